// Copyright (c) 2024, Jay Shah, Ganesh Bikshandi, Ying Zhang, Vijay Thakkar, Pradeep Ramani, Tri Dao.
// Splitting the different template instantiations to different files to speed up compilation.
// This file is auto-generated. See "generate_kernels.py"

#include "flash_fwd_launch_template.h"

#ifndef FLASHATTENTION_DISABLE_HDIM96
template void run_mha_fwd_<90, cutlass::bfloat16_t, 96, 96, false, true, true, true>(Flash_fwd_params &params, cudaStream_t stream);
#endif


// ===== COMPILED SASS (sm_90a) =====

	.target	sm_90a

	.elftype	@"ET_EXEC"


//--------------------- .note.nv.tkinfo           --------------------------
	.section	.note.nv.tkinfo,"",@"SHT_NOTE"
	.sectionflags	@"SHF_NOTE_NV_TKINFO"
	.tkinfo
        /*0018*/ 	.word	0x00000002
        /*0030*/ 	.string	""
        /*0030*/ 	.string	"ptxas"
        /*0030*/ 	.string	"Cuda compilation tools, release 13.0, V13.0.88"
        /*0030*/ 	.string	"Build cuda_13.0.r13.0/compiler.36424714_0"
        /*0030*/ 	.string	"-arch sm_90a -m 64 "



//--------------------- .note.nv.cuinfo           --------------------------
	.section	.note.nv.cuinfo,"",@"SHT_NOTE"
	.sectionflags	@"SHF_NOTE_NV_CUINFO"
        /*0018*/ 	.short	0x0002
        /*001a*/ 	.short	0x005a
        /*001c*/ 	.short	0x0082
	.zero		2


//--------------------- .nv.info                  --------------------------
	.section	.nv.info,"",@"SHT_CUDA_INFO"
	.align	4


	//----- nvinfo : EIATTR_REGCOUNT
	.align		4
        /*0000*/ 	.byte	0x04, 0x2f
        /*0002*/ 	.short	(.L_19 - .L_18)
	.align		4
.L_18:
        /*0004*/ 	.word	index@(_ZN7cutlass13device_kernelIN5flash11enable_sm90INS1_16FlashAttnFwdSm90INS1_25CollectiveMainloopFwdSm90ILi2EN4cute5tupleIJNS5_1CILi1EEES8_S8_EEENS6_IJNS7_ILi192EEENS7_ILi128EEENS7_ILi96EEEEEELi96ENS_10bfloat16_tEfNS_4arch4Sm90ELb1ELb0ELb1ELb1ELb1ELb1ELb0ELb0ELb1ELb1ELb0ELb0EEENS1_21CollectiveEpilogueFwdINS6_IJSA_SC_SB_EEES9_SE_SG_Li384ELb1ELb1ELb0ELb0EEENS1_36VarlenDynamicPersistentTileSchedulerILi192ELi128ELi384ELi128ELb0ELb1ELb1ELb1ELb1ELb1EEEEEEEEEvNT_6ParamsE)
        /*0008*/ 	.word	0x00000080


	//----- nvinfo : EIATTR_FRAME_SIZE
	.align		4
.L_19:
        /*000c*/ 	.byte	0x04, 0x11
        /*000e*/ 	.short	(.L_21 - .L_20)
	.align		4
.L_20:
        /*0010*/ 	.word	index@(_ZN7cutlass13device_kernelIN5flash11enable_sm90INS1_16FlashAttnFwdSm90INS1_25CollectiveMainloopFwdSm90ILi2EN4cute5tupleIJNS5_1CILi1EEES8_S8_EEENS6_IJNS7_ILi192EEENS7_ILi128EEENS7_ILi96EEEEEELi96ENS_10bfloat16_tEfNS_4arch4Sm90ELb1ELb0ELb1ELb1ELb1ELb1ELb0ELb0ELb1ELb1ELb0ELb0EEENS1_21CollectiveEpilogueFwdINS6_IJSA_SC_SB_EEES9_SE_SG_Li384ELb1ELb1ELb0ELb0EEENS1_36VarlenDynamicPersistentTileSchedulerILi192ELi128ELi384ELi128ELb0ELb1ELb1ELb1ELb1ELb1EEEEEEEEEvNT_6ParamsE)
        /*0014*/ 	.word	0x000000b8


	//----- nvinfo : EIATTR_REGCOUNT
	.align		4
.L_21:
        /*0018*/ 	.byte	0x04, 0x2f
        /*001a*/ 	.short	(.L_23 - .L_22)
	.align		4
.L_22:
        /*001c*/ 	.word	index@(_ZN7cutlass13device_kernelIN5flash11enable_sm90INS1_16FlashAttnFwdSm90INS1_25CollectiveMainloopFwdSm90ILi2EN4cute5tupleIJNS5_1CILi1EEES8_S8_EEENS6_IJNS7_ILi192EEENS7_ILi128EEENS7_ILi96EEEEEELi96ENS_10bfloat16_tEfNS_4arch4Sm90ELb1ELb0ELb1ELb1ELb1ELb0ELb0ELb0ELb1ELb1ELb0ELb0EEENS1_21CollectiveEpilogueFwdINS6_IJSA_SC_SB_EEES9_SE_SG_Li384ELb1ELb1ELb0ELb0EEENS1_36VarlenDynamicPersistentTileSchedulerILi192ELi128ELi384ELi128ELb0ELb1ELb1ELb1ELb1ELb1EEEEEEEEEvNT_6ParamsE)
        /*0020*/ 	.word	0x00000080


	//----- nvinfo : EIATTR_FRAME_SIZE
	.align		4
.L_23:
        /*0024*/ 	.byte	0x04, 0x11
        /*0026*/ 	.short	(.L_25 - .L_24)
	.align		4
.L_24:
        /*0028*/ 	.word	index@(_ZN7cutlass13device_kernelIN5flash11enable_sm90INS1_16FlashAttnFwdSm90INS1_25CollectiveMainloopFwdSm90ILi2EN4cute5tupleIJNS5_1CILi1EEES8_S8_EEENS6_IJNS7_ILi192EEENS7_ILi128EEENS7_ILi96EEEEEELi96ENS_10bfloat16_tEfNS_4arch4Sm90ELb1ELb0ELb1ELb1ELb1ELb0ELb0ELb0ELb1ELb1ELb0ELb0EEENS1_21CollectiveEpilogueFwdINS6_IJSA_SC_SB_EEES9_SE_SG_Li384ELb1ELb1ELb0ELb0EEENS1_36VarlenDynamicPersistentTileSchedulerILi192ELi128ELi384ELi128ELb0ELb1ELb1ELb1ELb1ELb1EEEEEEEEEvNT_6ParamsE)
        /*002c*/ 	.word	0x00000040


	//----- nvinfo : EIATTR_REGCOUNT
	.align		4
.L_25:
        /*0030*/ 	.byte	0x04, 0x2f
        /*0032*/ 	.short	(.L_27 - .L_26)
	.align		4
.L_26:
        /*0034*/ 	.word	index@(_ZN7cutlass13device_kernelIN5flash11enable_sm90INS1_16FlashAttnFwdSm90INS1_25CollectiveMainloopFwdSm90ILi2EN4cute5tupleIJNS5_1CILi1EEES8_S8_EEENS6_IJNS7_ILi192EEENS7_ILi128EEENS7_ILi96EEEEEELi96ENS_10bfloat16_tEfNS_4arch4Sm90ELb1ELb0ELb1ELb0ELb1ELb0ELb0ELb0ELb1ELb1ELb0ELb0EEENS1_21CollectiveEpilogueFwdINS6_IJSA_SC_SB_EEES9_SE_SG_Li384ELb0ELb1ELb0ELb0EEENS1_30DynamicPersistentTileSchedulerILi384ELi128ELb0ELb1ELb1EEEEEEEEEvNT_6ParamsE)
        /*0038*/ 	.word	0x00000080


	//----- nvinfo : EIATTR_FRAME_SIZE
	.align		4
.L_27:
        /*003c*/ 	.byte	0x04, 0x11
        /*003e*/ 	.short	(.L_29 - .L_28)
	.align		4
.L_28:
        /*0040*/ 	.word	index@(_ZN7cutlass13device_kernelIN5flash11enable_sm90INS1_16FlashAttnFwdSm90INS1_25CollectiveMainloopFwdSm90ILi2EN4cute5tupleIJNS5_1CILi1EEES8_S8_EEENS6_IJNS7_ILi192EEENS7_ILi128EEENS7_ILi96EEEEEELi96ENS_10bfloat16_tEfNS_4arch4Sm90ELb1ELb0ELb1ELb0ELb1ELb0ELb0ELb0ELb1ELb1ELb0ELb0EEENS1_21CollectiveEpilogueFwdINS6_IJSA_SC_SB_EEES9_SE_SG_Li384ELb0ELb1ELb0ELb0EEENS1_30DynamicPersistentTileSchedulerILi384ELi128ELb0ELb1ELb1EEEEEEEEEvNT_6ParamsE)
        /*0044*/ 	.word	0x00000018


	//----- nvinfo : EIATTR_REGCOUNT
	.align		4
.L_29:
        /*0048*/ 	.byte	0x04, 0x2f
        /*004a*/ 	.short	(.L_31 - .L_30)
	.align		4
.L_30:
        /*004c*/ 	.word	index@(_ZN7cutlass13device_kernelIN5flash11enable_sm90INS1_16FlashAttnFwdSm90INS1_25CollectiveMainloopFwdSm90ILi2EN4cute5tupleIJNS5_1CILi1EEES8_S8_EEENS6_IJNS7_ILi192EEENS7_ILi128EEENS7_ILi96EEEEEELi96ENS_10bfloat16_tEfNS_4arch4Sm90ELb0ELb1ELb1ELb1ELb1ELb1ELb0ELb0ELb1ELb1ELb0ELb0EEENS1_21CollectiveEpilogueFwdINS6_IJSA_SC_SB_EEES9_SE_SG_Li384ELb1ELb1ELb0ELb0EEENS1_36VarlenDynamicPersistentTileSchedulerILi192ELi128ELi384ELi128ELb0ELb1ELb1ELb1ELb0ELb1EEEEEEEEEvNT_6ParamsE)
        /*0050*/ 	.word	0x00000080


	//----- nvinfo : EIATTR_FRAME_SIZE
	.align		4
.L_31:
        /*0054*/ 	.byte	0x04, 0x11
        /*0056*/ 	.short	(.L_33 - .L_32)
	.align		4
.L_32:
        /*0058*/ 	.word	index@(_ZN7cutlass13device_kernelIN5flash11enable_sm90INS1_16FlashAttnFwdSm90INS1_25CollectiveMainloopFwdSm90ILi2EN4cute5tupleIJNS5_1CILi1EEES8_S8_EEENS6_IJNS7_ILi192EEENS7_ILi128EEENS7_ILi96EEEEEELi96ENS_10bfloat16_tEfNS_4arch4Sm90ELb0ELb1ELb1ELb1ELb1ELb1ELb0ELb0ELb1ELb1ELb0ELb0EEENS1_21CollectiveEpilogueFwdINS6_IJSA_SC_SB_EEES9_SE_SG_Li384ELb1ELb1ELb0ELb0EEENS1_36VarlenDynamicPersistentTileSchedulerILi192ELi128ELi384ELi128ELb0ELb1ELb1ELb1ELb0ELb1EEEEEEEEEvNT_6ParamsE)
        /*005c*/ 	.word	0x000000b0


	//----- nvinfo : EIATTR_REGCOUNT
	.align		4
.L_33:
        /*0060*/ 	.byte	0x04, 0x2f
        /*0062*/ 	.short	(.L_35 - .L_34)
	.align		4
.L_34:
        /*0064*/ 	.word	index@(_ZN7cutlass13device_kernelIN5flash11enable_sm90INS1_16FlashAttnFwdSm90INS1_25CollectiveMainloopFwdSm90ILi2EN4cute5tupleIJNS5_1CILi1EEES8_S8_EEENS6_IJNS7_ILi192EEENS7_ILi128EEENS7_ILi96EEEEEELi96ENS_10bfloat16_tEfNS_4arch4Sm90ELb0ELb1ELb1ELb1ELb1ELb0ELb0ELb0ELb1ELb1ELb0ELb0EEENS1_21CollectiveEpilogueFwdINS6_IJSA_SC_SB_EEES9_SE_SG_Li384ELb1ELb1ELb0ELb0EEENS1_36VarlenDynamicPersistentTileSchedulerILi192ELi128ELi384ELi128ELb0ELb1ELb1ELb1ELb0ELb1EEEEEEEEEvNT_6ParamsE)
        /*0068*/ 	.word	0x00000080


	//----- nvinfo : EIATTR_FRAME_SIZE
	.align		4
.L_35:
        /*006c*/ 	.byte	0x04, 0x11
        /*006e*/ 	.short	(.L_37 - .L_36)
	.align		4
.L_36:
        /*0070*/ 	.word	index@(_ZN7cutlass13device_kernelIN5flash11enable_sm90INS1_16FlashAttnFwdSm90INS1_25CollectiveMainloopFwdSm90ILi2EN4cute5tupleIJNS5_1CILi1EEES8_S8_EEENS6_IJNS7_ILi192EEENS7_ILi128EEENS7_ILi96EEEEEELi96ENS_10bfloat16_tEfNS_4arch4Sm90ELb0ELb1ELb1ELb1ELb1ELb0ELb0ELb0ELb1ELb1ELb0ELb0EEENS1_21CollectiveEpilogueFwdINS6_IJSA_SC_SB_EEES9_SE_SG_Li384ELb1ELb1ELb0ELb0EEENS1_36VarlenDynamicPersistentTileSchedulerILi192ELi128ELi384ELi128ELb0ELb1ELb1ELb1ELb0ELb1EEEEEEEEEvNT_6ParamsE)
        /*0074*/ 	.word	0x00000030


	//----- nvinfo : EIATTR_REGCOUNT
	.align		4
.L_37:
        /*0078*/ 	.byte	0x04, 0x2f
        /*007a*/ 	.short	(.L_39 - .L_38)
	.align		4
.L_38:
        /*007c*/ 	.word	index@(_ZN7cutlass13device_kernelIN5flash11enable_sm90INS1_16FlashAttnFwdSm90INS1_25CollectiveMainloopFwdSm90ILi2EN4cute5tupleIJNS5_1CILi1EEES8_S8_EEENS6_IJNS7_ILi192EEENS7_ILi128EEENS7_ILi96EEEEEELi96ENS_10bfloat16_tEfNS_4arch4Sm90ELb0ELb1ELb1ELb0ELb1ELb0ELb0ELb0ELb1ELb1ELb0ELb0EEENS1_21CollectiveEpilogueFwdINS6_IJSA_SC_SB_EEES9_SE_SG_Li384ELb0ELb1ELb0ELb0EEENS1_30DynamicPersistentTileSchedulerILi384ELi128ELb0ELb1ELb1EEEEEEEEEvNT_6ParamsE)
        /*0080*/ 	.word	0x00000080


	//----- nvinfo : EIATTR_FRAME_SIZE
	.align		4
.L_39:
        /*0084*/ 	.byte	0x04, 0x11
        /*0086*/ 	.short	(.L_41 - .L_40)
	.align		4
.L_40:
        /*0088*/ 	.word	index@(_ZN7cutlass13device_kernelIN5flash11enable_sm90INS1_16FlashAttnFwdSm90INS1_25CollectiveMainloopFwdSm90ILi2EN4cute5tupleIJNS5_1CILi1EEES8_S8_EEENS6_IJNS7_ILi192EEENS7_ILi128EEENS7_ILi96EEEEEELi96ENS_10bfloat16_tEfNS_4arch4Sm90ELb0ELb1ELb1ELb0ELb1ELb0ELb0ELb0ELb1ELb1ELb0ELb0EEENS1_21CollectiveEpilogueFwdINS6_IJSA_SC_SB_EEES9_SE_SG_Li384ELb0ELb1ELb0ELb0EEENS1_30DynamicPersistentTileSchedulerILi384ELi128ELb0ELb1ELb1EEEEEEEEEvNT_6ParamsE)
        /*008c*/ 	.word	0x00000018


	//----- nvinfo : EIATTR_REGCOUNT
	.align		4
.L_41:
        /*0090*/ 	.byte	0x04, 0x2f
        /*0092*/ 	.short	(.L_43 - .L_42)
	.align		4
.L_42:
        /*0094*/ 	.word	index@(_ZN7cutlass13device_kernelIN5flash11enable_sm90INS1_16FlashAttnFwdSm90INS1_25CollectiveMainloopFwdSm90ILi2EN4cute5tupleIJNS5_1CILi1EEES8_S8_EEENS6_IJNS7_ILi192EEENS7_ILi128EEENS7_ILi96EEEEEELi96ENS_10bfloat16_tEfNS_4arch4Sm90ELb0ELb0ELb1ELb1ELb1ELb1ELb0ELb0ELb1ELb1ELb0ELb0EEENS1_21CollectiveEpilogueFwdINS6_IJSA_SC_SB_EEES9_SE_SG_Li384ELb1ELb1ELb0ELb0EEENS1_36VarlenDynamicPersistentTileSchedulerILi192ELi128ELi384ELi128ELb0ELb1ELb1ELb0ELb1ELb1EEEEEEEEEvNT_6ParamsE)
        /*0098*/ 	.word	0x00000080


	//----- nvinfo : EIATTR_FRAME_SIZE
	.align		4
.L_43:
        /*009c*/ 	.byte	0x04, 0x11
        /*009e*/ 	.short	(.L_45 - .L_44)
	.align		4
.L_44:
        /*00a0*/ 	.word	index@(_ZN7cutlass13device_kernelIN5flash11enable_sm90INS1_16FlashAttnFwdSm90INS1_25CollectiveMainloopFwdSm90ILi2EN4cute5tupleIJNS5_1CILi1EEES8_S8_EEENS6_IJNS7_ILi192EEENS7_ILi128EEENS7_ILi96EEEEEELi96ENS_10bfloat16_tEfNS_4arch4Sm90ELb0ELb0ELb1ELb1ELb1ELb1ELb0ELb0ELb1ELb1ELb0ELb0EEENS1_21CollectiveEpilogueFwdINS6_IJSA_SC_SB_EEES9_SE_SG_Li384ELb1ELb1ELb0ELb0EEENS1_36VarlenDynamicPersistentTileSchedulerILi192ELi128ELi384ELi128ELb0ELb1ELb1ELb0ELb1ELb1EEEEEEEEEvNT_6ParamsE)
        /*00a4*/ 	.word	0x000000c8


	//----- nvinfo : EIATTR_REGCOUNT
	.align		4
.L_45:
        /*00a8*/ 	.byte	0x04, 0x2f
        /*00aa*/ 	.short	(.L_47 - .L_46)
	.align		4
.L_46:
        /*00ac*/ 	.word	index@(_ZN7cutlass13device_kernelIN5flash11enable_sm90INS1_16FlashAttnFwdSm90INS1_25CollectiveMainloopFwdSm90ILi2EN4cute5tupleIJNS5_1CILi1EEES8_S8_EEENS6_IJNS7_ILi192EEENS7_ILi128EEENS7_ILi96EEEEEELi96ENS_10bfloat16_tEfNS_4arch4Sm90ELb0ELb0ELb1ELb1ELb1ELb0ELb0ELb0ELb1ELb1ELb0ELb0EEENS1_21CollectiveEpilogueFwdINS6_IJSA_SC_SB_EEES9_SE_SG_Li384ELb1ELb1ELb0ELb0EEENS1_36VarlenDynamicPersistentTileSchedulerILi192ELi128ELi384ELi128ELb0ELb1ELb1ELb0ELb1ELb1EEEEEEEEEvNT_6ParamsE)
        /*00b0*/ 	.word	0x00000080


	//----- nvinfo : EIATTR_FRAME_SIZE
	.align		4
.L_47:
        /*00b4*/ 	.byte	0x04, 0x11
        /*00b6*/ 	.short	(.L_49 - .L_48)
	.align		4
.L_48:
        /*00b8*/ 	.word	index@(_ZN7cutlass13device_kernelIN5flash11enable_sm90INS1_16FlashAttnFwdSm90INS1_25CollectiveMainloopFwdSm90ILi2EN4cute5tupleIJNS5_1CILi1EEES8_S8_EEENS6_IJNS7_ILi192EEENS7_ILi128EEENS7_ILi96EEEEEELi96ENS_10bfloat16_tEfNS_4arch4Sm90ELb0ELb0ELb1ELb1ELb1ELb0ELb0ELb0ELb1ELb1ELb0ELb0EEENS1_21CollectiveEpilogueFwdINS6_IJSA_SC_SB_EEES9_SE_SG_Li384ELb1ELb1ELb0ELb0EEENS1_36VarlenDynamicPersistentTileSchedulerILi192ELi128ELi384ELi128ELb0ELb1ELb1ELb0ELb1ELb1EEEEEEEEEvNT_6ParamsE)
        /*00bc*/ 	.word	0x00000040


	//----- nvinfo : EIATTR_REGCOUNT
	.align		4
.L_49:
        /*00c0*/ 	.byte	0x04, 0x2f
        /*00c2*/ 	.short	(.L_51 - .L_50)
	.align		4
.L_50:
        /*00c4*/ 	.word	index@(_ZN7cutlass13device_kernelIN5flash11enable_sm90INS1_16FlashAttnFwdSm90INS1_25CollectiveMainloopFwdSm90ILi2EN4cute5tupleIJNS5_1CILi1EEES8_S8_EEENS6_IJNS7_ILi192EEENS7_ILi128EEENS7_ILi96EEEEEELi96ENS_10bfloat16_tEfNS_4arch4Sm90ELb0ELb0ELb1ELb0ELb1ELb0ELb0ELb0ELb1ELb1ELb0ELb0EEENS1_21CollectiveEpilogueFwdINS6_IJSA_SC_SB_EEES9_SE_SG_Li384ELb0ELb1ELb0ELb0EEENS1_29StaticPersistentTileSchedulerILb0EEEEEEEEEvNT_6ParamsE)
        /*00c8*/ 	.word	0x00000080


	//----- nvinfo : EIATTR_FRAME_SIZE
	.align		4
.L_51:
        /*00cc*/ 	.byte	0x04, 0x11
        /*00ce*/ 	.short	(.L_53 - .L_52)
	.align		4
.L_52:
        /*00d0*/ 	.word	index@(_ZN7cutlass13device_kernelIN5flash11enable_sm90INS1_16FlashAttnFwdSm90INS1_25CollectiveMainloopFwdSm90ILi2EN4cute5tupleIJNS5_1CILi1EEES8_S8_EEENS6_IJNS7_ILi192EEENS7_ILi128EEENS7_ILi96EEEEEELi96ENS_10bfloat16_tEfNS_4arch4Sm90ELb0ELb0ELb1ELb0ELb1ELb0ELb0ELb0ELb1ELb1ELb0ELb0EEENS1_21CollectiveEpilogueFwdINS6_IJSA_SC_SB_EEES9_SE_SG_Li384ELb0ELb1ELb0ELb0EEENS1_29StaticPersistentTileSchedulerILb0EEEEEEEEEvNT_6ParamsE)
        /*00d4*/ 	.word	0x00000018


	//----- nvinfo : EIATTR_MIN_STACK_SIZE
	.align		4
.L_53:
        /*00d8*/ 	.byte	0x04, 0x12
        /*00da*/ 	.short	(.L_55 - .L_54)
	.align		4
.L_54:
        /*00dc*/ 	.word	index@(_ZN7cutlass13device_kernelIN5flash11enable_sm90INS1_16FlashAttnFwdSm90INS1_25CollectiveMainloopFwdSm90ILi2EN4cute5tupleIJNS5_1CILi1EEES8_S8_EEENS6_IJNS7_ILi192EEENS7_ILi128EEENS7_ILi96EEEEEELi96ENS_10bfloat16_tEfNS_4arch4Sm90ELb0ELb0ELb1ELb0ELb1ELb0ELb0ELb0ELb1ELb1ELb0ELb0EEENS1_21CollectiveEpilogueFwdINS6_IJSA_SC_SB_EEES9_SE_SG_Li384ELb0ELb1ELb0ELb0EEENS1_29StaticPersistentTileSchedulerILb0EEEEEEEEEvNT_6ParamsE)
        /*00e0*/ 	.word	0x00000018


	//----- nvinfo : EIATTR_MIN_STACK_SIZE
	.align		4
.L_55:
        /*00e4*/ 	.byte	0x04, 0x12
        /*00e6*/ 	.short	(.L_57 - .L_56)
	.align		4
.L_56:
        /*00e8*/ 	.word	index@(_ZN7cutlass13device_kernelIN5flash11enable_sm90INS1_16FlashAttnFwdSm90INS1_25CollectiveMainloopFwdSm90ILi2EN4cute5tupleIJNS5_1CILi1EEES8_S8_EEENS6_IJNS7_ILi192EEENS7_ILi128EEENS7_ILi96EEEEEELi96ENS_10bfloat16_tEfNS_4arch4Sm90ELb0ELb0ELb1ELb1ELb1ELb0ELb0ELb0ELb1ELb1ELb0ELb0EEENS1_21CollectiveEpilogueFwdINS6_IJSA_SC_SB_EEES9_SE_SG_Li384ELb1ELb1ELb0ELb0EEENS1_36VarlenDynamicPersistentTileSchedulerILi192ELi128ELi384ELi128ELb0ELb1ELb1ELb0ELb1ELb1EEEEEEEEEvNT_6ParamsE)
        /*00ec*/ 	.word	0x00000040


	//----- nvinfo : EIATTR_MIN_STACK_SIZE
	.align		4
.L_57:
        /*00f0*/ 	.byte	0x04, 0x12
        /*00f2*/ 	.short	(.L_59 - .L_58)
	.align		4
.L_58:
        /*00f4*/ 	.word	index@(_ZN7cutlass13device_kernelIN5flash11enable_sm90INS1_16FlashAttnFwdSm90INS1_25CollectiveMainloopFwdSm90ILi2EN4cute5tupleIJNS5_1CILi1EEES8_S8_EEENS6_IJNS7_ILi192EEENS7_ILi128EEENS7_ILi96EEEEEELi96ENS_10bfloat16_tEfNS_4arch4Sm90ELb0ELb0ELb1ELb1ELb1ELb1ELb0ELb0ELb1ELb1ELb0ELb0EEENS1_21CollectiveEpilogueFwdINS6_IJSA_SC_SB_EEES9_SE_SG_Li384ELb1ELb1ELb0ELb0EEENS1_36VarlenDynamicPersistentTileSchedulerILi192ELi128ELi384ELi128ELb0ELb1ELb1ELb0ELb1ELb1EEEEEEEEEvNT_6ParamsE)
        /*00f8*/ 	.word	0x000000c8


	//----- nvinfo : EIATTR_MIN_STACK_SIZE
	.align		4
.L_59:
        /*00fc*/ 	.byte	0x04, 0x12
        /*00fe*/ 	.short	(.L_61 - .L_60)
	.align		4
.L_60:
        /*0100*/ 	.word	index@(_ZN7cutlass13device_kernelIN5flash11enable_sm90INS1_16FlashAttnFwdSm90INS1_25CollectiveMainloopFwdSm90ILi2EN4cute5tupleIJNS5_1CILi1EEES8_S8_EEENS6_IJNS7_ILi192EEENS7_ILi128EEENS7_ILi96EEEEEELi96ENS_10bfloat16_tEfNS_4arch4Sm90ELb0ELb1ELb1ELb0ELb1ELb0ELb0ELb0ELb1ELb1ELb0ELb0EEENS1_21CollectiveEpilogueFwdINS6_IJSA_SC_SB_EEES9_SE_SG_Li384ELb0ELb1ELb0ELb0EEENS1_30DynamicPersistentTileSchedulerILi384ELi128ELb0ELb1ELb1EEEEEEEEEvNT_6ParamsE)
        /*0104*/ 	.word	0x00000018


	//----- nvinfo : EIATTR_MIN_STACK_SIZE
	.align		4
.L_61:
        /*0108*/ 	.byte	0x04, 0x12
        /*010a*/ 	.short	(.L_63 - .L_62)
	.align		4
.L_62:
        /*010c*/ 	.word	index@(_ZN7cutlass13device_kernelIN5flash11enable_sm90INS1_16FlashAttnFwdSm90INS1_25CollectiveMainloopFwdSm90ILi2EN4cute5tupleIJNS5_1CILi1EEES8_S8_EEENS6_IJNS7_ILi192EEENS7_ILi128EEENS7_ILi96EEEEEELi96ENS_10bfloat16_tEfNS_4arch4Sm90ELb0ELb1ELb1ELb1ELb1ELb0ELb0ELb0ELb1ELb1ELb0ELb0EEENS1_21CollectiveEpilogueFwdINS6_IJSA_SC_SB_EEES9_SE_SG_Li384ELb1ELb1ELb0ELb0EEENS1_36VarlenDynamicPersistentTileSchedulerILi192ELi128ELi384ELi128ELb0ELb1ELb1ELb1ELb0ELb1EEEEEEEEEvNT_6ParamsE)
        /*0110*/ 	.word	0x00000030


	//----- nvinfo : EIATTR_MIN_STACK_SIZE
	.align		4
.L_63:
        /*0114*/ 	.byte	0x04, 0x12
        /*0116*/ 	.short	(.L_65 - .L_64)
	.align		4
.L_64:
        /*0118*/ 	.word	index@(_ZN7cutlass13device_kernelIN5flash11enable_sm90INS1_16FlashAttnFwdSm90INS1_25CollectiveMainloopFwdSm90ILi2EN4cute5tupleIJNS5_1CILi1EEES8_S8_EEENS6_IJNS7_ILi192EEENS7_ILi128EEENS7_ILi96EEEEEELi96ENS_10bfloat16_tEfNS_4arch4Sm90ELb0ELb1ELb1ELb1ELb1ELb1ELb0ELb0ELb1ELb1ELb0ELb0EEENS1_21CollectiveEpilogueFwdINS6_IJSA_SC_SB_EEES9_SE_SG_Li384ELb1ELb1ELb0ELb0EEENS1_36VarlenDynamicPersistentTileSchedulerILi192ELi128ELi384ELi128ELb0ELb1ELb1ELb1ELb0ELb1EEEEEEEEEvNT_6ParamsE)
        /*011c*/ 	.word	0x000000b0


	//----- nvinfo : EIATTR_MIN_STACK_SIZE
	.align		4
.L_65:
        /*0120*/ 	.byte	0x04, 0x12
        /*0122*/ 	.short	(.L_67 - .L_66)
	.align		4
.L_66:
        /*0124*/ 	.word	index@(_ZN7cutlass13device_kernelIN5flash11enable_sm90INS1_16FlashAttnFwdSm90INS1_25CollectiveMainloopFwdSm90ILi2EN4cute5tupleIJNS5_1CILi1EEES8_S8_EEENS6_IJNS7_ILi192EEENS7_ILi128EEENS7_ILi96EEEEEELi96ENS_10bfloat16_tEfNS_4arch4Sm90ELb1ELb0ELb1ELb0ELb1ELb0ELb0ELb0ELb1ELb1ELb0ELb0EEENS1_21CollectiveEpilogueFwdINS6_IJSA_SC_SB_EEES9_SE_SG_Li384ELb0ELb1ELb0ELb0EEENS1_30DynamicPersistentTileSchedulerILi384ELi128ELb0ELb1ELb1EEEEEEEEEvNT_6ParamsE)
        /*0128*/ 	.word	0x00000018


	//----- nvinfo : EIATTR_MIN_STACK_SIZE
	.align		4
.L_67:
        /*012c*/ 	.byte	0x04, 0x12
        /*012e*/ 	.short	(.L_69 - .L_68)
	.align		4
.L_68:
        /*0130*/ 	.word	index@(_ZN7cutlass13device_kernelIN5flash11enable_sm90INS1_16FlashAttnFwdSm90INS1_25CollectiveMainloopFwdSm90ILi2EN4cute5tupleIJNS5_1CILi1EEES8_S8_EEENS6_IJNS7_ILi192EEENS7_ILi128EEENS7_ILi96EEEEEELi96ENS_10bfloat16_tEfNS_4arch4Sm90ELb1ELb0ELb1ELb1ELb1ELb0ELb0ELb0ELb1ELb1ELb0ELb0EEENS1_21CollectiveEpilogueFwdINS6_IJSA_SC_SB_EEES9_SE_SG_Li384ELb1ELb1ELb0ELb0EEENS1_36VarlenDynamicPersistentTileSchedulerILi192ELi128ELi384ELi128ELb0ELb1ELb1ELb1ELb1ELb1EEEEEEEEEvNT_6ParamsE)
        /*0134*/ 	.word	0x00000040


	//----- nvinfo : EIATTR_MIN_STACK_SIZE
	.align		4
.L_69:
        /*0138*/ 	.byte	0x04, 0x12
        /*013a*/ 	.short	(.L_71 - .L_70)
	.align		4
.L_70:
        /*013c*/ 	.word	index@(_ZN7cutlass13device_kernelIN5flash11enable_sm90INS1_16FlashAttnFwdSm90INS1_25CollectiveMainloopFwdSm90ILi2EN4cute5tupleIJNS5_1CILi1EEES8_S8_EEENS6_IJNS7_ILi192EEENS7_ILi128EEENS7_ILi96EEEEEELi96ENS_10bfloat16_tEfNS_4arch4Sm90ELb1ELb0ELb1ELb1ELb1ELb1ELb0ELb0ELb1ELb1ELb0ELb0EEENS1_21CollectiveEpilogueFwdINS6_IJSA_SC_SB_EEES9_SE_SG_Li384ELb1ELb1ELb0ELb0EEENS1_36VarlenDynamicPersistentTileSchedulerILi192ELi128ELi384ELi128ELb0ELb1ELb1ELb1ELb1ELb1EEEEEEEEEvNT_6ParamsE)
        /*0140*/ 	.word	0x000000b8
.L_71:


//--------------------- .nv.compat                --------------------------
	.section	.nv.compat,"",@"SHT_CUDA_COMPAT_INFO"
	.align	4
        /*0000*/ 	.byte	0x02, 0x09, 0x01, 0x00, 0x02, 0x02, 0x04, 0x00, 0x02, 0x05, 0x05, 0x00, 0x03, 0x07, 0x01, 0x01
        /*0010*/ 	.byte	0x02, 0x03, 0x01, 0x00, 0x02, 0x06, 0x01, 0x00, 0x04, 0x0b, 0x08, 0x00, 0x00, 0x00, 0x00, 0x00
        /*0020*/ 	.byte	0x00, 0x00, 0x00, 0x00


//--------------------- .nv.info._ZN7cutlass13device_kernelIN5flash11enable_sm90INS1_16FlashAttnFwdSm90INS1_25CollectiveMainloopFwdSm90ILi2EN4cute5tupleIJNS5_1CILi1EEES8_S8_EEENS6_IJNS7_ILi192EEENS7_ILi128EEENS7_ILi96EEEEEELi96ENS_10bfloat16_tEfNS_4arch4Sm90ELb0ELb0ELb1ELb0ELb1ELb0ELb0ELb0ELb1ELb1ELb0ELb0EEENS1_21CollectiveEpilogueFwdINS6_IJSA_SC_SB_EEES9_SE_SG_Li384ELb0ELb1ELb0ELb0EEENS1_29StaticPersistentTileSchedulerILb0EEEEEEEEEvNT_6ParamsE --------------------------
	.section	.nv.info._ZN7cutlass13device_kernelIN5flash11enable_sm90INS1_16FlashAttnFwdSm90INS1_25CollectiveMainloopFwdSm90ILi2EN4cute5tupleIJNS5_1CILi1EEES8_S8_EEENS6_IJNS7_ILi192EEENS7_ILi128EEENS7_ILi96EEEEEELi96ENS_10bfloat16_tEfNS_4arch4Sm90ELb0ELb0ELb1ELb0ELb1ELb0ELb0ELb0ELb1ELb1ELb0ELb0EEENS1_21CollectiveEpilogueFwdINS6_IJSA_SC_SB_EEES9_SE_SG_Li384ELb0ELb1ELb0ELb0EEENS1_29StaticPersistentTileSchedulerILb0EEEEEEEEEvNT_6ParamsE,"",@"SHT_CUDA_INFO"
	.sectionflags	@""
	.align	4


	//----- nvinfo : EIATTR_CUDA_API_VERSION
	.align		4
        /*0000*/ 	.byte	0x04, 0x37
        /*0002*/ 	.short	(.L_73 - .L_72)
.L_72:
        /*0004*/ 	.word	0x00000082


	//----- nvinfo : EIATTR_KPARAM_INFO
	.align		4
.L_73:
        /*0008*/ 	.byte	0x04, 0x17
        /*000a*/ 	.short	(.L_75 - .L_74)
.L_74:
        /*000c*/ 	.word	0x00000000
        /*0010*/ 	.short	0x0000
        /*0012*/ 	.short	0x0070
        /*0014*/ 	.byte	0x00, 0xf0, 0x01, 0x28


	//----- nvinfo : EIATTR_SPARSE_MMA_MASK
	.align		4
.L_75:
        /*0018*/ 	.byte	0x03, 0x50
        /*001a*/ 	.short	0x0000


	//----- nvinfo : EIATTR_MAXREG_COUNT
	.align		4
        /*001c*/ 	.byte	0x03, 0x1b
        /*001e*/ 	.short	0x0080


	//----- nvinfo : EIATTR_NUM_BARRIERS
	.align		4
        /*0020*/ 	.byte	0x02, 0x4c
        /*0022*/ 	.byte	0x10
	.zero		1


	//----- nvinfo : EIATTR_EXTERNS
	.align		4
        /*0024*/ 	.byte	0x04, 0x0f
        /*0026*/ 	.short	(.L_77 - .L_76)


	//   ....[0]....
	.align		4
.L_76:
        /*0028*/ 	.word	index@(__assertfail)


	//----- nvinfo : EIATTR_ANNOTATIONS
	.align		4
.L_77:
        /*002c*/ 	.byte	0x04, 0x55
        /*002e*/ 	.short	(.L_79 - .L_78)


	//   ....[0]....
.L_78:
        /*0030*/ 	.word	0x00000001
        /*0034*/ 	.byte	0x60, 0x82, 0x00, 0x00, 0x01, 0x00, 0x00, 0x00, 0x90, 0x82, 0x00, 0x00, 0x01, 0x00, 0x00, 0x00
        /*0044*/ 	.byte	0x80, 0x84, 0x00, 0x00, 0x01, 0x00, 0x00, 0x00, 0x10, 0x86, 0x00, 0x00, 0x01, 0x00, 0x00, 0x00
        /*0054*/ 	.byte	0x20, 0x8a, 0x00, 0x00, 0x01, 0x00, 0x00, 0x00, 0x90, 0x8a, 0x00, 0x00, 0x01, 0x00, 0x00, 0x00
        /*0064*/ 	.byte	0xa0, 0x95, 0x00, 0x00, 0x01, 0x00, 0x00, 0x00, 0x30, 0x9e, 0x00, 0x00, 0x01, 0x00, 0x00, 0x00
        /*0074*/ 	.byte	0x20, 0xa0, 0x00, 0x00, 0x01, 0x00, 0x00, 0x00, 0x50, 0xa0, 0x00, 0x00, 0x01, 0x00, 0x00, 0x00
        /*0084*/ 	.byte	0x60, 0xa0, 0x00, 0x00, 0x01, 0x00, 0x00, 0x00, 0x80, 0xb3, 0x00, 0x00, 0x01, 0x00, 0x00, 0x00
        /*0094*/ 	.byte	0xc0, 0xb3, 0x00, 0x00, 0x01, 0x00, 0x00, 0x00, 0x30, 0xb4, 0x00, 0x00, 0x01, 0x00, 0x00, 0x00
        /*00a4*/ 	.byte	0x50, 0xb4, 0x00, 0x00


	//----- nvinfo : EIATTR_MERCURY_ISA_VERSION
	.align		4
.L_79:
        /*00a8*/ 	.byte	0x03, 0x5f
        /*00aa*/ 	.short	0x0101


	//----- nvinfo : EIATTR_INT_WARP_WIDE_INSTR_OFFSETS
	.align		4
        /*00ac*/ 	.byte	0x04, 0x31
        /*00ae*/ 	.short	(.L_81 - .L_80)


	//   ....[0]....
.L_80:
        /*00b0*/ 	.word	0x000000c0


	//   ....[1]....
        /*00b4*/ 	.word	0x000000d0


	//   ....[2]....
        /*00b8*/ 	.word	0x00000170


	//----- nvinfo : EIATTR_COOP_GROUP_MASK_REGIDS
	.align		4
.L_81:
        /*00bc*/ 	.byte	0x04, 0x29
        /*00be*/ 	.short	(.L_83 - .L_82)


	//   ....[0]....
.L_82:
        /*00c0*/ 	.word	0xffffffff


	//   ....[1]....
        /*00c4*/ 	.word	0xffffffff


	//   ....[2]....
        /*00c8*/ 	.word	0xffffffff


	//   ....[3]....
        /*00cc*/ 	.word	0xffffffff


	//   ....[4]....
        /*00d0*/ 	.word	0xffffffff


	//   ....[5]....
        /*00d4*/ 	.word	0xffffffff


	//   ....[6]....
        /*00d8*/ 	.word	0xffffffff


	//   ....[7]....
        /*00dc*/ 	.word	0xffffffff


	//   ....[8]....
        /*00e0*/ 	.word	0xffffffff


	//   ....[9]....
        /*00e4*/ 	.word	0xffffffff


	//   ....[10]....
        /*00e8*/ 	.word	0xffffffff


	//   ....[11]....
        /*00ec*/ 	.word	0xffffffff


	//   ....[12]....
        /*00f0*/ 	.word	0xffffffff


	//   ....[13]....
        /*00f4*/ 	.word	0xffffffff


	//   ....[14]....
        /*00f8*/ 	.word	0xffffffff


	//   ....[15]....
        /*00fc*/ 	.word	0xffffffff


	//   ....[16]....
        /*0100*/ 	.word	0xffffffff


	//   ....[17]....
        /*0104*/ 	.word	0xffffffff


	//   ....[18]....
        /*0108*/ 	.word	0xffffffff


	//   ....[19]....
        /*010c*/ 	.word	0xffffffff


	//   ....[20]....
        /*0110*/ 	.word	0xffffffff


	//   ....[21]....
        /*0114*/ 	.word	0xffffffff


	//   ....[22]....
        /*0118*/ 	.word	0xffffffff


	//   ....[23]....
        /*011c*/ 	.word	0xffffffff


	//   ....[24]....
        /*0120*/ 	.word	0xffffffff


	//   ....[25]....
        /*0124*/ 	.word	0xffffffff


	//   ....[26]....
        /*0128*/ 	.word	0xffffffff


	//   ....[27]....
        /*012c*/ 	.word	0xffffffff


	//   ....[28]....
        /*0130*/ 	.word	0xffffffff


	//   ....[29]....
        /*0134*/ 	.word	0xffffffff


	//   ....[30]....
        /*0138*/ 	.word	0xffffffff


	//   ....[31]....
        /*013c*/ 	.word	0xffffffff


	//   ....[32]....
        /*0140*/ 	.word	0xffffffff


	//   ....[33]....
        /*0144*/ 	.word	0xffffffff


	//   ....[34]....
        /*0148*/ 	.word	0xffffffff


	//   ....[35]....
        /*014c*/ 	.word	0xffffffff


	//   ....[36]....
        /*0150*/ 	.word	0xffffffff


	//   ....[37]....
        /*0154*/ 	.word	0xffffffff


	//   ....[38]....
        /*0158*/ 	.word	0xffffffff


	//   ....[39]....
        /*015c*/ 	.word	0xffffffff


	//   ....[40]....
        /*0160*/ 	.word	0xffffffff


	//   ....[41]....
        /*0164*/ 	.word	0xffffffff


	//   ....[42]....
        /*0168*/ 	.word	0xffffffff


	//   ....[43]....
        /*016c*/ 	.word	0xffffffff


	//   ....[44]....
        /*0170*/ 	.word	0xffffffff


	//   ....[45]....
        /*0174*/ 	.word	0xffffffff


	//   ....[46]....
        /*0178*/ 	.word	0xffffffff


	//   ....[47]....
        /*017c*/ 	.word	0xffffffff


	//   ....[48]....
        /*0180*/ 	.word	0xffffffff


	//   ....[49]....
        /*0184*/ 	.word	0xffffffff


	//   ....[50]....
        /*0188*/ 	.word	0xffffffff


	//   ....[51]....
        /*018c*/ 	.word	0xffffffff


	//   ....[52]....
        /*0190*/ 	.word	0xffffffff


	//   ....[53]....
        /*0194*/ 	.word	0xffffffff


	//   ....[54]....
        /*0198*/ 	.word	0xffffffff


	//   ....[55]....
        /*019c*/ 	.word	0xffffffff


	//   ....[56]....
        /*01a0*/ 	.word	0xffffffff


	//   ....[57]....
        /*01a4*/ 	.word	0xffffffff


	//   ....[58]....
        /*01a8*/ 	.word	0xffffffff


	//   ....[59]....
        /*01ac*/ 	.word	0xffffffff


	//   ....[60]....
        /*01b0*/ 	.word	0xffffffff


	//   ....[61]....
        /*01b4*/ 	.word	0xffffffff


	//   ....[62]....
        /*01b8*/ 	.word	0xffffffff


	//   ....[63]....
        /*01bc*/ 	.word	0xffffffff


	//   ....[64]....
        /*01c0*/ 	.word	0xffffffff


	//   ....[65]....
        /*01c4*/ 	.word	0xffffffff


	//   ....[66]....
        /*01c8*/ 	.word	0xffffffff


	//   ....[67]....
        /*01cc*/ 	.word	0xffffffff


	//   ....[68]....
        /*01d0*/ 	.word	0xffffffff


	//   ....[69]....
        /*01d4*/ 	.word	0xffffffff


	//   ....[70]....
        /*01d8*/ 	.word	0xffffffff


	//   ....[71]....
        /*01dc*/ 	.word	0xffffffff


	//   ....[72]....
        /*01e0*/ 	.word	0xffffffff


	//   ....[73]....
        /*01e4*/ 	.word	0xffffffff


	//   ....[74]....
        /*01e8*/ 	.word	0x0500000f


	//   ....[75]....
        /*01ec*/ 	.word	0x0500000f


	//   ....[76]....
        /*01f0*/ 	.word	0x0500000f


	//   ....[77]....
        /*01f4*/ 	.word	0x0500000f


	//   ....[78]....
        /*01f8*/ 	.word	0x0500000f


	//   ....[79]....
        /*01fc*/ 	.word	0x0500000f


	//   ....[80]....
        /*0200*/ 	.word	0x0500000f


	//   ....[81]....
        /*0204*/ 	.word	0x0500000f


	//   ....[82]....
        /*0208*/ 	.word	0x0500000f


	//   ....[83]....
        /*020c*/ 	.word	0x0500000f


	//   ....[84]....
        /*0210*/ 	.word	0x0500000f


	//   ....[85]....
        /*0214*/ 	.word	0x0500000f


	//   ....[86]....
        /*0218*/ 	.word	0x0500000f


	//   ....[87]....
        /*021c*/ 	.word	0x0500000f


	//   ....[88]....
        /*0220*/ 	.word	0x0500000f


	//   ....[89]....
        /*0224*/ 	.word	0x0500000f


	//   ....[90]....
        /*0228*/ 	.word	0x0500000f


	//   ....[91]....
        /*022c*/ 	.word	0x0500000f


	//   ....[92]....
        /*0230*/ 	.word	0x0500000f


	//   ....[93]....
        /*0234*/ 	.word	0x0500000f


	//   ....[94]....
        /*0238*/ 	.word	0x0500000f


	//   ....[95]....
        /*023c*/ 	.word	0x0500000f


	//   ....[96]....
        /*0240*/ 	.word	0x0500000f


	//   ....[97]....
        /*0244*/ 	.word	0x0500000f


	//   ....[98]....
        /*0248*/ 	.word	0x0500000f


	//   ....[99]....
        /*024c*/ 	.word	0x0500000f


	//   ....[100]....
        /*0250*/ 	.word	0x0500000f


	//   ....[101]....
        /*0254*/ 	.word	0x0500000f


	//   ....[102]....
        /*0258*/ 	.word	0x0500000f


	//   ....[103]....
        /*025c*/ 	.word	0x0500000f


	//   ....[104]....
        /*0260*/ 	.word	0x0500000f


	//   ....[105]....
        /*0264*/ 	.word	0x0500000f


	//   ....[106]....
        /*0268*/ 	.word	0x0500000f


	//   ....[107]....
        /*026c*/ 	.word	0x0500000f


	//   ....[108]....
        /*0270*/ 	.word	0x0500000f


	//   ....[109]....
        /*0274*/ 	.word	0x0500000f


	//   ....[110]....
        /*0278*/ 	.word	0x0500000f


	//   ....[111]....
        /*027c*/ 	.word	0x0500000f


	//   ....[112]....
        /*0280*/ 	.word	0x0500000f


	//   ....[113]....
        /*0284*/ 	.word	0x0500000f


	//   ....[114]....
        /*0288*/ 	.word	0x0500000f


	//   ....[115]....
        /*028c*/ 	.word	0x0500000f


	//   ....[116]....
        /*0290*/ 	.word	0x0500000f


	//   ....[117]....
        /*0294*/ 	.word	0x0500000f


	//   ....[118]....
        /*0298*/ 	.word	0x0500000f


	//   ....[119]....
        /*029c*/ 	.word	0x0500000f


	//----- nvinfo : EIATTR_COOP_GROUP_INSTR_OFFSETS
	.align		4
.L_83:
        /*02a0*/ 	.byte	0x04, 0x28
        /*02a2*/ 	.short	(.L_85 - .L_84)


	//   ....[0]....
.L_84:
        /*02a4*/ 	.word	0x00000080


	//   ....[1]....
        /*02a8*/ 	.word	0x00000090


	//   ....[2]....
        /*02ac*/ 	.word	0x000002d0


	//   ....[3]....
        /*02b0*/ 	.word	0x00000430


	//   ....[4]....
        /*02b4*/ 	.word	0x00000550


	//   ....[5]....
        /*02b8*/ 	.word	0x000006b0


	//   ....[6]....
        /*02bc*/ 	.word	0x00000e60


	//   ....[7]....
        /*02c0*/ 	.word	0x00002910


	//   ....[8]....
        /*02c4*/ 	.word	0x00002990


	//   ....[9]....
        /*02c8*/ 	.word	0x00002ea0


	//   ....[10]....
        /*02cc*/ 	.word	0x00002f30


	//   ....[11]....
        /*02d0*/ 	.word	0x00003b30


	//   ....[12]....
        /*02d4*/ 	.word	0x00005200


	//   ....[13]....
        /*02d8*/ 	.word	0x00005230


	//   ....[14]....
        /*02dc*/ 	.word	0x00005260


	//   ....[15]....
        /*02e0*/ 	.word	0x00005270


	//   ....[16]....
        /*02e4*/ 	.word	0x000065d0


	//   ....[17]....
        /*02e8*/ 	.word	0x000066e0


	//   ....[18]....
        /*02ec*/ 	.word	0x00006740


	//   ....[19]....
        /*02f0*/ 	.word	0x00006820


	//   ....[20]....
        /*02f4*/ 	.word	0x00006840


	//   ....[21]....
        /*02f8*/ 	.word	0x00007690


	//   ....[22]....
        /*02fc*/ 	.word	0x000076f0


	//   ....[23]....
        /*0300*/ 	.word	0x00007720


	//   ....[24]....
        /*0304*/ 	.word	0x00007750


	//   ....[25]....
        /*0308*/ 	.word	0x00007cc0


	//   ....[26]....
        /*030c*/ 	.word	0x00007d00


	//   ....[27]....
        /*0310*/ 	.word	0x00007e10


	//   ....[28]....
        /*0314*/ 	.word	0x00007e50


	//   ....[29]....
        /*0318*/ 	.word	0x00009060


	//   ....[30]....
        /*031c*/ 	.word	0x00009080


	//   ....[31]....
        /*0320*/ 	.word	0x00009090


	//   ....[32]....
        /*0324*/ 	.word	0x00009140


	//   ....[33]....
        /*0328*/ 	.word	0x00009160


	//   ....[34]....
        /*032c*/ 	.word	0x00009200


	//   ....[35]....
        /*0330*/ 	.word	0x00009220


	//   ....[36]....
        /*0334*/ 	.word	0x00009230


	//   ....[37]....
        /*0338*/ 	.word	0x00009a70


	//   ....[38]....
        /*033c*/ 	.word	0x00009a90


	//   ....[39]....
        /*0340*/ 	.word	0x00009ac0


	//   ....[40]....
        /*0344*/ 	.word	0x00009b70


	//   ....[41]....
        /*0348*/ 	.word	0x00009b80


	//   ....[42]....
        /*034c*/ 	.word	0x00009c30


	//   ....[43]....
        /*0350*/ 	.word	0x00009c40


	//   ....[44]....
        /*0354*/ 	.word	0x00009c50


	//   ....[45]....
        /*0358*/ 	.word	0x00009c60


	//   ....[46]....
        /*035c*/ 	.word	0x00009c70


	//   ....[47]....
        /*0360*/ 	.word	0x00009d40


	//   ....[48]....
        /*0364*/ 	.word	0x00009de0


	//   ....[49]....
        /*0368*/ 	.word	0x0000a4d0


	//   ....[50]....
        /*036c*/ 	.word	0x0000a4e0


	//   ....[51]....
        /*0370*/ 	.word	0x0000a500


	//   ....[52]....
        /*0374*/ 	.word	0x0000a580


	//   ....[53]....
        /*0378*/ 	.word	0x0000a590


	//   ....[54]....
        /*037c*/ 	.word	0x0000a5f0


	//   ....[55]....
        /*0380*/ 	.word	0x0000a620


	//   ....[56]....
        /*0384*/ 	.word	0x0000a660


	//   ....[57]....
        /*0388*/ 	.word	0x0000a910


	//   ....[58]....
        /*038c*/ 	.word	0x0000a930


	//   ....[59]....
        /*0390*/ 	.word	0x0000a9d0


	//   ....[60]....
        /*0394*/ 	.word	0x0000a9e0


	//   ....[61]....
        /*0398*/ 	.word	0x0000aa70


	//   ....[62]....
        /*039c*/ 	.word	0x0000aa80


	//   ....[63]....
        /*03a0*/ 	.word	0x0000aa90


	//   ....[64]....
        /*03a4*/ 	.word	0x0000ab20


	//   ....[65]....
        /*03a8*/ 	.word	0x0000afc0


	//   ....[66]....
        /*03ac*/ 	.word	0x0000afd0


	//   ....[67]....
        /*03b0*/ 	.word	0x0000b020


	//   ....[68]....
        /*03b4*/ 	.word	0x0000b060


	//   ....[69]....
        /*03b8*/ 	.word	0x0000b0c0


	//   ....[70]....
        /*03bc*/ 	.word	0x0000b0e0


	//   ....[71]....
        /*03c0*/ 	.word	0x0000b160


	//   ....[72]....
        /*03c4*/ 	.word	0x0000b180


	//   ....[73]....
        /*03c8*/ 	.word	0x0000b550


	//   ....[74]....
        /*03cc*/ 	.word	0x0000ba30


	//   ....[75]....
        /*03d0*/ 	.word	0x0000bb20


	//   ....[76]....
        /*03d4*/ 	.word	0x0000bbc0


	//   ....[77]....
        /*03d8*/ 	.word	0x0000bc30


	//   ....[78]....
        /*03dc*/ 	.word	0x0000bd40


	//   ....[79]....
        /*03e0*/ 	.word	0x0000bdb0


	//   ....[80]....
        /*03e4*/ 	.word	0x0000bec0


	//   ....[81]....
        /*03e8*/ 	.word	0x0000bf30


	//   ....[82]....
        /*03ec*/ 	.word	0x0000c030


	//   ....[83]....
        /*03f0*/ 	.word	0x0000c0c0


	//   ....[84]....
        /*03f4*/ 	.word	0x0000c130


	//   ....[85]....
        /*03f8*/ 	.word	0x0000c190


	//   ....[86]....
        /*03fc*/ 	.word	0x0000c2b0


	//   ....[87]....
        /*0400*/ 	.word	0x0000c310


	//   ....[88]....
        /*0404*/ 	.word	0x0000c420


	//   ....[89]....
        /*0408*/ 	.word	0x0000c480


	//   ....[90]....
        /*040c*/ 	.word	0x0000c570


	//   ....[91]....
        /*0410*/ 	.word	0x0000c650


	//   ....[92]....
        /*0414*/ 	.word	0x0000c730


	//   ....[93]....
        /*0418*/ 	.word	0x0000c7a0


	//   ....[94]....
        /*041c*/ 	.word	0x0000c870


	//   ....[95]....
        /*0420*/ 	.word	0x0000c9b0


	//   ....[96]....
        /*0424*/ 	.word	0x0000ca60


	//   ....[97]....
        /*0428*/ 	.word	0x0000cad0


	//   ....[98]....
        /*042c*/ 	.word	0x0000cbc0


	//   ....[99]....
        /*0430*/ 	.word	0x0000cc20


	//   ....[100]....
        /*0434*/ 	.word	0x0000ccf0


	//   ....[101]....
        /*0438*/ 	.word	0x0000cd50


	//   ....[102]....
        /*043c*/ 	.word	0x0000ce20


	//   ....[103]....
        /*0440*/ 	.word	0x0000cf10


	//   ....[104]....
        /*0444*/ 	.word	0x0000cfb0


	//   ....[105]....
        /*0448*/ 	.word	0x0000d010


	//   ....[106]....
        /*044c*/ 	.word	0x0000d110


	//   ....[107]....
        /*0450*/ 	.word	0x0000d170


	//   ....[108]....
        /*0454*/ 	.word	0x0000d270


	//   ....[109]....
        /*0458*/ 	.word	0x0000d2d0


	//   ....[110]....
        /*045c*/ 	.word	0x0000d3a0


	//   ....[111]....
        /*0460*/ 	.word	0x0000d4f0


	//   ....[112]....
        /*0464*/ 	.word	0x0000d590


	//   ....[113]....
        /*0468*/ 	.word	0x0000d620


	//   ....[114]....
        /*046c*/ 	.word	0x0000d720


	//   ....[115]....
        /*0470*/ 	.word	0x0000d780


	//   ....[116]....
        /*0474*/ 	.word	0x0000d870


	//   ....[117]....
        /*0478*/ 	.word	0x0000d8d0


	//   ....[118]....
        /*047c*/ 	.word	0x0000d990


	//   ....[119]....
        /*0480*/ 	.word	0x0000db00


	//----- nvinfo : EIATTR_REG_RECONFIG
	.align		4
.L_85:
        /*0484*/ 	.byte	0x01, 0x54
	.zero		2


	//----- nvinfo : EIATTR_SYSCALL_OFFSETS
	.align		4
        /*0488*/ 	.byte	0x04, 0x46
        /*048a*/ 	.short	(.L_87 - .L_86)


	//   ....[0]....
.L_86:
        /*048c*/ 	.word	0x00001190


	//   ....[1]....
        /*0490*/ 	.word	0x00008720


	//   ....[2]....
        /*0494*/ 	.word	0x00008860


	//   ....[3]....
        /*0498*/ 	.word	0x00008950


	//   ....[4]....
        /*049c*/ 	.word	0x00009590


	//----- nvinfo : EIATTR_MBARRIER_INSTR_OFFSETS
	.align		4
.L_87:
        /*04a0*/ 	.byte	0x04, 0x39
        /*04a2*/ 	.short	(.L_89 - .L_88)


	//   ....[0]....
.L_88:
        /*04a4*/ 	.word	0x00000180
        /*04a8*/ 	.word	0x000000ff
        /*04ac*/ 	.word	0x0002d800
        /*04b0*/ 	.short	0x0100
        /*04b2*/ 	.byte	0x08
	.zero		1


	//   ....[1]....
        /*04b4*/ 	.word	0x00000190
        /*04b8*/ 	.word	0x000000ff
        /*04bc*/ 	.word	0x0002d820
        /*04c0*/ 	.short	0x0100
        /*04c2*/ 	.byte	0x08
	.zero		1


	//   ....[2]....
        /*04c4*/ 	.word	0x00000280
        /*04c8*/ 	.word	0x000000ff
        /*04cc*/ 	.word	0x0002d830
        /*04d0*/ 	.short	0x0100
        /*04d2*/ 	.byte	0x08
	.zero		1


	//   ....[3]....
        /*04d4*/ 	.word	0x00000290
        /*04d8*/ 	.word	0x000000ff
        /*04dc*/ 	.word	0x0002d840
        /*04e0*/ 	.short	0x0100
        /*04e2*/ 	.byte	0x08
	.zero		1


	//   ....[4]....
        /*04e4*/ 	.word	0x000002a0
        /*04e8*/ 	.word	0x000000ff
        /*04ec*/ 	.word	0x0002d838
        /*04f0*/ 	.short	0x0100
        /*04f2*/ 	.byte	0x08
	.zero		1


	//   ....[5]....
        /*04f4*/ 	.word	0x000002b0
        /*04f8*/ 	.word	0x000000ff
        /*04fc*/ 	.word	0x0002d848
        /*0500*/ 	.short	0x0100
        /*0502*/ 	.byte	0x08
	.zero		1


	//   ....[6]....
        /*0504*/ 	.word	0x000003e0
        /*0508*/ 	.word	0x000000ff
        /*050c*/ 	.word	0x0002d850
        /*0510*/ 	.short	0x0100
        /*0512*/ 	.byte	0x08
	.zero		1


	//   ....[7]....
        /*0514*/ 	.word	0x000003f0
        /*0518*/ 	.word	0x000000ff
        /*051c*/ 	.word	0x0002d860
        /*0520*/ 	.short	0x0100
        /*0522*/ 	.byte	0x08
	.zero		1


	//   ....[8]....
        /*0524*/ 	.word	0x00000400
        /*0528*/ 	.word	0x000000ff
        /*052c*/ 	.word	0x0002d858
        /*0530*/ 	.short	0x0100
        /*0532*/ 	.byte	0x08
	.zero		1


	//   ....[9]....
        /*0534*/ 	.word	0x00000410
        /*0538*/ 	.word	0x000000ff
        /*053c*/ 	.word	0x0002d868
        /*0540*/ 	.short	0x0100
        /*0542*/ 	.byte	0x08
	.zero		1


	//   ....[10]....
        /*0544*/ 	.word	0x00000500
        /*0548*/ 	.word	0x000000ff
        /*054c*/ 	.word	0x0002d870
        /*0550*/ 	.short	0x0100
        /*0552*/ 	.byte	0x06
	.zero		1


	//   ....[11]....
        /*0554*/ 	.word	0x00000510
        /*0558*/ 	.word	0x000000ff
        /*055c*/ 	.word	0x0002d880
        /*0560*/ 	.short	0x0100
        /*0562*/ 	.byte	0x06
	.zero		1


	//   ....[12]....
        /*0564*/ 	.word	0x00000520
        /*0568*/ 	.word	0x000000ff
        /*056c*/ 	.word	0x0002d878
        /*0570*/ 	.short	0x0100
        /*0572*/ 	.byte	0x06
	.zero		1


	//   ....[13]....
        /*0574*/ 	.word	0x00000530
        /*0578*/ 	.word	0x000000ff
        /*057c*/ 	.word	0x0002d888
        /*0580*/ 	.short	0x0100
        /*0582*/ 	.byte	0x06
	.zero		1


	//   ....[14]....
        /*0584*/ 	.word	0x00000660
        /*0588*/ 	.word	0x000000ff
        /*058c*/ 	.word	0x0002d890
        /*0590*/ 	.short	0x0100
        /*0592*/ 	.byte	0x08
	.zero		1


	//   ....[15]....
        /*0594*/ 	.word	0x00000670
        /*0598*/ 	.word	0x000000ff
        /*059c*/ 	.word	0x0002d8a0
        /*05a0*/ 	.short	0x0100
        /*05a2*/ 	.byte	0x08
	.zero		1


	//   ....[16]....
        /*05a4*/ 	.word	0x00000680
        /*05a8*/ 	.word	0x000000ff
        /*05ac*/ 	.word	0x0002d898
        /*05b0*/ 	.short	0x0100
        /*05b2*/ 	.byte	0x08
	.zero		1


	//   ....[17]....
        /*05b4*/ 	.word	0x00000690
        /*05b8*/ 	.word	0x000000ff
        /*05bc*/ 	.word	0x0002d8a8
        /*05c0*/ 	.short	0x0100
        /*05c2*/ 	.byte	0x08
	.zero		1


	//   ....[18]....
        /*05c4*/ 	.word	0x000007d0
        /*05c8*/ 	.word	0x000000ff
        /*05cc*/ 	.word	0x0002d8b0
        /*05d0*/ 	.short	0x0100
        /*05d2*/ 	.byte	0x08
	.zero		1


	//   ....[19]....
        /*05d4*/ 	.word	0x000007e0
        /*05d8*/ 	.word	0x000000ff
        /*05dc*/ 	.word	0x0002d8c0
        /*05e0*/ 	.short	0x0100
        /*05e2*/ 	.byte	0x08
	.zero		1


	//   ....[20]....
        /*05e4*/ 	.word	0x000007f0
        /*05e8*/ 	.word	0x000000ff
        /*05ec*/ 	.word	0x0002d8b8
        /*05f0*/ 	.short	0x0100
        /*05f2*/ 	.byte	0x08
	.zero		1


	//   ....[21]....
        /*05f4*/ 	.word	0x00000800
        /*05f8*/ 	.word	0x000000ff
        /*05fc*/ 	.word	0x0002d8c8
        /*0600*/ 	.short	0x0100
        /*0602*/ 	.byte	0x08
	.zero		1


	//   ....[22]....
        /*0604*/ 	.word	0x000011f0
        /*0608*/ 	.word	0x000000ff
        /*060c*/ 	.word	0x0002d800
        /*0610*/ 	.short	0x010a
        /*0612*/ 	.byte	0x28
	.zero		1


	//   ....[23]....
        /*0614*/ 	.word	0x00001270
        /*0618*/ 	.word	0x00000000
        /*061c*/ 	.word	0x0002d830
        /*0620*/ 	.short	0x010a
        /*0622*/ 	.byte	0x3f
	.zero		1


	//   ....[24]....
        /*0624*/ 	.word	0x000012c0
        /*0628*/ 	.word	0x00000000
        /*062c*/ 	.word	0x0002d830
        /*0630*/ 	.short	0x010a
        /*0632*/ 	.byte	0x3f
	.zero		1


	//   ....[25]....
        /*0634*/ 	.word	0x00001ea0
        /*0638*/ 	.word	0x000000ff
        /*063c*/ 	.word	0x00000000
        /*0640*/ 	.short	0x0101
        /*0642*/ 	.byte	0x06
	.zero		1


	//   ....[26]....
        /*0644*/ 	.word	0x00003e10
        /*0648*/ 	.word	0x000000ff
        /*064c*/ 	.word	0x0002d830
        /*0650*/ 	.short	0x010a
        /*0652*/ 	.byte	0x06
	.zero		1


	//   ....[27]....
        /*0654*/ 	.word	0x00003e50
        /*0658*/ 	.word	0x000000ff
        /*065c*/ 	.word	0x0002d830
        /*0660*/ 	.short	0x010a
        /*0662*/ 	.byte	0x06
	.zero		1


	//   ....[28]....
        /*0664*/ 	.word	0x00004120
        /*0668*/ 	.word	0x000000ff
        /*066c*/ 	.word	0x0002d850
        /*0670*/ 	.short	0x010a
        /*0672*/ 	.byte	0x06
	.zero		1


	//   ....[29]....
        /*0674*/ 	.word	0x00004160
        /*0678*/ 	.word	0x000000ff
        /*067c*/ 	.word	0x0002d850
        /*0680*/ 	.short	0x010a
        /*0682*/ 	.byte	0x06
	.zero		1


	//   ....[30]....
        /*0684*/ 	.word	0x00004aa0
        /*0688*/ 	.word	0x000000ff
        /*068c*/ 	.word	0x00000000
        /*0690*/ 	.short	0x0101
        /*0692*/ 	.byte	0x06
	.zero		1


	//   ....[31]....
        /*0694*/ 	.word	0x00006060
        /*0698*/ 	.word	0x000000ff
        /*069c*/ 	.word	0x00000000
        /*06a0*/ 	.short	0x0101
        /*06a2*/ 	.byte	0x06
	.zero		1


	//   ....[32]....
        /*06a4*/ 	.word	0x00006650
        /*06a8*/ 	.word	0x000000ff
        /*06ac*/ 	.word	0x0002d850
        /*06b0*/ 	.short	0x010a
        /*06b2*/ 	.byte	0x08
	.zero		1


	//   ....[33]....
        /*06b4*/ 	.word	0x00006690
        /*06b8*/ 	.word	0x000000ff
        /*06bc*/ 	.word	0x0002d850
        /*06c0*/ 	.short	0x010a
        /*06c2*/ 	.byte	0x08
	.zero		1


	//   ....[34]....
        /*06c4*/ 	.word	0x00006df0
        /*06c8*/ 	.word	0x000000ff
        /*06cc*/ 	.word	0x00000000
        /*06d0*/ 	.short	0x0101
        /*06d2*/ 	.byte	0x08
	.zero		1


	//   ....[35]....
        /*06d4*/ 	.word	0x00007ce0
        /*06d8*/ 	.word	0x000000ff
        /*06dc*/ 	.word	0x00000000
        /*06e0*/ 	.short	0x0101
        /*06e2*/ 	.byte	0x04
	.zero		1


	//   ....[36]....
        /*06e4*/ 	.word	0x00008e30
        /*06e8*/ 	.word	0x00000000
        /*06ec*/ 	.word	0x0002d840
        /*06f0*/ 	.short	0x010a
        /*06f2*/ 	.byte	0x3f
	.zero		1


	//   ....[37]....
        /*06f4*/ 	.word	0x00009370
        /*06f8*/ 	.word	0x00000000
        /*06fc*/ 	.word	0x0002d830
        /*0700*/ 	.short	0x0107
        /*0702*/ 	.byte	0x3f
	.zero		1


	//   ....[38]....
        /*0704*/ 	.word	0x00009430
        /*0708*/ 	.word	0x00000000
        /*070c*/ 	.word	0x0002d830
        /*0710*/ 	.short	0x0101
        /*0712*/ 	.byte	0x3f
	.zero		1


	//   ....[39]....
        /*0714*/ 	.word	0x00009ee0
        /*0718*/ 	.word	0x000000ff
        /*071c*/ 	.word	0x0002d800
        /*0720*/ 	.short	0x0107
        /*0722*/ 	.byte	0x25
	.zero		1


	//   ....[40]....
        /*0724*/ 	.word	0x00009f40
        /*0728*/ 	.word	0x000000ff
        /*072c*/ 	.word	0x0002d800
        /*0730*/ 	.short	0x0101
        /*0732*/ 	.byte	0x25
	.zero		1


	//   ....[41]....
        /*0734*/ 	.word	0x00009f60
        /*0738*/ 	.word	0x000000ff
        /*073c*/ 	.word	0x0002d820
        /*0740*/ 	.short	0x010a
        /*0742*/ 	.byte	0x25
	.zero		1


	//   ....[42]....
        /*0744*/ 	.word	0x0000a2f0
        /*0748*/ 	.word	0x00000006
        /*074c*/ 	.word	0x0002d840
        /*0750*/ 	.short	0x010a
        /*0752*/ 	.byte	0x3f
	.zero		1


	//   ....[43]....
        /*0754*/ 	.word	0x0000a700
        /*0758*/ 	.word	0x00000006
        /*075c*/ 	.word	0x0002d830
        /*0760*/ 	.short	0x0107
        /*0762*/ 	.byte	0x3f
	.zero		1


	//   ....[44]....
        /*0764*/ 	.word	0x0000a7c0
        /*0768*/ 	.word	0x00000006
        /*076c*/ 	.word	0x0002d830
        /*0770*/ 	.short	0x0101
        /*0772*/ 	.byte	0x3f
	.zero		1


	//   ....[45]....
        /*0774*/ 	.word	0x0000a820
        /*0778*/ 	.word	0x00000006
        /*077c*/ 	.word	0x0002d860
        /*0780*/ 	.short	0x010a
        /*0782*/ 	.byte	0x3f
	.zero		1


	//   ....[46]....
        /*0784*/ 	.word	0x0000ac10
        /*0788*/ 	.word	0x00000006
        /*078c*/ 	.word	0x0002d850
        /*0790*/ 	.short	0x0107
        /*0792*/ 	.byte	0x3f
	.zero		1


	//   ....[47]....
        /*0794*/ 	.word	0x0000ade0
        /*0798*/ 	.word	0x00000006
        /*079c*/ 	.word	0x0002d850
        /*07a0*/ 	.short	0x0101
        /*07a2*/ 	.byte	0x3f
	.zero		1


	//   ....[48]....
        /*07a4*/ 	.word	0x0000aed0
        /*07a8*/ 	.word	0x00000004
        /*07ac*/ 	.word	0x0002d860
        /*07b0*/ 	.short	0x010a
        /*07b2*/ 	.byte	0x3f
	.zero		1


	//   ....[49]....
        /*07b4*/ 	.word	0x0000b2c0
        /*07b8*/ 	.word	0x00000004
        /*07bc*/ 	.word	0x0002d850
        /*07c0*/ 	.short	0x0107
        /*07c2*/ 	.byte	0x3f
	.zero		1


	//   ....[50]....
        /*07c4*/ 	.word	0x0000b3b0
        /*07c8*/ 	.word	0x00000004
        /*07cc*/ 	.word	0x0002d850
        /*07d0*/ 	.short	0x0101
        /*07d2*/ 	.byte	0x3f
	.zero		1


	//   ....[51]....
        /*07d4*/ 	.word	0x0000b4d0
        /*07d8*/ 	.word	0x00000004
        /*07dc*/ 	.word	0x0002d820
        /*07e0*/ 	.short	0x010a
        /*07e2*/ 	.byte	0x3f
	.zero		1


	//   ....[52]....
        /*07e4*/ 	.word	0x0000b650
        /*07e8*/ 	.word	0x00000003
        /*07ec*/ 	.word	0x0002d840
        /*07f0*/ 	.short	0x010a
        /*07f2*/ 	.byte	0x3f
	.zero		1


	//   ....[53]....
        /*07f4*/ 	.word	0x0000b6f0
        /*07f8*/ 	.word	0x00000017
        /*07fc*/ 	.word	0x0002d840
        /*0800*/ 	.short	0x010a
        /*0802*/ 	.byte	0x3f
	.zero		1


	//   ....[54]....
        /*0804*/ 	.word	0x0000b730
        /*0808*/ 	.word	0x00000003
        /*080c*/ 	.word	0x0002d860
        /*0810*/ 	.short	0x010a
        /*0812*/ 	.byte	0x3f
	.zero		1


	//   ....[55]....
        /*0814*/ 	.word	0x0000b770
        /*0818*/ 	.word	0x00000017
        /*081c*/ 	.word	0x0002d860
        /*0820*/ 	.short	0x010a
        /*0822*/ 	.byte	0x3f
	.zero		1


	//   ....[56]....
        /*0824*/ 	.word	0x0000b7e0
        /*0828*/ 	.word	0x00000003
        /*082c*/ 	.word	0x0002d800
        /*0830*/ 	.short	0x010a
        /*0832*/ 	.byte	0x3f
	.zero		1


	//   ....[57]....
        /*0834*/ 	.word	0x0000b830
        /*0838*/ 	.word	0x00000000
        /*083c*/ 	.word	0x0002d830
        /*0840*/ 	.short	0x010a
        /*0842*/ 	.byte	0x3f
	.zero		1


	//   ....[58]....
        /*0844*/ 	.word	0x0000b890
        /*0848*/ 	.word	0x00000007
        /*084c*/ 	.word	0x0002d830
        /*0850*/ 	.short	0x010a
        /*0852*/ 	.byte	0x3f
	.zero		1


	//   ....[59]....
        /*0854*/ 	.word	0x0000b8f0
        /*0858*/ 	.word	0x00000007
        /*085c*/ 	.word	0x0002d850
        /*0860*/ 	.short	0x010a
        /*0862*/ 	.byte	0x3f
	.zero		1


	//   ....[60]....
        /*0864*/ 	.word	0x0000b950
        /*0868*/ 	.word	0x00000007
        /*086c*/ 	.word	0x0002d850
        /*0870*/ 	.short	0x010a
        /*0872*/ 	.byte	0x3f
	.zero		1


	//   ....[61]....
        /*0874*/ 	.word	0x0000ba70
        /*0878*/ 	.word	0x00000000
        /*087c*/ 	.word	0x0002d840
        /*0880*/ 	.short	0x010a
        /*0882*/ 	.byte	0x3f
	.zero		1


	//   ....[62]....
        /*0884*/ 	.word	0x0000c8b0
        /*0888*/ 	.word	0x00000003
        /*088c*/ 	.word	0x0002d820
        /*0890*/ 	.short	0x010a
        /*0892*/ 	.byte	0x3f
	.zero		1


	//   ....[63]....
        /*0894*/ 	.word	0x0000c900
        /*0898*/ 	.word	0x00000006
        /*089c*/ 	.word	0x0002d840
        /*08a0*/ 	.short	0x010a
        /*08a2*/ 	.byte	0x3f
	.zero		1


	//   ....[64]....
        /*08a4*/ 	.word	0x0000ce60
        /*08a8*/ 	.word	0x00000006
        /*08ac*/ 	.word	0x0002d860
        /*08b0*/ 	.short	0x010a
        /*08b2*/ 	.byte	0x3f
	.zero		1


	//   ....[65]....
        /*08b4*/ 	.word	0x0000d440
        /*08b8*/ 	.word	0x00000004
        /*08bc*/ 	.word	0x0002d860
        /*08c0*/ 	.short	0x010a
        /*08c2*/ 	.byte	0x3f
	.zero		1


	//   ....[66]....
        /*08c4*/ 	.word	0x0000da20
        /*08c8*/ 	.word	0x00000004
        /*08cc*/ 	.word	0x0002d820
        /*08d0*/ 	.short	0x010a
        /*08d2*/ 	.byte	0x3f
	.zero		1


	//   ....[67]....
        /*08d4*/ 	.word	0x0000dbc0
        /*08d8*/ 	.word	0x00000003
        /*08dc*/ 	.word	0x0002d840
        /*08e0*/ 	.short	0x010a
        /*08e2*/ 	.byte	0x3f
	.zero		1


	//   ....[68]....
        /*08e4*/ 	.word	0x0000dc10
        /*08e8*/ 	.word	0x00000017
        /*08ec*/ 	.word	0x0002d840
        /*08f0*/ 	.short	0x010a
        /*08f2*/ 	.byte	0x3f
	.zero		1


	//   ....[69]....
        /*08f4*/ 	.word	0x0000dc60
        /*08f8*/ 	.word	0x00000003
        /*08fc*/ 	.word	0x0002d860
        /*0900*/ 	.short	0x010a
        /*0902*/ 	.byte	0x3f
	.zero		1


	//----- nvinfo : EIATTR_NUM_MBARRIERS
	.align		4
.L_89:
        /*0904*/ 	.byte	0x03, 0x38
        /*0906*/ 	.short	0x0016


	//----- nvinfo : EIATTR_EXIT_INSTR_OFFSETS
	.align		4
        /*0908*/ 	.byte	0x04, 0x1c
        /*090a*/ 	.short	(.L_91 - .L_90)


	//   ....[0]....
.L_90:
        /*090c*/ 	.word	0x00000960


	//   ....[1]....
        /*0910*/ 	.word	0x00007f70


	//   ....[2]....
        /*0914*/ 	.word	0x0000b7c0


	//----- nvinfo : EIATTR_MAX_THREADS
	.align		4
.L_91:
        /*0918*/ 	.byte	0x04, 0x05
        /*091a*/ 	.short	(.L_93 - .L_92)
.L_92:
        /*091c*/ 	.word	0x00000200
        /*0920*/ 	.word	0x00000001
        /*0924*/ 	.word	0x00000001


	//----- nvinfo : EIATTR_CRS_STACK_SIZE
	.align		4
.L_93:
        /*0928*/ 	.byte	0x04, 0x1e
        /*092a*/ 	.short	(.L_95 - .L_94)
.L_94:
        /*092c*/ 	.word	0x00000000


	//----- nvinfo : EIATTR_CBANK_PARAM_SIZE
	.align		4
.L_95:
        /*0930*/ 	.byte	0x03, 0x19
        /*0932*/ 	.short	0x0a70


	//----- nvinfo : EIATTR_PARAM_CBANK
	.align		4
        /*0934*/ 	.byte	0x04, 0x0a
        /*0936*/ 	.short	(.L_97 - .L_96)
	.align		4
.L_96:
        /*0938*/ 	.word	index@(.nv.constant0._ZN7cutlass13device_kernelIN5flash11enable_sm90INS1_16FlashAttnFwdSm90INS1_25CollectiveMainloopFwdSm90ILi2EN4cute5tupleIJNS5_1CILi1EEES8_S8_EEENS6_IJNS7_ILi192EEENS7_ILi128EEENS7_ILi96EEEEEELi96ENS_10bfloat16_tEfNS_4arch4Sm90ELb0ELb0ELb1ELb0ELb1ELb0ELb0ELb0ELb1ELb1ELb0ELb0EEENS1_21CollectiveEpilogueFwdINS6_IJSA_SC_SB_EEES9_SE_SG_Li384ELb0ELb1ELb0ELb0EEENS1_29StaticPersistentTileSchedulerILb0EEEEEEEEEvNT_6ParamsE)
        /*093c*/ 	.short	0x0210
        /*093e*/ 	.short	0x0a70


	//----- nvinfo : EIATTR_SW_WAR
	.align		4
.L_97:
        /*0940*/ 	.byte	0x04, 0x36
        /*0942*/ 	.short	(.L_99 - .L_98)
.L_98:
        /*0944*/ 	.word	0x00000008
.L_99:


//--------------------- .nv.info._ZN7cutlass13device_kernelIN5flash11enable_sm90INS1_16FlashAttnFwdSm90INS1_25CollectiveMainloopFwdSm90ILi2EN4cute5tupleIJNS5_1CILi1EEES8_S8_EEENS6_IJNS7_ILi192EEENS7_ILi128EEENS7_ILi96EEEEEELi96ENS_10bfloat16_tEfNS_4arch4Sm90ELb0ELb0ELb1ELb1ELb1ELb0ELb0ELb0ELb1ELb1ELb0ELb0EEENS1_21CollectiveEpilogueFwdINS6_IJSA_SC_SB_EEES9_SE_SG_Li384ELb1ELb1ELb0ELb0EEENS1_36VarlenDynamicPersistentTileSchedulerILi192ELi128ELi384ELi128ELb0ELb1ELb1ELb0ELb1ELb1EEEEEEEEEvNT_6ParamsE --------------------------
	.section	.nv.info._ZN7cutlass13device_kernelIN5flash11enable_sm90INS1_16FlashAttnFwdSm90INS1_25CollectiveMainloopFwdSm90ILi2EN4cute5tupleIJNS5_1CILi1EEES8_S8_EEENS6_IJNS7_ILi192EEENS7_ILi128EEENS7_ILi96EEEEEELi96ENS_10bfloat16_tEfNS_4arch4Sm90ELb0ELb0ELb1ELb1ELb1ELb0ELb0ELb0ELb1ELb1ELb0ELb0EEENS1_21CollectiveEpilogueFwdINS6_IJSA_SC_SB_EEES9_SE_SG_Li384ELb1ELb1ELb0ELb0EEENS1_36VarlenDynamicPersistentTileSchedulerILi192ELi128ELi384ELi128ELb0ELb1ELb1ELb0ELb1ELb1EEEEEEEEEvNT_6ParamsE,"",@"SHT_CUDA_INFO"
	.sectionflags	@""
	.align	4


	//----- nvinfo : EIATTR_CUDA_API_VERSION
	.align		4
        /*0000*/ 	.byte	0x04, 0x37
        /*0002*/ 	.short	(.L_101 - .L_100)
.L_100:
        /*0004*/ 	.word	0x00000082


	//----- nvinfo : EIATTR_KPARAM_INFO
	.align		4
.L_101:
        /*0008*/ 	.byte	0x04, 0x17
        /*000a*/ 	.short	(.L_103 - .L_102)
.L_102:
        /*000c*/ 	.word	0x00000000
        /*0010*/ 	.short	0x0000
        /*0012*/ 	.short	0x0070
        /*0014*/ 	.byte	0x00, 0xf0, 0x01, 0x2a


	//----- nvinfo : EIATTR_SPARSE_MMA_MASK
	.align		4
.L_103:
        /*0018*/ 	.byte	0x03, 0x50
        /*001a*/ 	.short	0x0000


	//----- nvinfo : EIATTR_MAXREG_COUNT
	.align		4
        /*001c*/ 	.byte	0x03, 0x1b
        /*001e*/ 	.short	0x0080


	//----- nvinfo : EIATTR_NUM_BARRIERS
	.align		4
        /*0020*/ 	.byte	0x02, 0x4c
        /*0022*/ 	.byte	0x10
	.zero		1


	//----- nvinfo : EIATTR_EXTERNS
	.align		4
        /*0024*/ 	.byte	0x04, 0x0f
        /*0026*/ 	.short	(.L_105 - .L_104)


	//   ....[0]....
	.align		4
.L_104:
        /*0028*/ 	.word	index@(__assertfail)


	//----- nvinfo : EIATTR_ANNOTATIONS
	.align		4
.L_105:
        /*002c*/ 	.byte	0x04, 0x55
        /*002e*/ 	.short	(.L_107 - .L_106)


	//   ....[0]....
.L_106:
        /* <DEDUP_REMOVED lines=31> */
        /*0214*/ 	.byte	0xf0, 0xe8, 0x00, 0x00, 0x01, 0x00, 0x00, 0x00, 0x00, 0xe9, 0x00, 0x00


	//----- nvinfo : EIATTR_MERCURY_ISA_VERSION
	.align		4
.L_107:
        /*0220*/ 	.byte	0x03, 0x5f
        /*0222*/ 	.short	0x0101


	//----- nvinfo : EIATTR_UNUSED_LOAD_BYTE_OFFSET
	.align		4
        /*0224*/ 	.byte	0x04, 0x44
        /*0226*/ 	.short	(.L_109 - .L_108)


	//   ....[0]....
.L_108:
        /*0228*/ 	.word	0x00000970
        /*022c*/ 	.word	0x0000fff0


	//   ....[1]....
        /*0230*/ 	.word	0x00007320
        /*0234*/ 	.word	0x0000fff0


	//----- nvinfo : EIATTR_INT_WARP_WIDE_INSTR_OFFSETS
	.align		4
.L_109:
        /*0238*/ 	.byte	0x04, 0x31
        /*023a*/ 	.short	(.L_111 - .L_110)


	//   ....[0]....
.L_110:
        /*023c*/ 	.word	0x000000c0


	//   ....[1]....
        /*0240*/ 	.word	0x000000d0


	//   ....[2]....
        /*0244*/ 	.word	0x00000170


	//   ....[3]....
        /*0248*/ 	.word	0x00009d80


	//   ....[4]....
        /*024c*/ 	.word	0x00009e10


	//   ....[5]....
        /*0250*/ 	.word	0x0000cbb0


	//   ....[6]....
        /*0254*/ 	.word	0x0000cc40


	//----- nvinfo : EIATTR_COOP_GROUP_MASK_REGIDS
	.align		4
.L_111:
        /*0258*/ 	.byte	0x04, 0x29
        /*025a*/ 	.short	(.L_113 - .L_112)


	//   ....[0]....
.L_112:
        /*025c*/ 	.word	0xffffffff


	//   ....[1]....
        /*0260*/ 	.word	0xffffffff


	//   ....[2]....
        /*0264*/ 	.word	0xffffffff


	//   ....[3]....
        /*0268*/ 	.word	0xffffffff


	//   ....[4]....
        /*026c*/ 	.word	0xffffffff


	//   ....[5]....
        /*0270*/ 	.word	0xffffffff


	//   ....[6]....
        /*0274*/ 	.word	0xffffffff


	//   ....[7]....
        /*0278*/ 	.word	0xffffffff


	//   ....[8]....
        /*027c*/ 	.word	0xffffffff


	//   ....[9]....
        /*0280*/ 	.word	0xffffffff


	//   ....[10]....
        /*0284*/ 	.word	0xffffffff


	//   ....[11]....
        /*0288*/ 	.word	0xffffffff


	//   ....[12]....
        /*028c*/ 	.word	0xffffffff


	//   ....[13]....
        /*0290*/ 	.word	0xffffffff


	//   ....[14]....
        /*0294*/ 	.word	0xffffffff


	//   ....[15]....
        /*0298*/ 	.word	0xffffffff


	//   ....[16]....
        /*029c*/ 	.word	0xffffffff


	//   ....[17]....
        /*02a0*/ 	.word	0xffffffff


	//   ....[18]....
        /*02a4*/ 	.word	0xffffffff


	//   ....[19]....
        /*02a8*/ 	.word	0xffffffff


	//   ....[20]....
        /*02ac*/ 	.word	0xffffffff


	//   ....[21]....
        /*02b0*/ 	.word	0xffffffff


	//   ....[22]....
        /*02b4*/ 	.word	0xffffffff


	//   ....[23]....
        /*02b8*/ 	.word	0xffffffff


	//   ....[24]....
        /*02bc*/ 	.word	0xffffffff


	//   ....[25]....
        /*02c0*/ 	.word	0xffffffff


	//   ....[26]....
        /*02c4*/ 	.word	0xffffffff


	//   ....[27]....
        /*02c8*/ 	.word	0xffffffff


	//   ....[28]....
        /*02cc*/ 	.word	0xffffffff


	//   ....[29]....
        /*02d0*/ 	.word	0xffffffff


	//   ....[30]....
        /*02d4*/ 	.word	0xffffffff


	//   ....[31]....
        /*02d8*/ 	.word	0xffffffff


	//   ....[32]....
        /*02dc*/ 	.word	0xffffffff


	//   ....[33]....
        /*02e0*/ 	.word	0xffffffff


	//   ....[34]....
        /*02e4*/ 	.word	0xffffffff


	//   ....[35]....
        /*02e8*/ 	.word	0xffffffff


	//   ....[36]....
        /*02ec*/ 	.word	0xffffffff


	//   ....[37]....
        /*02f0*/ 	.word	0xffffffff


	//   ....[38]....
        /*02f4*/ 	.word	0xffffffff


	//   ....[39]....
        /*02f8*/ 	.word	0xffffffff


	//   ....[40]....
        /*02fc*/ 	.word	0xffffffff


	//   ....[41]....
        /*0300*/ 	.word	0xffffffff


	//   ....[42]....
        /*0304*/ 	.word	0xffffffff


	//   ....[43]....
        /*0308*/ 	.word	0xffffffff


	//   ....[44]....
        /*030c*/ 	.word	0xffffffff


	//   ....[45]....
        /*0310*/ 	.word	0xffffffff


	//   ....[46]....
        /*0314*/ 	.word	0xffffffff


	//   ....[47]....
        /*0318*/ 	.word	0xffffffff


	//   ....[48]....
        /*031c*/ 	.word	0xffffffff


	//   ....[49]....
        /*0320*/ 	.word	0xffffffff


	//   ....[50]....
        /*0324*/ 	.word	0xffffffff


	//   ....[51]....
        /*0328*/ 	.word	0xffffffff


	//   ....[52]....
        /*032c*/ 	.word	0xffffffff


	//   ....[53]....
        /*0330*/ 	.word	0xffffffff


	//   ....[54]....
        /*0334*/ 	.word	0xffffffff


	//   ....[55]....
        /*0338*/ 	.word	0xffffffff


	//   ....[56]....
        /*033c*/ 	.word	0xffffffff


	//   ....[57]....
        /*0340*/ 	.word	0xffffffff


	//   ....[58]....
        /*0344*/ 	.word	0xffffffff


	//   ....[59]....
        /*0348*/ 	.word	0xffffffff


	//   ....[60]....
        /*034c*/ 	.word	0xffffffff


	//   ....[61]....
        /*0350*/ 	.word	0xffffffff


	//   ....[62]....
        /*0354*/ 	.word	0xffffffff


	//   ....[63]....
        /*0358*/ 	.word	0xffffffff


	//   ....[64]....
        /*035c*/ 	.word	0xffffffff


	//   ....[65]....
        /*0360*/ 	.word	0xffffffff


	//   ....[66]....
        /*0364*/ 	.word	0xffffffff


	//   ....[67]....
        /*0368*/ 	.word	0xffffffff


	//   ....[68]....
        /*036c*/ 	.word	0xffffffff


	//   ....[69]....
        /*0370*/ 	.word	0xffffffff


	//   ....[70]....
        /*0374*/ 	.word	0xffffffff


	//   ....[71]....
        /*0378*/ 	.word	0xffffffff


	//   ....[72]....
        /*037c*/ 	.word	0xffffffff


	//   ....[73]....
        /*0380*/ 	.word	0xffffffff


	//   ....[74]....
        /*0384*/ 	.word	0xffffffff


	//   ....[75]....
        /*0388*/ 	.word	0xffffffff


	//   ....[76]....
        /*038c*/ 	.word	0xffffffff


	//   ....[77]....
        /*0390*/ 	.word	0xffffffff


	//   ....[78]....
        /*0394*/ 	.word	0xffffffff


	//   ....[79]....
        /*0398*/ 	.word	0xffffffff


	//   ....[80]....
        /*039c*/ 	.word	0xffffffff


	//   ....[81]....
        /*03a0*/ 	.word	0xffffffff


	//   ....[82]....
        /*03a4*/ 	.word	0xffffffff


	//   ....[83]....
        /*03a8*/ 	.word	0xffffffff


	//   ....[84]....
        /*03ac*/ 	.word	0xffffffff


	//   ....[85]....
        /*03b0*/ 	.word	0xffffffff


	//   ....[86]....
        /*03b4*/ 	.word	0xffffffff


	//   ....[87]....
        /*03b8*/ 	.word	0xffffffff


	//   ....[88]....
        /*03bc*/ 	.word	0xffffffff


	//   ....[89]....
        /*03c0*/ 	.word	0xffffffff


	//   ....[90]....
        /*03c4*/ 	.word	0xffffffff


	//   ....[91]....
        /*03c8*/ 	.word	0xffffffff


	//   ....[92]....
        /*03cc*/ 	.word	0xffffffff


	//   ....[93]....
        /*03d0*/ 	.word	0xffffffff


	//   ....[94]....
        /*03d4*/ 	.word	0xffffffff


	//   ....[95]....
        /*03d8*/ 	.word	0xffffffff


	//   ....[96]....
        /*03dc*/ 	.word	0xffffffff


	//   ....[97]....
        /*03e0*/ 	.word	0xffffffff


	//   ....[98]....
        /*03e4*/ 	.word	0xffffffff


	//   ....[99]....
        /*03e8*/ 	.word	0xffffffff


	//   ....[100]....
        /*03ec*/ 	.word	0xffffffff


	//   ....[101]....
        /*03f0*/ 	.word	0xffffffff


	//   ....[102]....
        /*03f4*/ 	.word	0xffffffff


	//   ....[103]....
        /*03f8*/ 	.word	0xffffffff


	//   ....[104]....
        /*03fc*/ 	.word	0xffffffff


	//   ....[105]....
        /*0400*/ 	.word	0xffffffff


	//   ....[106]....
        /*0404*/ 	.word	0xffffffff


	//   ....[107]....
        /*0408*/ 	.word	0xffffffff


	//   ....[108]....
        /*040c*/ 	.word	0xffffffff


	//   ....[109]....
        /*0410*/ 	.word	0xffffffff


	//   ....[110]....
        /*0414*/ 	.word	0xffffffff


	//   ....[111]....
        /*0418*/ 	.word	0x0500000f


	//   ....[112]....
        /*041c*/ 	.word	0x0500000f


	//   ....[113]....
        /*0420*/ 	.word	0x0500000f


	//   ....[114]....
        /*0424*/ 	.word	0x0500000f


	//   ....[115]....
        /*0428*/ 	.word	0x0500000f


	//   ....[116]....
        /*042c*/ 	.word	0x0500000f


	//   ....[117]....
        /*0430*/ 	.word	0x0500000f


	//   ....[118]....
        /*0434*/ 	.word	0x0500000f


	//   ....[119]....
        /*0438*/ 	.word	0x0500000f


	//   ....[120]....
        /*043c*/ 	.word	0x0500000f


	//   ....[121]....
        /*0440*/ 	.word	0x0500000f


	//   ....[122]....
        /*0444*/ 	.word	0x0500000f


	//   ....[123]....
        /*0448*/ 	.word	0x0500000f


	//   ....[124]....
        /*044c*/ 	.word	0x0500000f


	//   ....[125]....
        /*0450*/ 	.word	0x0500000f


	//   ....[126]....
        /*0454*/ 	.word	0x0500000f


	//   ....[127]....
        /*0458*/ 	.word	0x0500000f


	//   ....[128]....
        /*045c*/ 	.word	0x0500000f


	//   ....[129]....
        /*0460*/ 	.word	0x0500000f


	//   ....[130]....
        /*0464*/ 	.word	0x0500000f


	//   ....[131]....
        /*0468*/ 	.word	0x0500000f


	//   ....[132]....
        /*046c*/ 	.word	0x0500000f


	//   ....[133]....
        /*0470*/ 	.word	0x0500000f


	//   ....[134]....
        /*0474*/ 	.word	0x0500000f


	//   ....[135]....
        /*0478*/ 	.word	0x0500000f


	//   ....[136]....
        /*047c*/ 	.word	0x0500000f


	//   ....[137]....
        /*0480*/ 	.word	0x0500000f


	//   ....[138]....
        /*0484*/ 	.word	0x0500000f


	//   ....[139]....
        /*0488*/ 	.word	0x0500000f


	//   ....[140]....
        /*048c*/ 	.word	0x0500000f


	//   ....[141]....
        /*0490*/ 	.word	0x0500000f


	//   ....[142]....
        /*0494*/ 	.word	0x0500000f


	//   ....[143]....
        /*0498*/ 	.word	0x0500000f


	//   ....[144]....
        /*049c*/ 	.word	0x0500000f


	//   ....[145]....
        /*04a0*/ 	.word	0x0500000f


	//   ....[146]....
        /*04a4*/ 	.word	0x0500000f


	//   ....[147]....
        /*04a8*/ 	.word	0x0500000f


	//   ....[148]....
        /*04ac*/ 	.word	0x0500000f


	//   ....[149]....
        /*04b0*/ 	.word	0x0500000f


	//   ....[150]....
        /*04b4*/ 	.word	0x0500000f


	//   ....[151]....
        /*04b8*/ 	.word	0x0500000f


	//   ....[152]....
        /*04bc*/ 	.word	0x0500000f


	//   ....[153]....
        /*04c0*/ 	.word	0x0500000f


	//   ....[154]....
        /*04c4*/ 	.word	0x0500000f


	//   ....[155]....
        /*04c8*/ 	.word	0x0500000f


	//   ....[156]....
        /*04cc*/ 	.word	0x0500000f


	//   ....[157]....
        /*04d0*/ 	.word	0x0500000f


	//   ....[158]....
        /*04d4*/ 	.word	0x0500000f


	//   ....[159]....
        /*04d8*/ 	.word	0x0500000f


	//   ....[160]....
        /*04dc*/ 	.word	0x0500000f


	//   ....[161]....
        /*04e0*/ 	.word	0x0500000f


	//   ....[162]....
        /*04e4*/ 	.word	0x0500000f


	//   ....[163]....
        /*04e8*/ 	.word	0x0500000f


	//   ....[164]....
        /*04ec*/ 	.word	0x0500000f


	//   ....[165]....
        /*04f0*/ 	.word	0x0500000f


	//   ....[166]....
        /*04f4*/ 	.word	0x0500000f


	//   ....[167]....
        /*04f8*/ 	.word	0x0500000f


	//   ....[168]....
        /*04fc*/ 	.word	0x0500000f


	//   ....[169]....
        /*0500*/ 	.word	0x0500000f


	//   ....[170]....
        /*0504*/ 	.word	0x0500000f


	//   ....[171]....
        /*0508*/ 	.word	0x0500000f


	//   ....[172]....
        /*050c*/ 	.word	0x0500000f


	//   ....[173]....
        /*0510*/ 	.word	0x0500000f


	//----- nvinfo : EIATTR_COOP_GROUP_INSTR_OFFSETS
	.align		4
.L_113:
        /*0514*/ 	.byte	0x04, 0x28
        /*0516*/ 	.short	(.L_115 - .L_114)


	//   ....[0]....
.L_114:
        /*0518*/ 	.word	0x00000080


	//   ....[1]....
        /*051c*/ 	.word	0x000000b0


	//   ....[2]....
        /*0520*/ 	.word	0x000002d0


	//   ....[3]....
        /*0524*/ 	.word	0x00000430


	//   ....[4]....
        /*0528*/ 	.word	0x00000550


	//   ....[5]....
        /*052c*/ 	.word	0x000006b0


	//   ....[6]....
        /*0530*/ 	.word	0x00001310


	//   ....[7]....
        /*0534*/ 	.word	0x00002ad0


	//   ....[8]....
        /*0538*/ 	.word	0x00002b40


	//   ....[9]....
        /*053c*/ 	.word	0x000030d0


	//   ....[10]....
        /*0540*/ 	.word	0x00003150


	//   ....[11]....
        /*0544*/ 	.word	0x00003e50


	//   ....[12]....
        /*0548*/ 	.word	0x00005510


	//   ....[13]....
        /*054c*/ 	.word	0x00005540


	//   ....[14]....
        /*0550*/ 	.word	0x00005570


	//   ....[15]....
        /*0554*/ 	.word	0x00005590


	//   ....[16]....
        /*0558*/ 	.word	0x000068e0


	//   ....[17]....
        /*055c*/ 	.word	0x000069e0


	//   ....[18]....
        /*0560*/ 	.word	0x00006a40


	//   ....[19]....
        /*0564*/ 	.word	0x00006b20


	//   ....[20]....
        /*0568*/ 	.word	0x00006b30


	//   ....[21]....
        /*056c*/ 	.word	0x00007c60


	//   ....[22]....
        /*0570*/ 	.word	0x00007ca0


	//   ....[23]....
        /*0574*/ 	.word	0x00007cd0


	//   ....[24]....
        /*0578*/ 	.word	0x00007d00


	//   ....[25]....
        /*057c*/ 	.word	0x00008180


	//   ....[26]....
        /*0580*/ 	.word	0x000081a0


	//   ....[27]....
        /*0584*/ 	.word	0x000082b0


	//   ....[28]....
        /*0588*/ 	.word	0x000082d0


	//   ....[29]....
        /*058c*/ 	.word	0x00008ae0


	//   ....[30]....
        /*0590*/ 	.word	0x00008af0


	//   ....[31]....
        /*0594*/ 	.word	0x00008bf0


	//   ....[32]....
        /*0598*/ 	.word	0x00008c10


	//   ....[33]....
        /*059c*/ 	.word	0x00008d80


	//   ....[34]....
        /*05a0*/ 	.word	0x00008f50


	//   ....[35]....
        /*05a4*/ 	.word	0x00008f80


	//   ....[36]....
        /*05a8*/ 	.word	0x00008fb0


	//   ....[37]....
        /*05ac*/ 	.word	0x00008fe0


	//   ....[38]....
        /*05b0*/ 	.word	0x00009010


	//   ....[39]....
        /*05b4*/ 	.word	0x00009040


	//   ....[40]....
        /*05b8*/ 	.word	0x00009190


	//   ....[41]....
        /*05bc*/ 	.word	0x000091c0


	//   ....[42]....
        /*05c0*/ 	.word	0x000091f0


	//   ....[43]....
        /*05c4*/ 	.word	0x00009220


	//   ....[44]....
        /*05c8*/ 	.word	0x00009250


	//   ....[45]....
        /*05cc*/ 	.word	0x00009280


	//   ....[46]....
        /*05d0*/ 	.word	0x00009310


	//   ....[47]....
        /*05d4*/ 	.word	0x00009340


	//   ....[48]....
        /*05d8*/ 	.word	0x000093c0


	//   ....[49]....
        /*05dc*/ 	.word	0x0000aa50


	//   ....[50]....
        /*05e0*/ 	.word	0x0000aa70


	//   ....[51]....
        /*05e4*/ 	.word	0x0000ab20


	//   ....[52]....
        /*05e8*/ 	.word	0x0000ab40


	//   ....[53]....
        /*05ec*/ 	.word	0x0000abe0


	//   ....[54]....
        /*05f0*/ 	.word	0x0000ac00


	//   ....[55]....
        /*05f4*/ 	.word	0x0000ac10


	//   ....[56]....
        /*05f8*/ 	.word	0x0000ac20


	//   ....[57]....
        /*05fc*/ 	.word	0x0000b5e0


	//   ....[58]....
        /*0600*/ 	.word	0x0000b600


	//   ....[59]....
        /*0604*/ 	.word	0x0000b660


	//   ....[60]....
        /*0608*/ 	.word	0x0000b6a0


	//   ....[61]....
        /*060c*/ 	.word	0x0000b700


	//   ....[62]....
        /*0610*/ 	.word	0x0000b740


	//   ....[63]....
        /*0614*/ 	.word	0x0000b750


	//   ....[64]....
        /*0618*/ 	.word	0x0000b770


	//   ....[65]....
        /*061c*/ 	.word	0x0000b840


	//   ....[66]....
        /*0620*/ 	.word	0x0000b880


	//   ....[67]....
        /*0624*/ 	.word	0x0000b890


	//   ....[68]....
        /*0628*/ 	.word	0x0000b8b0


	//   ....[69]....
        /*062c*/ 	.word	0x0000c170


	//   ....[70]....
        /*0630*/ 	.word	0x0000c180


	//   ....[71]....
        /*0634*/ 	.word	0x0000c1a0


	//   ....[72]....
        /*0638*/ 	.word	0x0000c220


	//   ....[73]....
        /*063c*/ 	.word	0x0000c230


	//   ....[74]....
        /*0640*/ 	.word	0x0000c290


	//   ....[75]....
        /*0644*/ 	.word	0x0000c2c0


	//   ....[76]....
        /*0648*/ 	.word	0x0000c300


	//   ....[77]....
        /*064c*/ 	.word	0x0000c5f0


	//   ....[78]....
        /*0650*/ 	.word	0x0000c610


	//   ....[79]....
        /*0654*/ 	.word	0x0000c6b0


	//   ....[80]....
        /*0658*/ 	.word	0x0000c6c0


	//   ....[81]....
        /*065c*/ 	.word	0x0000c750


	//   ....[82]....
        /*0660*/ 	.word	0x0000c760


	//   ....[83]....
        /*0664*/ 	.word	0x0000c770


	//   ....[84]....
        /*0668*/ 	.word	0x0000c800


	//   ....[85]....
        /*066c*/ 	.word	0x0000ce30


	//   ....[86]....
        /*0670*/ 	.word	0x0000ce40


	//   ....[87]....
        /*0674*/ 	.word	0x0000ced0


	//   ....[88]....
        /*0678*/ 	.word	0x0000cf70


	//   ....[89]....
        /*067c*/ 	.word	0x0000cf90


	//   ....[90]....
        /*0680*/ 	.word	0x0000d010


	//   ....[91]....
        /*0684*/ 	.word	0x0000d030


	//   ....[92]....
        /*0688*/ 	.word	0x0000d040


	//   ....[93]....
        /*068c*/ 	.word	0x0000d420


	//   ....[94]....
        /*0690*/ 	.word	0x0000d450


	//   ....[95]....
        /*0694*/ 	.word	0x0000d490


	//   ....[96]....
        /*0698*/ 	.word	0x0000d4c0


	//   ....[97]....
        /*069c*/ 	.word	0x0000d4f0


	//   ....[98]....
        /*06a0*/ 	.word	0x0000d520


	//   ....[99]....
        /*06a4*/ 	.word	0x0000d550


	//   ....[100]....
        /*06a8*/ 	.word	0x0000d580


	//   ....[101]....
        /*06ac*/ 	.word	0x0000d700


	//   ....[102]....
        /*06b0*/ 	.word	0x0000d730


	//   ....[103]....
        /*06b4*/ 	.word	0x0000d760


	//   ....[104]....
        /*06b8*/ 	.word	0x0000d790


	//   ....[105]....
        /*06bc*/ 	.word	0x0000d7c0


	//   ....[106]....
        /*06c0*/ 	.word	0x0000d7f0


	//   ....[107]....
        /*06c4*/ 	.word	0x0000d8b0


	//   ....[108]....
        /*06c8*/ 	.word	0x0000d8d0


	//   ....[109]....
        /*06cc*/ 	.word	0x0000d940


	//   ....[110]....
        /*06d0*/ 	.word	0x0000ddb0


	//   ....[111]....
        /*06d4*/ 	.word	0x0000e290


	//   ....[112]....
        /*06d8*/ 	.word	0x0000e380


	//   ....[113]....
        /*06dc*/ 	.word	0x0000e420


	//   ....[114]....
        /*06e0*/ 	.word	0x0000e480


	//   ....[115]....
        /*06e4*/ 	.word	0x0000e5a0


	//   ....[116]....
        /*06e8*/ 	.word	0x0000e600


	//   ....[117]....
        /*06ec*/ 	.word	0x0000e710


	//   ....[118]....
        /*06f0*/ 	.word	0x0000e780


	//   ....[119]....
        /*06f4*/ 	.word	0x0000e860


	//   ....[120]....
        /*06f8*/ 	.word	0x0000e980


	//   ....[121]....
        /*06fc*/ 	.word	0x0000e9d0


	//   ....[122]....
        /*0700*/ 	.word	0x0000ea40


	//   ....[123]....
        /*0704*/ 	.word	0x0000eb30


	//   ....[124]....
        /*0708*/ 	.word	0x0000ebb0


	//   ....[125]....
        /*070c*/ 	.word	0x0000ec90


	//   ....[126]....
        /*0710*/ 	.word	0x0000ed10


	//   ....[127]....
        /*0714*/ 	.word	0x0000ed70


	//   ....[128]....
        /*0718*/ 	.word	0x0000ee70


	//   ....[129]....
        /*071c*/ 	.word	0x0000ef70


	//   ....[130]....
        /*0720*/ 	.word	0x0000efd0


	//   ....[131]....
        /*0724*/ 	.word	0x0000f0b0


	//   ....[132]....
        /*0728*/ 	.word	0x0000f1f0


	//   ....[133]....
        /*072c*/ 	.word	0x0000f2c0


	//   ....[134]....
        /*0730*/ 	.word	0x0000f340


	//   ....[135]....
        /*0734*/ 	.word	0x0000f430


	//   ....[136]....
        /*0738*/ 	.word	0x0000f490


	//   ....[137]....
        /*073c*/ 	.word	0x0000f560


	//   ....[138]....
        /*0740*/ 	.word	0x0000f5c0


	//   ....[139]....
        /*0744*/ 	.word	0x0000f6a0


	//   ....[140]....
        /*0748*/ 	.word	0x0000f790


	//   ....[141]....
        /*074c*/ 	.word	0x0000f830


	//   ....[142]....
        /*0750*/ 	.word	0x0000f890


	//   ....[143]....
        /*0754*/ 	.word	0x0000f990


	//   ....[144]....
        /*0758*/ 	.word	0x0000f9f0


	//   ....[145]....
        /*075c*/ 	.word	0x0000faf0


	//   ....[146]....
        /*0760*/ 	.word	0x0000fb50


	//   ....[147]....
        /*0764*/ 	.word	0x0000fc20


	//   ....[148]....
        /*0768*/ 	.word	0x0000fd70


	//   ....[149]....
        /*076c*/ 	.word	0x0000fe20


	//   ....[150]....
        /*0770*/ 	.word	0x0000ff30


	//   ....[151]....
        /*0774*/ 	.word	0x00010010


	//   ....[152]....
        /*0778*/ 	.word	0x00010070


	//   ....[153]....
        /*077c*/ 	.word	0x00010160


	//   ....[154]....
        /*0780*/ 	.word	0x000101c0


	//   ....[155]....
        /*0784*/ 	.word	0x000102a0


	//   ....[156]....
        /*0788*/ 	.word	0x00010330


	//   ....[157]....
        /*078c*/ 	.word	0x000103d0


	//   ....[158]....
        /*0790*/ 	.word	0x000104f0


	//   ....[159]....
        /*0794*/ 	.word	0x00010560


	//   ....[160]....
        /*0798*/ 	.word	0x000105d0


	//   ....[161]....
        /*079c*/ 	.word	0x00010640


	//   ....[162]....
        /*07a0*/ 	.word	0x000106b0


	//   ....[163]....
        /*07a4*/ 	.word	0x00010730


	//   ....[164]....
        /*07a8*/ 	.word	0x000107c0


	//   ....[165]....
        /*07ac*/ 	.word	0x00010850


	//   ....[166]....
        /*07b0*/ 	.word	0x000108c0


	//   ....[167]....
        /*07b4*/ 	.word	0x00010930


	//   ....[168]....
        /*07b8*/ 	.word	0x000109a0


	//   ....[169]....
        /*07bc*/ 	.word	0x00010a20


	//   ....[170]....
        /*07c0*/ 	.word	0x00010a90


	//   ....[171]....
        /*07c4*/ 	.word	0x00010b30


	//   ....[172]....
        /*07c8*/ 	.word	0x00010bc0


	//   ....[173]....
        /*07cc*/ 	.word	0x00010ce0


	//----- nvinfo : EIATTR_REG_RECONFIG
	.align		4
.L_115:
        /*07d0*/ 	.byte	0x01, 0x54
	.zero		2


	//----- nvinfo : EIATTR_SYSCALL_OFFSETS
	.align		4
        /*07d4*/ 	.byte	0x04, 0x46
        /*07d6*/ 	.short	(.L_117 - .L_116)


	//   ....[0]....
.L_116:
        /*07d8*/ 	.word	0x000014d0


	//   ....[1]....
        /*07dc*/ 	.word	0x00009f70


	//   ....[2]....
        /*07e0*/ 	.word	0x0000a0c0


	//   ....[3]....
        /*07e4*/ 	.word	0x0000a1b0


	//   ....[4]....
        /*07e8*/ 	.word	0x0000b060


	//----- nvinfo : EIATTR_MBARRIER_INSTR_OFFSETS
	.align		4
.L_117:
        /*07ec*/ 	.byte	0x04, 0x39
        /*07ee*/ 	.short	(.L_119 - .L_118)


	//   ....[0]....
.L_118:
        /*07f0*/ 	.word	0x00000180
        /*07f4*/ 	.word	0x000000ff
        /*07f8*/ 	.word	0x0002d800
        /*07fc*/ 	.short	0x0100
        /*07fe*/ 	.byte	0x08
	.zero		1


	//   ....[1]....
        /*0800*/ 	.word	0x00000190
        /*0804*/ 	.word	0x000000ff
        /*0808*/ 	.word	0x0002d820
        /*080c*/ 	.short	0x0100
        /*080e*/ 	.byte	0x08
	.zero		1


	//   ....[2]....
        /*0810*/ 	.word	0x00000280
        /*0814*/ 	.word	0x000000ff
        /*0818*/ 	.word	0x0002d830
        /*081c*/ 	.short	0x0100
        /*081e*/ 	.byte	0x08
	.zero		1


	//   ....[3]....
        /*0820*/ 	.word	0x00000290
        /*0824*/ 	.word	0x000000ff
        /*0828*/ 	.word	0x0002d840
        /*082c*/ 	.short	0x0100
        /*082e*/ 	.byte	0x08
	.zero		1


	//   ....[4]....
        /*0830*/ 	.word	0x000002a0
        /*0834*/ 	.word	0x000000ff
        /*0838*/ 	.word	0x0002d838
        /*083c*/ 	.short	0x0100
        /*083e*/ 	.byte	0x08
	.zero		1


	//   ....[5]....
        /*0840*/ 	.word	0x000002b0
        /*0844*/ 	.word	0x000000ff
        /*0848*/ 	.word	0x0002d848
        /*084c*/ 	.short	0x0100
        /*084e*/ 	.byte	0x08
	.zero		1


	//   ....[6]....
        /*0850*/ 	.word	0x000003e0
        /*0854*/ 	.word	0x000000ff
        /*0858*/ 	.word	0x0002d850
        /*085c*/ 	.short	0x0100
        /*085e*/ 	.byte	0x08
	.zero		1


	//   ....[7]....
        /*0860*/ 	.word	0x000003f0
        /*0864*/ 	.word	0x000000ff
        /*0868*/ 	.word	0x0002d860
        /*086c*/ 	.short	0x0100
        /*086e*/ 	.byte	0x08
	.zero		1


	//   ....[8]....
        /*0870*/ 	.word	0x00000400
        /*0874*/ 	.word	0x000000ff
        /*0878*/ 	.word	0x0002d858
        /*087c*/ 	.short	0x0100
        /*087e*/ 	.byte	0x08
	.zero		1


	//   ....[9]....
        /*0880*/ 	.word	0x00000410
        /*0884*/ 	.word	0x000000ff
        /*0888*/ 	.word	0x0002d868
        /*088c*/ 	.short	0x0100
        /*088e*/ 	.byte	0x08
	.zero		1


	//   ....[10]....
        /*0890*/ 	.word	0x00000500
        /*0894*/ 	.word	0x000000ff
        /*0898*/ 	.word	0x0002d870
        /*089c*/ 	.short	0x0100
        /*089e*/ 	.byte	0x06
	.zero		1


	//   ....[11]....
        /*08a0*/ 	.word	0x00000510
        /*08a4*/ 	.word	0x000000ff
        /*08a8*/ 	.word	0x0002d880
        /*08ac*/ 	.short	0x0100
        /*08ae*/ 	.byte	0x06
	.zero		1


	//   ....[12]....
        /*08b0*/ 	.word	0x00000520
        /*08b4*/ 	.word	0x000000ff
        /*08b8*/ 	.word	0x0002d878
        /*08bc*/ 	.short	0x0100
        /*08be*/ 	.byte	0x06
	.zero		1


	//   ....[13]....
        /*08c0*/ 	.word	0x00000530
        /*08c4*/ 	.word	0x000000ff
        /*08c8*/ 	.word	0x0002d888
        /*08cc*/ 	.short	0x0100
        /*08ce*/ 	.byte	0x06
	.zero		1


	//   ....[14]....
        /*08d0*/ 	.word	0x00000660
        /*08d4*/ 	.word	0x000000ff
        /*08d8*/ 	.word	0x0002d890
        /*08dc*/ 	.short	0x0100
        /*08de*/ 	.byte	0x08
	.zero		1


	//   ....[15]....
        /*08e0*/ 	.word	0x00000670
        /*08e4*/ 	.word	0x000000ff
        /*08e8*/ 	.word	0x0002d8a0
        /*08ec*/ 	.short	0x0100
        /*08ee*/ 	.byte	0x08
	.zero		1


	//   ....[16]....
        /*08f0*/ 	.word	0x00000680
        /*08f4*/ 	.word	0x000000ff
        /*08f8*/ 	.word	0x0002d898
        /*08fc*/ 	.short	0x0100
        /*08fe*/ 	.byte	0x08
	.zero		1


	//   ....[17]....
        /*0900*/ 	.word	0x00000690
        /*0904*/ 	.word	0x000000ff
        /*0908*/ 	.word	0x0002d8a8
        /*090c*/ 	.short	0x0100
        /*090e*/ 	.byte	0x08
	.zero		1


	//   ....[18]....
        /*0910*/ 	.word	0x000007c0
        /*0914*/ 	.word	0x000000ff
        /*0918*/ 	.word	0x0002d8b0
        /*091c*/ 	.short	0x0100
        /*091e*/ 	.byte	0x08
	.zero		1


	//   ....[19]....
        /*0920*/ 	.word	0x000007d0
        /*0924*/ 	.word	0x000000ff
        /*0928*/ 	.word	0x0002d8c0
        /*092c*/ 	.short	0x0100
        /*092e*/ 	.byte	0x08
	.zero		1


	//   ....[20]....
        /*0930*/ 	.word	0x000007e0
        /*0934*/ 	.word	0x000000ff
        /*0938*/ 	.word	0x0002d8b8
        /*093c*/ 	.short	0x0100
        /*093e*/ 	.byte	0x08
	.zero		1


	//   ....[21]....
        /*0940*/ 	.word	0x000007f0
        /*0944*/ 	.word	0x000000ff
        /*0948*/ 	.word	0x0002d8c8
        /*094c*/ 	.short	0x0100
        /*094e*/ 	.byte	0x08
	.zero		1


	//   ....[22]....
        /*0950*/ 	.word	0x00001530
        /*0954*/ 	.word	0x000000ff
        /*0958*/ 	.word	0x0002d800
        /*095c*/ 	.short	0x010a
        /*095e*/ 	.byte	0x29
	.zero		1


	//   ....[23]....
        /*0960*/ 	.word	0x000015a0
        /*0964*/ 	.word	0x00000000
        /*0968*/ 	.word	0x0002d830
        /*096c*/ 	.short	0x010a
        /*096e*/ 	.byte	0x3f
	.zero		1


	//   ....[24]....
        /*0970*/ 	.word	0x000015f0
        /*0974*/ 	.word	0x00000000
        /*0978*/ 	.word	0x0002d830
        /*097c*/ 	.short	0x010a
        /*097e*/ 	.byte	0x3f
	.zero		1


	//   ....[25]....
        /*0980*/ 	.word	0x00002760
        /*0984*/ 	.word	0x000000ff
        /*0988*/ 	.word	0x00000000
        /*098c*/ 	.short	0x0101
        /*098e*/ 	.byte	0x06
	.zero		1


	//   ....[26]....
        /*0990*/ 	.word	0x00004110
        /*0994*/ 	.word	0x000000ff
        /*0998*/ 	.word	0x0002d830
        /*099c*/ 	.short	0x010a
        /*099e*/ 	.byte	0x06
	.zero		1


	//   ....[27]....
        /*09a0*/ 	.word	0x00004150
        /*09a4*/ 	.word	0x000000ff
        /*09a8*/ 	.word	0x0002d830
        /*09ac*/ 	.short	0x010a
        /*09ae*/ 	.byte	0x06
	.zero		1


	//   ....[28]....
        /*09b0*/ 	.word	0x00004430
        /*09b4*/ 	.word	0x000000ff
        /*09b8*/ 	.word	0x0002d850
        /*09bc*/ 	.short	0x010a
        /*09be*/ 	.byte	0x06
	.zero		1


	//   ....[29]....
        /*09c0*/ 	.word	0x00004470
        /*09c4*/ 	.word	0x000000ff
        /*09c8*/ 	.word	0x0002d850
        /*09cc*/ 	.short	0x010a
        /*09ce*/ 	.byte	0x06
	.zero		1


	//   ....[30]....
        /*09d0*/ 	.word	0x00004db0
        /*09d4*/ 	.word	0x000000ff
        /*09d8*/ 	.word	0x00000000
        /*09dc*/ 	.short	0x0101
        /*09de*/ 	.byte	0x06
	.zero		1


	//   ....[31]....
        /*09e0*/ 	.word	0x00006380
        /*09e4*/ 	.word	0x000000ff
        /*09e8*/ 	.word	0x00000000
        /*09ec*/ 	.short	0x0101
        /*09ee*/ 	.byte	0x06
	.zero		1


	//   ....[32]....
        /*09f0*/ 	.word	0x00006950
        /*09f4*/ 	.word	0x000000ff
        /*09f8*/ 	.word	0x0002d850
        /*09fc*/ 	.short	0x010a
        /*09fe*/ 	.byte	0x04
	.zero		1


	//   ....[33]....
        /*0a00*/ 	.word	0x00006990
        /*0a04*/ 	.word	0x000000ff
        /*0a08*/ 	.word	0x0002d850
        /*0a0c*/ 	.short	0x010a
        /*0a0e*/ 	.byte	0x04
	.zero		1


	//   ....[34]....
        /*0a10*/ 	.word	0x00007000
        /*0a14*/ 	.word	0x000000ff
        /*0a18*/ 	.word	0x00000000
        /*0a1c*/ 	.short	0x0101
        /*0a1e*/ 	.byte	0x04
	.zero		1


	//   ....[35]....
        /*0a20*/ 	.word	0x000081b0
        /*0a24*/ 	.word	0x000000ff
        /*0a28*/ 	.word	0x00000000
        /*0a2c*/ 	.short	0x0101
        /*0a2e*/ 	.byte	0x04
	.zero		1


	//   ....[36]....
        /*0a30*/ 	.word	0x0000a7b0
        /*0a34*/ 	.word	0x00000002
        /*0a38*/ 	.word	0x0002d840
        /*0a3c*/ 	.short	0x010a
        /*0a3e*/ 	.byte	0x3f
	.zero		1


	//   ....[37]....
        /*0a40*/ 	.word	0x0000ad60
        /*0a44*/ 	.word	0x00000002
        /*0a48*/ 	.word	0x0002d830
        /*0a4c*/ 	.short	0x0107
        /*0a4e*/ 	.byte	0x3f
	.zero		1


	//   ....[38]....
        /*0a50*/ 	.word	0x0000ae30
        /*0a54*/ 	.word	0x00000002
        /*0a58*/ 	.word	0x0002d830
        /*0a5c*/ 	.short	0x0101
        /*0a5e*/ 	.byte	0x3f
	.zero		1


	//   ....[39]....
        /*0a60*/ 	.word	0x0000b9f0
        /*0a64*/ 	.word	0x00000017
        /*0a68*/ 	.word	0x0002d800
        /*0a6c*/ 	.short	0x0107
        /*0a6e*/ 	.byte	0x3f
	.zero		1


	//   ....[40]....
        /*0a70*/ 	.word	0x0000bae0
        /*0a74*/ 	.word	0x00000017
        /*0a78*/ 	.word	0x0002d800
        /*0a7c*/ 	.short	0x0101
        /*0a7e*/ 	.byte	0x3f
	.zero		1


	//   ....[41]....
        /*0a80*/ 	.word	0x0000bb00
        /*0a84*/ 	.word	0x00000017
        /*0a88*/ 	.word	0x0002d820
        /*0a8c*/ 	.short	0x010a
        /*0a8e*/ 	.byte	0x3f
	.zero		1


	//   ....[42]....
        /*0a90*/ 	.word	0x0000bf20
        /*0a94*/ 	.word	0x00000005
        /*0a98*/ 	.word	0x0002d840
        /*0a9c*/ 	.short	0x010a
        /*0a9e*/ 	.byte	0x3f
	.zero		1


	//   ....[43]....
        /*0aa0*/ 	.word	0x0000c3b0
        /*0aa4*/ 	.word	0x00000005
        /*0aa8*/ 	.word	0x0002d830
        /*0aac*/ 	.short	0x0107
        /*0aae*/ 	.byte	0x3f
	.zero		1


	//   ....[44]....
        /*0ab0*/ 	.word	0x0000c470
        /*0ab4*/ 	.word	0x00000005
        /*0ab8*/ 	.word	0x0002d830
        /*0abc*/ 	.short	0x0101
        /*0abe*/ 	.byte	0x3f
	.zero		1


	//   ....[45]....
        /*0ac0*/ 	.word	0x0000c4d0
        /*0ac4*/ 	.word	0x00000005
        /*0ac8*/ 	.word	0x0002d860
        /*0acc*/ 	.short	0x010a
        /*0ace*/ 	.byte	0x3f
	.zero		1


	//   ....[46]....
        /*0ad0*/ 	.word	0x0000c9f0
        /*0ad4*/ 	.word	0x00000005
        /*0ad8*/ 	.word	0x0002d850
        /*0adc*/ 	.short	0x0107
        /*0ade*/ 	.byte	0x3f
	.zero		1


	//   ....[47]....
        /*0ae0*/ 	.word	0x0000caf0
        /*0ae4*/ 	.word	0x00000005
        /*0ae8*/ 	.word	0x0002d850
        /*0aec*/ 	.short	0x0101
        /*0aee*/ 	.byte	0x3f
	.zero		1


	//   ....[48]....
        /*0af0*/ 	.word	0x0000ccf0
        /*0af4*/ 	.word	0x00000000
        /*0af8*/ 	.word	0x0002d860
        /*0afc*/ 	.short	0x010a
        /*0afe*/ 	.byte	0x3f
	.zero		1


	//   ....[49]....
        /*0b00*/ 	.word	0x0000d170
        /*0b04*/ 	.word	0x00000000
        /*0b08*/ 	.word	0x0002d850
        /*0b0c*/ 	.short	0x0107
        /*0b0e*/ 	.byte	0x3f
	.zero		1


	//   ....[50]....
        /*0b10*/ 	.word	0x0000d240
        /*0b14*/ 	.word	0x00000000
        /*0b18*/ 	.word	0x0002d850
        /*0b1c*/ 	.short	0x0101
        /*0b1e*/ 	.byte	0x3f
	.zero		1


	//   ....[51]....
        /*0b20*/ 	.word	0x0000dd30
        /*0b24*/ 	.word	0x00000005
        /*0b28*/ 	.word	0x0002d820
        /*0b2c*/ 	.short	0x010a
        /*0b2e*/ 	.byte	0x3f
	.zero		1


	//   ....[52]....
        /*0b30*/ 	.word	0x0000deb0
        /*0b34*/ 	.word	0x00000003
        /*0b38*/ 	.word	0x0002d840
        /*0b3c*/ 	.short	0x010a
        /*0b3e*/ 	.byte	0x3f
	.zero		1


	//   ....[53]....
        /*0b40*/ 	.word	0x0000df50
        /*0b44*/ 	.word	0x00000005
        /*0b48*/ 	.word	0x0002d840
        /*0b4c*/ 	.short	0x010a
        /*0b4e*/ 	.byte	0x3f
	.zero		1


	//   ....[54]....
        /*0b50*/ 	.word	0x0000df90
        /*0b54*/ 	.word	0x00000003
        /*0b58*/ 	.word	0x0002d860
        /*0b5c*/ 	.short	0x010a
        /*0b5e*/ 	.byte	0x3f
	.zero		1


	//   ....[55]....
        /*0b60*/ 	.word	0x0000dfd0
        /*0b64*/ 	.word	0x00000005
        /*0b68*/ 	.word	0x0002d860
        /*0b6c*/ 	.short	0x010a
        /*0b6e*/ 	.byte	0x3f
	.zero		1


	//   ....[56]....
        /*0b70*/ 	.word	0x0000e040
        /*0b74*/ 	.word	0x00000003
        /*0b78*/ 	.word	0x0002d800
        /*0b7c*/ 	.short	0x010a
        /*0b7e*/ 	.byte	0x3f
	.zero		1


	//   ....[57]....
        /*0b80*/ 	.word	0x0000e090
        /*0b84*/ 	.word	0x00000000
        /*0b88*/ 	.word	0x0002d830
        /*0b8c*/ 	.short	0x010a
        /*0b8e*/ 	.byte	0x3f
	.zero		1


	//   ....[58]....
        /*0b90*/ 	.word	0x0000e0f0
        /*0b94*/ 	.word	0x00000009
        /*0b98*/ 	.word	0x0002d830
        /*0b9c*/ 	.short	0x010a
        /*0b9e*/ 	.byte	0x3f
	.zero		1


	//   ....[59]....
        /*0ba0*/ 	.word	0x0000e150
        /*0ba4*/ 	.word	0x00000008
        /*0ba8*/ 	.word	0x0002d850
        /*0bac*/ 	.short	0x010a
        /*0bae*/ 	.byte	0x3f
	.zero		1


	//   ....[60]....
        /*0bb0*/ 	.word	0x0000e1b0
        /*0bb4*/ 	.word	0x00000005
        /*0bb8*/ 	.word	0x0002d850
        /*0bbc*/ 	.short	0x010a
        /*0bbe*/ 	.byte	0x3f
	.zero		1


	//   ....[61]....
        /*0bc0*/ 	.word	0x0000e2d0
        /*0bc4*/ 	.word	0x00000002
        /*0bc8*/ 	.word	0x0002d840
        /*0bcc*/ 	.short	0x010a
        /*0bce*/ 	.byte	0x3f
	.zero		1


	//   ....[62]....
        /*0bd0*/ 	.word	0x0000f0f0
        /*0bd4*/ 	.word	0x00000017
        /*0bd8*/ 	.word	0x0002d820
        /*0bdc*/ 	.short	0x010a
        /*0bde*/ 	.byte	0x3f
	.zero		1


	//   ....[63]....
        /*0be0*/ 	.word	0x0000f140
        /*0be4*/ 	.word	0x00000005
        /*0be8*/ 	.word	0x0002d840
        /*0bec*/ 	.short	0x010a
        /*0bee*/ 	.byte	0x3f
	.zero		1


	//   ....[64]....
        /*0bf0*/ 	.word	0x0000f6e0
        /*0bf4*/ 	.word	0x00000005
        /*0bf8*/ 	.word	0x0002d860
        /*0bfc*/ 	.short	0x010a
        /*0bfe*/ 	.byte	0x3f
	.zero		1


	//   ....[65]....
        /*0c00*/ 	.word	0x0000fcc0
        /*0c04*/ 	.word	0x00000000
        /*0c08*/ 	.word	0x0002d860
        /*0c0c*/ 	.short	0x010a
        /*0c0e*/ 	.byte	0x3f
	.zero		1


	//   ....[66]....
        /*0c10*/ 	.word	0x00010c00
        /*0c14*/ 	.word	0x00000005
        /*0c18*/ 	.word	0x0002d820
        /*0c1c*/ 	.short	0x010a
        /*0c1e*/ 	.byte	0x3f
	.zero		1


	//   ....[67]....
        /*0c20*/ 	.word	0x00010da0
        /*0c24*/ 	.word	0x00000003
        /*0c28*/ 	.word	0x0002d840
        /*0c2c*/ 	.short	0x010a
        /*0c2e*/ 	.byte	0x3f
	.zero		1


	//   ....[68]....
        /*0c30*/ 	.word	0x00010df0
        /*0c34*/ 	.word	0x00000005
        /*0c38*/ 	.word	0x0002d840
        /*0c3c*/ 	.short	0x010a
        /*0c3e*/ 	.byte	0x3f
	.zero		1


	//   ....[69]....
        /*0c40*/ 	.word	0x00010e40
        /*0c44*/ 	.word	0x00000003
        /*0c48*/ 	.word	0x0002d860
        /*0c4c*/ 	.short	0x010a
        /*0c4e*/ 	.byte	0x3f
	.zero		1


	//----- nvinfo : EIATTR_NUM_MBARRIERS
	.align		4
.L_119:
        /*0c50*/ 	.byte	0x03, 0x38
        /*0c52*/ 	.short	0x0016


	//----- nvinfo : EIATTR_EXIT_INSTR_OFFSETS
	.align		4
        /*0c54*/ 	.byte	0x04, 0x1c
        /*0c56*/ 	.short	(.L_121 - .L_120)


	//   ....[0]....
.L_120:
        /*0c58*/ 	.word	0x000009a0


	//   ....[1]....
        /*0c5c*/ 	.word	0x00008d30


	//   ....[2]....
        /*0c60*/ 	.word	0x0000e020


	//----- nvinfo : EIATTR_MAX_THREADS
	.align		4
.L_121:
        /*0c64*/ 	.byte	0x04, 0x05
        /*0c66*/ 	.short	(.L_123 - .L_122)
.L_122:
        /*0c68*/ 	.word	0x00000200
        /*0c6c*/ 	.word	0x00000001
        /*0c70*/ 	.word	0x00000001


	//----- nvinfo : EIATTR_CRS_STACK_SIZE
	.align		4
.L_123:
        /*0c74*/ 	.byte	0x04, 0x1e
        /*0c76*/ 	.short	(.L_125 - .L_124)
.L_124:
        /*0c78*/ 	.word	0x00000000


	//----- nvinfo : EIATTR_CBANK_PARAM_SIZE
	.align		4
.L_125:
        /*0c7c*/ 	.byte	0x03, 0x19
        /*0c7e*/ 	.short	0x0af0


	//----- nvinfo : EIATTR_PARAM_CBANK
	.align		4
        /*0c80*/ 	.byte	0x04, 0x0a
        /*0c82*/ 	.short	(.L_127 - .L_126)
	.align		4
.L_126:
        /*0c84*/ 	.word	index@(.nv.constant0._ZN7cutlass13device_kernelIN5flash11enable_sm90INS1_16FlashAttnFwdSm90INS1_25CollectiveMainloopFwdSm90ILi2EN4cute5tupleIJNS5_1CILi1EEES8_S8_EEENS6_IJNS7_ILi192EEENS7_ILi128EEENS7_ILi96EEEEEELi96ENS_10bfloat16_tEfNS_4arch4Sm90ELb0ELb0ELb1ELb1ELb1ELb0ELb0ELb0ELb1ELb1ELb0ELb0EEENS1_21CollectiveEpilogueFwdINS6_IJSA_SC_SB_EEES9_SE_SG_Li384ELb1ELb1ELb0ELb0EEENS1_36VarlenDynamicPersistentTileSchedulerILi192ELi128ELi384ELi128ELb0ELb1ELb1ELb0ELb1ELb1EEEEEEEEEvNT_6ParamsE)
        /*0c88*/ 	.short	0x0210
        /*0c8a*/ 	.short	0x0af0


	//----- nvinfo : EIATTR_SW_WAR
	.align		4
.L_127:
        /*0c8c*/ 	.byte	0x04, 0x36
        /*0c8e*/ 	.short	(.L_129 - .L_128)
.L_128:
        /*0c90*/ 	.word	0x00000008
.L_129:


//--------------------- .nv.info._ZN7cutlass13device_kernelIN5flash11enable_sm90INS1_16FlashAttnFwdSm90INS1_25CollectiveMainloopFwdSm90ILi2EN4cute5tupleIJNS5_1CILi1EEES8_S8_EEENS6_IJNS7_ILi192EEENS7_ILi128EEENS7_ILi96EEEEEELi96ENS_10bfloat16_tEfNS_4arch4Sm90ELb0ELb0ELb1ELb1ELb1ELb1ELb0ELb0ELb1ELb1ELb0ELb0EEENS1_21CollectiveEpilogueFwdINS6_IJSA_SC_SB_EEES9_SE_SG_Li384ELb1ELb1ELb0ELb0EEENS1_36VarlenDynamicPersistentTileSchedulerILi192ELi128ELi384ELi128ELb0ELb1ELb1ELb0ELb1ELb1EEEEEEEEEvNT_6ParamsE --------------------------
	.section	.nv.info._ZN7cutlass13device_kernelIN5flash11enable_sm90INS1_16FlashAttnFwdSm90INS1_25CollectiveMainloopFwdSm90ILi2EN4cute5tupleIJNS5_1CILi1EEES8_S8_EEENS6_IJNS7_ILi192EEENS7_ILi128EEENS7_ILi96EEEEEELi96ENS_10bfloat16_tEfNS_4arch4Sm90ELb0ELb0ELb1ELb1ELb1ELb1ELb0ELb0ELb1ELb1ELb0ELb0EEENS1_21CollectiveEpilogueFwdINS6_IJSA_SC_SB_EEES9_SE_SG_Li384ELb1ELb1ELb0ELb0EEENS1_36VarlenDynamicPersistentTileSchedulerILi192ELi128ELi384ELi128ELb0ELb1ELb1ELb0ELb1ELb1EEEEEEEEEvNT_6ParamsE,"",@"SHT_CUDA_INFO"
	.sectionflags	@""
	.align	4


	//----- nvinfo : EIATTR_CUDA_API_VERSION
	.align		4
        /*0000*/ 	.byte	0x04, 0x37
        /*0002*/ 	.short	(.L_131 - .L_130)
.L_130:
        /*0004*/ 	.word	0x00000082


	//----- nvinfo : EIATTR_KPARAM_INFO
	.align		4
.L_131:
        /*0008*/ 	.byte	0x04, 0x17
        /*000a*/ 	.short	(.L_133 - .L_132)
.L_132:
        /*000c*/ 	.word	0x00000000
        /*0010*/ 	.short	0x0000
        /*0012*/ 	.short	0x0070
        /*0014*/ 	.byte	0x00, 0xf0, 0x01, 0x2a


	//----- nvinfo : EIATTR_SPARSE_MMA_MASK
	.align		4
.L_133:
        /*0018*/ 	.byte	0x03, 0x50
        /*001a*/ 	.short	0x0000


	//----- nvinfo : EIATTR_MAXREG_COUNT
	.align		4
        /*001c*/ 	.byte	0x03, 0x1b
        /*001e*/ 	.short	0x0080


	//----- nvinfo : EIATTR_NUM_BARRIERS
	.align		4
        /*0020*/ 	.byte	0x02, 0x4c
        /*0022*/ 	.byte	0x10
	.zero		1


	//----- nvinfo : EIATTR_EXTERNS
	.align		4
        /*0024*/ 	.byte	0x04, 0x0f
        /*0026*/ 	.short	(.L_135 - .L_134)


	//   ....[0]....
	.align		4
.L_134:
        /*0028*/ 	.word	index@(__assertfail)


	//----- nvinfo : EIATTR_ANNOTATIONS
	.align		4
.L_135:
        /*002c*/ 	.byte	0x04, 0x55
        /*002e*/ 	.short	(.L_137 - .L_136)


	//   ....[0]....
.L_136:
        /* <DEDUP_REMOVED lines=96> */


	//----- nvinfo : EIATTR_MERCURY_ISA_VERSION
	.align		4
.L_137:
        /*0620*/ 	.byte	0x03, 0x5f
        /*0622*/ 	.short	0x0101


	//----- nvinfo : EIATTR_UNUSED_LOAD_BYTE_OFFSET
	.align		4
        /*0624*/ 	.byte	0x04, 0x44
        /*0626*/ 	.short	(.L_139 - .L_138)


	//   ....[0]....
.L_138:
        /*0628*/ 	.word	0x00000a90
        /*062c*/ 	.word	0x0000fff0


	//   ....[1]....
        /*0630*/ 	.word	0x00011a40
        /*0634*/ 	.word	0x0000fff0


	//----- nvinfo : EIATTR_INT_WARP_WIDE_INSTR_OFFSETS
	.align		4
.L_139:
        /*0638*/ 	.byte	0x04, 0x31
        /*063a*/ 	.short	(.L_141 - .L_140)


	//   ....[0]....
.L_140:
        /*063c*/ 	.word	0x00000130


	//   ....[1]....
        /*0640*/ 	.word	0x00000170


	//   ....[2]....
        /*0644*/ 	.word	0x000001e0


	//   ....[3]....
        /*0648*/ 	.word	0x00015e50


	//   ....[4]....
        /*064c*/ 	.word	0x00015ee0


	//   ....[5]....
        /*0650*/ 	.word	0x00018c40


	//   ....[6]....
        /*0654*/ 	.word	0x00018cd0


	//----- nvinfo : EIATTR_COOP_GROUP_MASK_REGIDS
	.align		4
.L_141:
        /*0658*/ 	.byte	0x04, 0x29
        /*065a*/ 	.short	(.L_143 - .L_142)


	//   ....[0]....
.L_142:
        /*065c*/ 	.word	0xffffffff


	//   ....[1]....
        /*0660*/ 	.word	0xffffffff


	//   ....[2]....
        /*0664*/ 	.word	0xffffffff


	//   ....[3]....
        /*0668*/ 	.word	0xffffffff


	//   ....[4]....
        /*066c*/ 	.word	0xffffffff


	//   ....[5]....
        /*0670*/ 	.word	0xffffffff


	//   ....[6]....
        /*0674*/ 	.word	0xffffffff


	//   ....[7]....
        /*0678*/ 	.word	0xffffffff


	//   ....[8]....
        /*067c*/ 	.word	0xffffffff


	//   ....[9]....
        /*0680*/ 	.word	0xffffffff


	//   ....[10]....
        /*0684*/ 	.word	0xffffffff


	//   ....[11]....
        /*0688*/ 	.word	0xffffffff


	//   ....[12]....
        /*068c*/ 	.word	0xffffffff


	//   ....[13]....
        /*0690*/ 	.word	0xffffffff


	//   ....[14]....
        /*0694*/ 	.word	0xffffffff


	//   ....[15]....
        /*0698*/ 	.word	0xffffffff


	//   ....[16]....
        /*069c*/ 	.word	0xffffffff


	//   ....[17]....
        /*06a0*/ 	.word	0xffffffff


	//   ....[18]....
        /*06a4*/ 	.word	0xffffffff


	//   ....[19]....
        /*06a8*/ 	.word	0xffffffff


	//   ....[20]....
        /*06ac*/ 	.word	0xffffffff


	//   ....[21]....
        /*06b0*/ 	.word	0xffffffff


	//   ....[22]....
        /*06b4*/ 	.word	0xffffffff


	//   ....[23]....
        /*06b8*/ 	.word	0xffffffff


	//   ....[24]....
        /*06bc*/ 	.word	0xffffffff


	//   ....[25]....
        /*06c0*/ 	.word	0xffffffff


	//   ....[26]....
        /*06c4*/ 	.word	0xffffffff


	//   ....[27]....
        /*06c8*/ 	.word	0xffffffff


	//   ....[28]....
        /*06cc*/ 	.word	0xffffffff


	//   ....[29]....
        /*06d0*/ 	.word	0xffffffff


	//   ....[30]....
        /*06d4*/ 	.word	0xffffffff


	//   ....[31]....
        /*06d8*/ 	.word	0xffffffff


	//   ....[32]....
        /*06dc*/ 	.word	0xffffffff


	//   ....[33]....
        /*06e0*/ 	.word	0xffffffff


	//   ....[34]....
        /*06e4*/ 	.word	0xffffffff


	//   ....[35]....
        /*06e8*/ 	.word	0xffffffff


	//   ....[36]....
        /*06ec*/ 	.word	0xffffffff


	//   ....[37]....
        /*06f0*/ 	.word	0xffffffff


	//   ....[38]....
        /*06f4*/ 	.word	0xffffffff


	//   ....[39]....
        /*06f8*/ 	.word	0xffffffff


	//   ....[40]....
        /*06fc*/ 	.word	0xffffffff


	//   ....[41]....
        /*0700*/ 	.word	0xffffffff


	//   ....[42]....
        /*0704*/ 	.word	0xffffffff


	//   ....[43]....
        /*0708*/ 	.word	0xffffffff


	//   ....[44]....
        /*070c*/ 	.word	0xffffffff


	//   ....[45]....
        /*0710*/ 	.word	0xffffffff


	//   ....[46]....
        /*0714*/ 	.word	0xffffffff


	//   ....[47]....
        /*0718*/ 	.word	0xffffffff


	//   ....[48]....
        /*071c*/ 	.word	0xffffffff


	//   ....[49]....
        /*0720*/ 	.word	0xffffffff


	//   ....[50]....
        /*0724*/ 	.word	0xffffffff


	//   ....[51]....
        /*0728*/ 	.word	0xffffffff


	//   ....[52]....
        /*072c*/ 	.word	0xffffffff


	//   ....[53]....
        /*0730*/ 	.word	0xffffffff


	//   ....[54]....
        /*0734*/ 	.word	0xffffffff


	//   ....[55]....
        /*0738*/ 	.word	0xffffffff


	//   ....[56]....
        /*073c*/ 	.word	0xffffffff


	//   ....[57]....
        /*0740*/ 	.word	0xffffffff


	//   ....[58]....
        /*0744*/ 	.word	0xffffffff


	//   ....[59]....
        /*0748*/ 	.word	0xffffffff


	//   ....[60]....
        /*074c*/ 	.word	0xffffffff


	//   ....[61]....
        /*0750*/ 	.word	0xffffffff


	//   ....[62]....
        /*0754*/ 	.word	0xffffffff


	//   ....[63]....
        /*0758*/ 	.word	0xffffffff


	//   ....[64]....
        /*075c*/ 	.word	0xffffffff


	//   ....[65]....
        /*0760*/ 	.word	0xffffffff


	//   ....[66]....
        /*0764*/ 	.word	0xffffffff


	//   ....[67]....
        /*0768*/ 	.word	0xffffffff


	//   ....[68]....
        /*076c*/ 	.word	0xffffffff


	//   ....[69]....
        /*0770*/ 	.word	0xffffffff


	//   ....[70]....
        /*0774*/ 	.word	0xffffffff


	//   ....[71]....
        /*0778*/ 	.word	0xffffffff


	//   ....[72]....
        /*077c*/ 	.word	0xffffffff


	//   ....[73]....
        /*0780*/ 	.word	0xffffffff


	//   ....[74]....
        /*0784*/ 	.word	0xffffffff


	//   ....[75]....
        /*0788*/ 	.word	0xffffffff


	//   ....[76]....
        /*078c*/ 	.word	0xffffffff


	//   ....[77]....
        /*0790*/ 	.word	0xffffffff


	//   ....[78]....
        /*0794*/ 	.word	0xffffffff


	//   ....[79]....
        /*0798*/ 	.word	0xffffffff


	//   ....[80]....
        /*079c*/ 	.word	0xffffffff


	//   ....[81]....
        /*07a0*/ 	.word	0xffffffff


	//   ....[82]....
        /*07a4*/ 	.word	0xffffffff


	//   ....[83]....
        /*07a8*/ 	.word	0xffffffff


	//   ....[84]....
        /*07ac*/ 	.word	0xffffffff


	//   ....[85]....
        /*07b0*/ 	.word	0xffffffff


	//   ....[86]....
        /*07b4*/ 	.word	0xffffffff


	//   ....[87]....
        /*07b8*/ 	.word	0xffffffff


	//   ....[88]....
        /*07bc*/ 	.word	0xffffffff


	//   ....[89]....
        /*07c0*/ 	.word	0xffffffff


	//   ....[90]....
        /*07c4*/ 	.word	0xffffffff


	//   ....[91]....
        /*07c8*/ 	.word	0xffffffff


	//   ....[92]....
        /*07cc*/ 	.word	0xffffffff


	//   ....[93]....
        /*07d0*/ 	.word	0xffffffff


	//   ....[94]....
        /*07d4*/ 	.word	0xffffffff


	//   ....[95]....
        /*07d8*/ 	.word	0xffffffff


	//   ....[96]....
        /*07dc*/ 	.word	0xffffffff


	//   ....[97]....
        /*07e0*/ 	.word	0xffffffff


	//   ....[98]....
        /*07e4*/ 	.word	0xffffffff


	//   ....[99]....
        /*07e8*/ 	.word	0xffffffff


	//   ....[100]....
        /*07ec*/ 	.word	0xffffffff


	//   ....[101]....
        /*07f0*/ 	.word	0xffffffff


	//   ....[102]....
        /*07f4*/ 	.word	0xffffffff


	//   ....[103]....
        /*07f8*/ 	.word	0xffffffff


	//   ....[104]....
        /*07fc*/ 	.word	0xffffffff


	//   ....[105]....
        /*0800*/ 	.word	0xffffffff


	//   ....[106]....
        /*0804*/ 	.word	0xffffffff


	//   ....[107]....
        /*0808*/ 	.word	0xffffffff


	//   ....[108]....
        /*080c*/ 	.word	0xffffffff


	//   ....[109]....
        /*0810*/ 	.word	0xffffffff


	//   ....[110]....
        /*0814*/ 	.word	0xffffffff


	//   ....[111]....
        /*0818*/ 	.word	0xffffffff


	//   ....[112]....
        /*081c*/ 	.word	0xffffffff


	//   ....[113]....
        /*0820*/ 	.word	0xffffffff


	//   ....[114]....
        /*0824*/ 	.word	0xffffffff


	//   ....[115]....
        /*0828*/ 	.word	0xffffffff


	//   ....[116]....
        /*082c*/ 	.word	0xffffffff


	//   ....[117]....
        /*0830*/ 	.word	0xffffffff


	//   ....[118]....
        /*0834*/ 	.word	0xffffffff


	//   ....[119]....
        /*0838*/ 	.word	0xffffffff


	//   ....[120]....
        /*083c*/ 	.word	0xffffffff


	//   ....[121]....
        /*0840*/ 	.word	0xffffffff


	//   ....[122]....
        /*0844*/ 	.word	0xffffffff


	//   ....[123]....
        /*0848*/ 	.word	0xffffffff


	//   ....[124]....
        /*084c*/ 	.word	0xffffffff


	//   ....[125]....
        /*0850*/ 	.word	0xffffffff


	//   ....[126]....
        /*0854*/ 	.word	0xffffffff


	//   ....[127]....
        /*0858*/ 	.word	0xffffffff


	//   ....[128]....
        /*085c*/ 	.word	0xffffffff


	//   ....[129]....
        /*0860*/ 	.word	0x0500000f


	//   ....[130]....
        /*0864*/ 	.word	0x0500000f


	//   ....[131]....
        /*0868*/ 	.word	0x0500000f


	//   ....[132]....
        /*086c*/ 	.word	0x0500000f


	//   ....[133]....
        /*0870*/ 	.word	0x0500000f


	//   ....[134]....
        /*0874*/ 	.word	0x0500000f


	//   ....[135]....
        /*0878*/ 	.word	0x0500000f


	//   ....[136]....
        /*087c*/ 	.word	0x0500000f


	//   ....[137]....
        /*0880*/ 	.word	0x0500000f


	//   ....[138]....
        /*0884*/ 	.word	0x0500000f


	//   ....[139]....
        /*0888*/ 	.word	0x0500000f


	//   ....[140]....
        /*088c*/ 	.word	0x0500000f


	//   ....[141]....
        /*0890*/ 	.word	0x0500000f


	//   ....[142]....
        /*0894*/ 	.word	0x0500000f


	//   ....[143]....
        /*0898*/ 	.word	0x0500000f


	//   ....[144]....
        /*089c*/ 	.word	0x0500000f


	//   ....[145]....
        /*08a0*/ 	.word	0x0500000f


	//   ....[146]....
        /*08a4*/ 	.word	0x0500000f


	//   ....[147]....
        /*08a8*/ 	.word	0x0500000f


	//   ....[148]....
        /*08ac*/ 	.word	0x0500000f


	//   ....[149]....
        /*08b0*/ 	.word	0x0500000f


	//   ....[150]....
        /*08b4*/ 	.word	0x0500000f


	//   ....[151]....
        /*08b8*/ 	.word	0x0500000f


	//   ....[152]....
        /*08bc*/ 	.word	0x0500000f


	//   ....[153]....
        /*08c0*/ 	.word	0x0500000f


	//   ....[154]....
        /*08c4*/ 	.word	0x0500000f


	//   ....[155]....
        /*08c8*/ 	.word	0x0500000f


	//   ....[156]....
        /*08cc*/ 	.word	0x0500000f


	//   ....[157]....
        /*08d0*/ 	.word	0x0500000f


	//   ....[158]....
        /*08d4*/ 	.word	0x0500000f


	//   ....[159]....
        /*08d8*/ 	.word	0x0500000f


	//   ....[160]....
        /*08dc*/ 	.word	0x0500000f


	//   ....[161]....
        /*08e0*/ 	.word	0x0500000f


	//   ....[162]....
        /*08e4*/ 	.word	0x0500000f


	//   ....[163]....
        /*08e8*/ 	.word	0x0500000f


	//   ....[164]....
        /*08ec*/ 	.word	0x0500000f


	//   ....[165]....
        /*08f0*/ 	.word	0x0500000f


	//   ....[166]....
        /*08f4*/ 	.word	0x0500000f


	//   ....[167]....
        /*08f8*/ 	.word	0x0500000f


	//   ....[168]....
        /*08fc*/ 	.word	0x0500000f


	//   ....[169]....
        /*0900*/ 	.word	0x0500000f


	//   ....[170]....
        /*0904*/ 	.word	0x0500000f


	//   ....[171]....
        /*0908*/ 	.word	0x0500000f


	//   ....[172]....
        /*090c*/ 	.word	0x0500000f


	//   ....[173]....
        /*0910*/ 	.word	0x0500000f


	//   ....[174]....
        /*0914*/ 	.word	0x0500000f


	//   ....[175]....
        /*0918*/ 	.word	0x0500000f


	//   ....[176]....
        /*091c*/ 	.word	0x0500000f


	//   ....[177]....
        /*0920*/ 	.word	0x0500000f


	//   ....[178]....
        /*0924*/ 	.word	0x0500000f


	//   ....[179]....
        /*0928*/ 	.word	0x0500000f


	//   ....[180]....
        /*092c*/ 	.word	0x0500000f


	//   ....[181]....
        /*0930*/ 	.word	0x0500000f


	//   ....[182]....
        /*0934*/ 	.word	0x0500000f


	//   ....[183]....
        /*0938*/ 	.word	0x0500000f


	//   ....[184]....
        /*093c*/ 	.word	0x0500000f


	//   ....[185]....
        /*0940*/ 	.word	0x0500000f


	//   ....[186]....
        /*0944*/ 	.word	0x0500000f


	//   ....[187]....
        /*0948*/ 	.word	0x0500000f


	//   ....[188]....
        /*094c*/ 	.word	0x0500000f


	//   ....[189]....
        /*0950*/ 	.word	0x0500000f


	//   ....[190]....
        /*0954*/ 	.word	0x0500000f


	//   ....[191]....
        /*0958*/ 	.word	0x0500000f


	//   ....[192]....
        /*095c*/ 	.word	0x0500000f


	//   ....[193]....
        /*0960*/ 	.word	0x0500000f


	//   ....[194]....
        /*0964*/ 	.word	0x0500000f


	//   ....[195]....
        /*0968*/ 	.word	0x0500000f


	//   ....[196]....
        /*096c*/ 	.word	0x0500000f


	//   ....[197]....
        /*0970*/ 	.word	0x0500000f


	//   ....[198]....
        /*0974*/ 	.word	0x0500000f


	//   ....[199]....
        /*0978*/ 	.word	0x0500000f


	//   ....[200]....
        /*097c*/ 	.word	0x0500000f


	//   ....[201]....
        /*0980*/ 	.word	0x0500000f


	//   ....[202]....
        /*0984*/ 	.word	0x0500000f


	//   ....[203]....
        /*0988*/ 	.word	0x0500000f


	//   ....[204]....
        /*098c*/ 	.word	0x0500000f


	//   ....[205]....
        /*0990*/ 	.word	0x0500000f


	//   ....[206]....
        /*0994*/ 	.word	0x0500000f


	//   ....[207]....
        /*0998*/ 	.word	0x0500000f


	//   ....[208]....
        /*099c*/ 	.word	0x0500000f


	//   ....[209]....
        /*09a0*/ 	.word	0x0500000f


	//   ....[210]....
        /*09a4*/ 	.word	0x0500000f


	//   ....[211]....
        /*09a8*/ 	.word	0x0500000f


	//----- nvinfo : EIATTR_COOP_GROUP_INSTR_OFFSETS
	.align		4
.L_143:
        /*09ac*/ 	.byte	0x04, 0x28
        /*09ae*/ 	.short	(.L_145 - .L_144)


	//   ....[0]....
.L_144:
        /*09b0*/ 	.word	0x00000070


	//   ....[1]....
        /*09b4*/ 	.word	0x00000140


	//   ....[2]....
        /*09b8*/ 	.word	0x00000190


	//   ....[3]....
        /*09bc*/ 	.word	0x000003c0


	//   ....[4]....
        /*09c0*/ 	.word	0x00000520


	//   ....[5]....
        /*09c4*/ 	.word	0x00000640


	//   ....[6]....
        /*09c8*/ 	.word	0x000007a0


	//   ....[7]....
        /*09cc*/ 	.word	0x000031f0


	//   ....[8]....
        /*09d0*/ 	.word	0x00003200


	//   ....[9]....
        /*09d4*/ 	.word	0x00004dd0


	//   ....[10]....
        /*09d8*/ 	.word	0x00004de0


	//   ....[11]....
        /*09dc*/ 	.word	0x000067f0


	//   ....[12]....
        /*09e0*/ 	.word	0x00006800


	//   ....[13]....
        /*09e4*/ 	.word	0x00006d10


	//   ....[14]....
        /*09e8*/ 	.word	0x00006d30


	//   ....[15]....
        /*09ec*/ 	.word	0x000073a0


	//   ....[16]....
        /*09f0*/ 	.word	0x00007970


	//   ....[17]....
        /*09f4*/ 	.word	0x00007980


	//   ....[18]....
        /*09f8*/ 	.word	0x00007990


	//   ....[19]....
        /*09fc*/ 	.word	0x000079a0


	//   ....[20]....
        /*0a00*/ 	.word	0x000096b0


	//   ....[21]....
        /*0a04*/ 	.word	0x000096c0


	//   ....[22]....
        /*0a08*/ 	.word	0x000096d0


	//   ....[23]....
        /*0a0c*/ 	.word	0x000096e0


	//   ....[24]....
        /*0a10*/ 	.word	0x0000c920


	//   ....[25]....
        /*0a14*/ 	.word	0x0000c940


	//   ....[26]....
        /*0a18*/ 	.word	0x0000cc80


	//   ....[27]....
        /*0a1c*/ 	.word	0x0000cca0


	//   ....[28]....
        /*0a20*/ 	.word	0x0000de90


	//   ....[29]....
        /*0a24*/ 	.word	0x0000f570


	//   ....[30]....
        /*0a28*/ 	.word	0x0000f5f0


	//   ....[31]....
        /*0a2c*/ 	.word	0x0000fc00


	//   ....[32]....
        /*0a30*/ 	.word	0x0000fc60


	//   ....[33]....
        /*0a34*/ 	.word	0x00010da0


	//   ....[34]....
        /*0a38*/ 	.word	0x00010fd0


	//   ....[35]....
        /*0a3c*/ 	.word	0x00011000


	//   ....[36]....
        /*0a40*/ 	.word	0x000110d0


	//   ....[37]....
        /*0a44*/ 	.word	0x00011490


	//   ....[38]....
        /*0a48*/ 	.word	0x000124b0


	//   ....[39]....
        /*0a4c*/ 	.word	0x000124f0


	//   ....[40]....
        /*0a50*/ 	.word	0x00012520


	//   ....[41]....
        /*0a54*/ 	.word	0x00012530


	//   ....[42]....
        /*0a58*/ 	.word	0x00012a10


	//   ....[43]....
        /*0a5c*/ 	.word	0x00012a30


	//   ....[44]....
        /*0a60*/ 	.word	0x00012b50


	//   ....[45]....
        /*0a64*/ 	.word	0x00012b70


	//   ....[46]....
        /*0a68*/ 	.word	0x00013490


	//   ....[47]....
        /*0a6c*/ 	.word	0x000134a0


	//   ....[48]....
        /*0a70*/ 	.word	0x00013600


	//   ....[49]....
        /*0a74*/ 	.word	0x00013610


	//   ....[50]....
        /*0a78*/ 	.word	0x000137b0


	//   ....[51]....
        /*0a7c*/ 	.word	0x00013980


	//   ....[52]....
        /*0a80*/ 	.word	0x000139b0


	//   ....[53]....
        /*0a84*/ 	.word	0x000139e0


	//   ....[54]....
        /*0a88*/ 	.word	0x00013a10


	//   ....[55]....
        /*0a8c*/ 	.word	0x00013a40


	//   ....[56]....
        /*0a90*/ 	.word	0x00013a70


	//   ....[57]....
        /*0a94*/ 	.word	0x00013be0


	//   ....[58]....
        /*0a98*/ 	.word	0x00013c10


	//   ....[59]....
        /*0a9c*/ 	.word	0x00013c40


	//   ....[60]....
        /*0aa0*/ 	.word	0x00013c70


	//   ....[61]....
        /*0aa4*/ 	.word	0x00013ca0


	//   ....[62]....
        /*0aa8*/ 	.word	0x00013cd0


	//   ....[63]....
        /*0aac*/ 	.word	0x00013d60


	//   ....[64]....
        /*0ab0*/ 	.word	0x00013d90


	//   ....[65]....
        /*0ab4*/ 	.word	0x00013e10


	//   ....[66]....
        /*0ab8*/ 	.word	0x00014990


	//   ....[67]....
        /*0abc*/ 	.word	0x00016ae0


	//   ....[68]....
        /*0ac0*/ 	.word	0x00016af0


	//   ....[69]....
        /*0ac4*/ 	.word	0x00016bb0


	//   ....[70]....
        /*0ac8*/ 	.word	0x00016bc0


	//   ....[71]....
        /*0acc*/ 	.word	0x00016c70


	//   ....[72]....
        /*0ad0*/ 	.word	0x00016c80


	//   ....[73]....
        /*0ad4*/ 	.word	0x00016c90


	//   ....[74]....
        /*0ad8*/ 	.word	0x00016ca0


	//   ....[75]....
        /*0adc*/ 	.word	0x000176a0


	//   ....[76]....
        /*0ae0*/ 	.word	0x000176b0


	//   ....[77]....
        /*0ae4*/ 	.word	0x00017770


	//   ....[78]....
        /*0ae8*/ 	.word	0x00017790


	//   ....[79]....
        /*0aec*/ 	.word	0x00017830


	//   ....[80]....
        /*0af0*/ 	.word	0x00017850


	//   ....[81]....
        /*0af4*/ 	.word	0x00017860


	//   ....[82]....
        /*0af8*/ 	.word	0x00017870


	//   ....[83]....
        /*0afc*/ 	.word	0x00017990


	//   ....[84]....
        /*0b00*/ 	.word	0x000179a0


	//   ....[85]....
        /*0b04*/ 	.word	0x000179b0


	//   ....[86]....
        /*0b08*/ 	.word	0x00017a40


	//   ....[87]....
        /*0b0c*/ 	.word	0x00018240


	//   ....[88]....
        /*0b10*/ 	.word	0x00018250


	//   ....[89]....
        /*0b14*/ 	.word	0x00018270


	//   ....[90]....
        /*0b18*/ 	.word	0x000182f0


	//   ....[91]....
        /*0b1c*/ 	.word	0x00018300


	//   ....[92]....
        /*0b20*/ 	.word	0x00018360


	//   ....[93]....
        /*0b24*/ 	.word	0x00018390


	//   ....[94]....
        /*0b28*/ 	.word	0x000183d0


	//   ....[95]....
        /*0b2c*/ 	.word	0x00018680


	//   ....[96]....
        /*0b30*/ 	.word	0x000186a0


	//   ....[97]....
        /*0b34*/ 	.word	0x00018740


	//   ....[98]....
        /*0b38*/ 	.word	0x00018750


	//   ....[99]....
        /*0b3c*/ 	.word	0x000187e0


	//   ....[100]....
        /*0b40*/ 	.word	0x000187f0


	//   ....[101]....
        /*0b44*/ 	.word	0x00018800


	//   ....[102]....
        /*0b48*/ 	.word	0x00018890


	//   ....[103]....
        /*0b4c*/ 	.word	0x00018e80


	//   ....[104]....
        /*0b50*/ 	.word	0x00018e90


	//   ....[105]....
        /*0b54*/ 	.word	0x00018f20


	//   ....[106]....
        /*0b58*/ 	.word	0x00018fc0


	//   ....[107]....
        /*0b5c*/ 	.word	0x00018fe0


	//   ....[108]....
        /*0b60*/ 	.word	0x00019060


	//   ....[109]....
        /*0b64*/ 	.word	0x00019080


	//   ....[110]....
        /*0b68*/ 	.word	0x00019090


	//   ....[111]....
        /*0b6c*/ 	.word	0x00019490


	//   ....[112]....
        /*0b70*/ 	.word	0x000194c0


	//   ....[113]....
        /*0b74*/ 	.word	0x00019500


	//   ....[114]....
        /*0b78*/ 	.word	0x00019530


	//   ....[115]....
        /*0b7c*/ 	.word	0x00019560


	//   ....[116]....
        /*0b80*/ 	.word	0x00019590


	//   ....[117]....
        /*0b84*/ 	.word	0x000195c0


	//   ....[118]....
        /*0b88*/ 	.word	0x000195f0


	//   ....[119]....
        /*0b8c*/ 	.word	0x00019770


	//   ....[120]....
        /*0b90*/ 	.word	0x000197a0


	//   ....[121]....
        /*0b94*/ 	.word	0x000197d0


	//   ....[122]....
        /*0b98*/ 	.word	0x00019800


	//   ....[123]....
        /*0b9c*/ 	.word	0x00019830


	//   ....[124]....
        /*0ba0*/ 	.word	0x00019860


	//   ....[125]....
        /*0ba4*/ 	.word	0x00019920


	//   ....[126]....
        /*0ba8*/ 	.word	0x00019940


	//   ....[127]....
        /*0bac*/ 	.word	0x000199b0


	//   ....[128]....
        /*0bb0*/ 	.word	0x00019e20


	//   ....[129]....
        /*0bb4*/ 	.word	0x0001a160


	//   ....[130]....
        /*0bb8*/ 	.word	0x0001a1f0


	//   ....[131]....
        /*0bbc*/ 	.word	0x0001a2e0


	//   ....[132]....
        /*0bc0*/ 	.word	0x0001a370


	//   ....[133]....
        /*0bc4*/ 	.word	0x0001a450


	//   ....[134]....
        /*0bc8*/ 	.word	0x0001a4e0


	//   ....[135]....
        /*0bcc*/ 	.word	0x0001a620


	//   ....[136]....
        /*0bd0*/ 	.word	0x0001a6d0


	//   ....[137]....
        /*0bd4*/ 	.word	0x0001a760


	//   ....[138]....
        /*0bd8*/ 	.word	0x0001a7b0


	//   ....[139]....
        /*0bdc*/ 	.word	0x0001a800


	//   ....[140]....
        /*0be0*/ 	.word	0x0001a8f0


	//   ....[141]....
        /*0be4*/ 	.word	0x0001a980


	//   ....[142]....
        /*0be8*/ 	.word	0x0001a9d0


	//   ....[143]....
        /*0bec*/ 	.word	0x0001aa20


	//   ....[144]....
        /*0bf0*/ 	.word	0x0001ac40


	//   ....[145]....
        /*0bf4*/ 	.word	0x0001ac90


	//   ....[146]....
        /*0bf8*/ 	.word	0x0001ad20


	//   ....[147]....
        /*0bfc*/ 	.word	0x0001adb0


	//   ....[148]....
        /*0c00*/ 	.word	0x0001ae70


	//   ....[149]....
        /*0c04*/ 	.word	0x0001b150


	//   ....[150]....
        /*0c08*/ 	.word	0x0001b240


	//   ....[151]....
        /*0c0c*/ 	.word	0x0001b2d0


	//   ....[152]....
        /*0c10*/ 	.word	0x0001b330


	//   ....[153]....
        /*0c14*/ 	.word	0x0001b450


	//   ....[154]....
        /*0c18*/ 	.word	0x0001b4b0


	//   ....[155]....
        /*0c1c*/ 	.word	0x0001b5d0


	//   ....[156]....
        /*0c20*/ 	.word	0x0001b630


	//   ....[157]....
        /*0c24*/ 	.word	0x0001b6e0


	//   ....[158]....
        /*0c28*/ 	.word	0x0001b800


	//   ....[159]....
        /*0c2c*/ 	.word	0x0001b870


	//   ....[160]....
        /*0c30*/ 	.word	0x0001b8d0


	//   ....[161]....
        /*0c34*/ 	.word	0x0001b9e0


	//   ....[162]....
        /*0c38*/ 	.word	0x0001ba40


	//   ....[163]....
        /*0c3c*/ 	.word	0x0001bb60


	//   ....[164]....
        /*0c40*/ 	.word	0x0001bbc0


	//   ....[165]....
        /*0c44*/ 	.word	0x0001bca0


	//   ....[166]....
        /*0c48*/ 	.word	0x0001bd70


	//   ....[167]....
        /*0c4c*/ 	.word	0x0001be60


	//   ....[168]....
        /*0c50*/ 	.word	0x0001bec0


	//   ....[169]....
        /*0c54*/ 	.word	0x0001bf60


	//   ....[170]....
        /*0c58*/ 	.word	0x0001c100


	//   ....[171]....
        /*0c5c*/ 	.word	0x0001c1d0


	//   ....[172]....
        /*0c60*/ 	.word	0x0001c250


	//   ....[173]....
        /*0c64*/ 	.word	0x0001c340


	//   ....[174]....
        /*0c68*/ 	.word	0x0001c3a0


	//   ....[175]....
        /*0c6c*/ 	.word	0x0001c470


	//   ....[176]....
        /*0c70*/ 	.word	0x0001c4d0


	//   ....[177]....
        /*0c74*/ 	.word	0x0001c5b0


	//   ....[178]....
        /*0c78*/ 	.word	0x0001c6a0


	//   ....[179]....
        /*0c7c*/ 	.word	0x0001c740


	//   ....[180]....
        /*0c80*/ 	.word	0x0001c7a0


	//   ....[181]....
        /*0c84*/ 	.word	0x0001c8a0


	//   ....[182]....
        /*0c88*/ 	.word	0x0001c900


	//   ....[183]....
        /*0c8c*/ 	.word	0x0001ca00


	//   ....[184]....
        /*0c90*/ 	.word	0x0001ca60


	//   ....[185]....
        /*0c94*/ 	.word	0x0001cb30


	//   ....[186]....
        /*0c98*/ 	.word	0x0001cc80


	//   ....[187]....
        /*0c9c*/ 	.word	0x0001cd30


	//   ....[188]....
        /*0ca0*/ 	.word	0x0001ce40


	//   ....[189]....
        /*0ca4*/ 	.word	0x0001cf20


	//   ....[190]....
        /*0ca8*/ 	.word	0x0001cf80


	//   ....[191]....
        /*0cac*/ 	.word	0x0001d070


	//   ....[192]....
        /*0cb0*/ 	.word	0x0001d0d0


	//   ....[193]....
        /*0cb4*/ 	.word	0x0001d1b0


	//   ....[194]....
        /*0cb8*/ 	.word	0x0001d240


	//   ....[195]....
        /*0cbc*/ 	.word	0x0001d2e0


	//   ....[196]....
        /*0cc0*/ 	.word	0x0001d400


	//   ....[197]....
        /*0cc4*/ 	.word	0x0001d470


	//   ....[198]....
        /*0cc8*/ 	.word	0x0001d4e0


	//   ....[199]....
        /*0ccc*/ 	.word	0x0001d550


	//   ....[200]....
        /*0cd0*/ 	.word	0x0001d5c0


	//   ....[201]....
        /*0cd4*/ 	.word	0x0001d640


	//   ....[202]....
        /*0cd8*/ 	.word	0x0001d6d0


	//   ....[203]....
        /*0cdc*/ 	.word	0x0001d760


	//   ....[204]....
        /*0ce0*/ 	.word	0x0001d7d0


	//   ....[205]....
        /*0ce4*/ 	.word	0x0001d840


	//   ....[206]....
        /*0ce8*/ 	.word	0x0001d8b0


	//   ....[207]....
        /*0cec*/ 	.word	0x0001d930


	//   ....[208]....
        /*0cf0*/ 	.word	0x0001d9a0


	//   ....[209]....
        /*0cf4*/ 	.word	0x0001da40


	//   ....[210]....
        /*0cf8*/ 	.word	0x0001dad0


	//   ....[211]....
        /*0cfc*/ 	.word	0x0001dbf0


	//----- nvinfo : EIATTR_REG_RECONFIG
	.align		4
.L_145:
        /*0d00*/ 	.byte	0x01, 0x54
	.zero		2


	//----- nvinfo : EIATTR_SYSCALL_OFFSETS
	.align		4
        /*0d04*/ 	.byte	0x04, 0x46
        /*0d06*/ 	.short	(.L_147 - .L_146)


	//   ....[0]....
.L_146:
        /*0d08*/ 	.word	0x00001ca0


	//   ....[1]....
        /*0d0c*/ 	.word	0x00001df0


	//   ....[2]....
        /*0d10*/ 	.word	0x00007570


	//   ....[3]....
        /*0d14*/ 	.word	0x000078f0


	//   ....[4]....
        /*0d18*/ 	.word	0x00016040


	//   ....[5]....
        /*0d1c*/ 	.word	0x00016190


	//   ....[6]....
        /*0d20*/ 	.word	0x00016280


	//   ....[7]....
        /*0d24*/ 	.word	0x00017110


	//----- nvinfo : EIATTR_MBARRIER_INSTR_OFFSETS
	.align		4
.L_147:
        /*0d28*/ 	.byte	0x04, 0x39
        /*0d2a*/ 	.short	(.L_149 - .L_148)


	//   ....[0]....
.L_148:
        /*0d2c*/ 	.word	0x00000270
        /*0d30*/ 	.word	0x000000ff
        /*0d34*/ 	.word	0x0002d800
        /*0d38*/ 	.short	0x0100
        /*0d3a*/ 	.byte	0x08
	.zero		1


	//   ....[1]....
        /*0d3c*/ 	.word	0x00000280
        /*0d40*/ 	.word	0x000000ff
        /*0d44*/ 	.word	0x0002d820
        /*0d48*/ 	.short	0x0100
        /*0d4a*/ 	.byte	0x08
	.zero		1


	//   ....[2]....
        /*0d4c*/ 	.word	0x00000370
        /*0d50*/ 	.word	0x000000ff
        /*0d54*/ 	.word	0x0002d830
        /*0d58*/ 	.short	0x0100
        /*0d5a*/ 	.byte	0x08
	.zero		1


	//   ....[3]....
        /*0d5c*/ 	.word	0x00000380
        /*0d60*/ 	.word	0x000000ff
        /*0d64*/ 	.word	0x0002d840
        /*0d68*/ 	.short	0x0100
        /*0d6a*/ 	.byte	0x08
	.zero		1


	//   ....[4]....
        /*0d6c*/ 	.word	0x00000390
        /*0d70*/ 	.word	0x000000ff
        /*0d74*/ 	.word	0x0002d838
        /*0d78*/ 	.short	0x0100
        /*0d7a*/ 	.byte	0x08
	.zero		1


	//   ....[5]....
        /*0d7c*/ 	.word	0x000003a0
        /*0d80*/ 	.word	0x000000ff
        /*0d84*/ 	.word	0x0002d848
        /*0d88*/ 	.short	0x0100
        /*0d8a*/ 	.byte	0x08
	.zero		1


	//   ....[6]....
        /*0d8c*/ 	.word	0x000004d0
        /*0d90*/ 	.word	0x000000ff
        /*0d94*/ 	.word	0x0002d850
        /*0d98*/ 	.short	0x0100
        /*0d9a*/ 	.byte	0x08
	.zero		1


	//   ....[7]....
        /*0d9c*/ 	.word	0x000004e0
        /*0da0*/ 	.word	0x000000ff
        /*0da4*/ 	.word	0x0002d860
        /*0da8*/ 	.short	0x0100
        /*0daa*/ 	.byte	0x08
	.zero		1


	//   ....[8]....
        /*0dac*/ 	.word	0x000004f0
        /*0db0*/ 	.word	0x000000ff
        /*0db4*/ 	.word	0x0002d858
        /*0db8*/ 	.short	0x0100
        /*0dba*/ 	.byte	0x08
	.zero		1


	//   ....[9]....
        /*0dbc*/ 	.word	0x00000500
        /*0dc0*/ 	.word	0x000000ff
        /*0dc4*/ 	.word	0x0002d868
        /*0dc8*/ 	.short	0x0100
        /*0dca*/ 	.byte	0x08
	.zero		1


	//   ....[10]....
        /*0dcc*/ 	.word	0x000005f0
        /*0dd0*/ 	.word	0x000000ff
        /*0dd4*/ 	.word	0x0002d870
        /*0dd8*/ 	.short	0x0100
        /*0dda*/ 	.byte	0x06
	.zero		1


	//   ....[11]....
        /*0ddc*/ 	.word	0x00000600
        /*0de0*/ 	.word	0x000000ff
        /*0de4*/ 	.word	0x0002d880
        /*0de8*/ 	.short	0x0100
        /*0dea*/ 	.byte	0x06
	.zero		1


	//   ....[12]....
        /*0dec*/ 	.word	0x00000610
        /*0df0*/ 	.word	0x000000ff
        /*0df4*/ 	.word	0x0002d878
        /*0df8*/ 	.short	0x0100
        /*0dfa*/ 	.byte	0x06
	.zero		1


	//   ....[13]....
        /*0dfc*/ 	.word	0x00000620
        /*0e00*/ 	.word	0x000000ff
        /*0e04*/ 	.word	0x0002d888
        /*0e08*/ 	.short	0x0100
        /*0e0a*/ 	.byte	0x06
	.zero		1


	//   ....[14]....
        /*0e0c*/ 	.word	0x00000750
        /*0e10*/ 	.word	0x000000ff
        /*0e14*/ 	.word	0x0002d890
        /*0e18*/ 	.short	0x0100
        /*0e1a*/ 	.byte	0x08
	.zero		1


	//   ....[15]....
        /*0e1c*/ 	.word	0x00000760
        /*0e20*/ 	.word	0x000000ff
        /*0e24*/ 	.word	0x0002d8a0
        /*0e28*/ 	.short	0x0100
        /*0e2a*/ 	.byte	0x08
	.zero		1


	//   ....[16]....
        /*0e2c*/ 	.word	0x00000770
        /*0e30*/ 	.word	0x000000ff
        /*0e34*/ 	.word	0x0002d898
        /*0e38*/ 	.short	0x0100
        /*0e3a*/ 	.byte	0x08
	.zero		1


	//   ....[17]....
        /*0e3c*/ 	.word	0x00000780
        /*0e40*/ 	.word	0x000000ff
        /*0e44*/ 	.word	0x0002d8a8
        /*0e48*/ 	.short	0x0100
        /*0e4a*/ 	.byte	0x08
	.zero		1


	//   ....[18]....
        /*0e4c*/ 	.word	0x000008b0
        /*0e50*/ 	.word	0x000000ff
        /*0e54*/ 	.word	0x0002d8b0
        /*0e58*/ 	.short	0x0100
        /*0e5a*/ 	.byte	0x08
	.zero		1


	//   ....[19]....
        /*0e5c*/ 	.word	0x000008c0
        /*0e60*/ 	.word	0x000000ff
        /*0e64*/ 	.word	0x0002d8c0
        /*0e68*/ 	.short	0x0100
        /*0e6a*/ 	.byte	0x08
	.zero		1


	//   ....[20]....
        /*0e6c*/ 	.word	0x000008d0
        /*0e70*/ 	.word	0x000000ff
        /*0e74*/ 	.word	0x0002d8b8
        /*0e78*/ 	.short	0x0100
        /*0e7a*/ 	.byte	0x08
	.zero		1


	//   ....[21]....
        /*0e7c*/ 	.word	0x000008e0
        /*0e80*/ 	.word	0x000000ff
        /*0e84*/ 	.word	0x0002d8c8
        /*0e88*/ 	.short	0x0100
        /*0e8a*/ 	.byte	0x08
	.zero		1


	//   ....[22]....
        /*0e8c*/ 	.word	0x000031a0
        /*0e90*/ 	.word	0x0000003c
        /*0e94*/ 	.word	0x0002d890
        /*0e98*/ 	.short	0x010a
        /*0e9a*/ 	.byte	0x3f
	.zero		1


	//   ....[23]....
        /*0e9c*/ 	.word	0x00004d80
        /*0ea0*/ 	.word	0x0000003c
        /*0ea4*/ 	.word	0x0002d890
        /*0ea8*/ 	.short	0x010a
        /*0eaa*/ 	.byte	0x3f
	.zero		1


	//   ....[24]....
        /*0eac*/ 	.word	0x00006640
        /*0eb0*/ 	.word	0x0000003c
        /*0eb4*/ 	.word	0x0002d890
        /*0eb8*/ 	.short	0x010a
        /*0eba*/ 	.byte	0x3f
	.zero		1


	//   ....[25]....
        /*0ebc*/ 	.word	0x00006b60
        /*0ec0*/ 	.word	0x0000000b
        /*0ec4*/ 	.word	0x00000000
        /*0ec8*/ 	.short	0x0101
        /*0eca*/ 	.byte	0x3f
	.zero		1


	//   ....[26]....
        /*0ecc*/ 	.word	0x00006ba0
        /*0ed0*/ 	.word	0x0000003c
        /*0ed4*/ 	.word	0x0002d8b0
        /*0ed8*/ 	.short	0x010a
        /*0eda*/ 	.byte	0x3f
	.zero		1


	//   ....[27]....
        /*0edc*/ 	.word	0x00007080
        /*0ee0*/ 	.word	0x0000003c
        /*0ee4*/ 	.word	0x00000000
        /*0ee8*/ 	.short	0x0101
        /*0eea*/ 	.byte	0x3f
	.zero		1


	//   ....[28]....
        /*0eec*/ 	.word	0x00007610
        /*0ef0*/ 	.word	0x00000002
        /*0ef4*/ 	.word	0x0002d800
        /*0ef8*/ 	.short	0x010a
        /*0efa*/ 	.byte	0x3f
	.zero		1


	//   ....[29]....
        /*0efc*/ 	.word	0x00007660
        /*0f00*/ 	.word	0x00000002
        /*0f04*/ 	.word	0x0002d800
        /*0f08*/ 	.short	0x010a
        /*0f0a*/ 	.byte	0x3f
	.zero		1


	//   ....[30]....
        /*0f0c*/ 	.word	0x000080e0
        /*0f10*/ 	.word	0x00000002
        /*0f14*/ 	.word	0x0002d800
        /*0f18*/ 	.short	0x010a
        /*0f1a*/ 	.byte	0x3f
	.zero		1


	//   ....[31]....
        /*0f1c*/ 	.word	0x00009bf0
        /*0f20*/ 	.word	0x00000002
        /*0f24*/ 	.word	0x0002d800
        /*0f28*/ 	.short	0x010a
        /*0f2a*/ 	.byte	0x3f
	.zero		1


	//   ....[32]....
        /*0f2c*/ 	.word	0x0000b390
        /*0f30*/ 	.word	0x00000000
        /*0f34*/ 	.word	0x0002d830
        /*0f38*/ 	.short	0x010a
        /*0f3a*/ 	.byte	0x3f
	.zero		1


	//   ....[33]....
        /*0f3c*/ 	.word	0x0000b460
        /*0f40*/ 	.word	0x00000000
        /*0f44*/ 	.word	0x0002d830
        /*0f48*/ 	.short	0x010a
        /*0f4a*/ 	.byte	0x3f
	.zero		1


	//   ....[34]....
        /*0f4c*/ 	.word	0x0000d1f0
        /*0f50*/ 	.word	0x0000000c
        /*0f54*/ 	.word	0x00000000
        /*0f58*/ 	.short	0x0101
        /*0f5a*/ 	.byte	0x3f
	.zero		1


	//   ....[35]....
        /*0f5c*/ 	.word	0x0000e160
        /*0f60*/ 	.word	0x00000009
        /*0f64*/ 	.word	0x0002d830
        /*0f68*/ 	.short	0x010a
        /*0f6a*/ 	.byte	0x3f
	.zero		1


	//   ....[36]....
        /*0f6c*/ 	.word	0x0000e1b0
        /*0f70*/ 	.word	0x00000009
        /*0f74*/ 	.word	0x0002d830
        /*0f78*/ 	.short	0x010a
        /*0f7a*/ 	.byte	0x3f
	.zero		1


	//   ....[37]....
        /*0f7c*/ 	.word	0x0000e660
        /*0f80*/ 	.word	0x00000009
        /*0f84*/ 	.word	0x0002d850
        /*0f88*/ 	.short	0x010a
        /*0f8a*/ 	.byte	0x3f
	.zero		1


	//   ....[38]....
        /*0f8c*/ 	.word	0x0000e6a0
        /*0f90*/ 	.word	0x00000009
        /*0f94*/ 	.word	0x0002d850
        /*0f98*/ 	.short	0x010a
        /*0f9a*/ 	.byte	0x3f
	.zero		1


	//   ....[39]....
        /*0f9c*/ 	.word	0x0000edc0
        /*0fa0*/ 	.word	0x00000006
        /*0fa4*/ 	.word	0x00000000
        /*0fa8*/ 	.short	0x0101
        /*0faa*/ 	.byte	0x3f
	.zero		1


	//   ....[40]....
        /*0fac*/ 	.word	0x00010790
        /*0fb0*/ 	.word	0x00000005
        /*0fb4*/ 	.word	0x00000000
        /*0fb8*/ 	.short	0x0101
        /*0fba*/ 	.byte	0x3f
	.zero		1


	//   ....[41]....
        /*0fbc*/ 	.word	0x00010e20
        /*0fc0*/ 	.word	0x00000005
        /*0fc4*/ 	.word	0x0002d850
        /*0fc8*/ 	.short	0x010a
        /*0fca*/ 	.byte	0x3f
	.zero		1


	//   ....[42]....
        /*0fcc*/ 	.word	0x00010ed0
        /*0fd0*/ 	.word	0x00000005
        /*0fd4*/ 	.word	0x0002d850
        /*0fd8*/ 	.short	0x010a
        /*0fda*/ 	.byte	0x3f
	.zero		1


	//   ....[43]....
        /*0fdc*/ 	.word	0x000116d0
        /*0fe0*/ 	.word	0x00000005
        /*0fe4*/ 	.word	0x00000000
        /*0fe8*/ 	.short	0x0101
        /*0fea*/ 	.byte	0x3f
	.zero		1


	//   ....[44]....
        /*0fec*/ 	.word	0x00012a20
        /*0ff0*/ 	.word	0x00000000
        /*0ff4*/ 	.word	0x00000000
        /*0ff8*/ 	.short	0x0101
        /*0ffa*/ 	.byte	0x3f
	.zero		1


	//   ....[45]....
        /*0ffc*/ 	.word	0x00014a70
        /*1000*/ 	.word	0x00000016
        /*1004*/ 	.word	0x0002d820
        /*1008*/ 	.short	0x010a
        /*100a*/ 	.byte	0x3f
	.zero		1


	//   ....[46]....
        /*100c*/ 	.word	0x00014b30
        /*1010*/ 	.word	0x00000008
        /*1014*/ 	.word	0x0002d8a0
        /*1018*/ 	.short	0x010a
        /*101a*/ 	.byte	0x3f
	.zero		1


	//   ....[47]....
        /*101c*/ 	.word	0x00014f60
        /*1020*/ 	.word	0x00000008
        /*1024*/ 	.word	0x0002d8c0
        /*1028*/ 	.short	0x010a
        /*102a*/ 	.byte	0x3f
	.zero		1


	//   ....[48]....
        /*102c*/ 	.word	0x000154c0
        /*1030*/ 	.word	0x00000008
        /*1034*/ 	.word	0x0002d8a0
        /*1038*/ 	.short	0x010a
        /*103a*/ 	.byte	0x3f
	.zero		1


	//   ....[49]....
        /*103c*/ 	.word	0x000158e0
        /*1040*/ 	.word	0x00000008
        /*1044*/ 	.word	0x0002d8c0
        /*1048*/ 	.short	0x010a
        /*104a*/ 	.byte	0x3f
	.zero		1


	//   ....[50]....
        /*104c*/ 	.word	0x00016870
        /*1050*/ 	.word	0x00000000
        /*1054*/ 	.word	0x0002d840
        /*1058*/ 	.short	0x010a
        /*105a*/ 	.byte	0x3f
	.zero		1


	//   ....[51]....
        /*105c*/ 	.word	0x00016df0
        /*1060*/ 	.word	0x00000000
        /*1064*/ 	.word	0x0002d830
        /*1068*/ 	.short	0x0107
        /*106a*/ 	.byte	0x3f
	.zero		1


	//   ....[52]....
        /*106c*/ 	.word	0x00016ec0
        /*1070*/ 	.word	0x00000000
        /*1074*/ 	.word	0x0002d830
        /*1078*/ 	.short	0x0101
        /*107a*/ 	.byte	0x3f
	.zero		1


	//   ....[53]....
        /*107c*/ 	.word	0x00017b10
        /*1080*/ 	.word	0x00000016
        /*1084*/ 	.word	0x0002d800
        /*1088*/ 	.short	0x0107
        /*108a*/ 	.byte	0x3f
	.zero		1


	//   ....[54]....
        /*108c*/ 	.word	0x00017c00
        /*1090*/ 	.word	0x00000016
        /*1094*/ 	.word	0x0002d800
        /*1098*/ 	.short	0x0101
        /*109a*/ 	.byte	0x3f
	.zero		1


	//   ....[55]....
        /*109c*/ 	.word	0x00017c20
        /*10a0*/ 	.word	0x00000016
        /*10a4*/ 	.word	0x0002d820
        /*10a8*/ 	.short	0x010a
        /*10aa*/ 	.byte	0x3f
	.zero		1


	//   ....[56]....
        /*10ac*/ 	.word	0x00018040
        /*10b0*/ 	.word	0x00000005
        /*10b4*/ 	.word	0x0002d840
        /*10b8*/ 	.short	0x010a
        /*10ba*/ 	.byte	0x3f
	.zero		1


	//   ....[57]....
        /*10bc*/ 	.word	0x00018480
        /*10c0*/ 	.word	0x00000005
        /*10c4*/ 	.word	0x0002d830
        /*10c8*/ 	.short	0x0107
        /*10ca*/ 	.byte	0x3f
	.zero		1


	//   ....[58]....
        /*10cc*/ 	.word	0x00018540
        /*10d0*/ 	.word	0x00000005
        /*10d4*/ 	.word	0x0002d830
        /*10d8*/ 	.short	0x0101
        /*10da*/ 	.byte	0x3f
	.zero		1


	//   ....[59]....
        /*10dc*/ 	.word	0x000185a0
        /*10e0*/ 	.word	0x00000005
        /*10e4*/ 	.word	0x0002d860
        /*10e8*/ 	.short	0x010a
        /*10ea*/ 	.byte	0x3f
	.zero		1


	//   ....[60]....
        /*10ec*/ 	.word	0x00018a80
        /*10f0*/ 	.word	0x00000005
        /*10f4*/ 	.word	0x0002d850
        /*10f8*/ 	.short	0x0107
        /*10fa*/ 	.byte	0x3f
	.zero		1


	//   ....[61]....
        /*10fc*/ 	.word	0x00018b70
        /*1100*/ 	.word	0x00000005
        /*1104*/ 	.word	0x0002d850
        /*1108*/ 	.short	0x0101
        /*110a*/ 	.byte	0x3f
	.zero		1


	//   ....[62]....
        /*110c*/ 	.word	0x00018d90
        /*1110*/ 	.word	0x00000000
        /*1114*/ 	.word	0x0002d860
        /*1118*/ 	.short	0x010a
        /*111a*/ 	.byte	0x3f
	.zero		1


	//   ....[63]....
        /*111c*/ 	.word	0x000191c0
        /*1120*/ 	.word	0x00000000
        /*1124*/ 	.word	0x0002d850
        /*1128*/ 	.short	0x0107
        /*112a*/ 	.byte	0x3f
	.zero		1


	//   ....[64]....
        /*112c*/ 	.word	0x000192a0
        /*1130*/ 	.word	0x00000000
        /*1134*/ 	.word	0x0002d850
        /*1138*/ 	.short	0x0101
        /*113a*/ 	.byte	0x3f
	.zero		1


	//   ....[65]....
        /*113c*/ 	.word	0x00019da0
        /*1140*/ 	.word	0x00000005
        /*1144*/ 	.word	0x0002d820
        /*1148*/ 	.short	0x010a
        /*114a*/ 	.byte	0x3f
	.zero		1


	//   ....[66]....
        /*114c*/ 	.word	0x00019f40
        /*1150*/ 	.word	0x00000003
        /*1154*/ 	.word	0x0002d840
        /*1158*/ 	.short	0x010a
        /*115a*/ 	.byte	0x3f
	.zero		1


	//   ....[67]....
        /*115c*/ 	.word	0x00019fd0
        /*1160*/ 	.word	0x00000005
        /*1164*/ 	.word	0x0002d840
        /*1168*/ 	.short	0x010a
        /*116a*/ 	.byte	0x3f
	.zero		1


	//   ....[68]....
        /*116c*/ 	.word	0x0001a010
        /*1170*/ 	.word	0x00000003
        /*1174*/ 	.word	0x0002d860
        /*1178*/ 	.short	0x010a
        /*117a*/ 	.byte	0x3f
	.zero		1


	//   ....[69]....
        /*117c*/ 	.word	0x0001a050
        /*1180*/ 	.word	0x00000005
        /*1184*/ 	.word	0x0002d860
        /*1188*/ 	.short	0x010a
        /*118a*/ 	.byte	0x3f
	.zero		1


	//   ....[70]....
        /*118c*/ 	.word	0x0001a0b0
        /*1190*/ 	.word	0x0000003c
        /*1194*/ 	.word	0x0002d890
        /*1198*/ 	.short	0x010a
        /*119a*/ 	.byte	0x3f
	.zero		1


	//   ....[71]....
        /*119c*/ 	.word	0x0001a230
        /*11a0*/ 	.word	0x0000003c
        /*11a4*/ 	.word	0x0002d890
        /*11a8*/ 	.short	0x010a
        /*11aa*/ 	.byte	0x3f
	.zero		1


	//   ....[72]....
        /*11ac*/ 	.word	0x0001a3b0
        /*11b0*/ 	.word	0x0000003c
        /*11b4*/ 	.word	0x0002d890
        /*11b8*/ 	.short	0x010a
        /*11ba*/ 	.byte	0x3f
	.zero		1


	//   ....[73]....
        /*11bc*/ 	.word	0x0001a520
        /*11c0*/ 	.word	0x0000003c
        /*11c4*/ 	.word	0x0002d8b0
        /*11c8*/ 	.short	0x010a
        /*11ca*/ 	.byte	0x3f
	.zero		1


	//   ....[74]....
        /*11cc*/ 	.word	0x0001a840
        /*11d0*/ 	.word	0x00000002
        /*11d4*/ 	.word	0x0002d800
        /*11d8*/ 	.short	0x010a
        /*11da*/ 	.byte	0x3f
	.zero		1


	//   ....[75]....
        /*11dc*/ 	.word	0x0001aa60
        /*11e0*/ 	.word	0x00000002
        /*11e4*/ 	.word	0x0002d800
        /*11e8*/ 	.short	0x010a
        /*11ea*/ 	.byte	0x3f
	.zero		1


	//   ....[76]....
        /*11ec*/ 	.word	0x0001aab0
        /*11f0*/ 	.word	0x00000000
        /*11f4*/ 	.word	0x0002d830
        /*11f8*/ 	.short	0x010a
        /*11fa*/ 	.byte	0x3f
	.zero		1


	//   ....[77]....
        /*11fc*/ 	.word	0x0001ab00
        /*1200*/ 	.word	0x00000009
        /*1204*/ 	.word	0x0002d830
        /*1208*/ 	.short	0x010a
        /*120a*/ 	.byte	0x3f
	.zero		1


	//   ....[78]....
        /*120c*/ 	.word	0x0001ab50
        /*1210*/ 	.word	0x00000009
        /*1214*/ 	.word	0x0002d850
        /*1218*/ 	.short	0x010a
        /*121a*/ 	.byte	0x3f
	.zero		1


	//   ....[79]....
        /*121c*/ 	.word	0x0001aba0
        /*1220*/ 	.word	0x00000005
        /*1224*/ 	.word	0x0002d850
        /*1228*/ 	.short	0x010a
        /*122a*/ 	.byte	0x3f
	.zero		1


	//   ....[80]....
        /*122c*/ 	.word	0x0001af30
        /*1230*/ 	.word	0x00000016
        /*1234*/ 	.word	0x0002d820
        /*1238*/ 	.short	0x010a
        /*123a*/ 	.byte	0x3f
	.zero		1


	//   ....[81]....
        /*123c*/ 	.word	0x0001af80
        /*1240*/ 	.word	0x00000008
        /*1244*/ 	.word	0x0002d8a0
        /*1248*/ 	.short	0x010a
        /*124a*/ 	.byte	0x3f
	.zero		1


	//   ....[82]....
        /*124c*/ 	.word	0x0001afd0
        /*1250*/ 	.word	0x00000008
        /*1254*/ 	.word	0x0002d8c0
        /*1258*/ 	.short	0x010a
        /*125a*/ 	.byte	0x3f
	.zero		1


	//   ....[83]....
        /*125c*/ 	.word	0x0001b020
        /*1260*/ 	.word	0x00000008
        /*1264*/ 	.word	0x0002d8a0
        /*1268*/ 	.short	0x010a
        /*126a*/ 	.byte	0x3f
	.zero		1


	//   ....[84]....
        /*126c*/ 	.word	0x0001b070
        /*1270*/ 	.word	0x00000008
        /*1274*/ 	.word	0x0002d8c0
        /*1278*/ 	.short	0x010a
        /*127a*/ 	.byte	0x3f
	.zero		1


	//   ....[85]....
        /*127c*/ 	.word	0x0001b190
        /*1280*/ 	.word	0x00000000
        /*1284*/ 	.word	0x0002d840
        /*1288*/ 	.short	0x010a
        /*128a*/ 	.byte	0x3f
	.zero		1


	//   ....[86]....
        /*128c*/ 	.word	0x0001c000
        /*1290*/ 	.word	0x00000016
        /*1294*/ 	.word	0x0002d820
        /*1298*/ 	.short	0x010a
        /*129a*/ 	.byte	0x3f
	.zero		1


	//   ....[87]....
        /*129c*/ 	.word	0x0001c050
        /*12a0*/ 	.word	0x00000005
        /*12a4*/ 	.word	0x0002d840
        /*12a8*/ 	.short	0x010a
        /*12aa*/ 	.byte	0x3f
	.zero		1


	//   ....[88]....
        /*12ac*/ 	.word	0x0001c5f0
        /*12b0*/ 	.word	0x00000005
        /*12b4*/ 	.word	0x0002d860
        /*12b8*/ 	.short	0x010a
        /*12ba*/ 	.byte	0x3f
	.zero		1


	//   ....[89]....
        /*12bc*/ 	.word	0x0001cbd0
        /*12c0*/ 	.word	0x00000000
        /*12c4*/ 	.word	0x0002d860
        /*12c8*/ 	.short	0x010a
        /*12ca*/ 	.byte	0x3f
	.zero		1


	//   ....[90]....
        /*12cc*/ 	.word	0x0001db10
        /*12d0*/ 	.word	0x00000005
        /*12d4*/ 	.word	0x0002d820
        /*12d8*/ 	.short	0x010a
        /*12da*/ 	.byte	0x3f
	.zero		1


	//   ....[91]....
        /*12dc*/ 	.word	0x0001dcb0
        /*12e0*/ 	.word	0x00000003
        /*12e4*/ 	.word	0x0002d840
        /*12e8*/ 	.short	0x010a
        /*12ea*/ 	.byte	0x3f
	.zero		1


	//   ....[92]....
        /*12ec*/ 	.word	0x0001dd00
        /*12f0*/ 	.word	0x00000005
        /*12f4*/ 	.word	0x0002d840
        /*12f8*/ 	.short	0x010a
        /*12fa*/ 	.byte	0x3f
	.zero		1


	//   ....[93]....
        /*12fc*/ 	.word	0x0001dd50
        /*1300*/ 	.word	0x00000003
        /*1304*/ 	.word	0x0002d860
        /*1308*/ 	.short	0x010a
        /*130a*/ 	.byte	0x3f
	.zero		1


	//----- nvinfo : EIATTR_NUM_MBARRIERS
	.align		4
.L_149:
        /*130c*/ 	.byte	0x03, 0x38
        /*130e*/ 	.short	0x0016


	//----- nvinfo : EIATTR_EXIT_INSTR_OFFSETS
	.align		4
        /*1310*/ 	.byte	0x04, 0x1c
        /*1312*/ 	.short	(.L_151 - .L_150)


	//   ....[0]....
.L_150:
        /*1314*/ 	.word	0x0001a0a0


	//----- nvinfo : EIATTR_MAX_THREADS
	.align		4
.L_151:
        /*1318*/ 	.byte	0x04, 0x05
        /*131a*/ 	.short	(.L_153 - .L_152)
.L_152:
        /*131c*/ 	.word	0x00000200
        /*1320*/ 	.word	0x00000001
        /*1324*/ 	.word	0x00000001


	//----- nvinfo : EIATTR_CRS_STACK_SIZE
	.align		4
.L_153:
        /*1328*/ 	.byte	0x04, 0x1e
        /*132a*/ 	.short	(.L_155 - .L_154)
.L_154:
        /*132c*/ 	.word	0x00000000


	//----- nvinfo : EIATTR_CBANK_PARAM_SIZE
	.align		4
.L_155:
        /*1330*/ 	.byte	0x03, 0x19
        /*1332*/ 	.short	0x0af0


	//----- nvinfo : EIATTR_PARAM_CBANK
	.align		4
        /*1334*/ 	.byte	0x04, 0x0a
        /*1336*/ 	.short	(.L_157 - .L_156)
	.align		4
.L_156:
        /*1338*/ 	.word	index@(.nv.constant0._ZN7cutlass13device_kernelIN5flash11enable_sm90INS1_16FlashAttnFwdSm90INS1_25CollectiveMainloopFwdSm90ILi2EN4cute5tupleIJNS5_1CILi1EEES8_S8_EEENS6_IJNS7_ILi192EEENS7_ILi128EEENS7_ILi96EEEEEELi96ENS_10bfloat16_tEfNS_4arch4Sm90ELb0ELb0ELb1ELb1ELb1ELb1ELb0ELb0ELb1ELb1ELb0ELb0EEENS1_21CollectiveEpilogueFwdINS6_IJSA_SC_SB_EEES9_SE_SG_Li384ELb1ELb1ELb0ELb0EEENS1_36VarlenDynamicPersistentTileSchedulerILi192ELi128ELi384ELi128ELb0ELb1ELb1ELb0ELb1ELb1EEEEEEEEEvNT_6ParamsE)
        /*133c*/ 	.short	0x0210
        /*133e*/ 	.short	0x0af0


	//----- nvinfo : EIATTR_SW_WAR
	.align		4
.L_157:
        /*1340*/ 	.byte	0x04, 0x36
        /*1342*/ 	.short	(.L_159 - .L_158)
.L_158:
        /*1344*/ 	.word	0x00000008
.L_159:


//--------------------- .nv.info._ZN7cutlass13device_kernelIN5flash11enable_sm90INS1_16FlashAttnFwdSm90INS1_25CollectiveMainloopFwdSm90ILi2EN4cute5tupleIJNS5_1CILi1EEES8_S8_EEENS6_IJNS7_ILi192EEENS7_ILi128EEENS7_ILi96EEEEEELi96ENS_10bfloat16_tEfNS_4arch4Sm90ELb0ELb1ELb1ELb0ELb1ELb0ELb0ELb0ELb1ELb1ELb0ELb0EEENS1_21CollectiveEpilogueFwdINS6_IJSA_SC_SB_EEES9_SE_SG_Li384ELb0ELb1ELb0ELb0EEENS1_30DynamicPersistentTileSchedulerILi384ELi128ELb0ELb1ELb1EEEEEEEEEvNT_6ParamsE --------------------------
	.section	.nv.info._ZN7cutlass13device_kernelIN5flash11enable_sm90INS1_16FlashAttnFwdSm90INS1_25CollectiveMainloopFwdSm90ILi2EN4cute5tupleIJNS5_1CILi1EEES8_S8_EEENS6_IJNS7_ILi192EEENS7_ILi128EEENS7_ILi96EEEEEELi96ENS_10bfloat16_tEfNS_4arch4Sm90ELb0ELb1ELb1ELb0ELb1ELb0ELb0ELb0ELb1ELb1ELb0ELb0EEENS1_21CollectiveEpilogueFwdINS6_IJSA_SC_SB_EEES9_SE_SG_Li384ELb0ELb1ELb0ELb0EEENS1_30DynamicPersistentTileSchedulerILi384ELi128ELb0ELb1ELb1EEEEEEEEEvNT_6ParamsE,"",@"SHT_CUDA_INFO"
	.sectionflags	@""
	.align	4


	//----- nvinfo : EIATTR_CUDA_API_VERSION
	.align		4
        /*0000*/ 	.byte	0x04, 0x37
        /*0002*/ 	.short	(.L_161 - .L_160)
.L_160:
        /*0004*/ 	.word	0x00000082


	//----- nvinfo : EIATTR_KPARAM_INFO
	.align		4
.L_161:
        /*0008*/ 	.byte	0x04, 0x17
        /*000a*/ 	.short	(.L_163 - .L_162)
.L_162:
        /*000c*/ 	.word	0x00000000
        /*0010*/ 	.short	0x0000
        /*0012*/ 	.short	0x0070
        /*0014*/ 	.byte	0x00, 0xf0, 0x01, 0x2a


	//----- nvinfo : EIATTR_SPARSE_MMA_MASK
	.align		4
.L_163:
        /*0018*/ 	.byte	0x03, 0x50
        /*001a*/ 	.short	0x0000


	//----- nvinfo : EIATTR_MAXREG_COUNT
	.align		4
        /*001c*/ 	.byte	0x03, 0x1b
        /*001e*/ 	.short	0x0080


	//----- nvinfo : EIATTR_NUM_BARRIERS
	.align		4
        /*0020*/ 	.byte	0x02, 0x4c
        /*0022*/ 	.byte	0x10
	.zero		1


	//----- nvinfo : EIATTR_EXTERNS
	.align		4
        /*0024*/ 	.byte	0x04, 0x0f
        /*0026*/ 	.short	(.L_165 - .L_164)


	//   ....[0]....
	.align		4
.L_164:
        /*0028*/ 	.word	index@(__assertfail)


	//----- nvinfo : EIATTR_ANNOTATIONS
	.align		4
.L_165:
        /*002c*/ 	.byte	0x04, 0x55
        /*002e*/ 	.short	(.L_167 - .L_166)


	//   ....[0]....
.L_166:
        /* <DEDUP_REMOVED lines=12> */


	//----- nvinfo : EIATTR_MERCURY_ISA_VERSION
	.align		4
.L_167:
        /*00d8*/ 	.byte	0x03, 0x5f
        /*00da*/ 	.short	0x0101


	//----- nvinfo : EIATTR_INT_WARP_WIDE_INSTR_OFFSETS
	.align		4
        /*00dc*/ 	.byte	0x04, 0x31
        /*00de*/ 	.short	(.L_169 - .L_168)


	//   ....[0]....
.L_168:
        /*00e0*/ 	.word	0x000000c0


	//   ....[1]....
        /*00e4*/ 	.word	0x000000d0


	//   ....[2]....
        /*00e8*/ 	.word	0x00000170


	//   ....[3]....
        /*00ec*/ 	.word	0x000126e0


	//   ....[4]....
        /*00f0*/ 	.word	0x00012770


	//   ....[5]....
        /*00f4*/ 	.word	0x000152f0


	//   ....[6]....
        /*00f8*/ 	.word	0x00015380


	//----- nvinfo : EIATTR_COOP_GROUP_MASK_REGIDS
	.align		4
.L_169:
        /*00fc*/ 	.byte	0x04, 0x29
        /*00fe*/ 	.short	(.L_171 - .L_170)


	//   ....[0]....
.L_170:
        /*0100*/ 	.word	0xffffffff


	//   ....[1]....
        /*0104*/ 	.word	0xffffffff


	//   ....[2]....
        /*0108*/ 	.word	0xffffffff


	//   ....[3]....
        /*010c*/ 	.word	0xffffffff


	//   ....[4]....
        /*0110*/ 	.word	0xffffffff


	//   ....[5]....
        /*0114*/ 	.word	0xffffffff


	//   ....[6]....
        /*0118*/ 	.word	0xffffffff


	//   ....[7]....
        /*011c*/ 	.word	0xffffffff


	//   ....[8]....
        /*0120*/ 	.word	0xffffffff


	//   ....[9]....
        /*0124*/ 	.word	0xffffffff


	//   ....[10]....
        /*0128*/ 	.word	0xffffffff


	//   ....[11]....
        /*012c*/ 	.word	0xffffffff


	//   ....[12]....
        /*0130*/ 	.word	0xffffffff


	//   ....[13]....
        /*0134*/ 	.word	0xffffffff


	//   ....[14]....
        /*0138*/ 	.word	0xffffffff


	//   ....[15]....
        /*013c*/ 	.word	0xffffffff


	//   ....[16]....
        /*0140*/ 	.word	0xffffffff


	//   ....[17]....
        /*0144*/ 	.word	0xffffffff


	//   ....[18]....
        /*0148*/ 	.word	0xffffffff


	//   ....[19]....
        /*014c*/ 	.word	0xffffffff


	//   ....[20]....
        /*0150*/ 	.word	0xffffffff


	//   ....[21]....
        /*0154*/ 	.word	0xffffffff


	//   ....[22]....
        /*0158*/ 	.word	0xffffffff


	//   ....[23]....
        /*015c*/ 	.word	0xffffffff


	//   ....[24]....
        /*0160*/ 	.word	0xffffffff


	//   ....[25]....
        /*0164*/ 	.word	0xffffffff


	//   ....[26]....
        /*0168*/ 	.word	0xffffffff


	//   ....[27]....
        /*016c*/ 	.word	0xffffffff


	//   ....[28]....
        /*0170*/ 	.word	0xffffffff


	//   ....[29]....
        /*0174*/ 	.word	0xffffffff


	//   ....[30]....
        /*0178*/ 	.word	0xffffffff


	//   ....[31]....
        /*017c*/ 	.word	0xffffffff


	//   ....[32]....
        /*0180*/ 	.word	0xffffffff


	//   ....[33]....
        /*0184*/ 	.word	0xffffffff


	//   ....[34]....
        /*0188*/ 	.word	0xffffffff


	//   ....[35]....
        /*018c*/ 	.word	0xffffffff


	//   ....[36]....
        /*0190*/ 	.word	0xffffffff


	//   ....[37]....
        /*0194*/ 	.word	0xffffffff


	//   ....[38]....
        /*0198*/ 	.word	0xffffffff


	//   ....[39]....
        /*019c*/ 	.word	0xffffffff


	//   ....[40]....
        /*01a0*/ 	.word	0xffffffff


	//   ....[41]....
        /*01a4*/ 	.word	0xffffffff


	//   ....[42]....
        /*01a8*/ 	.word	0xffffffff


	//   ....[43]....
        /*01ac*/ 	.word	0xffffffff


	//   ....[44]....
        /*01b0*/ 	.word	0xffffffff


	//   ....[45]....
        /*01b4*/ 	.word	0xffffffff


	//   ....[46]....
        /*01b8*/ 	.word	0xffffffff


	//   ....[47]....
        /*01bc*/ 	.word	0xffffffff


	//   ....[48]....
        /*01c0*/ 	.word	0xffffffff


	//   ....[49]....
        /*01c4*/ 	.word	0xffffffff


	//   ....[50]....
        /*01c8*/ 	.word	0xffffffff


	//   ....[51]....
        /*01cc*/ 	.word	0xffffffff


	//   ....[52]....
        /*01d0*/ 	.word	0xffffffff


	//   ....[53]....
        /*01d4*/ 	.word	0xffffffff


	//   ....[54]....
        /*01d8*/ 	.word	0xffffffff


	//   ....[55]....
        /*01dc*/ 	.word	0xffffffff


	//   ....[56]....
        /*01e0*/ 	.word	0xffffffff


	//   ....[57]....
        /*01e4*/ 	.word	0xffffffff


	//   ....[58]....
        /*01e8*/ 	.word	0xffffffff


	//   ....[59]....
        /*01ec*/ 	.word	0xffffffff


	//   ....[60]....
        /*01f0*/ 	.word	0xffffffff


	//   ....[61]....
        /*01f4*/ 	.word	0xffffffff


	//   ....[62]....
        /*01f8*/ 	.word	0xffffffff


	//   ....[63]....
        /*01fc*/ 	.word	0xffffffff


	//   ....[64]....
        /*0200*/ 	.word	0xffffffff


	//   ....[65]....
        /*0204*/ 	.word	0xffffffff


	//   ....[66]....
        /*0208*/ 	.word	0xffffffff


	//   ....[67]....
        /*020c*/ 	.word	0xffffffff


	//   ....[68]....
        /*0210*/ 	.word	0xffffffff


	//   ....[69]....
        /*0214*/ 	.word	0xffffffff


	//   ....[70]....
        /*0218*/ 	.word	0xffffffff


	//   ....[71]....
        /*021c*/ 	.word	0xffffffff


	//   ....[72]....
        /*0220*/ 	.word	0xffffffff


	//   ....[73]....
        /*0224*/ 	.word	0xffffffff


	//   ....[74]....
        /*0228*/ 	.word	0xffffffff


	//   ....[75]....
        /*022c*/ 	.word	0xffffffff


	//   ....[76]....
        /*0230*/ 	.word	0xffffffff


	//   ....[77]....
        /*0234*/ 	.word	0xffffffff


	//   ....[78]....
        /*0238*/ 	.word	0xffffffff


	//   ....[79]....
        /*023c*/ 	.word	0xffffffff


	//   ....[80]....
        /*0240*/ 	.word	0xffffffff


	//   ....[81]....
        /*0244*/ 	.word	0xffffffff


	//   ....[82]....
        /*0248*/ 	.word	0xffffffff


	//   ....[83]....
        /*024c*/ 	.word	0xffffffff


	//   ....[84]....
        /*0250*/ 	.word	0xffffffff


	//   ....[85]....
        /*0254*/ 	.word	0xffffffff


	//   ....[86]....
        /*0258*/ 	.word	0xffffffff


	//   ....[87]....
        /*025c*/ 	.word	0xffffffff


	//   ....[88]....
        /*0260*/ 	.word	0xffffffff


	//   ....[89]....
        /*0264*/ 	.word	0xffffffff


	//   ....[90]....
        /*0268*/ 	.word	0xffffffff


	//   ....[91]....
        /*026c*/ 	.word	0xffffffff


	//   ....[92]....
        /*0270*/ 	.word	0xffffffff


	//   ....[93]....
        /*0274*/ 	.word	0xffffffff


	//   ....[94]....
        /*0278*/ 	.word	0xffffffff


	//   ....[95]....
        /*027c*/ 	.word	0xffffffff


	//   ....[96]....
        /*0280*/ 	.word	0x0500000f


	//   ....[97]....
        /*0284*/ 	.word	0x0500000f


	//   ....[98]....
        /*0288*/ 	.word	0x0500000f


	//   ....[99]....
        /*028c*/ 	.word	0x0500000f


	//   ....[100]....
        /*0290*/ 	.word	0x0500000f


	//   ....[101]....
        /*0294*/ 	.word	0x0500000f


	//   ....[102]....
        /*0298*/ 	.word	0x0500000f


	//   ....[103]....
        /*029c*/ 	.word	0x0500000f


	//   ....[104]....
        /*02a0*/ 	.word	0x0500000f


	//   ....[105]....
        /*02a4*/ 	.word	0x0500000f


	//   ....[106]....
        /*02a8*/ 	.word	0x0500000f


	//   ....[107]....
        /*02ac*/ 	.word	0x0500000f


	//   ....[108]....
        /*02b0*/ 	.word	0x0500000f


	//   ....[109]....
        /*02b4*/ 	.word	0x0500000f


	//   ....[110]....
        /*02b8*/ 	.word	0x0500000f


	//   ....[111]....
        /*02bc*/ 	.word	0x0500000f


	//   ....[112]....
        /*02c0*/ 	.word	0x0500000f


	//   ....[113]....
        /*02c4*/ 	.word	0x0500000f


	//   ....[114]....
        /*02c8*/ 	.word	0x0500000f


	//   ....[115]....
        /*02cc*/ 	.word	0x0500000f


	//   ....[116]....
        /*02d0*/ 	.word	0x0500000f


	//   ....[117]....
        /*02d4*/ 	.word	0x0500000f


	//   ....[118]....
        /*02d8*/ 	.word	0x0500000f


	//   ....[119]....
        /*02dc*/ 	.word	0x0500000f


	//   ....[120]....
        /*02e0*/ 	.word	0x0500000f


	//   ....[121]....
        /*02e4*/ 	.word	0x0500000f


	//   ....[122]....
        /*02e8*/ 	.word	0x0500000f


	//   ....[123]....
        /*02ec*/ 	.word	0x0500000f


	//   ....[124]....
        /*02f0*/ 	.word	0x0500000f


	//   ....[125]....
        /*02f4*/ 	.word	0x0500000f


	//   ....[126]....
        /*02f8*/ 	.word	0x0500000f


	//   ....[127]....
        /*02fc*/ 	.word	0x0500000f


	//   ....[128]....
        /*0300*/ 	.word	0x0500000f


	//   ....[129]....
        /*0304*/ 	.word	0x0500000f


	//   ....[130]....
        /*0308*/ 	.word	0x0500000f


	//   ....[131]....
        /*030c*/ 	.word	0x0500000f


	//   ....[132]....
        /*0310*/ 	.word	0x0500000f


	//   ....[133]....
        /*0314*/ 	.word	0x0500000f


	//   ....[134]....
        /*0318*/ 	.word	0x0500000f


	//   ....[135]....
        /*031c*/ 	.word	0x0500000f


	//   ....[136]....
        /*0320*/ 	.word	0x0500000f


	//   ....[137]....
        /*0324*/ 	.word	0x0500000f


	//   ....[138]....
        /*0328*/ 	.word	0x0500000f


	//   ....[139]....
        /*032c*/ 	.word	0x0500000f


	//   ....[140]....
        /*0330*/ 	.word	0x0500000f


	//   ....[141]....
        /*0334*/ 	.word	0x0500000f


	//   ....[142]....
        /*0338*/ 	.word	0x0500000f


	//----- nvinfo : EIATTR_COOP_GROUP_INSTR_OFFSETS
	.align		4
.L_171:
        /*033c*/ 	.byte	0x04, 0x28
        /*033e*/ 	.short	(.L_173 - .L_172)


	//   ....[0]....
.L_172:
        /*0340*/ 	.word	0x00000080


	//   ....[1]....
        /*0344*/ 	.word	0x00000090


	//   ....[2]....
        /*0348*/ 	.word	0x000002d0


	//   ....[3]....
        /*034c*/ 	.word	0x00000430


	//   ....[4]....
        /*0350*/ 	.word	0x00000550


	//   ....[5]....
        /*0354*/ 	.word	0x000006b0


	//   ....[6]....
        /*0358*/ 	.word	0x00001870


	//   ....[7]....
        /*035c*/ 	.word	0x000020a0


	//   ....[8]....
        /*0360*/ 	.word	0x00002aa0


	//   ....[9]....
        /*0364*/ 	.word	0x00003e10


	//   ....[10]....
        /*0368*/ 	.word	0x00003f20


	//   ....[11]....
        /*036c*/ 	.word	0x00004760


	//   ....[12]....
        /*0370*/ 	.word	0x000047c0


	//   ....[13]....
        /*0374*/ 	.word	0x00005390


	//   ....[14]....
        /*0378*/ 	.word	0x00006280


	//   ....[15]....
        /*037c*/ 	.word	0x00006ba0


	//   ....[16]....
        /*0380*/ 	.word	0x00007780


	//   ....[17]....
        /*0384*/ 	.word	0x00007880


	//   ....[18]....
        /*0388*/ 	.word	0x00008060


	//   ....[19]....
        /*038c*/ 	.word	0x00008110


	//   ....[20]....
        /*0390*/ 	.word	0x00009170


	//   ....[21]....
        /*0394*/ 	.word	0x0000a930


	//   ....[22]....
        /*0398*/ 	.word	0x0000a950


	//   ....[23]....
        /*039c*/ 	.word	0x0000a980


	//   ....[24]....
        /*03a0*/ 	.word	0x0000a990


	//   ....[25]....
        /*03a4*/ 	.word	0x0000bce0


	//   ....[26]....
        /*03a8*/ 	.word	0x0000c8b0


	//   ....[27]....
        /*03ac*/ 	.word	0x0000d1b0


	//   ....[28]....
        /*03b0*/ 	.word	0x0000dd90


	//   ....[29]....
        /*03b4*/ 	.word	0x0000de90


	//   ....[30]....
        /*03b8*/ 	.word	0x0000e690


	//   ....[31]....
        /*03bc*/ 	.word	0x0000e730


	//   ....[32]....
        /*03c0*/ 	.word	0x0000f780


	//   ....[33]....
        /*03c4*/ 	.word	0x0000f890


	//   ....[34]....
        /*03c8*/ 	.word	0x0000f8f0


	//   ....[35]....
        /*03cc*/ 	.word	0x0000f9c0


	//   ....[36]....
        /*03d0*/ 	.word	0x0000f9f0


	//   ....[37]....
        /*03d4*/ 	.word	0x00010930


	//   ....[38]....
        /*03d8*/ 	.word	0x00010960


	//   ....[39]....
        /*03dc*/ 	.word	0x00010990


	//   ....[40]....
        /*03e0*/ 	.word	0x000109c0


	//   ....[41]....
        /*03e4*/ 	.word	0x00010ed0


	//   ....[42]....
        /*03e8*/ 	.word	0x00010ef0


	//   ....[43]....
        /*03ec*/ 	.word	0x00011000


	//   ....[44]....
        /*03f0*/ 	.word	0x00011020


	//   ....[45]....
        /*03f4*/ 	.word	0x000116c0


	//   ....[46]....
        /*03f8*/ 	.word	0x000116d0


	//   ....[47]....
        /*03fc*/ 	.word	0x000117d0


	//   ....[48]....
        /*0400*/ 	.word	0x000117f0


	//   ....[49]....
        /*0404*/ 	.word	0x000119b0


	//   ....[50]....
        /*0408*/ 	.word	0x00013310


	//   ....[51]....
        /*040c*/ 	.word	0x00013330


	//   ....[52]....
        /*0410*/ 	.word	0x00013340


	//   ....[53]....
        /*0414*/ 	.word	0x000133e0


	//   ....[54]....
        /*0418*/ 	.word	0x00013400


	//   ....[55]....
        /*041c*/ 	.word	0x000134a0


	//   ....[56]....
        /*0420*/ 	.word	0x000134c0


	//   ....[57]....
        /*0424*/ 	.word	0x000134d0


	//   ....[58]....
        /*0428*/ 	.word	0x00013d60


	//   ....[59]....
        /*042c*/ 	.word	0x00013d80


	//   ....[60]....
        /*0430*/ 	.word	0x00013db0


	//   ....[61]....
        /*0434*/ 	.word	0x00013e60


	//   ....[62]....
        /*0438*/ 	.word	0x00013e70


	//   ....[63]....
        /*043c*/ 	.word	0x00013f10


	//   ....[64]....
        /*0440*/ 	.word	0x00013f20


	//   ....[65]....
        /*0444*/ 	.word	0x00013f30


	//   ....[66]....
        /*0448*/ 	.word	0x00013f40


	//   ....[67]....
        /*044c*/ 	.word	0x00014000


	//   ....[68]....
        /*0450*/ 	.word	0x00014020


	//   ....[69]....
        /*0454*/ 	.word	0x00014080


	//   ....[70]....
        /*0458*/ 	.word	0x000148c0


	//   ....[71]....
        /*045c*/ 	.word	0x000148d0


	//   ....[72]....
        /*0460*/ 	.word	0x000148f0


	//   ....[73]....
        /*0464*/ 	.word	0x00014970


	//   ....[74]....
        /*0468*/ 	.word	0x00014980


	//   ....[75]....
        /*046c*/ 	.word	0x000149e0


	//   ....[76]....
        /*0470*/ 	.word	0x00014a10


	//   ....[77]....
        /*0474*/ 	.word	0x00014a50


	//   ....[78]....
        /*0478*/ 	.word	0x00014d50


	//   ....[79]....
        /*047c*/ 	.word	0x00014d70


	//   ....[80]....
        /*0480*/ 	.word	0x00014e10


	//   ....[81]....
        /*0484*/ 	.word	0x00014e20


	//   ....[82]....
        /*0488*/ 	.word	0x00014eb0


	//   ....[83]....
        /*048c*/ 	.word	0x00014ec0


	//   ....[84]....
        /*0490*/ 	.word	0x00014ed0


	//   ....[85]....
        /*0494*/ 	.word	0x00014f60


	//   ....[86]....
        /*0498*/ 	.word	0x00015580


	//   ....[87]....
        /*049c*/ 	.word	0x00015590


	//   ....[88]....
        /*04a0*/ 	.word	0x000155e0


	//   ....[89]....
        /*04a4*/ 	.word	0x00015620


	//   ....[90]....
        /*04a8*/ 	.word	0x00015680


	//   ....[91]....
        /*04ac*/ 	.word	0x000156a0


	//   ....[92]....
        /*04b0*/ 	.word	0x00015720


	//   ....[93]....
        /*04b4*/ 	.word	0x00015740


	//   ....[94]....
        /*04b8*/ 	.word	0x00015aa0


	//   ....[95]....
        /*04bc*/ 	.word	0x00015c90


	//   ....[96]....
        /*04c0*/ 	.word	0x000162e0


	//   ....[97]....
        /*04c4*/ 	.word	0x000163c0


	//   ....[98]....
        /*04c8*/ 	.word	0x00016460


	//   ....[99]....
        /*04cc*/ 	.word	0x000164c0


	//   ....[100]....
        /*04d0*/ 	.word	0x000165d0


	//   ....[101]....
        /*04d4*/ 	.word	0x00016640


	//   ....[102]....
        /*04d8*/ 	.word	0x00016750


	//   ....[103]....
        /*04dc*/ 	.word	0x000167c0


	//   ....[104]....
        /*04e0*/ 	.word	0x000168c0


	//   ....[105]....
        /*04e4*/ 	.word	0x00016950


	//   ....[106]....
        /*04e8*/ 	.word	0x000169c0


	//   ....[107]....
        /*04ec*/ 	.word	0x00016a20


	//   ....[108]....
        /*04f0*/ 	.word	0x00016b30


	//   ....[109]....
        /*04f4*/ 	.word	0x00016b90


	//   ....[110]....
        /*04f8*/ 	.word	0x00016cb0


	//   ....[111]....
        /*04fc*/ 	.word	0x00016d10


	//   ....[112]....
        /*0500*/ 	.word	0x00016db0


	//   ....[113]....
        /*0504*/ 	.word	0x00016e80


	//   ....[114]....
        /*0508*/ 	.word	0x00016fa0


	//   ....[115]....
        /*050c*/ 	.word	0x00017000


	//   ....[116]....
        /*0510*/ 	.word	0x000170f0


	//   ....[117]....
        /*0514*/ 	.word	0x00017220


	//   ....[118]....
        /*0518*/ 	.word	0x000172d0


	//   ....[119]....
        /*051c*/ 	.word	0x00017350


	//   ....[120]....
        /*0520*/ 	.word	0x00017430


	//   ....[121]....
        /*0524*/ 	.word	0x00017490


	//   ....[122]....
        /*0528*/ 	.word	0x00017560


	//   ....[123]....
        /*052c*/ 	.word	0x000175c0


	//   ....[124]....
        /*0530*/ 	.word	0x00017690


	//   ....[125]....
        /*0534*/ 	.word	0x00017780


	//   ....[126]....
        /*0538*/ 	.word	0x00017820


	//   ....[127]....
        /*053c*/ 	.word	0x00017880


	//   ....[128]....
        /*0540*/ 	.word	0x00017980


	//   ....[129]....
        /*0544*/ 	.word	0x000179e0


	//   ....[130]....
        /*0548*/ 	.word	0x00017ae0


	//   ....[131]....
        /*054c*/ 	.word	0x00017b40


	//   ....[132]....
        /*0550*/ 	.word	0x00017c10


	//   ....[133]....
        /*0554*/ 	.word	0x00017d60


	//   ....[134]....
        /*0558*/ 	.word	0x00017e00


	//   ....[135]....
        /*055c*/ 	.word	0x00017e90


	//   ....[136]....
        /*0560*/ 	.word	0x00017f90


	//   ....[137]....
        /*0564*/ 	.word	0x00017ff0


	//   ....[138]....
        /*0568*/ 	.word	0x000180e0


	//   ....[139]....
        /*056c*/ 	.word	0x00018140


	//   ....[140]....
        /*0570*/ 	.word	0x00018200


	//   ....[141]....
        /*0574*/ 	.word	0x000182f0


	//   ....[142]....
        /*0578*/ 	.word	0x00018410


	//----- nvinfo : EIATTR_REG_RECONFIG
	.align		4
.L_173:
        /*057c*/ 	.byte	0x01, 0x54
	.zero		2


	//----- nvinfo : EIATTR_SYSCALL_OFFSETS
	.align		4
        /*0580*/ 	.byte	0x04, 0x46
        /*0582*/ 	.short	(.L_175 - .L_174)


	//   ....[0]....
.L_174:
        /*0584*/ 	.word	0x00001a60


	//   ....[1]....
        /*0588*/ 	.word	0x000128e0


	//   ....[2]....
        /*058c*/ 	.word	0x00012a30


	//   ....[3]....
        /*0590*/ 	.word	0x00012b20


	//   ....[4]....
        /*0594*/ 	.word	0x00013830


	//----- nvinfo : EIATTR_MBARRIER_INSTR_OFFSETS
	.align		4
.L_175:
        /*0598*/ 	.byte	0x04, 0x39
        /*059a*/ 	.short	(.L_177 - .L_176)


	//   ....[0]....
.L_176:
        /*059c*/ 	.word	0x00000180
        /*05a0*/ 	.word	0x000000ff
        /*05a4*/ 	.word	0x0002d800
        /*05a8*/ 	.short	0x0100
        /*05aa*/ 	.byte	0x08
	.zero		1


	//   ....[1]....
        /*05ac*/ 	.word	0x00000190
        /*05b0*/ 	.word	0x000000ff
        /*05b4*/ 	.word	0x0002d820
        /*05b8*/ 	.short	0x0100
        /*05ba*/ 	.byte	0x08
	.zero		1


	//   ....[2]....
        /*05bc*/ 	.word	0x00000280
        /*05c0*/ 	.word	0x000000ff
        /*05c4*/ 	.word	0x0002d830
        /*05c8*/ 	.short	0x0100
        /*05ca*/ 	.byte	0x08
	.zero		1


	//   ....[3]....
        /*05cc*/ 	.word	0x00000290
        /*05d0*/ 	.word	0x000000ff
        /*05d4*/ 	.word	0x0002d840
        /*05d8*/ 	.short	0x0100
        /*05da*/ 	.byte	0x08
	.zero		1


	//   ....[4]....
        /*05dc*/ 	.word	0x000002a0
        /*05e0*/ 	.word	0x000000ff
        /*05e4*/ 	.word	0x0002d838
        /*05e8*/ 	.short	0x0100
        /*05ea*/ 	.byte	0x08
	.zero		1


	//   ....[5]....
        /*05ec*/ 	.word	0x000002b0
        /*05f0*/ 	.word	0x000000ff
        /*05f4*/ 	.word	0x0002d848
        /*05f8*/ 	.short	0x0100
        /*05fa*/ 	.byte	0x08
	.zero		1


	//   ....[6]....
        /*05fc*/ 	.word	0x000003e0
        /*0600*/ 	.word	0x000000ff
        /*0604*/ 	.word	0x0002d850
        /*0608*/ 	.short	0x0100
        /*060a*/ 	.byte	0x08
	.zero		1


	//   ....[7]....
        /*060c*/ 	.word	0x000003f0
        /*0610*/ 	.word	0x000000ff
        /*0614*/ 	.word	0x0002d860
        /*0618*/ 	.short	0x0100
        /*061a*/ 	.byte	0x08
	.zero		1


	//   ....[8]....
        /*061c*/ 	.word	0x00000400
        /*0620*/ 	.word	0x000000ff
        /*0624*/ 	.word	0x0002d858
        /*0628*/ 	.short	0x0100
        /*062a*/ 	.byte	0x08
	.zero		1


	//   ....[9]....
        /*062c*/ 	.word	0x00000410
        /*0630*/ 	.word	0x000000ff
        /*0634*/ 	.word	0x0002d868
        /*0638*/ 	.short	0x0100
        /*063a*/ 	.byte	0x08
	.zero		1


	//   ....[10]....
        /*063c*/ 	.word	0x00000500
        /*0640*/ 	.word	0x000000ff
        /*0644*/ 	.word	0x0002d870
        /*0648*/ 	.short	0x0100
        /*064a*/ 	.byte	0x06
	.zero		1


	//   ....[11]....
        /*064c*/ 	.word	0x00000510
        /*0650*/ 	.word	0x000000ff
        /*0654*/ 	.word	0x0002d880
        /*0658*/ 	.short	0x0100
        /*065a*/ 	.byte	0x06
	.zero		1


	//   ....[12]....
        /*065c*/ 	.word	0x00000520
        /*0660*/ 	.word	0x000000ff
        /*0664*/ 	.word	0x0002d878
        /*0668*/ 	.short	0x0100
        /*066a*/ 	.byte	0x06
	.zero		1


	//   ....[13]....
        /*066c*/ 	.word	0x00000530
        /*0670*/ 	.word	0x000000ff
        /*0674*/ 	.word	0x0002d888
        /*0678*/ 	.short	0x0100
        /*067a*/ 	.byte	0x06
	.zero		1


	//   ....[14]....
        /*067c*/ 	.word	0x00000660
        /*0680*/ 	.word	0x000000ff
        /*0684*/ 	.word	0x0002d890
        /*0688*/ 	.short	0x0100
        /*068a*/ 	.byte	0x08
	.zero		1


	//   ....[15]....
        /*068c*/ 	.word	0x00000670
        /*0690*/ 	.word	0x000000ff
        /*0694*/ 	.word	0x0002d8a0
        /*0698*/ 	.short	0x0100
        /*069a*/ 	.byte	0x08
	.zero		1


	//   ....[16]....
        /*069c*/ 	.word	0x00000680
        /*06a0*/ 	.word	0x000000ff
        /*06a4*/ 	.word	0x0002d898
        /*06a8*/ 	.short	0x0100
        /*06aa*/ 	.byte	0x08
	.zero		1


	//   ....[17]....
        /*06ac*/ 	.word	0x00000690
        /*06b0*/ 	.word	0x000000ff
        /*06b4*/ 	.word	0x0002d8a8
        /*06b8*/ 	.short	0x0100
        /*06ba*/ 	.byte	0x08
	.zero		1


	//   ....[18]....
        /*06bc*/ 	.word	0x000007d0
        /*06c0*/ 	.word	0x000000ff
        /*06c4*/ 	.word	0x0002d8b0
        /*06c8*/ 	.short	0x0100
        /*06ca*/ 	.byte	0x08
	.zero		1


	//   ....[19]....
        /*06cc*/ 	.word	0x000007e0
        /*06d0*/ 	.word	0x000000ff
        /*06d4*/ 	.word	0x0002d8c0
        /*06d8*/ 	.short	0x0100
        /*06da*/ 	.byte	0x08
	.zero		1


	//   ....[20]....
        /*06dc*/ 	.word	0x000007f0
        /*06e0*/ 	.word	0x000000ff
        /*06e4*/ 	.word	0x0002d8b8
        /*06e8*/ 	.short	0x0100
        /*06ea*/ 	.byte	0x08
	.zero		1


	//   ....[21]....
        /*06ec*/ 	.word	0x00000800
        /*06f0*/ 	.word	0x000000ff
        /*06f4*/ 	.word	0x0002d8c8
        /*06f8*/ 	.short	0x0100
        /*06fa*/ 	.byte	0x08
	.zero		1


	//   ....[22]....
        /*06fc*/ 	.word	0x00001ae0
        /*0700*/ 	.word	0x000000ff
        /*0704*/ 	.word	0x0002d800
        /*0708*/ 	.short	0x010a
        /*070a*/ 	.byte	0x28
	.zero		1


	//   ....[23]....
        /*070c*/ 	.word	0x00001b60
        /*0710*/ 	.word	0x00000006
        /*0714*/ 	.word	0x0002d830
        /*0718*/ 	.short	0x010a
        /*071a*/ 	.byte	0x3f
	.zero		1


	//   ....[24]....
        /*071c*/ 	.word	0x00001ba0
        /*0720*/ 	.word	0x00000006
        /*0724*/ 	.word	0x0002d830
        /*0728*/ 	.short	0x010a
        /*072a*/ 	.byte	0x3f
	.zero		1


	//   ....[25]....
        /*072c*/ 	.word	0x00002450
        /*0730*/ 	.word	0x000000ff
        /*0734*/ 	.word	0x00000000
        /*0738*/ 	.short	0x0101
        /*073a*/ 	.byte	0x06
	.zero		1


	//   ....[26]....
        /*073c*/ 	.word	0x00005850
        /*0740*/ 	.word	0x000000ff
        /*0744*/ 	.word	0x0002d830
        /*0748*/ 	.short	0x010a
        /*074a*/ 	.byte	0x06
	.zero		1


	//   ....[27]....
        /*074c*/ 	.word	0x00005890
        /*0750*/ 	.word	0x000000ff
        /*0754*/ 	.word	0x0002d830
        /*0758*/ 	.short	0x010a
        /*075a*/ 	.byte	0x06
	.zero		1


	//   ....[28]....
        /*075c*/ 	.word	0x00005b60
        /*0760*/ 	.word	0x000000ff
        /*0764*/ 	.word	0x0002d850
        /*0768*/ 	.short	0x010a
        /*076a*/ 	.byte	0x06
	.zero		1


	//   ....[29]....
        /*076c*/ 	.word	0x00005ba0
        /*0770*/ 	.word	0x000000ff
        /*0774*/ 	.word	0x0002d850
        /*0778*/ 	.short	0x010a
        /*077a*/ 	.byte	0x06
	.zero		1


	//   ....[30]....
        /*077c*/ 	.word	0x000065a0
        /*0780*/ 	.word	0x000000ff
        /*0784*/ 	.word	0x00000000
        /*0788*/ 	.short	0x0101
        /*078a*/ 	.byte	0x06
	.zero		1


	//   ....[31]....
        /*078c*/ 	.word	0x00008c10
        /*0790*/ 	.word	0x000000ff
        /*0794*/ 	.word	0x00000000
        /*0798*/ 	.short	0x0101
        /*079a*/ 	.byte	0x06
	.zero		1


	//   ....[32]....
        /*079c*/ 	.word	0x00009530
        /*07a0*/ 	.word	0x000000ff
        /*07a4*/ 	.word	0x0002d830
        /*07a8*/ 	.short	0x010a
        /*07aa*/ 	.byte	0x06
	.zero		1


	//   ....[33]....
        /*07ac*/ 	.word	0x00009570
        /*07b0*/ 	.word	0x000000ff
        /*07b4*/ 	.word	0x0002d830
        /*07b8*/ 	.short	0x010a
        /*07ba*/ 	.byte	0x06
	.zero		1


	//   ....[34]....
        /*07bc*/ 	.word	0x00009840
        /*07c0*/ 	.word	0x000000ff
        /*07c4*/ 	.word	0x0002d850
        /*07c8*/ 	.short	0x010a
        /*07ca*/ 	.byte	0x06
	.zero		1


	//   ....[35]....
        /*07cc*/ 	.word	0x00009880
        /*07d0*/ 	.word	0x000000ff
        /*07d4*/ 	.word	0x0002d850
        /*07d8*/ 	.short	0x010a
        /*07da*/ 	.byte	0x06
	.zero		1


	//   ....[36]....
        /*07dc*/ 	.word	0x0000a1c0
        /*07e0*/ 	.word	0x000000ff
        /*07e4*/ 	.word	0x00000000
        /*07e8*/ 	.short	0x0101
        /*07ea*/ 	.byte	0x06
	.zero		1


	//   ....[37]....
        /*07ec*/ 	.word	0x0000b780
        /*07f0*/ 	.word	0x000000ff
        /*07f4*/ 	.word	0x00000000
        /*07f8*/ 	.short	0x0101
        /*07fa*/ 	.byte	0x06
	.zero		1


	//   ....[38]....
        /*07fc*/ 	.word	0x0000bea0
        /*0800*/ 	.word	0x000000ff
        /*0804*/ 	.word	0x0002d830
        /*0808*/ 	.short	0x010a
        /*080a*/ 	.byte	0x06
	.zero		1


	//   ....[39]....
        /*080c*/ 	.word	0x0000bee0
        /*0810*/ 	.word	0x000000ff
        /*0814*/ 	.word	0x0002d830
        /*0818*/ 	.short	0x010a
        /*081a*/ 	.byte	0x06
	.zero		1


	//   ....[40]....
        /*081c*/ 	.word	0x0000c1b0
        /*0820*/ 	.word	0x000000ff
        /*0824*/ 	.word	0x0002d850
        /*0828*/ 	.short	0x010a
        /*082a*/ 	.byte	0x06
	.zero		1


	//   ....[41]....
        /*082c*/ 	.word	0x0000c1f0
        /*0830*/ 	.word	0x000000ff
        /*0834*/ 	.word	0x0002d850
        /*0838*/ 	.short	0x010a
        /*083a*/ 	.byte	0x06
	.zero		1


	//   ....[42]....
        /*083c*/ 	.word	0x0000cbb0
        /*0840*/ 	.word	0x000000ff
        /*0844*/ 	.word	0x00000000
        /*0848*/ 	.short	0x0101
        /*084a*/ 	.byte	0x06
	.zero		1


	//   ....[43]....
        /*084c*/ 	.word	0x0000f220
        /*0850*/ 	.word	0x000000ff
        /*0854*/ 	.word	0x00000000
        /*0858*/ 	.short	0x0101
        /*085a*/ 	.byte	0x06
	.zero		1


	//   ....[44]....
        /*085c*/ 	.word	0x0000f800
        /*0860*/ 	.word	0x000000ff
        /*0864*/ 	.word	0x0002d850
        /*0868*/ 	.short	0x010a
        /*086a*/ 	.byte	0x08
	.zero		1


	//   ....[45]....
        /*086c*/ 	.word	0x0000f840
        /*0870*/ 	.word	0x000000ff
        /*0874*/ 	.word	0x0002d850
        /*0878*/ 	.short	0x010a
        /*087a*/ 	.byte	0x08
	.zero		1


	//   ....[46]....
        /*087c*/ 	.word	0x0000fed0
        /*0880*/ 	.word	0x000000ff
        /*0884*/ 	.word	0x00000000
        /*0888*/ 	.short	0x0101
        /*088a*/ 	.byte	0x08
	.zero		1


	//   ....[47]....
        /*088c*/ 	.word	0x00010f00
        /*0890*/ 	.word	0x000000ff
        /*0894*/ 	.word	0x00000000
        /*0898*/ 	.short	0x0101
        /*089a*/ 	.byte	0x05
	.zero		1


	//   ....[48]....
        /*089c*/ 	.word	0x00013090
        /*08a0*/ 	.word	0x00000006
        /*08a4*/ 	.word	0x0002d840
        /*08a8*/ 	.short	0x010a
        /*08aa*/ 	.byte	0x3f
	.zero		1


	//   ....[49]....
        /*08ac*/ 	.word	0x00013610
        /*08b0*/ 	.word	0x00000006
        /*08b4*/ 	.word	0x0002d830
        /*08b8*/ 	.short	0x0107
        /*08ba*/ 	.byte	0x3f
	.zero		1


	//   ....[50]....
        /*08bc*/ 	.word	0x000136e0
        /*08c0*/ 	.word	0x00000006
        /*08c4*/ 	.word	0x0002d830
        /*08c8*/ 	.short	0x0101
        /*08ca*/ 	.byte	0x3f
	.zero		1


	//   ....[51]....
        /*08cc*/ 	.word	0x000141d0
        /*08d0*/ 	.word	0x00000010
        /*08d4*/ 	.word	0x0002d800
        /*08d8*/ 	.short	0x0107
        /*08da*/ 	.byte	0x3f
	.zero		1


	//   ....[52]....
        /*08dc*/ 	.word	0x000142c0
        /*08e0*/ 	.word	0x00000010
        /*08e4*/ 	.word	0x0002d800
        /*08e8*/ 	.short	0x0101
        /*08ea*/ 	.byte	0x3f
	.zero		1


	//   ....[53]....
        /*08ec*/ 	.word	0x000142e0
        /*08f0*/ 	.word	0x00000010
        /*08f4*/ 	.word	0x0002d820
        /*08f8*/ 	.short	0x010a
        /*08fa*/ 	.byte	0x3f
	.zero		1


	//   ....[54]....
        /*08fc*/ 	.word	0x00014680
        /*0900*/ 	.word	0x00000006
        /*0904*/ 	.word	0x0002d840
        /*0908*/ 	.short	0x010a
        /*090a*/ 	.byte	0x3f
	.zero		1


	//   ....[55]....
        /*090c*/ 	.word	0x00014af0
        /*0910*/ 	.word	0x00000006
        /*0914*/ 	.word	0x0002d830
        /*0918*/ 	.short	0x0107
        /*091a*/ 	.byte	0x3f
	.zero		1


	//   ....[56]....
        /*091c*/ 	.word	0x00014bb0
        /*0920*/ 	.word	0x00000006
        /*0924*/ 	.word	0x0002d830
        /*0928*/ 	.short	0x0101
        /*092a*/ 	.byte	0x3f
	.zero		1


	//   ....[57]....
        /*092c*/ 	.word	0x00014c10
        /*0930*/ 	.word	0x00000006
        /*0934*/ 	.word	0x0002d860
        /*0938*/ 	.short	0x010a
        /*093a*/ 	.byte	0x3f
	.zero		1


	//   ....[58]....
        /*093c*/ 	.word	0x00015050
        /*0940*/ 	.word	0x00000006
        /*0944*/ 	.word	0x0002d850
        /*0948*/ 	.short	0x0107
        /*094a*/ 	.byte	0x3f
	.zero		1


	//   ....[59]....
        /*094c*/ 	.word	0x00015220
        /*0950*/ 	.word	0x00000006
        /*0954*/ 	.word	0x0002d850
        /*0958*/ 	.short	0x0101
        /*095a*/ 	.byte	0x3f
	.zero		1


	//   ....[60]....
        /*095c*/ 	.word	0x00015430
        /*0960*/ 	.word	0x00000004
        /*0964*/ 	.word	0x0002d860
        /*0968*/ 	.short	0x010a
        /*096a*/ 	.byte	0x3f
	.zero		1


	//   ....[61]....
        /*096c*/ 	.word	0x00015880
        /*0970*/ 	.word	0x00000004
        /*0974*/ 	.word	0x0002d850
        /*0978*/ 	.short	0x0107
        /*097a*/ 	.byte	0x3f
	.zero		1


	//   ....[62]....
        /*097c*/ 	.word	0x00015940
        /*0980*/ 	.word	0x00000004
        /*0984*/ 	.word	0x0002d850
        /*0988*/ 	.short	0x0101
        /*098a*/ 	.byte	0x3f
	.zero		1


	//   ....[63]....
        /*098c*/ 	.word	0x00015c10
        /*0990*/ 	.word	0x00000004
        /*0994*/ 	.word	0x0002d820
        /*0998*/ 	.short	0x010a
        /*099a*/ 	.byte	0x3f
	.zero		1


	//   ....[64]....
        /*099c*/ 	.word	0x00015d90
        /*09a0*/ 	.word	0x00000005
        /*09a4*/ 	.word	0x0002d840
        /*09a8*/ 	.short	0x010a
        /*09aa*/ 	.byte	0x3f
	.zero		1


	//   ....[65]....
        /*09ac*/ 	.word	0x00015e30
        /*09b0*/ 	.word	0x00000017
        /*09b4*/ 	.word	0x0002d840
        /*09b8*/ 	.short	0x010a
        /*09ba*/ 	.byte	0x3f
	.zero		1


	//   ....[66]....
        /*09bc*/ 	.word	0x00015e70
        /*09c0*/ 	.word	0x00000005
        /*09c4*/ 	.word	0x0002d860
        /*09c8*/ 	.short	0x010a
        /*09ca*/ 	.byte	0x3f
	.zero		1


	//   ....[67]....
        /*09cc*/ 	.word	0x00015eb0
        /*09d0*/ 	.word	0x00000017
        /*09d4*/ 	.word	0x0002d860
        /*09d8*/ 	.short	0x010a
        /*09da*/ 	.byte	0x3f
	.zero		1


	//   ....[68]....
        /*09dc*/ 	.word	0x00015f20
        /*09e0*/ 	.word	0x00000003
        /*09e4*/ 	.word	0x0002d800
        /*09e8*/ 	.short	0x010a
        /*09ea*/ 	.byte	0x3f
	.zero		1


	//   ....[69]....
        /*09ec*/ 	.word	0x00015f70
        /*09f0*/ 	.word	0x00000006
        /*09f4*/ 	.word	0x0002d830
        /*09f8*/ 	.short	0x010a
        /*09fa*/ 	.byte	0x3f
	.zero		1


	//   ....[70]....
        /*09fc*/ 	.word	0x00015fd0
        /*0a00*/ 	.word	0x00000007
        /*0a04*/ 	.word	0x0002d830
        /*0a08*/ 	.short	0x010a
        /*0a0a*/ 	.byte	0x3f
	.zero		1


	//   ....[71]....
        /*0a0c*/ 	.word	0x00016030
        /*0a10*/ 	.word	0x00000007
        /*0a14*/ 	.word	0x0002d850
        /*0a18*/ 	.short	0x010a
        /*0a1a*/ 	.byte	0x3f
	.zero		1


	//   ....[72]....
        /*0a1c*/ 	.word	0x00016090
        /*0a20*/ 	.word	0x00000008
        /*0a24*/ 	.word	0x0002d830
        /*0a28*/ 	.short	0x010a
        /*0a2a*/ 	.byte	0x3f
	.zero		1


	//   ....[73]....
        /*0a2c*/ 	.word	0x000160f0
        /*0a30*/ 	.word	0x00000008
        /*0a34*/ 	.word	0x0002d850
        /*0a38*/ 	.short	0x010a
        /*0a3a*/ 	.byte	0x3f
	.zero		1


	//   ....[74]....
        /*0a3c*/ 	.word	0x00016150
        /*0a40*/ 	.word	0x00000006
        /*0a44*/ 	.word	0x0002d830
        /*0a48*/ 	.short	0x010a
        /*0a4a*/ 	.byte	0x3f
	.zero		1


	//   ....[75]....
        /*0a4c*/ 	.word	0x000161b0
        /*0a50*/ 	.word	0x00000006
        /*0a54*/ 	.word	0x0002d850
        /*0a58*/ 	.short	0x010a
        /*0a5a*/ 	.byte	0x3f
	.zero		1


	//   ....[76]....
        /*0a5c*/ 	.word	0x00016210
        /*0a60*/ 	.word	0x00000004
        /*0a64*/ 	.word	0x0002d850
        /*0a68*/ 	.short	0x010a
        /*0a6a*/ 	.byte	0x3f
	.zero		1


	//   ....[77]....
        /*0a6c*/ 	.word	0x00016310
        /*0a70*/ 	.word	0x00000006
        /*0a74*/ 	.word	0x0002d840
        /*0a78*/ 	.short	0x010a
        /*0a7a*/ 	.byte	0x3f
	.zero		1


	//   ....[78]....
        /*0a7c*/ 	.word	0x00017120
        /*0a80*/ 	.word	0x00000010
        /*0a84*/ 	.word	0x0002d820
        /*0a88*/ 	.short	0x010a
        /*0a8a*/ 	.byte	0x3f
	.zero		1


	//   ....[79]....
        /*0a8c*/ 	.word	0x00017170
        /*0a90*/ 	.word	0x00000006
        /*0a94*/ 	.word	0x0002d840
        /*0a98*/ 	.short	0x010a
        /*0a9a*/ 	.byte	0x3f
	.zero		1


	//   ....[80]....
        /*0a9c*/ 	.word	0x000176d0
        /*0aa0*/ 	.word	0x00000006
        /*0aa4*/ 	.word	0x0002d860
        /*0aa8*/ 	.short	0x010a
        /*0aaa*/ 	.byte	0x3f
	.zero		1


	//   ....[81]....
        /*0aac*/ 	.word	0x00017cb0
        /*0ab0*/ 	.word	0x00000004
        /*0ab4*/ 	.word	0x0002d860
        /*0ab8*/ 	.short	0x010a
        /*0aba*/ 	.byte	0x3f
	.zero		1


	//   ....[82]....
        /*0abc*/ 	.word	0x00018330
        /*0ac0*/ 	.word	0x00000004
        /*0ac4*/ 	.word	0x0002d820
        /*0ac8*/ 	.short	0x010a
        /*0aca*/ 	.byte	0x3f
	.zero		1


	//   ....[83]....
        /*0acc*/ 	.word	0x000184d0
        /*0ad0*/ 	.word	0x00000005
        /*0ad4*/ 	.word	0x0002d840
        /*0ad8*/ 	.short	0x010a
        /*0ada*/ 	.byte	0x3f
	.zero		1


	//   ....[84]....
        /*0adc*/ 	.word	0x00018520
        /*0ae0*/ 	.word	0x00000017
        /*0ae4*/ 	.word	0x0002d840
        /*0ae8*/ 	.short	0x010a
        /*0aea*/ 	.byte	0x3f
	.zero		1


	//   ....[85]....
        /*0aec*/ 	.word	0x00018570
        /*0af0*/ 	.word	0x00000005
        /*0af4*/ 	.word	0x0002d860
        /*0af8*/ 	.short	0x010a
        /*0afa*/ 	.byte	0x3f
	.zero		1


	//----- nvinfo : EIATTR_NUM_MBARRIERS
	.align		4
.L_177:
        /*0afc*/ 	.byte	0x03, 0x38
        /*0afe*/ 	.short	0x0016


	//----- nvinfo : EIATTR_EXIT_INSTR_OFFSETS
	.align		4
        /*0b00*/ 	.byte	0x04, 0x1c
        /*0b02*/ 	.short	(.L_179 - .L_178)


	//   ....[0]....
.L_178:
        /*0b04*/ 	.word	0x00000970


	//   ....[1]....
        /*0b08*/ 	.word	0x00011920


	//   ....[2]....
        /*0b0c*/ 	.word	0x00015f00


	//----- nvinfo : EIATTR_MAX_THREADS
	.align		4
.L_179:
        /*0b10*/ 	.byte	0x04, 0x05
        /*0b12*/ 	.short	(.L_181 - .L_180)
.L_180:
        /*0b14*/ 	.word	0x00000200
        /*0b18*/ 	.word	0x00000001
        /*0b1c*/ 	.word	0x00000001


	//----- nvinfo : EIATTR_CRS_STACK_SIZE
	.align		4
.L_181:
        /*0b20*/ 	.byte	0x04, 0x1e
        /*0b22*/ 	.short	(.L_183 - .L_182)
.L_182:
        /*0b24*/ 	.word	0x00000000


	//----- nvinfo : EIATTR_CBANK_PARAM_SIZE
	.align		4
.L_183:
        /*0b28*/ 	.byte	0x03, 0x19
        /*0b2a*/ 	.short	0x0af0


	//----- nvinfo : EIATTR_PARAM_CBANK
	.align		4
        /*0b2c*/ 	.byte	0x04, 0x0a
        /*0b2e*/ 	.short	(.L_185 - .L_184)
	.align		4
.L_184:
        /*0b30*/ 	.word	index@(.nv.constant0._ZN7cutlass13device_kernelIN5flash11enable_sm90INS1_16FlashAttnFwdSm90INS1_25CollectiveMainloopFwdSm90ILi2EN4cute5tupleIJNS5_1CILi1EEES8_S8_EEENS6_IJNS7_ILi192EEENS7_ILi128EEENS7_ILi96EEEEEELi96ENS_10bfloat16_tEfNS_4arch4Sm90ELb0ELb1ELb1ELb0ELb1ELb0ELb0ELb0ELb1ELb1ELb0ELb0EEENS1_21CollectiveEpilogueFwdINS6_IJSA_SC_SB_EEES9_SE_SG_Li384ELb0ELb1ELb0ELb0EEENS1_30DynamicPersistentTileSchedulerILi384ELi128ELb0ELb1ELb1EEEEEEEEEvNT_6ParamsE)
        /*0b34*/ 	.short	0x0210
        /*0b36*/ 	.short	0x0af0


	//----- nvinfo : EIATTR_SW_WAR
	.align		4
.L_185:
        /*0b38*/ 	.byte	0x04, 0x36
        /*0b3a*/ 	.short	(.L_187 - .L_186)
.L_186:
        /*0b3c*/ 	.word	0x00000008
.L_187:


//--------------------- .nv.info._ZN7cutlass13device_kernelIN5flash11enable_sm90INS1_16FlashAttnFwdSm90INS1_25CollectiveMainloopFwdSm90ILi2EN4cute5tupleIJNS5_1CILi1EEES8_S8_EEENS6_IJNS7_ILi192EEENS7_ILi128EEENS7_ILi96EEEEEELi96ENS_10bfloat16_tEfNS_4arch4Sm90ELb0ELb1ELb1ELb1ELb1ELb0ELb0ELb0ELb1ELb1ELb0ELb0EEENS1_21CollectiveEpilogueFwdINS6_IJSA_SC_SB_EEES9_SE_SG_Li384ELb1ELb1ELb0ELb0EEENS1_36VarlenDynamicPersistentTileSchedulerILi192ELi128ELi384ELi128ELb0ELb1ELb1ELb1ELb0ELb1EEEEEEEEEvNT_6ParamsE --------------------------
	.section	.nv.info._ZN7cutlass13device_kernelIN5flash11enable_sm90INS1_16FlashAttnFwdSm90INS1_25CollectiveMainloopFwdSm90ILi2EN4cute5tupleIJNS5_1CILi1EEES8_S8_EEENS6_IJNS7_ILi192EEENS7_ILi128EEENS7_ILi96EEEEEELi96ENS_10bfloat16_tEfNS_4arch4Sm90ELb0ELb1ELb1ELb1ELb1ELb0ELb0ELb0ELb1ELb1ELb0ELb0EEENS1_21CollectiveEpilogueFwdINS6_IJSA_SC_SB_EEES9_SE_SG_Li384ELb1ELb1ELb0ELb0EEENS1_36VarlenDynamicPersistentTileSchedulerILi192ELi128ELi384ELi128ELb0ELb1ELb1ELb1ELb0ELb1EEEEEEEEEvNT_6ParamsE,"",@"SHT_CUDA_INFO"
	.sectionflags	@""
	.align	4


	//----- nvinfo : EIATTR_CUDA_API_VERSION
	.align		4
        /*0000*/ 	.byte	0x04, 0x37
        /*0002*/ 	.short	(.L_189 - .L_188)
.L_188:
        /*0004*/ 	.word	0x00000082


	//----- nvinfo : EIATTR_KPARAM_INFO
	.align		4
.L_189:
        /*0008*/ 	.byte	0x04, 0x17
        /*000a*/ 	.short	(.L_191 - .L_190)
.L_190:
        /*000c*/ 	.word	0x00000000
        /*0010*/ 	.short	0x0000
        /*0012*/ 	.short	0x0070
        /*0014*/ 	.byte	0x00, 0xf0, 0x01, 0x2a


	//----- nvinfo : EIATTR_SPARSE_MMA_MASK
	.align		4
.L_191:
        /*0018*/ 	.byte	0x03, 0x50
        /*001a*/ 	.short	0x0000


	//----- nvinfo : EIATTR_MAXREG_COUNT
	.align		4
        /*001c*/ 	.byte	0x03, 0x1b
        /*001e*/ 	.short	0x0080


	//----- nvinfo : EIATTR_NUM_BARRIERS
	.align		4
        /*0020*/ 	.byte	0x02, 0x4c
        /*0022*/ 	.byte	0x10
	.zero		1


	//----- nvinfo : EIATTR_EXTERNS
	.align		4
        /*0024*/ 	.byte	0x04, 0x0f
        /*0026*/ 	.short	(.L_193 - .L_192)


	//   ....[0]....
	.align		4
.L_192:
        /*0028*/ 	.word	index@(__assertfail)


	//----- nvinfo : EIATTR_ANNOTATIONS
	.align		4
.L_193:
        /*002c*/ 	.byte	0x04, 0x55
        /*002e*/ 	.short	(.L_195 - .L_194)


	//   ....[0]....
.L_194:
        /* <DEDUP_REMOVED lines=21> */


	//----- nvinfo : EIATTR_MERCURY_ISA_VERSION
	.align		4
.L_195:
        /*0168*/ 	.byte	0x03, 0x5f
        /*016a*/ 	.short	0x0101


	//----- nvinfo : EIATTR_UNUSED_LOAD_BYTE_OFFSET
	.align		4
        /*016c*/ 	.byte	0x04, 0x44
        /*016e*/ 	.short	(.L_197 - .L_196)


	//   ....[0]....
.L_196:
        /*0170*/ 	.word	0x00000980
        /*0174*/ 	.word	0x0000fff0


	//   ....[1]....
        /*0178*/ 	.word	0x00010300
        /*017c*/ 	.word	0x0000fff0


	//----- nvinfo : EIATTR_INT_WARP_WIDE_INSTR_OFFSETS
	.align		4
.L_197:
        /*0180*/ 	.byte	0x04, 0x31
        /*0182*/ 	.short	(.L_199 - .L_198)


	//   ....[0]....
.L_198:
        /*0184*/ 	.word	0x000000c0


	//   ....[1]....
        /*0188*/ 	.word	0x000000d0


	//   ....[2]....
        /*018c*/ 	.word	0x00000170


	//   ....[3]....
        /*0190*/ 	.word	0x000134c0


	//   ....[4]....
        /*0194*/ 	.word	0x00013550


	//   ....[5]....
        /*0198*/ 	.word	0x000162b0


	//   ....[6]....
        /*019c*/ 	.word	0x00016340


	//----- nvinfo : EIATTR_COOP_GROUP_MASK_REGIDS
	.align		4
.L_199:
        /*01a0*/ 	.byte	0x04, 0x29
        /*01a2*/ 	.short	(.L_201 - .L_200)


	//   ....[0]....
.L_200:
        /*01a4*/ 	.word	0xffffffff


	//   ....[1]....
        /*01a8*/ 	.word	0xffffffff


	//   ....[2]....
        /*01ac*/ 	.word	0xffffffff


	//   ....[3]....
        /*01b0*/ 	.word	0xffffffff


	//   ....[4]....
        /*01b4*/ 	.word	0xffffffff


	//   ....[5]....
        /*01b8*/ 	.word	0xffffffff


	//   ....[6]....
        /*01bc*/ 	.word	0xffffffff


	//   ....[7]....
        /*01c0*/ 	.word	0xffffffff


	//   ....[8]....
        /*01c4*/ 	.word	0xffffffff


	//   ....[9]....
        /*01c8*/ 	.word	0xffffffff


	//   ....[10]....
        /*01cc*/ 	.word	0xffffffff


	//   ....[11]....
        /*01d0*/ 	.word	0xffffffff


	//   ....[12]....
        /*01d4*/ 	.word	0xffffffff


	//   ....[13]....
        /*01d8*/ 	.word	0xffffffff


	//   ....[14]....
        /*01dc*/ 	.word	0xffffffff


	//   ....[15]....
        /*01e0*/ 	.word	0xffffffff


	//   ....[16]....
        /*01e4*/ 	.word	0xffffffff


	//   ....[17]....
        /*01e8*/ 	.word	0xffffffff


	//   ....[18]....
        /*01ec*/ 	.word	0xffffffff


	//   ....[19]....
        /*01f0*/ 	.word	0xffffffff


	//   ....[20]....
        /*01f4*/ 	.word	0xffffffff


	//   ....[21]....
        /*01f8*/ 	.word	0xffffffff


	//   ....[22]....
        /*01fc*/ 	.word	0xffffffff


	//   ....[23]....
        /*0200*/ 	.word	0xffffffff


	//   ....[24]....
        /*0204*/ 	.word	0xffffffff


	//   ....[25]....
        /*0208*/ 	.word	0xffffffff


	//   ....[26]....
        /*020c*/ 	.word	0xffffffff


	//   ....[27]....
        /*0210*/ 	.word	0xffffffff


	//   ....[28]....
        /*0214*/ 	.word	0xffffffff


	//   ....[29]....
        /*0218*/ 	.word	0xffffffff


	//   ....[30]....
        /*021c*/ 	.word	0xffffffff


	//   ....[31]....
        /*0220*/ 	.word	0xffffffff


	//   ....[32]....
        /*0224*/ 	.word	0xffffffff


	//   ....[33]....
        /*0228*/ 	.word	0xffffffff


	//   ....[34]....
        /*022c*/ 	.word	0xffffffff


	//   ....[35]....
        /*0230*/ 	.word	0xffffffff


	//   ....[36]....
        /*0234*/ 	.word	0xffffffff


	//   ....[37]....
        /*0238*/ 	.word	0xffffffff


	//   ....[38]....
        /*023c*/ 	.word	0xffffffff


	//   ....[39]....
        /*0240*/ 	.word	0xffffffff


	//   ....[40]....
        /*0244*/ 	.word	0xffffffff


	//   ....[41]....
        /*0248*/ 	.word	0xffffffff


	//   ....[42]....
        /*024c*/ 	.word	0xffffffff


	//   ....[43]....
        /*0250*/ 	.word	0xffffffff


	//   ....[44]....
        /*0254*/ 	.word	0xffffffff


	//   ....[45]....
        /*0258*/ 	.word	0xffffffff


	//   ....[46]....
        /*025c*/ 	.word	0xffffffff


	//   ....[47]....
        /*0260*/ 	.word	0xffffffff


	//   ....[48]....
        /*0264*/ 	.word	0xffffffff


	//   ....[49]....
        /*0268*/ 	.word	0xffffffff


	//   ....[50]....
        /*026c*/ 	.word	0xffffffff


	//   ....[51]....
        /*0270*/ 	.word	0xffffffff


	//   ....[52]....
        /*0274*/ 	.word	0xffffffff


	//   ....[53]....
        /*0278*/ 	.word	0xffffffff


	//   ....[54]....
        /*027c*/ 	.word	0xffffffff


	//   ....[55]....
        /*0280*/ 	.word	0xffffffff


	//   ....[56]....
        /*0284*/ 	.word	0xffffffff


	//   ....[57]....
        /*0288*/ 	.word	0xffffffff


	//   ....[58]....
        /*028c*/ 	.word	0xffffffff


	//   ....[59]....
        /*0290*/ 	.word	0xffffffff


	//   ....[60]....
        /*0294*/ 	.word	0xffffffff


	//   ....[61]....
        /*0298*/ 	.word	0xffffffff


	//   ....[62]....
        /*029c*/ 	.word	0xffffffff


	//   ....[63]....
        /*02a0*/ 	.word	0xffffffff


	//   ....[64]....
        /*02a4*/ 	.word	0xffffffff


	//   ....[65]....
        /*02a8*/ 	.word	0xffffffff


	//   ....[66]....
        /*02ac*/ 	.word	0xffffffff


	//   ....[67]....
        /*02b0*/ 	.word	0xffffffff


	//   ....[68]....
        /*02b4*/ 	.word	0xffffffff


	//   ....[69]....
        /*02b8*/ 	.word	0xffffffff


	//   ....[70]....
        /*02bc*/ 	.word	0xffffffff


	//   ....[71]....
        /*02c0*/ 	.word	0xffffffff


	//   ....[72]....
        /*02c4*/ 	.word	0xffffffff


	//   ....[73]....
        /*02c8*/ 	.word	0xffffffff


	//   ....[74]....
        /*02cc*/ 	.word	0xffffffff


	//   ....[75]....
        /*02d0*/ 	.word	0xffffffff


	//   ....[76]....
        /*02d4*/ 	.word	0xffffffff


	//   ....[77]....
        /*02d8*/ 	.word	0xffffffff


	//   ....[78]....
        /*02dc*/ 	.word	0xffffffff


	//   ....[79]....
        /*02e0*/ 	.word	0xffffffff


	//   ....[80]....
        /*02e4*/ 	.word	0xffffffff


	//   ....[81]....
        /*02e8*/ 	.word	0xffffffff


	//   ....[82]....
        /*02ec*/ 	.word	0xffffffff


	//   ....[83]....
        /*02f0*/ 	.word	0xffffffff


	//   ....[84]....
        /*02f4*/ 	.word	0xffffffff


	//   ....[85]....
        /*02f8*/ 	.word	0xffffffff


	//   ....[86]....
        /*02fc*/ 	.word	0xffffffff


	//   ....[87]....
        /*0300*/ 	.word	0xffffffff


	//   ....[88]....
        /*0304*/ 	.word	0xffffffff


	//   ....[89]....
        /*0308*/ 	.word	0xffffffff


	//   ....[90]....
        /*030c*/ 	.word	0xffffffff


	//   ....[91]....
        /*0310*/ 	.word	0xffffffff


	//   ....[92]....
        /*0314*/ 	.word	0xffffffff


	//   ....[93]....
        /*0318*/ 	.word	0xffffffff


	//   ....[94]....
        /*031c*/ 	.word	0xffffffff


	//   ....[95]....
        /*0320*/ 	.word	0xffffffff


	//   ....[96]....
        /*0324*/ 	.word	0xffffffff


	//   ....[97]....
        /*0328*/ 	.word	0xffffffff


	//   ....[98]....
        /*032c*/ 	.word	0xffffffff


	//   ....[99]....
        /*0330*/ 	.word	0xffffffff


	//   ....[100]....
        /*0334*/ 	.word	0xffffffff


	//   ....[101]....
        /*0338*/ 	.word	0xffffffff


	//   ....[102]....
        /*033c*/ 	.word	0xffffffff


	//   ....[103]....
        /*0340*/ 	.word	0xffffffff


	//   ....[104]....
        /*0344*/ 	.word	0xffffffff


	//   ....[105]....
        /*0348*/ 	.word	0xffffffff


	//   ....[106]....
        /*034c*/ 	.word	0xffffffff


	//   ....[107]....
        /*0350*/ 	.word	0xffffffff


	//   ....[108]....
        /*0354*/ 	.word	0xffffffff


	//   ....[109]....
        /*0358*/ 	.word	0xffffffff


	//   ....[110]....
        /*035c*/ 	.word	0xffffffff


	//   ....[111]....
        /*0360*/ 	.word	0xffffffff


	//   ....[112]....
        /*0364*/ 	.word	0xffffffff


	//   ....[113]....
        /*0368*/ 	.word	0xffffffff


	//   ....[114]....
        /*036c*/ 	.word	0xffffffff


	//   ....[115]....
        /*0370*/ 	.word	0xffffffff


	//   ....[116]....
        /*0374*/ 	.word	0xffffffff


	//   ....[117]....
        /*0378*/ 	.word	0xffffffff


	//   ....[118]....
        /*037c*/ 	.word	0xffffffff


	//   ....[119]....
        /*0380*/ 	.word	0xffffffff


	//   ....[120]....
        /*0384*/ 	.word	0xffffffff


	//   ....[121]....
        /*0388*/ 	.word	0xffffffff


	//   ....[122]....
        /*038c*/ 	.word	0xffffffff


	//   ....[123]....
        /*0390*/ 	.word	0xffffffff


	//   ....[124]....
        /*0394*/ 	.word	0xffffffff


	//   ....[125]....
        /*0398*/ 	.word	0xffffffff


	//   ....[126]....
        /*039c*/ 	.word	0xffffffff


	//   ....[127]....
        /*03a0*/ 	.word	0x0500000f


	//   ....[128]....
        /*03a4*/ 	.word	0x0500000f


	//   ....[129]....
        /*03a8*/ 	.word	0x0500000f


	//   ....[130]....
        /*03ac*/ 	.word	0x0500000f


	//   ....[131]....
        /*03b0*/ 	.word	0x0500000f


	//   ....[132]....
        /*03b4*/ 	.word	0x0500000f


	//   ....[133]....
        /*03b8*/ 	.word	0x0500000f


	//   ....[134]....
        /*03bc*/ 	.word	0x0500000f


	//   ....[135]....
        /*03c0*/ 	.word	0x0500000f


	//   ....[136]....
        /*03c4*/ 	.word	0x0500000f


	//   ....[137]....
        /*03c8*/ 	.word	0x0500000f


	//   ....[138]....
        /*03cc*/ 	.word	0x0500000f


	//   ....[139]....
        /*03d0*/ 	.word	0x0500000f


	//   ....[140]....
        /*03d4*/ 	.word	0x0500000f


	//   ....[141]....
        /*03d8*/ 	.word	0x0500000f


	//   ....[142]....
        /*03dc*/ 	.word	0x0500000f


	//   ....[143]....
        /*03e0*/ 	.word	0x0500000f


	//   ....[144]....
        /*03e4*/ 	.word	0x0500000f


	//   ....[145]....
        /*03e8*/ 	.word	0x0500000f


	//   ....[146]....
        /*03ec*/ 	.word	0x0500000f


	//   ....[147]....
        /*03f0*/ 	.word	0x0500000f


	//   ....[148]....
        /*03f4*/ 	.word	0x0500000f


	//   ....[149]....
        /*03f8*/ 	.word	0x0500000f


	//   ....[150]....
        /*03fc*/ 	.word	0x0500000f


	//   ....[151]....
        /*0400*/ 	.word	0x0500000f


	//   ....[152]....
        /*0404*/ 	.word	0x0500000f


	//   ....[153]....
        /*0408*/ 	.word	0x0500000f


	//   ....[154]....
        /*040c*/ 	.word	0x0500000f


	//   ....[155]....
        /*0410*/ 	.word	0x0500000f


	//   ....[156]....
        /*0414*/ 	.word	0x0500000f


	//   ....[157]....
        /*0418*/ 	.word	0x0500000f


	//   ....[158]....
        /*041c*/ 	.word	0x0500000f


	//   ....[159]....
        /*0420*/ 	.word	0x0500000f


	//   ....[160]....
        /*0424*/ 	.word	0x0500000f


	//   ....[161]....
        /*0428*/ 	.word	0x0500000f


	//   ....[162]....
        /*042c*/ 	.word	0x0500000f


	//   ....[163]....
        /*0430*/ 	.word	0x0500000f


	//   ....[164]....
        /*0434*/ 	.word	0x0500000f


	//   ....[165]....
        /*0438*/ 	.word	0x0500000f


	//   ....[166]....
        /*043c*/ 	.word	0x0500000f


	//   ....[167]....
        /*0440*/ 	.word	0x0500000f


	//   ....[168]....
        /*0444*/ 	.word	0x0500000f


	//   ....[169]....
        /*0448*/ 	.word	0x0500000f


	//   ....[170]....
        /*044c*/ 	.word	0x0500000f


	//   ....[171]....
        /*0450*/ 	.word	0x0500000f


	//   ....[172]....
        /*0454*/ 	.word	0x0500000f


	//   ....[173]....
        /*0458*/ 	.word	0x0500000f


	//   ....[174]....
        /*045c*/ 	.word	0x0500000f


	//   ....[175]....
        /*0460*/ 	.word	0x0500000f


	//   ....[176]....
        /*0464*/ 	.word	0x0500000f


	//   ....[177]....
        /*0468*/ 	.word	0x0500000f


	//   ....[178]....
        /*046c*/ 	.word	0x0500000f


	//   ....[179]....
        /*0470*/ 	.word	0x0500000f


	//   ....[180]....
        /*0474*/ 	.word	0x0500000f


	//   ....[181]....
        /*0478*/ 	.word	0x0500000f


	//   ....[182]....
        /*047c*/ 	.word	0x0500000f


	//   ....[183]....
        /*0480*/ 	.word	0x0500000f


	//   ....[184]....
        /*0484*/ 	.word	0x0500000f


	//   ....[185]....
        /*0488*/ 	.word	0x0500000f


	//   ....[186]....
        /*048c*/ 	.word	0x0500000f


	//   ....[187]....
        /*0490*/ 	.word	0x0500000f


	//   ....[188]....
        /*0494*/ 	.word	0x0500000f


	//   ....[189]....
        /*0498*/ 	.word	0x0500000f


	//----- nvinfo : EIATTR_COOP_GROUP_INSTR_OFFSETS
	.align		4
.L_201:
        /*049c*/ 	.byte	0x04, 0x28
        /*049e*/ 	.short	(.L_203 - .L_202)


	//   ....[0]....
.L_202:
        /*04a0*/ 	.word	0x00000080


	//   ....[1]....
        /*04a4*/ 	.word	0x00000090


	//   ....[2]....
        /*04a8*/ 	.word	0x000002d0


	//   ....[3]....
        /*04ac*/ 	.word	0x00000430


	//   ....[4]....
        /*04b0*/ 	.word	0x00000550


	//   ....[5]....
        /*04b4*/ 	.word	0x000006b0


	//   ....[6]....
        /*04b8*/ 	.word	0x000019c0


	//   ....[7]....
        /*04bc*/ 	.word	0x00002200


	//   ....[8]....
        /*04c0*/ 	.word	0x00002bd0


	//   ....[9]....
        /*04c4*/ 	.word	0x000041a0


	//   ....[10]....
        /*04c8*/ 	.word	0x00004280


	//   ....[11]....
        /*04cc*/ 	.word	0x00004880


	//   ....[12]....
        /*04d0*/ 	.word	0x00004900


	//   ....[13]....
        /*04d4*/ 	.word	0x000054c0


	//   ....[14]....
        /*04d8*/ 	.word	0x00006370


	//   ....[15]....
        /*04dc*/ 	.word	0x00006cb0


	//   ....[16]....
        /*04e0*/ 	.word	0x00007890


	//   ....[17]....
        /*04e4*/ 	.word	0x00007990


	//   ....[18]....
        /*04e8*/ 	.word	0x00008160


	//   ....[19]....
        /*04ec*/ 	.word	0x000081f0


	//   ....[20]....
        /*04f0*/ 	.word	0x00009280


	//   ....[21]....
        /*04f4*/ 	.word	0x0000aa70


	//   ....[22]....
        /*04f8*/ 	.word	0x0000aa90


	//   ....[23]....
        /*04fc*/ 	.word	0x0000aac0


	//   ....[24]....
        /*0500*/ 	.word	0x0000aad0


	//   ....[25]....
        /*0504*/ 	.word	0x0000be20


	//   ....[26]....
        /*0508*/ 	.word	0x0000c980


	//   ....[27]....
        /*050c*/ 	.word	0x0000d2c0


	//   ....[28]....
        /*0510*/ 	.word	0x0000dea0


	//   ....[29]....
        /*0514*/ 	.word	0x0000dfa0


	//   ....[30]....
        /*0518*/ 	.word	0x0000e7b0


	//   ....[31]....
        /*051c*/ 	.word	0x0000e850


	//   ....[32]....
        /*0520*/ 	.word	0x0000f890


	//   ....[33]....
        /*0524*/ 	.word	0x0000f9a0


	//   ....[34]....
        /*0528*/ 	.word	0x0000fa00


	//   ....[35]....
        /*052c*/ 	.word	0x0000fad0


	//   ....[36]....
        /*0530*/ 	.word	0x0000fb00


	//   ....[37]....
        /*0534*/ 	.word	0x00010cd0


	//   ....[38]....
        /*0538*/ 	.word	0x00010d10


	//   ....[39]....
        /*053c*/ 	.word	0x00010d40


	//   ....[40]....
        /*0540*/ 	.word	0x00010d80


	//   ....[41]....
        /*0544*/ 	.word	0x00011230


	//   ....[42]....
        /*0548*/ 	.word	0x00011250


	//   ....[43]....
        /*054c*/ 	.word	0x00011360


	//   ....[44]....
        /*0550*/ 	.word	0x00011380


	//   ....[45]....
        /*0554*/ 	.word	0x00011c50


	//   ....[46]....
        /*0558*/ 	.word	0x00011c60


	//   ....[47]....
        /*055c*/ 	.word	0x00011d60


	//   ....[48]....
        /*0560*/ 	.word	0x00011d80


	//   ....[49]....
        /*0564*/ 	.word	0x00011f00


	//   ....[50]....
        /*0568*/ 	.word	0x000120d0


	//   ....[51]....
        /*056c*/ 	.word	0x00012100


	//   ....[52]....
        /*0570*/ 	.word	0x00012130


	//   ....[53]....
        /*0574*/ 	.word	0x00012160


	//   ....[54]....
        /*0578*/ 	.word	0x00012190


	//   ....[55]....
        /*057c*/ 	.word	0x000121c0


	//   ....[56]....
        /*0580*/ 	.word	0x00012310


	//   ....[57]....
        /*0584*/ 	.word	0x00012340


	//   ....[58]....
        /*0588*/ 	.word	0x00012370


	//   ....[59]....
        /*058c*/ 	.word	0x000123a0


	//   ....[60]....
        /*0590*/ 	.word	0x000123d0


	//   ....[61]....
        /*0594*/ 	.word	0x00012400


	//   ....[62]....
        /*0598*/ 	.word	0x00012490


	//   ....[63]....
        /*059c*/ 	.word	0x000124f0


	//   ....[64]....
        /*05a0*/ 	.word	0x00012580


	//   ....[65]....
        /*05a4*/ 	.word	0x00014170


	//   ....[66]....
        /*05a8*/ 	.word	0x00014190


	//   ....[67]....
        /*05ac*/ 	.word	0x00014240


	//   ....[68]....
        /*05b0*/ 	.word	0x00014260


	//   ....[69]....
        /*05b4*/ 	.word	0x00014300


	//   ....[70]....
        /*05b8*/ 	.word	0x00014320


	//   ....[71]....
        /*05bc*/ 	.word	0x00014330


	//   ....[72]....
        /*05c0*/ 	.word	0x00014340


	//   ....[73]....
        /*05c4*/ 	.word	0x00014ce0


	//   ....[74]....
        /*05c8*/ 	.word	0x00014cf0


	//   ....[75]....
        /*05cc*/ 	.word	0x00014d50


	//   ....[76]....
        /*05d0*/ 	.word	0x00014d90


	//   ....[77]....
        /*05d4*/ 	.word	0x00014df0


	//   ....[78]....
        /*05d8*/ 	.word	0x00014e30


	//   ....[79]....
        /*05dc*/ 	.word	0x00014e40


	//   ....[80]....
        /*05e0*/ 	.word	0x00014e60


	//   ....[81]....
        /*05e4*/ 	.word	0x00014f30


	//   ....[82]....
        /*05e8*/ 	.word	0x00014f70


	//   ....[83]....
        /*05ec*/ 	.word	0x00014f80


	//   ....[84]....
        /*05f0*/ 	.word	0x00014fa0


	//   ....[85]....
        /*05f4*/ 	.word	0x00015860


	//   ....[86]....
        /*05f8*/ 	.word	0x00015870


	//   ....[87]....
        /*05fc*/ 	.word	0x00015890


	//   ....[88]....
        /*0600*/ 	.word	0x00015910


	//   ....[89]....
        /*0604*/ 	.word	0x00015920


	//   ....[90]....
        /*0608*/ 	.word	0x00015980


	//   ....[91]....
        /*060c*/ 	.word	0x000159b0


	//   ....[92]....
        /*0610*/ 	.word	0x000159f0


	//   ....[93]....
        /*0614*/ 	.word	0x00015ce0


	//   ....[94]....
        /*0618*/ 	.word	0x00015d00


	//   ....[95]....
        /*061c*/ 	.word	0x00015da0


	//   ....[96]....
        /*0620*/ 	.word	0x00015db0


	//   ....[97]....
        /*0624*/ 	.word	0x00015e40


	//   ....[98]....
        /*0628*/ 	.word	0x00015e50


	//   ....[99]....
        /*062c*/ 	.word	0x00015e60


	//   ....[100]....
        /*0630*/ 	.word	0x00015ef0


	//   ....[101]....
        /*0634*/ 	.word	0x00016530


	//   ....[102]....
        /*0638*/ 	.word	0x00016540


	//   ....[103]....
        /*063c*/ 	.word	0x000165d0


	//   ....[104]....
        /*0640*/ 	.word	0x00016670


	//   ....[105]....
        /*0644*/ 	.word	0x00016690


	//   ....[106]....
        /*0648*/ 	.word	0x00016710


	//   ....[107]....
        /*064c*/ 	.word	0x00016730


	//   ....[108]....
        /*0650*/ 	.word	0x00016740


	//   ....[109]....
        /*0654*/ 	.word	0x00016b20


	//   ....[110]....
        /*0658*/ 	.word	0x00016b50


	//   ....[111]....
        /*065c*/ 	.word	0x00016b90


	//   ....[112]....
        /*0660*/ 	.word	0x00016bc0


	//   ....[113]....
        /*0664*/ 	.word	0x00016bf0


	//   ....[114]....
        /*0668*/ 	.word	0x00016c20


	//   ....[115]....
        /*066c*/ 	.word	0x00016c50


	//   ....[116]....
        /*0670*/ 	.word	0x00016c80


	//   ....[117]....
        /*0674*/ 	.word	0x00016e00


	//   ....[118]....
        /*0678*/ 	.word	0x00016e30


	//   ....[119]....
        /*067c*/ 	.word	0x00016e60


	//   ....[120]....
        /*0680*/ 	.word	0x00016e90


	//   ....[121]....
        /*0684*/ 	.word	0x00016ec0


	//   ....[122]....
        /*0688*/ 	.word	0x00016ef0


	//   ....[123]....
        /*068c*/ 	.word	0x00016fb0


	//   ....[124]....
        /*0690*/ 	.word	0x00016fd0


	//   ....[125]....
        /*0694*/ 	.word	0x00017040


	//   ....[126]....
        /*0698*/ 	.word	0x000176e0


	//   ....[127]....
        /*069c*/ 	.word	0x00017d40


	//   ....[128]....
        /*06a0*/ 	.word	0x00017e30


	//   ....[129]....
        /*06a4*/ 	.word	0x00017ed0


	//   ....[130]....
        /*06a8*/ 	.word	0x00017f30


	//   ....[131]....
        /*06ac*/ 	.word	0x00018040


	//   ....[132]....
        /*06b0*/ 	.word	0x000180b0


	//   ....[133]....
        /*06b4*/ 	.word	0x000181c0


	//   ....[134]....
        /*06b8*/ 	.word	0x00018230


	//   ....[135]....
        /*06bc*/ 	.word	0x000182d0


	//   ....[136]....
        /*06c0*/ 	.word	0x000183f0


	//   ....[137]....
        /*06c4*/ 	.word	0x00018440


	//   ....[138]....
        /*06c8*/ 	.word	0x000184b0


	//   ....[139]....
        /*06cc*/ 	.word	0x000185b0


	//   ....[140]....
        /*06d0*/ 	.word	0x00018620


	//   ....[141]....
        /*06d4*/ 	.word	0x00018700


	//   ....[142]....
        /*06d8*/ 	.word	0x00018780


	//   ....[143]....
        /*06dc*/ 	.word	0x000187e0


	//   ....[144]....
        /*06e0*/ 	.word	0x000188e0


	//   ....[145]....
        /*06e4*/ 	.word	0x000189e0


	//   ....[146]....
        /*06e8*/ 	.word	0x00018a40


	//   ....[147]....
        /*06ec*/ 	.word	0x00018b20


	//   ....[148]....
        /*06f0*/ 	.word	0x00018c60


	//   ....[149]....
        /*06f4*/ 	.word	0x00018d40


	//   ....[150]....
        /*06f8*/ 	.word	0x00018dc0


	//   ....[151]....
        /*06fc*/ 	.word	0x00018ea0


	//   ....[152]....
        /*0700*/ 	.word	0x00018f00


	//   ....[153]....
        /*0704*/ 	.word	0x00018fd0


	//   ....[154]....
        /*0708*/ 	.word	0x00019030


	//   ....[155]....
        /*070c*/ 	.word	0x00019110


	//   ....[156]....
        /*0710*/ 	.word	0x00019200


	//   ....[157]....
        /*0714*/ 	.word	0x000192a0


	//   ....[158]....
        /*0718*/ 	.word	0x00019300


	//   ....[159]....
        /*071c*/ 	.word	0x00019400


	//   ....[160]....
        /*0720*/ 	.word	0x00019460


	//   ....[161]....
        /*0724*/ 	.word	0x00019560


	//   ....[162]....
        /*0728*/ 	.word	0x000195c0


	//   ....[163]....
        /*072c*/ 	.word	0x00019690


	//   ....[164]....
        /*0730*/ 	.word	0x000197e0


	//   ....[165]....
        /*0734*/ 	.word	0x00019890


	//   ....[166]....
        /*0738*/ 	.word	0x000199a0


	//   ....[167]....
        /*073c*/ 	.word	0x00019a80


	//   ....[168]....
        /*0740*/ 	.word	0x00019ae0


	//   ....[169]....
        /*0744*/ 	.word	0x00019bd0


	//   ....[170]....
        /*0748*/ 	.word	0x00019c30


	//   ....[171]....
        /*074c*/ 	.word	0x00019d10


	//   ....[172]....
        /*0750*/ 	.word	0x00019da0


	//   ....[173]....
        /*0754*/ 	.word	0x00019e40


	//   ....[174]....
        /*0758*/ 	.word	0x00019f60


	//   ....[175]....
        /*075c*/ 	.word	0x00019fd0


	//   ....[176]....
        /*0760*/ 	.word	0x0001a040


	//   ....[177]....
        /*0764*/ 	.word	0x0001a0b0


	//   ....[178]....
        /*0768*/ 	.word	0x0001a120


	//   ....[179]....
        /*076c*/ 	.word	0x0001a1a0


	//   ....[180]....
        /*0770*/ 	.word	0x0001a230


	//   ....[181]....
        /*0774*/ 	.word	0x0001a2c0


	//   ....[182]....
        /*0778*/ 	.word	0x0001a330


	//   ....[183]....
        /*077c*/ 	.word	0x0001a3a0


	//   ....[184]....
        /*0780*/ 	.word	0x0001a410


	//   ....[185]....
        /*0784*/ 	.word	0x0001a490


	//   ....[186]....
        /*0788*/ 	.word	0x0001a500


	//   ....[187]....
        /*078c*/ 	.word	0x0001a5a0


	//   ....[188]....
        /*0790*/ 	.word	0x0001a630


	//   ....[189]....
        /*0794*/ 	.word	0x0001a760


	//----- nvinfo : EIATTR_REG_RECONFIG
	.align		4
.L_203:
        /*0798*/ 	.byte	0x01, 0x54
	.zero		2


	//----- nvinfo : EIATTR_SYSCALL_OFFSETS
	.align		4
        /*079c*/ 	.byte	0x04, 0x46
        /*079e*/ 	.short	(.L_205 - .L_204)


	//   ....[0]....
.L_204:
        /*07a0*/ 	.word	0x00001bb0


	//   ....[1]....
        /*07a4*/ 	.word	0x000136b0


	//   ....[2]....
        /*07a8*/ 	.word	0x00013800


	//   ....[3]....
        /*07ac*/ 	.word	0x000138f0


	//   ....[4]....
        /*07b0*/ 	.word	0x00014730


	//----- nvinfo : EIATTR_MBARRIER_INSTR_OFFSETS
	.align		4
.L_205:
        /*07b4*/ 	.byte	0x04, 0x39
        /*07b6*/ 	.short	(.L_207 - .L_206)


	//   ....[0]....
.L_206:
        /*07b8*/ 	.word	0x00000180
        /*07bc*/ 	.word	0x000000ff
        /*07c0*/ 	.word	0x0002d800
        /*07c4*/ 	.short	0x0100
        /*07c6*/ 	.byte	0x08
	.zero		1


	//   ....[1]....
        /*07c8*/ 	.word	0x00000190
        /*07cc*/ 	.word	0x000000ff
        /*07d0*/ 	.word	0x0002d820
        /*07d4*/ 	.short	0x0100
        /*07d6*/ 	.byte	0x08
	.zero		1


	//   ....[2]....
        /*07d8*/ 	.word	0x00000280
        /*07dc*/ 	.word	0x000000ff
        /*07e0*/ 	.word	0x0002d830
        /*07e4*/ 	.short	0x0100
        /*07e6*/ 	.byte	0x08
	.zero		1


	//   ....[3]....
        /*07e8*/ 	.word	0x00000290
        /*07ec*/ 	.word	0x000000ff
        /*07f0*/ 	.word	0x0002d840
        /*07f4*/ 	.short	0x0100
        /*07f6*/ 	.byte	0x08
	.zero		1


	//   ....[4]....
        /*07f8*/ 	.word	0x000002a0
        /*07fc*/ 	.word	0x000000ff
        /*0800*/ 	.word	0x0002d838
        /*0804*/ 	.short	0x0100
        /*0806*/ 	.byte	0x08
	.zero		1


	//   ....[5]....
        /*0808*/ 	.word	0x000002b0
        /*080c*/ 	.word	0x000000ff
        /*0810*/ 	.word	0x0002d848
        /*0814*/ 	.short	0x0100
        /*0816*/ 	.byte	0x08
	.zero		1


	//   ....[6]....
        /*0818*/ 	.word	0x000003e0
        /*081c*/ 	.word	0x000000ff
        /*0820*/ 	.word	0x0002d850
        /*0824*/ 	.short	0x0100
        /*0826*/ 	.byte	0x08
	.zero		1


	//   ....[7]....
        /*0828*/ 	.word	0x000003f0
        /*082c*/ 	.word	0x000000ff
        /*0830*/ 	.word	0x0002d860
        /*0834*/ 	.short	0x0100
        /*0836*/ 	.byte	0x08
	.zero		1


	//   ....[8]....
        /*0838*/ 	.word	0x00000400
        /*083c*/ 	.word	0x000000ff
        /*0840*/ 	.word	0x0002d858
        /*0844*/ 	.short	0x0100
        /*0846*/ 	.byte	0x08
	.zero		1


	//   ....[9]....
        /*0848*/ 	.word	0x00000410
        /*084c*/ 	.word	0x000000ff
        /*0850*/ 	.word	0x0002d868
        /*0854*/ 	.short	0x0100
        /*0856*/ 	.byte	0x08
	.zero		1


	//   ....[10]....
        /*0858*/ 	.word	0x00000500
        /*085c*/ 	.word	0x000000ff
        /*0860*/ 	.word	0x0002d870
        /*0864*/ 	.short	0x0100
        /*0866*/ 	.byte	0x06
	.zero		1


	//   ....[11]....
        /*0868*/ 	.word	0x00000510
        /*086c*/ 	.word	0x000000ff
        /*0870*/ 	.word	0x0002d880
        /*0874*/ 	.short	0x0100
        /*0876*/ 	.byte	0x06
	.zero		1


	//   ....[12]....
        /*0878*/ 	.word	0x00000520
        /*087c*/ 	.word	0x000000ff
        /*0880*/ 	.word	0x0002d878
        /*0884*/ 	.short	0x0100
        /*0886*/ 	.byte	0x06
	.zero		1


	//   ....[13]....
        /*0888*/ 	.word	0x00000530
        /*088c*/ 	.word	0x000000ff
        /*0890*/ 	.word	0x0002d888
        /*0894*/ 	.short	0x0100
        /*0896*/ 	.byte	0x06
	.zero		1


	//   ....[14]....
        /*0898*/ 	.word	0x00000660
        /*089c*/ 	.word	0x000000ff
        /*08a0*/ 	.word	0x0002d890
        /*08a4*/ 	.short	0x0100
        /*08a6*/ 	.byte	0x08
	.zero		1


	//   ....[15]....
        /*08a8*/ 	.word	0x00000670
        /*08ac*/ 	.word	0x000000ff
        /*08b0*/ 	.word	0x0002d8a0
        /*08b4*/ 	.short	0x0100
        /*08b6*/ 	.byte	0x08
	.zero		1


	//   ....[16]....
        /*08b8*/ 	.word	0x00000680
        /*08bc*/ 	.word	0x000000ff
        /*08c0*/ 	.word	0x0002d898
        /*08c4*/ 	.short	0x0100
        /*08c6*/ 	.byte	0x08
	.zero		1


	//   ....[17]....
        /*08c8*/ 	.word	0x00000690
        /*08cc*/ 	.word	0x000000ff
        /*08d0*/ 	.word	0x0002d8a8
        /*08d4*/ 	.short	0x0100
        /*08d6*/ 	.byte	0x08
	.zero		1


	//   ....[18]....
        /*08d8*/ 	.word	0x000007d0
        /*08dc*/ 	.word	0x000000ff
        /*08e0*/ 	.word	0x0002d8b0
        /*08e4*/ 	.short	0x0100
        /*08e6*/ 	.byte	0x08
	.zero		1


	//   ....[19]....
        /*08e8*/ 	.word	0x000007e0
        /*08ec*/ 	.word	0x000000ff
        /*08f0*/ 	.word	0x0002d8c0
        /*08f4*/ 	.short	0x0100
        /*08f6*/ 	.byte	0x08
	.zero		1


	//   ....[20]....
        /*08f8*/ 	.word	0x000007f0
        /*08fc*/ 	.word	0x000000ff
        /*0900*/ 	.word	0x0002d8b8
        /*0904*/ 	.short	0x0100
        /*0906*/ 	.byte	0x08
	.zero		1


	//   ....[21]....
        /*0908*/ 	.word	0x00000800
        /*090c*/ 	.word	0x000000ff
        /*0910*/ 	.word	0x0002d8c8
        /*0914*/ 	.short	0x0100
        /*0916*/ 	.byte	0x08
	.zero		1


	//   ....[22]....
        /*0918*/ 	.word	0x00001c30
        /*091c*/ 	.word	0x000000ff
        /*0920*/ 	.word	0x0002d800
        /*0924*/ 	.short	0x010a
        /*0926*/ 	.byte	0x29
	.zero		1


	//   ....[23]....
        /*0928*/ 	.word	0x00001cb0
        /*092c*/ 	.word	0x00000006
        /*0930*/ 	.word	0x0002d830
        /*0934*/ 	.short	0x010a
        /*0936*/ 	.byte	0x3f
	.zero		1


	//   ....[24]....
        /*0938*/ 	.word	0x00001cf0
        /*093c*/ 	.word	0x00000006
        /*0940*/ 	.word	0x0002d830
        /*0944*/ 	.short	0x010a
        /*0946*/ 	.byte	0x3f
	.zero		1


	//   ....[25]....
        /*0948*/ 	.word	0x00002580
        /*094c*/ 	.word	0x000000ff
        /*0950*/ 	.word	0x00000000
        /*0954*/ 	.short	0x0101
        /*0956*/ 	.byte	0x06
	.zero		1


	//   ....[26]....
        /*0958*/ 	.word	0x00005980
        /*095c*/ 	.word	0x000000ff
        /*0960*/ 	.word	0x0002d830
        /*0964*/ 	.short	0x010a
        /*0966*/ 	.byte	0x06
	.zero		1


	//   ....[27]....
        /*0968*/ 	.word	0x000059c0
        /*096c*/ 	.word	0x000000ff
        /*0970*/ 	.word	0x0002d830
        /*0974*/ 	.short	0x010a
        /*0976*/ 	.byte	0x06
	.zero		1


	//   ....[28]....
        /*0978*/ 	.word	0x00005c90
        /*097c*/ 	.word	0x000000ff
        /*0980*/ 	.word	0x0002d850
        /*0984*/ 	.short	0x010a
        /*0986*/ 	.byte	0x06
	.zero		1


	//   ....[29]....
        /*0988*/ 	.word	0x00005cd0
        /*098c*/ 	.word	0x000000ff
        /*0990*/ 	.word	0x0002d850
        /*0994*/ 	.short	0x010a
        /*0996*/ 	.byte	0x06
	.zero		1


	//   ....[30]....
        /*0998*/ 	.word	0x000066c0
        /*099c*/ 	.word	0x000000ff
        /*09a0*/ 	.word	0x00000000
        /*09a4*/ 	.short	0x0101
        /*09a6*/ 	.byte	0x06
	.zero		1


	//   ....[31]....
        /*09a8*/ 	.word	0x00008d20
        /*09ac*/ 	.word	0x000000ff
        /*09b0*/ 	.word	0x00000000
        /*09b4*/ 	.short	0x0101
        /*09b6*/ 	.byte	0x06
	.zero		1


	//   ....[32]....
        /*09b8*/ 	.word	0x00009670
        /*09bc*/ 	.word	0x000000ff
        /*09c0*/ 	.word	0x0002d830
        /*09c4*/ 	.short	0x010a
        /*09c6*/ 	.byte	0x06
	.zero		1


	//   ....[33]....
        /*09c8*/ 	.word	0x000096b0
        /*09cc*/ 	.word	0x000000ff
        /*09d0*/ 	.word	0x0002d830
        /*09d4*/ 	.short	0x010a
        /*09d6*/ 	.byte	0x06
	.zero		1


	//   ....[34]....
        /*09d8*/ 	.word	0x00009980
        /*09dc*/ 	.word	0x000000ff
        /*09e0*/ 	.word	0x0002d850
        /*09e4*/ 	.short	0x010a
        /*09e6*/ 	.byte	0x06
	.zero		1


	//   ....[35]....
        /*09e8*/ 	.word	0x000099c0
        /*09ec*/ 	.word	0x000000ff
        /*09f0*/ 	.word	0x0002d850
        /*09f4*/ 	.short	0x010a
        /*09f6*/ 	.byte	0x06
	.zero		1


	//   ....[36]....
        /*09f8*/ 	.word	0x0000a360
        /*09fc*/ 	.word	0x000000ff
        /*0a00*/ 	.word	0x00000000
        /*0a04*/ 	.short	0x0101
        /*0a06*/ 	.byte	0x06
	.zero		1


	//   ....[37]....
        /*0a08*/ 	.word	0x0000b8c0
        /*0a0c*/ 	.word	0x000000ff
        /*0a10*/ 	.word	0x00000000
        /*0a14*/ 	.short	0x0101
        /*0a16*/ 	.byte	0x06
	.zero		1


	//   ....[38]....
        /*0a18*/ 	.word	0x0000bfd0
        /*0a1c*/ 	.word	0x000000ff
        /*0a20*/ 	.word	0x0002d830
        /*0a24*/ 	.short	0x010a
        /*0a26*/ 	.byte	0x06
	.zero		1


	//   ....[39]....
        /*0a28*/ 	.word	0x0000c010
        /*0a2c*/ 	.word	0x000000ff
        /*0a30*/ 	.word	0x0002d830
        /*0a34*/ 	.short	0x010a
        /*0a36*/ 	.byte	0x06
	.zero		1


	//   ....[40]....
        /*0a38*/ 	.word	0x0000c2e0
        /*0a3c*/ 	.word	0x000000ff
        /*0a40*/ 	.word	0x0002d850
        /*0a44*/ 	.short	0x010a
        /*0a46*/ 	.byte	0x06
	.zero		1


	//   ....[41]....
        /*0a48*/ 	.word	0x0000c320
        /*0a4c*/ 	.word	0x000000ff
        /*0a50*/ 	.word	0x0002d850
        /*0a54*/ 	.short	0x010a
        /*0a56*/ 	.byte	0x06
	.zero		1


	//   ....[42]....
        /*0a58*/ 	.word	0x0000ccd0
        /*0a5c*/ 	.word	0x000000ff
        /*0a60*/ 	.word	0x00000000
        /*0a64*/ 	.short	0x0101
        /*0a66*/ 	.byte	0x06
	.zero		1


	//   ....[43]....
        /*0a68*/ 	.word	0x0000f330
        /*0a6c*/ 	.word	0x000000ff
        /*0a70*/ 	.word	0x00000000
        /*0a74*/ 	.short	0x0101
        /*0a76*/ 	.byte	0x06
	.zero		1


	//   ....[44]....
        /*0a78*/ 	.word	0x0000f910
        /*0a7c*/ 	.word	0x000000ff
        /*0a80*/ 	.word	0x0002d850
        /*0a84*/ 	.short	0x010a
        /*0a86*/ 	.byte	0x08
	.zero		1


	//   ....[45]....
        /*0a88*/ 	.word	0x0000f950
        /*0a8c*/ 	.word	0x000000ff
        /*0a90*/ 	.word	0x0002d850
        /*0a94*/ 	.short	0x010a
        /*0a96*/ 	.byte	0x08
	.zero		1


	//   ....[46]....
        /*0a98*/ 	.word	0x0000ffe0
        /*0a9c*/ 	.word	0x000000ff
        /*0aa0*/ 	.word	0x00000000
        /*0aa4*/ 	.short	0x0101
        /*0aa6*/ 	.byte	0x08
	.zero		1


	//   ....[47]....
        /*0aa8*/ 	.word	0x00011260
        /*0aac*/ 	.word	0x000000ff
        /*0ab0*/ 	.word	0x00000000
        /*0ab4*/ 	.short	0x0101
        /*0ab6*/ 	.byte	0x04
	.zero		1


	//   ....[48]....
        /*0ab8*/ 	.word	0x00013ed0
        /*0abc*/ 	.word	0x00000002
        /*0ac0*/ 	.word	0x0002d840
        /*0ac4*/ 	.short	0x010a
        /*0ac6*/ 	.byte	0x3f
	.zero		1


	//   ....[49]....
        /*0ac8*/ 	.word	0x00014480
        /*0acc*/ 	.word	0x00000002
        /*0ad0*/ 	.word	0x0002d830
        /*0ad4*/ 	.short	0x0107
        /*0ad6*/ 	.byte	0x3f
	.zero		1


	//   ....[50]....
        /*0ad8*/ 	.word	0x00014550
        /*0adc*/ 	.word	0x00000002
        /*0ae0*/ 	.word	0x0002d830
        /*0ae4*/ 	.short	0x0101
        /*0ae6*/ 	.byte	0x3f
	.zero		1


	//   ....[51]....
        /*0ae8*/ 	.word	0x000150e0
        /*0aec*/ 	.word	0x00000016
        /*0af0*/ 	.word	0x0002d800
        /*0af4*/ 	.short	0x0107
        /*0af6*/ 	.byte	0x3f
	.zero		1


	//   ....[52]....
        /*0af8*/ 	.word	0x000151d0
        /*0afc*/ 	.word	0x00000016
        /*0b00*/ 	.word	0x0002d800
        /*0b04*/ 	.short	0x0101
        /*0b06*/ 	.byte	0x3f
	.zero		1


	//   ....[53]....
        /*0b08*/ 	.word	0x000151f0
        /*0b0c*/ 	.word	0x00000016
        /*0b10*/ 	.word	0x0002d820
        /*0b14*/ 	.short	0x010a
        /*0b16*/ 	.byte	0x3f
	.zero		1


	//   ....[54]....
        /*0b18*/ 	.word	0x00015610
        /*0b1c*/ 	.word	0x00000005
        /*0b20*/ 	.word	0x0002d840
        /*0b24*/ 	.short	0x010a
        /*0b26*/ 	.byte	0x3f
	.zero		1


	//   ....[55]....
        /*0b28*/ 	.word	0x00015aa0
        /*0b2c*/ 	.word	0x00000005
        /*0b30*/ 	.word	0x0002d830
        /*0b34*/ 	.short	0x0107
        /*0b36*/ 	.byte	0x3f
	.zero		1


	//   ....[56]....
        /*0b38*/ 	.word	0x00015b60
        /*0b3c*/ 	.word	0x00000005
        /*0b40*/ 	.word	0x0002d830
        /*0b44*/ 	.short	0x0101
        /*0b46*/ 	.byte	0x3f
	.zero		1


	//   ....[57]....
        /*0b48*/ 	.word	0x00015bc0
        /*0b4c*/ 	.word	0x00000005
        /*0b50*/ 	.word	0x0002d860
        /*0b54*/ 	.short	0x010a
        /*0b56*/ 	.byte	0x3f
	.zero		1


	//   ....[58]....
        /*0b58*/ 	.word	0x000160e0
        /*0b5c*/ 	.word	0x00000005
        /*0b60*/ 	.word	0x0002d850
        /*0b64*/ 	.short	0x0107
        /*0b66*/ 	.byte	0x3f
	.zero		1


	//   ....[59]....
        /*0b68*/ 	.word	0x000161d0
        /*0b6c*/ 	.word	0x00000005
        /*0b70*/ 	.word	0x0002d850
        /*0b74*/ 	.short	0x0101
        /*0b76*/ 	.byte	0x3f
	.zero		1


	//   ....[60]....
        /*0b78*/ 	.word	0x000163f0
        /*0b7c*/ 	.word	0x00000000
        /*0b80*/ 	.word	0x0002d860
        /*0b84*/ 	.short	0x010a
        /*0b86*/ 	.byte	0x3f
	.zero		1


	//   ....[61]....
        /*0b88*/ 	.word	0x00016870
        /*0b8c*/ 	.word	0x00000000
        /*0b90*/ 	.word	0x0002d850
        /*0b94*/ 	.short	0x0107
        /*0b96*/ 	.byte	0x3f
	.zero		1


	//   ....[62]....
        /*0b98*/ 	.word	0x00016940
        /*0b9c*/ 	.word	0x00000000
        /*0ba0*/ 	.word	0x0002d850
        /*0ba4*/ 	.short	0x0101
        /*0ba6*/ 	.byte	0x3f
	.zero		1


	//   ....[63]....
        /*0ba8*/ 	.word	0x00017660
        /*0bac*/ 	.word	0x00000005
        /*0bb0*/ 	.word	0x0002d820
        /*0bb4*/ 	.short	0x010a
        /*0bb6*/ 	.byte	0x3f
	.zero		1


	//   ....[64]....
        /*0bb8*/ 	.word	0x000177e0
        /*0bbc*/ 	.word	0x00000003
        /*0bc0*/ 	.word	0x0002d840
        /*0bc4*/ 	.short	0x010a
        /*0bc6*/ 	.byte	0x3f
	.zero		1


	//   ....[65]....
        /*0bc8*/ 	.word	0x00017880
        /*0bcc*/ 	.word	0x00000019
        /*0bd0*/ 	.word	0x0002d840
        /*0bd4*/ 	.short	0x010a
        /*0bd6*/ 	.byte	0x3f
	.zero		1


	//   ....[66]....
        /*0bd8*/ 	.word	0x000178c0
        /*0bdc*/ 	.word	0x00000003
        /*0be0*/ 	.word	0x0002d860
        /*0be4*/ 	.short	0x010a
        /*0be6*/ 	.byte	0x3f
	.zero		1


	//   ....[67]....
        /*0be8*/ 	.word	0x00017900
        /*0bec*/ 	.word	0x00000019
        /*0bf0*/ 	.word	0x0002d860
        /*0bf4*/ 	.short	0x010a
        /*0bf6*/ 	.byte	0x3f
	.zero		1


	//   ....[68]....
        /*0bf8*/ 	.word	0x00017970
        /*0bfc*/ 	.word	0x00000003
        /*0c00*/ 	.word	0x0002d800
        /*0c04*/ 	.short	0x010a
        /*0c06*/ 	.byte	0x3f
	.zero		1


	//   ....[69]....
        /*0c08*/ 	.word	0x000179c0
        /*0c0c*/ 	.word	0x00000006
        /*0c10*/ 	.word	0x0002d830
        /*0c14*/ 	.short	0x010a
        /*0c16*/ 	.byte	0x3f
	.zero		1


	//   ....[70]....
        /*0c18*/ 	.word	0x00017a20
        /*0c1c*/ 	.word	0x00000007
        /*0c20*/ 	.word	0x0002d830
        /*0c24*/ 	.short	0x010a
        /*0c26*/ 	.byte	0x3f
	.zero		1


	//   ....[71]....
        /*0c28*/ 	.word	0x00017a80
        /*0c2c*/ 	.word	0x00000007
        /*0c30*/ 	.word	0x0002d850
        /*0c34*/ 	.short	0x010a
        /*0c36*/ 	.byte	0x3f
	.zero		1


	//   ....[72]....
        /*0c38*/ 	.word	0x00017ae0
        /*0c3c*/ 	.word	0x00000007
        /*0c40*/ 	.word	0x0002d830
        /*0c44*/ 	.short	0x010a
        /*0c46*/ 	.byte	0x3f
	.zero		1


	//   ....[73]....
        /*0c48*/ 	.word	0x00017b40
        /*0c4c*/ 	.word	0x00000007
        /*0c50*/ 	.word	0x0002d850
        /*0c54*/ 	.short	0x010a
        /*0c56*/ 	.byte	0x3f
	.zero		1


	//   ....[74]....
        /*0c58*/ 	.word	0x00017ba0
        /*0c5c*/ 	.word	0x00000008
        /*0c60*/ 	.word	0x0002d830
        /*0c64*/ 	.short	0x010a
        /*0c66*/ 	.byte	0x3f
	.zero		1


	//   ....[75]....
        /*0c68*/ 	.word	0x00017c00
        /*0c6c*/ 	.word	0x00000008
        /*0c70*/ 	.word	0x0002d850
        /*0c74*/ 	.short	0x010a
        /*0c76*/ 	.byte	0x3f
	.zero		1


	//   ....[76]....
        /*0c78*/ 	.word	0x00017c60
        /*0c7c*/ 	.word	0x00000004
        /*0c80*/ 	.word	0x0002d850
        /*0c84*/ 	.short	0x010a
        /*0c86*/ 	.byte	0x3f
	.zero		1


	//   ....[77]....
        /*0c88*/ 	.word	0x00017d80
        /*0c8c*/ 	.word	0x00000002
        /*0c90*/ 	.word	0x0002d840
        /*0c94*/ 	.short	0x010a
        /*0c96*/ 	.byte	0x3f
	.zero		1


	//   ....[78]....
        /*0c98*/ 	.word	0x00018b60
        /*0c9c*/ 	.word	0x00000016
        /*0ca0*/ 	.word	0x0002d820
        /*0ca4*/ 	.short	0x010a
        /*0ca6*/ 	.byte	0x3f
	.zero		1


	//   ....[79]....
        /*0ca8*/ 	.word	0x00018bb0
        /*0cac*/ 	.word	0x00000005
        /*0cb0*/ 	.word	0x0002d840
        /*0cb4*/ 	.short	0x010a
        /*0cb6*/ 	.byte	0x3f
	.zero		1


	//   ....[80]....
        /*0cb8*/ 	.word	0x00019150
        /*0cbc*/ 	.word	0x00000005
        /*0cc0*/ 	.word	0x0002d860
        /*0cc4*/ 	.short	0x010a
        /*0cc6*/ 	.byte	0x3f
	.zero		1


	//   ....[81]....
        /*0cc8*/ 	.word	0x00019730
        /*0ccc*/ 	.word	0x00000000
        /*0cd0*/ 	.word	0x0002d860
        /*0cd4*/ 	.short	0x010a
        /*0cd6*/ 	.byte	0x3f
	.zero		1


	//   ....[82]....
        /*0cd8*/ 	.word	0x0001a680
        /*0cdc*/ 	.word	0x00000005
        /*0ce0*/ 	.word	0x0002d820
        /*0ce4*/ 	.short	0x010a
        /*0ce6*/ 	.byte	0x3f
	.zero		1


	//   ....[83]....
        /*0ce8*/ 	.word	0x0001a820
        /*0cec*/ 	.word	0x00000003
        /*0cf0*/ 	.word	0x0002d840
        /*0cf4*/ 	.short	0x010a
        /*0cf6*/ 	.byte	0x3f
	.zero		1


	//   ....[84]....
        /*0cf8*/ 	.word	0x0001a870
        /*0cfc*/ 	.word	0x00000019
        /*0d00*/ 	.word	0x0002d840
        /*0d04*/ 	.short	0x010a
        /*0d06*/ 	.byte	0x3f
	.zero		1


	//   ....[85]....
        /*0d08*/ 	.word	0x0001a8c0
        /*0d0c*/ 	.word	0x00000003
        /*0d10*/ 	.word	0x0002d860
        /*0d14*/ 	.short	0x010a
        /*0d16*/ 	.byte	0x3f
	.zero		1


	//----- nvinfo : EIATTR_NUM_MBARRIERS
	.align		4
.L_207:
        /*0d18*/ 	.byte	0x03, 0x38
        /*0d1a*/ 	.short	0x0016


	//----- nvinfo : EIATTR_EXIT_INSTR_OFFSETS
	.align		4
        /*0d1c*/ 	.byte	0x04, 0x1c
        /*0d1e*/ 	.short	(.L_209 - .L_208)


	//   ....[0]....
.L_208:
        /*0d20*/ 	.word	0x000009b0


	//   ....[1]....
        /*0d24*/ 	.word	0x00011eb0


	//   ....[2]....
        /*0d28*/ 	.word	0x00017950


	//----- nvinfo : EIATTR_MAX_THREADS
	.align		4
.L_209:
        /*0d2c*/ 	.byte	0x04, 0x05
        /*0d2e*/ 	.short	(.L_211 - .L_210)
.L_210:
        /*0d30*/ 	.word	0x00000200
        /*0d34*/ 	.word	0x00000001
        /*0d38*/ 	.word	0x00000001


	//----- nvinfo : EIATTR_CRS_STACK_SIZE
	.align		4
.L_211:
        /*0d3c*/ 	.byte	0x04, 0x1e
        /*0d3e*/ 	.short	(.L_213 - .L_212)
.L_212:
        /*0d40*/ 	.word	0x00000000


	//----- nvinfo : EIATTR_CBANK_PARAM_SIZE
	.align		4
.L_213:
        /*0d44*/ 	.byte	0x03, 0x19
        /*0d46*/ 	.short	0x0af0


	//----- nvinfo : EIATTR_PARAM_CBANK
	.align		4
        /*0d48*/ 	.byte	0x04, 0x0a
        /*0d4a*/ 	.short	(.L_215 - .L_214)
	.align		4
.L_214:
        /*0d4c*/ 	.word	index@(.nv.constant0._ZN7cutlass13device_kernelIN5flash11enable_sm90INS1_16FlashAttnFwdSm90INS1_25CollectiveMainloopFwdSm90ILi2EN4cute5tupleIJNS5_1CILi1EEES8_S8_EEENS6_IJNS7_ILi192EEENS7_ILi128EEENS7_ILi96EEEEEELi96ENS_10bfloat16_tEfNS_4arch4Sm90ELb0ELb1ELb1ELb1ELb1ELb0ELb0ELb0ELb1ELb1ELb0ELb0EEENS1_21CollectiveEpilogueFwdINS6_IJSA_SC_SB_EEES9_SE_SG_Li384ELb1ELb1ELb0ELb0EEENS1_36VarlenDynamicPersistentTileSchedulerILi192ELi128ELi384ELi128ELb0ELb1ELb1ELb1ELb0ELb1EEEEEEEEEvNT_6ParamsE)
        /*0d50*/ 	.short	0x0210
        /*0d52*/ 	.short	0x0af0


	//----- nvinfo : EIATTR_SW_WAR
	.align		4
.L_215:
        /*0d54*/ 	.byte	0x04, 0x36
        /*0d56*/ 	.short	(.L_217 - .L_216)
.L_216:
        /*0d58*/ 	.word	0x00000008
.L_217:


//--------------------- .nv.info._ZN7cutlass13device_kernelIN5flash11enable_sm90INS1_16FlashAttnFwdSm90INS1_25CollectiveMainloopFwdSm90ILi2EN4cute5tupleIJNS5_1CILi1EEES8_S8_EEENS6_IJNS7_ILi192EEENS7_ILi128EEENS7_ILi96EEEEEELi96ENS_10bfloat16_tEfNS_4arch4Sm90ELb0ELb1ELb1ELb1ELb1ELb1ELb0ELb0ELb1ELb1ELb0ELb0EEENS1_21CollectiveEpilogueFwdINS6_IJSA_SC_SB_EEES9_SE_SG_Li384ELb1ELb1ELb0ELb0EEENS1_36VarlenDynamicPersistentTileSchedulerILi192ELi128ELi384ELi128ELb0ELb1ELb1ELb1ELb0ELb1EEEEEEEEEvNT_6ParamsE --------------------------
	.section	.nv.info._ZN7cutlass13device_kernelIN5flash11enable_sm90INS1_16FlashAttnFwdSm90INS1_25CollectiveMainloopFwdSm90ILi2EN4cute5tupleIJNS5_1CILi1EEES8_S8_EEENS6_IJNS7_ILi192EEENS7_ILi128EEENS7_ILi96EEEEEELi96ENS_10bfloat16_tEfNS_4arch4Sm90ELb0ELb1ELb1ELb1ELb1ELb1ELb0ELb0ELb1ELb1ELb0ELb0EEENS1_21CollectiveEpilogueFwdINS6_IJSA_SC_SB_EEES9_SE_SG_Li384ELb1ELb1ELb0ELb0EEENS1_36VarlenDynamicPersistentTileSchedulerILi192ELi128ELi384ELi128ELb0ELb1ELb1ELb1ELb0ELb1EEEEEEEEEvNT_6ParamsE,"",@"SHT_CUDA_INFO"
	.sectionflags	@""
	.align	4


	//----- nvinfo : EIATTR_CUDA_API_VERSION
	.align		4
        /*0000*/ 	.byte	0x04, 0x37
        /*0002*/ 	.short	(.L_219 - .L_218)
.L_218:
        /*0004*/ 	.word	0x00000082


	//----- nvinfo : EIATTR_KPARAM_INFO
	.align		4
.L_219:
        /*0008*/ 	.byte	0x04, 0x17
        /*000a*/ 	.short	(.L_221 - .L_220)
.L_220:
        /*000c*/ 	.word	0x00000000
        /*0010*/ 	.short	0x0000
        /*0012*/ 	.short	0x0070
        /*0014*/ 	.byte	0x00, 0xf0, 0x01, 0x2a


	//----- nvinfo : EIATTR_SPARSE_MMA_MASK
	.align		4
.L_221:
        /*0018*/ 	.byte	0x03, 0x50
        /*001a*/ 	.short	0x0000


	//----- nvinfo : EIATTR_MAXREG_COUNT
	.align		4
        /*001c*/ 	.byte	0x03, 0x1b
        /*001e*/ 	.short	0x0080


	//----- nvinfo : EIATTR_NUM_BARRIERS
	.align		4
        /*0020*/ 	.byte	0x02, 0x4c
        /*0022*/ 	.byte	0x10
	.zero		1


	//----- nvinfo : EIATTR_EXTERNS
	.align		4
        /*0024*/ 	.byte	0x04, 0x0f
        /*0026*/ 	.short	(.L_223 - .L_222)


	//   ....[0]....
	.align		4
.L_222:
        /*0028*/ 	.word	index@(__assertfail)


	//----- nvinfo : EIATTR_ANNOTATIONS
	.align		4
.L_223:
        /*002c*/ 	.byte	0x04, 0x55
        /*002e*/ 	.short	(.L_225 - .L_224)


	//   ....[0]....
.L_224:
        /* <DEDUP_REMOVED lines=124> */


	//----- nvinfo : EIATTR_MERCURY_ISA_VERSION
	.align		4
.L_225:
        /*07d8*/ 	.byte	0x03, 0x5f
        /*07da*/ 	.short	0x0101


	//----- nvinfo : EIATTR_UNUSED_LOAD_BYTE_OFFSET
	.align		4
        /*07dc*/ 	.byte	0x04, 0x44
        /*07de*/ 	.short	(.L_227 - .L_226)


	//   ....[0]....
.L_226:
        /*07e0*/ 	.word	0x00000a90
        /*07e4*/ 	.word	0x0000fff0


	//   ....[1]....
        /*07e8*/ 	.word	0x0001bbe0
        /*07ec*/ 	.word	0x0000fff0


	//----- nvinfo : EIATTR_INT_WARP_WIDE_INSTR_OFFSETS
	.align		4
.L_227:
        /*07f0*/ 	.byte	0x04, 0x31
        /*07f2*/ 	.short	(.L_229 - .L_228)


	//   ....[0]....
.L_228:
        /*07f4*/ 	.word	0x00000130


	//   ....[1]....
        /*07f8*/ 	.word	0x00000170


	//   ....[2]....
        /*07fc*/ 	.word	0x000001e0


	//   ....[3]....
        /*0800*/ 	.word	0x00020930


	//   ....[4]....
        /*0804*/ 	.word	0x000209c0


	//   ....[5]....
        /*0808*/ 	.word	0x000236f0


	//   ....[6]....
        /*080c*/ 	.word	0x00023780


	//----- nvinfo : EIATTR_COOP_GROUP_MASK_REGIDS
	.align		4
.L_229:
        /*0810*/ 	.byte	0x04, 0x29
        /*0812*/ 	.short	(.L_231 - .L_230)


	//   ....[0]....
.L_230:
        /*0814*/ 	.word	0xffffffff


	//   ....[1]....
        /*0818*/ 	.word	0xffffffff


	//   ....[2]....
        /*081c*/ 	.word	0xffffffff


	//   ....[3]....
        /*0820*/ 	.word	0xffffffff


	//   ....[4]....
        /*0824*/ 	.word	0xffffffff


	//   ....[5]....
        /*0828*/ 	.word	0xffffffff


	//   ....[6]....
        /*082c*/ 	.word	0xffffffff


	//   ....[7]....
        /*0830*/ 	.word	0xffffffff


	//   ....[8]....
        /*0834*/ 	.word	0xffffffff


	//   ....[9]....
        /*0838*/ 	.word	0xffffffff


	//   ....[10]....
        /*083c*/ 	.word	0xffffffff


	//   ....[11]....
        /*0840*/ 	.word	0xffffffff


	//   ....[12]....
        /*0844*/ 	.word	0xffffffff


	//   ....[13]....
        /*0848*/ 	.word	0xffffffff


	//   ....[14]....
        /*084c*/ 	.word	0xffffffff


	//   ....[15]....
        /*0850*/ 	.word	0xffffffff


	//   ....[16]....
        /*0854*/ 	.word	0xffffffff


	//   ....[17]....
        /*0858*/ 	.word	0xffffffff


	//   ....[18]....
        /*085c*/ 	.word	0xffffffff


	//   ....[19]....
        /*0860*/ 	.word	0xffffffff


	//   ....[20]....
        /*0864*/ 	.word	0xffffffff


	//   ....[21]....
        /*0868*/ 	.word	0xffffffff


	//   ....[22]....
        /*086c*/ 	.word	0xffffffff


	//   ....[23]....
        /*0870*/ 	.word	0xffffffff


	//   ....[24]....
        /*0874*/ 	.word	0xffffffff


	//   ....[25]....
        /*0878*/ 	.word	0xffffffff


	//   ....[26]....
        /*087c*/ 	.word	0xffffffff


	//   ....[27]....
        /*0880*/ 	.word	0xffffffff


	//   ....[28]....
        /*0884*/ 	.word	0xffffffff


	//   ....[29]....
        /*0888*/ 	.word	0xffffffff


	//   ....[30]....
        /*088c*/ 	.word	0xffffffff


	//   ....[31]....
        /*0890*/ 	.word	0xffffffff


	//   ....[32]....
        /*0894*/ 	.word	0xffffffff


	//   ....[33]....
        /*0898*/ 	.word	0xffffffff


	//   ....[34]....
        /*089c*/ 	.word	0xffffffff


	//   ....[35]....
        /*08a0*/ 	.word	0xffffffff


	//   ....[36]....
        /*08a4*/ 	.word	0xffffffff


	//   ....[37]....
        /*08a8*/ 	.word	0xffffffff


	//   ....[38]....
        /*08ac*/ 	.word	0xffffffff


	//   ....[39]....
        /*08b0*/ 	.word	0xffffffff


	//   ....[40]....
        /*08b4*/ 	.word	0xffffffff


	//   ....[41]....
        /*08b8*/ 	.word	0xffffffff


	//   ....[42]....
        /*08bc*/ 	.word	0xffffffff


	//   ....[43]....
        /*08c0*/ 	.word	0xffffffff


	//   ....[44]....
        /*08c4*/ 	.word	0xffffffff


	//   ....[45]....
        /*08c8*/ 	.word	0xffffffff


	//   ....[46]....
        /*08cc*/ 	.word	0xffffffff


	//   ....[47]....
        /*08d0*/ 	.word	0xffffffff


	//   ....[48]....
        /*08d4*/ 	.word	0xffffffff


	//   ....[49]....
        /*08d8*/ 	.word	0xffffffff


	//   ....[50]....
        /*08dc*/ 	.word	0xffffffff


	//   ....[51]....
        /*08e0*/ 	.word	0xffffffff


	//   ....[52]....
        /*08e4*/ 	.word	0xffffffff


	//   ....[53]....
        /*08e8*/ 	.word	0xffffffff


	//   ....[54]....
        /*08ec*/ 	.word	0xffffffff


	//   ....[55]....
        /*08f0*/ 	.word	0xffffffff


	//   ....[56]....
        /*08f4*/ 	.word	0xffffffff


	//   ....[57]....
        /*08f8*/ 	.word	0xffffffff


	//   ....[58]....
        /*08fc*/ 	.word	0xffffffff


	//   ....[59]....
        /*0900*/ 	.word	0xffffffff


	//   ....[60]....
        /*0904*/ 	.word	0xffffffff


	//   ....[61]....
        /*0908*/ 	.word	0xffffffff


	//   ....[62]....
        /*090c*/ 	.word	0xffffffff


	//   ....[63]....
        /*0910*/ 	.word	0xffffffff


	//   ....[64]....
        /*0914*/ 	.word	0xffffffff


	//   ....[65]....
        /*0918*/ 	.word	0xffffffff


	//   ....[66]....
        /*091c*/ 	.word	0xffffffff


	//   ....[67]....
        /*0920*/ 	.word	0xffffffff


	//   ....[68]....
        /*0924*/ 	.word	0xffffffff


	//   ....[69]....
        /*0928*/ 	.word	0xffffffff


	//   ....[70]....
        /*092c*/ 	.word	0xffffffff


	//   ....[71]....
        /*0930*/ 	.word	0xffffffff


	//   ....[72]....
        /*0934*/ 	.word	0xffffffff


	//   ....[73]....
        /*0938*/ 	.word	0xffffffff


	//   ....[74]....
        /*093c*/ 	.word	0xffffffff


	//   ....[75]....
        /*0940*/ 	.word	0xffffffff


	//   ....[76]....
        /*0944*/ 	.word	0xffffffff


	//   ....[77]....
        /*0948*/ 	.word	0xffffffff


	//   ....[78]....
        /*094c*/ 	.word	0xffffffff


	//   ....[79]....
        /*0950*/ 	.word	0xffffffff


	//   ....[80]....
        /*0954*/ 	.word	0xffffffff


	//   ....[81]....
        /*0958*/ 	.word	0xffffffff


	//   ....[82]....
        /*095c*/ 	.word	0xffffffff


	//   ....[83]....
        /*0960*/ 	.word	0xffffffff


	//   ....[84]....
        /*0964*/ 	.word	0xffffffff


	//   ....[85]....
        /*0968*/ 	.word	0xffffffff


	//   ....[86]....
        /*096c*/ 	.word	0xffffffff


	//   ....[87]....
        /*0970*/ 	.word	0xffffffff


	//   ....[88]....
        /*0974*/ 	.word	0xffffffff


	//   ....[89]....
        /*0978*/ 	.word	0xffffffff


	//   ....[90]....
        /*097c*/ 	.word	0xffffffff


	//   ....[91]....
        /*0980*/ 	.word	0xffffffff


	//   ....[92]....
        /*0984*/ 	.word	0xffffffff


	//   ....[93]....
        /*0988*/ 	.word	0xffffffff


	//   ....[94]....
        /*098c*/ 	.word	0xffffffff


	//   ....[95]....
        /*0990*/ 	.word	0xffffffff


	//   ....[96]....
        /*0994*/ 	.word	0xffffffff


	//   ....[97]....
        /*0998*/ 	.word	0xffffffff


	//   ....[98]....
        /*099c*/ 	.word	0xffffffff


	//   ....[99]....
        /*09a0*/ 	.word	0xffffffff


	//   ....[100]....
        /*09a4*/ 	.word	0xffffffff


	//   ....[101]....
        /*09a8*/ 	.word	0xffffffff


	//   ....[102]....
        /*09ac*/ 	.word	0xffffffff


	//   ....[103]....
        /*09b0*/ 	.word	0xffffffff


	//   ....[104]....
        /*09b4*/ 	.word	0xffffffff


	//   ....[105]....
        /*09b8*/ 	.word	0xffffffff


	//   ....[106]....
        /*09bc*/ 	.word	0xffffffff


	//   ....[107]....
        /*09c0*/ 	.word	0xffffffff


	//   ....[108]....
        /*09c4*/ 	.word	0xffffffff


	//   ....[109]....
        /*09c8*/ 	.word	0xffffffff


	//   ....[110]....
        /*09cc*/ 	.word	0xffffffff


	//   ....[111]....
        /*09d0*/ 	.word	0xffffffff


	//   ....[112]....
        /*09d4*/ 	.word	0xffffffff


	//   ....[113]....
        /*09d8*/ 	.word	0xffffffff


	//   ....[114]....
        /*09dc*/ 	.word	0xffffffff


	//   ....[115]....
        /*09e0*/ 	.word	0xffffffff


	//   ....[116]....
        /*09e4*/ 	.word	0xffffffff


	//   ....[117]....
        /*09e8*/ 	.word	0xffffffff


	//   ....[118]....
        /*09ec*/ 	.word	0xffffffff


	//   ....[119]....
        /*09f0*/ 	.word	0xffffffff


	//   ....[120]....
        /*09f4*/ 	.word	0xffffffff


	//   ....[121]....
        /*09f8*/ 	.word	0xffffffff


	//   ....[122]....
        /*09fc*/ 	.word	0xffffffff


	//   ....[123]....
        /*0a00*/ 	.word	0xffffffff


	//   ....[124]....
        /*0a04*/ 	.word	0xffffffff


	//   ....[125]....
        /*0a08*/ 	.word	0xffffffff


	//   ....[126]....
        /*0a0c*/ 	.word	0xffffffff


	//   ....[127]....
        /*0a10*/ 	.word	0xffffffff


	//   ....[128]....
        /*0a14*/ 	.word	0xffffffff


	//   ....[129]....
        /*0a18*/ 	.word	0xffffffff


	//   ....[130]....
        /*0a1c*/ 	.word	0xffffffff


	//   ....[131]....
        /*0a20*/ 	.word	0xffffffff


	//   ....[132]....
        /*0a24*/ 	.word	0xffffffff


	//   ....[133]....
        /*0a28*/ 	.word	0xffffffff


	//   ....[134]....
        /*0a2c*/ 	.word	0xffffffff


	//   ....[135]....
        /*0a30*/ 	.word	0xffffffff


	//   ....[136]....
        /*0a34*/ 	.word	0xffffffff


	//   ....[137]....
        /*0a38*/ 	.word	0xffffffff


	//   ....[138]....
        /*0a3c*/ 	.word	0xffffffff


	//   ....[139]....
        /*0a40*/ 	.word	0xffffffff


	//   ....[140]....
        /*0a44*/ 	.word	0xffffffff


	//   ....[141]....
        /*0a48*/ 	.word	0xffffffff


	//   ....[142]....
        /*0a4c*/ 	.word	0xffffffff


	//   ....[143]....
        /*0a50*/ 	.word	0xffffffff


	//   ....[144]....
        /*0a54*/ 	.word	0xffffffff


	//   ....[145]....
        /*0a58*/ 	.word	0x0500000f


	//   ....[146]....
        /*0a5c*/ 	.word	0x0500000f


	//   ....[147]....
        /*0a60*/ 	.word	0x0500000f


	//   ....[148]....
        /*0a64*/ 	.word	0x0500000f


	//   ....[149]....
        /*0a68*/ 	.word	0x0500000f


	//   ....[150]....
        /*0a6c*/ 	.word	0x0500000f


	//   ....[151]....
        /*0a70*/ 	.word	0x0500000f


	//   ....[152]....
        /*0a74*/ 	.word	0x0500000f


	//   ....[153]....
        /*0a78*/ 	.word	0x0500000f


	//   ....[154]....
        /*0a7c*/ 	.word	0x0500000f


	//   ....[155]....
        /*0a80*/ 	.word	0x0500000f


	//   ....[156]....
        /*0a84*/ 	.word	0x0500000f


	//   ....[157]....
        /*0a88*/ 	.word	0x0500000f


	//   ....[158]....
        /*0a8c*/ 	.word	0x0500000f


	//   ....[159]....
        /*0a90*/ 	.word	0x0500000f


	//   ....[160]....
        /*0a94*/ 	.word	0x0500000f


	//   ....[161]....
        /*0a98*/ 	.word	0x0500000f


	//   ....[162]....
        /*0a9c*/ 	.word	0x0500000f


	//   ....[163]....
        /*0aa0*/ 	.word	0x0500000f


	//   ....[164]....
        /*0aa4*/ 	.word	0x0500000f


	//   ....[165]....
        /*0aa8*/ 	.word	0x0500000f


	//   ....[166]....
        /*0aac*/ 	.word	0x0500000f


	//   ....[167]....
        /*0ab0*/ 	.word	0x0500000f


	//   ....[168]....
        /*0ab4*/ 	.word	0x0500000f


	//   ....[169]....
        /*0ab8*/ 	.word	0x0500000f


	//   ....[170]....
        /*0abc*/ 	.word	0x0500000f


	//   ....[171]....
        /*0ac0*/ 	.word	0x0500000f


	//   ....[172]....
        /*0ac4*/ 	.word	0x0500000f


	//   ....[173]....
        /*0ac8*/ 	.word	0x0500000f


	//   ....[174]....
        /*0acc*/ 	.word	0x0500000f


	//   ....[175]....
        /*0ad0*/ 	.word	0x0500000f


	//   ....[176]....
        /*0ad4*/ 	.word	0x0500000f


	//   ....[177]....
        /*0ad8*/ 	.word	0x0500000f


	//   ....[178]....
        /*0adc*/ 	.word	0x0500000f


	//   ....[179]....
        /*0ae0*/ 	.word	0x0500000f


	//   ....[180]....
        /*0ae4*/ 	.word	0x0500000f


	//   ....[181]....
        /*0ae8*/ 	.word	0x0500000f


	//   ....[182]....
        /*0aec*/ 	.word	0x0500000f


	//   ....[183]....
        /*0af0*/ 	.word	0x0500000f


	//   ....[184]....
        /*0af4*/ 	.word	0x0500000f


	//   ....[185]....
        /*0af8*/ 	.word	0x0500000f


	//   ....[186]....
        /*0afc*/ 	.word	0x0500000f


	//   ....[187]....
        /*0b00*/ 	.word	0x0500000f


	//   ....[188]....
        /*0b04*/ 	.word	0x0500000f


	//   ....[189]....
        /*0b08*/ 	.word	0x0500000f


	//   ....[190]....
        /*0b0c*/ 	.word	0x0500000f


	//   ....[191]....
        /*0b10*/ 	.word	0x0500000f


	//   ....[192]....
        /*0b14*/ 	.word	0x0500000f


	//   ....[193]....
        /*0b18*/ 	.word	0x0500000f


	//   ....[194]....
        /*0b1c*/ 	.word	0x0500000f


	//   ....[195]....
        /*0b20*/ 	.word	0x0500000f


	//   ....[196]....
        /*0b24*/ 	.word	0x0500000f


	//   ....[197]....
        /*0b28*/ 	.word	0x0500000f


	//   ....[198]....
        /*0b2c*/ 	.word	0x0500000f


	//   ....[199]....
        /*0b30*/ 	.word	0x0500000f


	//   ....[200]....
        /*0b34*/ 	.word	0x0500000f


	//   ....[201]....
        /*0b38*/ 	.word	0x0500000f


	//   ....[202]....
        /*0b3c*/ 	.word	0x0500000f


	//   ....[203]....
        /*0b40*/ 	.word	0x0500000f


	//   ....[204]....
        /*0b44*/ 	.word	0x0500000f


	//   ....[205]....
        /*0b48*/ 	.word	0x0500000f


	//   ....[206]....
        /*0b4c*/ 	.word	0x0500000f


	//   ....[207]....
        /*0b50*/ 	.word	0x0500000f


	//   ....[208]....
        /*0b54*/ 	.word	0x0500000f


	//   ....[209]....
        /*0b58*/ 	.word	0x0500000f


	//   ....[210]....
        /*0b5c*/ 	.word	0x0500000f


	//   ....[211]....
        /*0b60*/ 	.word	0x0500000f


	//   ....[212]....
        /*0b64*/ 	.word	0x0500000f


	//   ....[213]....
        /*0b68*/ 	.word	0x0500000f


	//   ....[214]....
        /*0b6c*/ 	.word	0x0500000f


	//   ....[215]....
        /*0b70*/ 	.word	0x0500000f


	//   ....[216]....
        /*0b74*/ 	.word	0x0500000f


	//   ....[217]....
        /*0b78*/ 	.word	0x0500000f


	//   ....[218]....
        /*0b7c*/ 	.word	0x0500000f


	//   ....[219]....
        /*0b80*/ 	.word	0x0500000f


	//   ....[220]....
        /*0b84*/ 	.word	0x0500000f


	//   ....[221]....
        /*0b88*/ 	.word	0x0500000f


	//   ....[222]....
        /*0b8c*/ 	.word	0x0500000f


	//   ....[223]....
        /*0b90*/ 	.word	0x0500000f


	//   ....[224]....
        /*0b94*/ 	.word	0x0500000f


	//   ....[225]....
        /*0b98*/ 	.word	0x0500000f


	//   ....[226]....
        /*0b9c*/ 	.word	0x0500000f


	//   ....[227]....
        /*0ba0*/ 	.word	0x0500000f


	//----- nvinfo : EIATTR_COOP_GROUP_INSTR_OFFSETS
	.align		4
.L_231:
        /*0ba4*/ 	.byte	0x04, 0x28
        /*0ba6*/ 	.short	(.L_233 - .L_232)


	//   ....[0]....
.L_232:
        /*0ba8*/ 	.word	0x00000070


	//   ....[1]....
        /*0bac*/ 	.word	0x00000140


	//   ....[2]....
        /*0bb0*/ 	.word	0x00000190


	//   ....[3]....
        /*0bb4*/ 	.word	0x000003c0


	//   ....[4]....
        /*0bb8*/ 	.word	0x00000520


	//   ....[5]....
        /*0bbc*/ 	.word	0x00000640


	//   ....[6]....
        /*0bc0*/ 	.word	0x000007a0


	//   ....[7]....
        /*0bc4*/ 	.word	0x00003520


	//   ....[8]....
        /*0bc8*/ 	.word	0x00003530


	//   ....[9]....
        /*0bcc*/ 	.word	0x00005260


	//   ....[10]....
        /*0bd0*/ 	.word	0x00005270


	//   ....[11]....
        /*0bd4*/ 	.word	0x00006d70


	//   ....[12]....
        /*0bd8*/ 	.word	0x00006d80


	//   ....[13]....
        /*0bdc*/ 	.word	0x000072d0


	//   ....[14]....
        /*0be0*/ 	.word	0x00007300


	//   ....[15]....
        /*0be4*/ 	.word	0x00007e00


	//   ....[16]....
        /*0be8*/ 	.word	0x000085c0


	//   ....[17]....
        /*0bec*/ 	.word	0x000085d0


	//   ....[18]....
        /*0bf0*/ 	.word	0x000085e0


	//   ....[19]....
        /*0bf4*/ 	.word	0x000085f0


	//   ....[20]....
        /*0bf8*/ 	.word	0x0000a580


	//   ....[21]....
        /*0bfc*/ 	.word	0x0000a590


	//   ....[22]....
        /*0c00*/ 	.word	0x0000a5a0


	//   ....[23]....
        /*0c04*/ 	.word	0x0000a5b0


	//   ....[24]....
        /*0c08*/ 	.word	0x0000d180


	//   ....[25]....
        /*0c0c*/ 	.word	0x0000d660


	//   ....[26]....
        /*0c10*/ 	.word	0x0000e840


	//   ....[27]....
        /*0c14*/ 	.word	0x0000e950


	//   ....[28]....
        /*0c18*/ 	.word	0x0000f1b0


	//   ....[29]....
        /*0c1c*/ 	.word	0x0000f230


	//   ....[30]....
        /*0c20*/ 	.word	0x0000fec0


	//   ....[31]....
        /*0c24*/ 	.word	0x00011470


	//   ....[32]....
        /*0c28*/ 	.word	0x00011900


	//   ....[33]....
        /*0c2c*/ 	.word	0x000128f0


	//   ....[34]....
        /*0c30*/ 	.word	0x000129f0


	//   ....[35]....
        /*0c34*/ 	.word	0x00012ec0


	//   ....[36]....
        /*0c38*/ 	.word	0x00012f40


	//   ....[37]....
        /*0c3c*/ 	.word	0x00014060


	//   ....[38]....
        /*0c40*/ 	.word	0x00015890


	//   ....[39]....
        /*0c44*/ 	.word	0x000158f0


	//   ....[40]....
        /*0c48*/ 	.word	0x00015cc0


	//   ....[41]....
        /*0c4c*/ 	.word	0x00015ce0


	//   ....[42]....
        /*0c50*/ 	.word	0x00017070


	//   ....[43]....
        /*0c54*/ 	.word	0x00018380


	//   ....[44]....
        /*0c58*/ 	.word	0x00018850


	//   ....[45]....
        /*0c5c*/ 	.word	0x00019410


	//   ....[46]....
        /*0c60*/ 	.word	0x00019510


	//   ....[47]....
        /*0c64*/ 	.word	0x00019f10


	//   ....[48]....
        /*0c68*/ 	.word	0x00019fb0


	//   ....[49]....
        /*0c6c*/ 	.word	0x0001aec0


	//   ....[50]....
        /*0c70*/ 	.word	0x0001b0c0


	//   ....[51]....
        /*0c74*/ 	.word	0x0001b0f0


	//   ....[52]....
        /*0c78*/ 	.word	0x0001b590


	//   ....[53]....
        /*0c7c*/ 	.word	0x0001b5d0


	//   ....[54]....
        /*0c80*/ 	.word	0x0001c5e0


	//   ....[55]....
        /*0c84*/ 	.word	0x0001c620


	//   ....[56]....
        /*0c88*/ 	.word	0x0001c650


	//   ....[57]....
        /*0c8c*/ 	.word	0x0001c660


	//   ....[58]....
        /*0c90*/ 	.word	0x0001cbc0


	//   ....[59]....
        /*0c94*/ 	.word	0x0001cbe0


	//   ....[60]....
        /*0c98*/ 	.word	0x0001cd00


	//   ....[61]....
        /*0c9c*/ 	.word	0x0001cd20


	//   ....[62]....
        /*0ca0*/ 	.word	0x0001d580


	//   ....[63]....
        /*0ca4*/ 	.word	0x0001d590


	//   ....[64]....
        /*0ca8*/ 	.word	0x0001d6f0


	//   ....[65]....
        /*0cac*/ 	.word	0x0001d700


	//   ....[66]....
        /*0cb0*/ 	.word	0x0001d8a0


	//   ....[67]....
        /*0cb4*/ 	.word	0x0001da70


	//   ....[68]....
        /*0cb8*/ 	.word	0x0001daa0


	//   ....[69]....
        /*0cbc*/ 	.word	0x0001dad0


	//   ....[70]....
        /*0cc0*/ 	.word	0x0001db00


	//   ....[71]....
        /*0cc4*/ 	.word	0x0001db30


	//   ....[72]....
        /*0cc8*/ 	.word	0x0001db60


	//   ....[73]....
        /*0ccc*/ 	.word	0x0001dcd0


	//   ....[74]....
        /*0cd0*/ 	.word	0x0001dd00


	//   ....[75]....
        /*0cd4*/ 	.word	0x0001dd30


	//   ....[76]....
        /*0cd8*/ 	.word	0x0001dd60


	//   ....[77]....
        /*0cdc*/ 	.word	0x0001dd90


	//   ....[78]....
        /*0ce0*/ 	.word	0x0001ddc0


	//   ....[79]....
        /*0ce4*/ 	.word	0x0001de60


	//   ....[80]....
        /*0ce8*/ 	.word	0x0001dec0


	//   ....[81]....
        /*0cec*/ 	.word	0x0001df60


	//   ....[82]....
        /*0cf0*/ 	.word	0x0001f050


	//   ....[83]....
        /*0cf4*/ 	.word	0x000215b0


	//   ....[84]....
        /*0cf8*/ 	.word	0x000215c0


	//   ....[85]....
        /*0cfc*/ 	.word	0x00021680


	//   ....[86]....
        /*0d00*/ 	.word	0x00021690


	//   ....[87]....
        /*0d04*/ 	.word	0x00021740


	//   ....[88]....
        /*0d08*/ 	.word	0x00021750


	//   ....[89]....
        /*0d0c*/ 	.word	0x00021760


	//   ....[90]....
        /*0d10*/ 	.word	0x00021770


	//   ....[91]....
        /*0d14*/ 	.word	0x00022180


	//   ....[92]....
        /*0d18*/ 	.word	0x00022190


	//   ....[93]....
        /*0d1c*/ 	.word	0x000221b0


	//   ....[94]....
        /*0d20*/ 	.word	0x00022260


	//   ....[95]....
        /*0d24*/ 	.word	0x00022290


	//   ....[96]....
        /*0d28*/ 	.word	0x000222b0


	//   ....[97]....
        /*0d2c*/ 	.word	0x00022330


	//   ....[98]....
        /*0d30*/ 	.word	0x00022340


	//   ....[99]....
        /*0d34*/ 	.word	0x00022410


	//   ....[100]....
        /*0d38*/ 	.word	0x00022450


	//   ....[101]....
        /*0d3c*/ 	.word	0x00022460


	//   ....[102]....
        /*0d40*/ 	.word	0x000224e0


	//   ....[103]....
        /*0d44*/ 	.word	0x00022ce0


	//   ....[104]....
        /*0d48*/ 	.word	0x00022cf0


	//   ....[105]....
        /*0d4c*/ 	.word	0x00022d10


	//   ....[106]....
        /*0d50*/ 	.word	0x00022d90


	//   ....[107]....
        /*0d54*/ 	.word	0x00022da0


	//   ....[108]....
        /*0d58*/ 	.word	0x00022e00


	//   ....[109]....
        /*0d5c*/ 	.word	0x00022e30


	//   ....[110]....
        /*0d60*/ 	.word	0x00022e70


	//   ....[111]....
        /*0d64*/ 	.word	0x00023120


	//   ....[112]....
        /*0d68*/ 	.word	0x00023140


	//   ....[113]....
        /*0d6c*/ 	.word	0x000231e0


	//   ....[114]....
        /*0d70*/ 	.word	0x000231f0


	//   ....[115]....
        /*0d74*/ 	.word	0x00023280


	//   ....[116]....
        /*0d78*/ 	.word	0x00023290


	//   ....[117]....
        /*0d7c*/ 	.word	0x000232a0


	//   ....[118]....
        /*0d80*/ 	.word	0x00023330


	//   ....[119]....
        /*0d84*/ 	.word	0x00023930


	//   ....[120]....
        /*0d88*/ 	.word	0x00023940


	//   ....[121]....
        /*0d8c*/ 	.word	0x000239d0


	//   ....[122]....
        /*0d90*/ 	.word	0x00023a70


	//   ....[123]....
        /*0d94*/ 	.word	0x00023a90


	//   ....[124]....
        /*0d98*/ 	.word	0x00023b10


	//   ....[125]....
        /*0d9c*/ 	.word	0x00023b30


	//   ....[126]....
        /*0da0*/ 	.word	0x00023b40


	//   ....[127]....
        /*0da4*/ 	.word	0x00023f40


	//   ....[128]....
        /*0da8*/ 	.word	0x00023f70


	//   ....[129]....
        /*0dac*/ 	.word	0x00023fb0


	//   ....[130]....
        /*0db0*/ 	.word	0x00023fe0


	//   ....[131]....
        /*0db4*/ 	.word	0x00024010


	//   ....[132]....
        /*0db8*/ 	.word	0x00024040


	//   ....[133]....
        /*0dbc*/ 	.word	0x00024070


	//   ....[134]....
        /*0dc0*/ 	.word	0x000240a0


	//   ....[135]....
        /*0dc4*/ 	.word	0x00024220


	//   ....[136]....
        /*0dc8*/ 	.word	0x00024250


	//   ....[137]....
        /*0dcc*/ 	.word	0x00024280


	//   ....[138]....
        /*0dd0*/ 	.word	0x000242b0


	//   ....[139]....
        /*0dd4*/ 	.word	0x000242e0


	//   ....[140]....
        /*0dd8*/ 	.word	0x00024310


	//   ....[141]....
        /*0ddc*/ 	.word	0x000243d0


	//   ....[142]....
        /*0de0*/ 	.word	0x000243f0


	//   ....[143]....
        /*0de4*/ 	.word	0x00024460


	//   ....[144]....
        /*0de8*/ 	.word	0x00024b00


	//   ....[145]....
        /*0dec*/ 	.word	0x00024e40


	//   ....[146]....
        /*0df0*/ 	.word	0x00024ed0


	//   ....[147]....
        /*0df4*/ 	.word	0x00024fc0


	//   ....[148]....
        /*0df8*/ 	.word	0x00025050


	//   ....[149]....
        /*0dfc*/ 	.word	0x00025130


	//   ....[150]....
        /*0e00*/ 	.word	0x000251c0


	//   ....[151]....
        /*0e04*/ 	.word	0x00025300


	//   ....[152]....
        /*0e08*/ 	.word	0x000253a0


	//   ....[153]....
        /*0e0c*/ 	.word	0x00025430


	//   ....[154]....
        /*0e10*/ 	.word	0x00025480


	//   ....[155]....
        /*0e14*/ 	.word	0x000254d0


	//   ....[156]....
        /*0e18*/ 	.word	0x000255a0


	//   ....[157]....
        /*0e1c*/ 	.word	0x00025630


	//   ....[158]....
        /*0e20*/ 	.word	0x00025680


	//   ....[159]....
        /*0e24*/ 	.word	0x000256d0


	//   ....[160]....
        /*0e28*/ 	.word	0x00025a30


	//   ....[161]....
        /*0e2c*/ 	.word	0x00025a80


	//   ....[162]....
        /*0e30*/ 	.word	0x00025b10


	//   ....[163]....
        /*0e34*/ 	.word	0x00025ba0


	//   ....[164]....
        /*0e38*/ 	.word	0x00025c60


	//   ....[165]....
        /*0e3c*/ 	.word	0x00025f40


	//   ....[166]....
        /*0e40*/ 	.word	0x00026030


	//   ....[167]....
        /*0e44*/ 	.word	0x000260c0


	//   ....[168]....
        /*0e48*/ 	.word	0x00026120


	//   ....[169]....
        /*0e4c*/ 	.word	0x00026240


	//   ....[170]....
        /*0e50*/ 	.word	0x000262a0


	//   ....[171]....
        /*0e54*/ 	.word	0x000263c0


	//   ....[172]....
        /*0e58*/ 	.word	0x00026420


	//   ....[173]....
        /*0e5c*/ 	.word	0x000264d0


	//   ....[174]....
        /*0e60*/ 	.word	0x000265f0


	//   ....[175]....
        /*0e64*/ 	.word	0x00026660


	//   ....[176]....
        /*0e68*/ 	.word	0x000266c0


	//   ....[177]....
        /*0e6c*/ 	.word	0x00026760


	//   ....[178]....
        /*0e70*/ 	.word	0x00026830


	//   ....[179]....
        /*0e74*/ 	.word	0x000268d0


	//   ....[180]....
        /*0e78*/ 	.word	0x000269b0


	//   ....[181]....
        /*0e7c*/ 	.word	0x00026a40


	//   ....[182]....
        /*0e80*/ 	.word	0x00026b10


	//   ....[183]....
        /*0e84*/ 	.word	0x00026ba0


	//   ....[184]....
        /*0e88*/ 	.word	0x00026c80


	//   ....[185]....
        /*0e8c*/ 	.word	0x00026d40


	//   ....[186]....
        /*0e90*/ 	.word	0x00026ec0


	//   ....[187]....
        /*0e94*/ 	.word	0x00026fa0


	//   ....[188]....
        /*0e98*/ 	.word	0x00027020


	//   ....[189]....
        /*0e9c*/ 	.word	0x00027100


	//   ....[190]....
        /*0ea0*/ 	.word	0x00027160


	//   ....[191]....
        /*0ea4*/ 	.word	0x00027230


	//   ....[192]....
        /*0ea8*/ 	.word	0x00027290


	//   ....[193]....
        /*0eac*/ 	.word	0x00027370


	//   ....[194]....
        /*0eb0*/ 	.word	0x00027460


	//   ....[195]....
        /*0eb4*/ 	.word	0x00027500


	//   ....[196]....
        /*0eb8*/ 	.word	0x00027560


	//   ....[197]....
        /*0ebc*/ 	.word	0x00027660


	//   ....[198]....
        /*0ec0*/ 	.word	0x000276c0


	//   ....[199]....
        /*0ec4*/ 	.word	0x000277c0


	//   ....[200]....
        /*0ec8*/ 	.word	0x00027820


	//   ....[201]....
        /*0ecc*/ 	.word	0x000278f0


	//   ....[202]....
        /*0ed0*/ 	.word	0x00027a40


	//   ....[203]....
        /*0ed4*/ 	.word	0x00027af0


	//   ....[204]....
        /*0ed8*/ 	.word	0x00027c00


	//   ....[205]....
        /*0edc*/ 	.word	0x00027ce0


	//   ....[206]....
        /*0ee0*/ 	.word	0x00027d40


	//   ....[207]....
        /*0ee4*/ 	.word	0x00027e30


	//   ....[208]....
        /*0ee8*/ 	.word	0x00027e90


	//   ....[209]....
        /*0eec*/ 	.word	0x00027f70


	//   ....[210]....
        /*0ef0*/ 	.word	0x00028000


	//   ....[211]....
        /*0ef4*/ 	.word	0x000280a0


	//   ....[212]....
        /*0ef8*/ 	.word	0x000281c0


	//   ....[213]....
        /*0efc*/ 	.word	0x00028230


	//   ....[214]....
        /*0f00*/ 	.word	0x000282a0


	//   ....[215]....
        /*0f04*/ 	.word	0x00028310


	//   ....[216]....
        /*0f08*/ 	.word	0x00028380


	//   ....[217]....
        /*0f0c*/ 	.word	0x00028400


	//   ....[218]....
        /*0f10*/ 	.word	0x00028490


	//   ....[219]....
        /*0f14*/ 	.word	0x00028520


	//   ....[220]....
        /*0f18*/ 	.word	0x00028590


	//   ....[221]....
        /*0f1c*/ 	.word	0x00028600


	//   ....[222]....
        /*0f20*/ 	.word	0x00028670


	//   ....[223]....
        /*0f24*/ 	.word	0x000286f0


	//   ....[224]....
        /*0f28*/ 	.word	0x00028760


	//   ....[225]....
        /*0f2c*/ 	.word	0x00028800


	//   ....[226]....
        /*0f30*/ 	.word	0x00028890


	//   ....[227]....
        /*0f34*/ 	.word	0x000289c0


	//----- nvinfo : EIATTR_REG_RECONFIG
	.align		4
.L_233:
        /*0f38*/ 	.byte	0x01, 0x54
	.zero		2


	//----- nvinfo : EIATTR_SYSCALL_OFFSETS
	.align		4
        /*0f3c*/ 	.byte	0x04, 0x46
        /*0f3e*/ 	.short	(.L_235 - .L_234)


	//   ....[0]....
.L_234:
        /*0f40*/ 	.word	0x00001e70


	//   ....[1]....
        /*0f44*/ 	.word	0x00001fc0


	//   ....[2]....
        /*0f48*/ 	.word	0x00008010


	//   ....[3]....
        /*0f4c*/ 	.word	0x00008330


	//   ....[4]....
        /*0f50*/ 	.word	0x00020b20


	//   ....[5]....
        /*0f54*/ 	.word	0x00020c70


	//   ....[6]....
        /*0f58*/ 	.word	0x00020d60


	//   ....[7]....
        /*0f5c*/ 	.word	0x00021bf0


	//----- nvinfo : EIATTR_MBARRIER_INSTR_OFFSETS
	.align		4
.L_235:
        /*0f60*/ 	.byte	0x04, 0x39
        /*0f62*/ 	.short	(.L_237 - .L_236)


	//   ....[0]....
.L_236:
        /*0f64*/ 	.word	0x00000270
        /*0f68*/ 	.word	0x000000ff
        /*0f6c*/ 	.word	0x0002d800
        /*0f70*/ 	.short	0x0100
        /*0f72*/ 	.byte	0x08
	.zero		1


	//   ....[1]....
        /*0f74*/ 	.word	0x00000280
        /*0f78*/ 	.word	0x000000ff
        /*0f7c*/ 	.word	0x0002d820
        /*0f80*/ 	.short	0x0100
        /*0f82*/ 	.byte	0x08
	.zero		1


	//   ....[2]....
        /*0f84*/ 	.word	0x00000370
        /*0f88*/ 	.word	0x000000ff
        /*0f8c*/ 	.word	0x0002d830
        /*0f90*/ 	.short	0x0100
        /*0f92*/ 	.byte	0x08
	.zero		1


	//   ....[3]....
        /*0f94*/ 	.word	0x00000380
        /*0f98*/ 	.word	0x000000ff
        /*0f9c*/ 	.word	0x0002d840
        /*0fa0*/ 	.short	0x0100
        /*0fa2*/ 	.byte	0x08
	.zero		1


	//   ....[4]....
        /*0fa4*/ 	.word	0x00000390
        /*0fa8*/ 	.word	0x000000ff
        /*0fac*/ 	.word	0x0002d838
        /*0fb0*/ 	.short	0x0100
        /*0fb2*/ 	.byte	0x08
	.zero		1


	//   ....[5]....
        /*0fb4*/ 	.word	0x000003a0
        /*0fb8*/ 	.word	0x000000ff
        /*0fbc*/ 	.word	0x0002d848
        /*0fc0*/ 	.short	0x0100
        /*0fc2*/ 	.byte	0x08
	.zero		1


	//   ....[6]....
        /*0fc4*/ 	.word	0x000004d0
        /*0fc8*/ 	.word	0x000000ff
        /*0fcc*/ 	.word	0x0002d850
        /*0fd0*/ 	.short	0x0100
        /*0fd2*/ 	.byte	0x08
	.zero		1


	//   ....[7]....
        /*0fd4*/ 	.word	0x000004e0
        /*0fd8*/ 	.word	0x000000ff
        /*0fdc*/ 	.word	0x0002d860
        /*0fe0*/ 	.short	0x0100
        /*0fe2*/ 	.byte	0x08
	.zero		1


	//   ....[8]....
        /*0fe4*/ 	.word	0x000004f0
        /*0fe8*/ 	.word	0x000000ff
        /*0fec*/ 	.word	0x0002d858
        /*0ff0*/ 	.short	0x0100
        /*0ff2*/ 	.byte	0x08
	.zero		1


	//   ....[9]....
        /*0ff4*/ 	.word	0x00000500
        /*0ff8*/ 	.word	0x000000ff
        /*0ffc*/ 	.word	0x0002d868
        /*1000*/ 	.short	0x0100
        /*1002*/ 	.byte	0x08
	.zero		1


	//   ....[10]....
        /*1004*/ 	.word	0x000005f0
        /*1008*/ 	.word	0x000000ff
        /*100c*/ 	.word	0x0002d870
        /*1010*/ 	.short	0x0100
        /*1012*/ 	.byte	0x06
	.zero		1


	//   ....[11]....
        /*1014*/ 	.word	0x00000600
        /*1018*/ 	.word	0x000000ff
        /*101c*/ 	.word	0x0002d880
        /*1020*/ 	.short	0x0100
        /*1022*/ 	.byte	0x06
	.zero		1


	//   ....[12]....
        /*1024*/ 	.word	0x00000610
        /*1028*/ 	.word	0x000000ff
        /*102c*/ 	.word	0x0002d878
        /*1030*/ 	.short	0x0100
        /*1032*/ 	.byte	0x06
	.zero		1


	//   ....[13]....
        /*1034*/ 	.word	0x00000620
        /*1038*/ 	.word	0x000000ff
        /*103c*/ 	.word	0x0002d888
        /*1040*/ 	.short	0x0100
        /*1042*/ 	.byte	0x06
	.zero		1


	//   ....[14]....
        /*1044*/ 	.word	0x00000750
        /*1048*/ 	.word	0x000000ff
        /*104c*/ 	.word	0x0002d890
        /*1050*/ 	.short	0x0100
        /*1052*/ 	.byte	0x08
	.zero		1


	//   ....[15]....
        /*1054*/ 	.word	0x00000760
        /*1058*/ 	.word	0x000000ff
        /*105c*/ 	.word	0x0002d8a0
        /*1060*/ 	.short	0x0100
        /*1062*/ 	.byte	0x08
	.zero		1


	//   ....[16]....
        /*1064*/ 	.word	0x00000770
        /*1068*/ 	.word	0x000000ff
        /*106c*/ 	.word	0x0002d898
        /*1070*/ 	.short	0x0100
        /*1072*/ 	.byte	0x08
	.zero		1


	//   ....[17]....
        /*1074*/ 	.word	0x00000780
        /*1078*/ 	.word	0x000000ff
        /*107c*/ 	.word	0x0002d8a8
        /*1080*/ 	.short	0x0100
        /*1082*/ 	.byte	0x08
	.zero		1


	//   ....[18]....
        /*1084*/ 	.word	0x000008b0
        /*1088*/ 	.word	0x000000ff
        /*108c*/ 	.word	0x0002d8b0
        /*1090*/ 	.short	0x0100
        /*1092*/ 	.byte	0x08
	.zero		1


	//   ....[19]....
        /*1094*/ 	.word	0x000008c0
        /*1098*/ 	.word	0x000000ff
        /*109c*/ 	.word	0x0002d8c0
        /*10a0*/ 	.short	0x0100
        /*10a2*/ 	.byte	0x08
	.zero		1


	//   ....[20]....
        /*10a4*/ 	.word	0x000008d0
        /*10a8*/ 	.word	0x000000ff
        /*10ac*/ 	.word	0x0002d8b8
        /*10b0*/ 	.short	0x0100
        /*10b2*/ 	.byte	0x08
	.zero		1


	//   ....[21]....
        /*10b4*/ 	.word	0x000008e0
        /*10b8*/ 	.word	0x000000ff
        /*10bc*/ 	.word	0x0002d8c8
        /*10c0*/ 	.short	0x0100
        /*10c2*/ 	.byte	0x08
	.zero		1


	//   ....[22]....
        /*10c4*/ 	.word	0x000034d0
        /*10c8*/ 	.word	0x00000023
        /*10cc*/ 	.word	0x0002d890
        /*10d0*/ 	.short	0x010a
        /*10d2*/ 	.byte	0x3f
	.zero		1


	//   ....[23]....
        /*10d4*/ 	.word	0x00005210
        /*10d8*/ 	.word	0x00000023
        /*10dc*/ 	.word	0x0002d890
        /*10e0*/ 	.short	0x010a
        /*10e2*/ 	.byte	0x3f
	.zero		1


	//   ....[24]....
        /*10e4*/ 	.word	0x00006b80
        /*10e8*/ 	.word	0x00000023
        /*10ec*/ 	.word	0x0002d890
        /*10f0*/ 	.short	0x010a
        /*10f2*/ 	.byte	0x3f
	.zero		1


	//   ....[25]....
        /*10f4*/ 	.word	0x00007100
        /*10f8*/ 	.word	0x0000000b
        /*10fc*/ 	.word	0x00000000
        /*1100*/ 	.short	0x0101
        /*1102*/ 	.byte	0x3f
	.zero		1


	//   ....[26]....
        /*1104*/ 	.word	0x00007140
        /*1108*/ 	.word	0x00000023
        /*110c*/ 	.word	0x0002d8b0
        /*1110*/ 	.short	0x010a
        /*1112*/ 	.byte	0x3f
	.zero		1


	//   ....[27]....
        /*1114*/ 	.word	0x00007680
        /*1118*/ 	.word	0x00000023
        /*111c*/ 	.word	0x00000000
        /*1120*/ 	.short	0x0101
        /*1122*/ 	.byte	0x3f
	.zero		1


	//   ....[28]....
        /*1124*/ 	.word	0x000080b0
        /*1128*/ 	.word	0x00000002
        /*112c*/ 	.word	0x0002d800
        /*1130*/ 	.short	0x010a
        /*1132*/ 	.byte	0x3f
	.zero		1


	//   ....[29]....
        /*1134*/ 	.word	0x00008100
        /*1138*/ 	.word	0x00000002
        /*113c*/ 	.word	0x0002d800
        /*1140*/ 	.short	0x010a
        /*1142*/ 	.byte	0x3f
	.zero		1


	//   ....[30]....
        /*1144*/ 	.word	0x00008d60
        /*1148*/ 	.word	0x00000002
        /*114c*/ 	.word	0x0002d800
        /*1150*/ 	.short	0x010a
        /*1152*/ 	.byte	0x3f
	.zero		1


	//   ....[31]....
        /*1154*/ 	.word	0x0000ab40
        /*1158*/ 	.word	0x00000002
        /*115c*/ 	.word	0x0002d800
        /*1160*/ 	.short	0x010a
        /*1162*/ 	.byte	0x3f
	.zero		1


	//   ....[32]....
        /*1164*/ 	.word	0x0000c4a0
        /*1168*/ 	.word	0x00000000
        /*116c*/ 	.word	0x0002d830
        /*1170*/ 	.short	0x010a
        /*1172*/ 	.byte	0x3f
	.zero		1


	//   ....[33]....
        /*1174*/ 	.word	0x0000c560
        /*1178*/ 	.word	0x00000000
        /*117c*/ 	.word	0x0002d830
        /*1180*/ 	.short	0x010a
        /*1182*/ 	.byte	0x3f
	.zero		1


	//   ....[34]....
        /*1184*/ 	.word	0x0000cef0
        /*1188*/ 	.word	0x00000000
        /*118c*/ 	.word	0x00000000
        /*1190*/ 	.short	0x0101
        /*1192*/ 	.byte	0x3f
	.zero		1


	//   ....[35]....
        /*1194*/ 	.word	0x000103a0
        /*1198*/ 	.word	0x00000009
        /*119c*/ 	.word	0x0002d830
        /*11a0*/ 	.short	0x010a
        /*11a2*/ 	.byte	0x3f
	.zero		1


	//   ....[36]....
        /*11a4*/ 	.word	0x000103f0
        /*11a8*/ 	.word	0x00000009
        /*11ac*/ 	.word	0x0002d830
        /*11b0*/ 	.short	0x010a
        /*11b2*/ 	.byte	0x3f
	.zero		1


	//   ....[37]....
        /*11b4*/ 	.word	0x00010870
        /*11b8*/ 	.word	0x00000009
        /*11bc*/ 	.word	0x0002d850
        /*11c0*/ 	.short	0x010a
        /*11c2*/ 	.byte	0x3f
	.zero		1


	//   ....[38]....
        /*11c4*/ 	.word	0x000108b0
        /*11c8*/ 	.word	0x00000009
        /*11cc*/ 	.word	0x0002d850
        /*11d0*/ 	.short	0x010a
        /*11d2*/ 	.byte	0x3f
	.zero		1


	//   ....[39]....
        /*11d4*/ 	.word	0x000110b0
        /*11d8*/ 	.word	0x00000034
        /*11dc*/ 	.word	0x00000000
        /*11e0*/ 	.short	0x0101
        /*11e2*/ 	.byte	0x3f
	.zero		1


	//   ....[40]....
        /*11e4*/ 	.word	0x00013a50
        /*11e8*/ 	.word	0x00000012
        /*11ec*/ 	.word	0x00000000
        /*11f0*/ 	.short	0x0101
        /*11f2*/ 	.byte	0x3f
	.zero		1


	//   ....[41]....
        /*11f4*/ 	.word	0x000144b0
        /*11f8*/ 	.word	0x00000005
        /*11fc*/ 	.word	0x0002d830
        /*1200*/ 	.short	0x010a
        /*1202*/ 	.byte	0x3f
	.zero		1


	//   ....[42]....
        /*1204*/ 	.word	0x00014500
        /*1208*/ 	.word	0x00000005
        /*120c*/ 	.word	0x0002d830
        /*1210*/ 	.short	0x010a
        /*1212*/ 	.byte	0x3f
	.zero		1


	//   ....[43]....
        /*1214*/ 	.word	0x000149b0
        /*1218*/ 	.word	0x00000006
        /*121c*/ 	.word	0x0002d850
        /*1220*/ 	.short	0x010a
        /*1222*/ 	.byte	0x3f
	.zero		1


	//   ....[44]....
        /*1224*/ 	.word	0x000149f0
        /*1228*/ 	.word	0x00000006
        /*122c*/ 	.word	0x0002d850
        /*1230*/ 	.short	0x010a
        /*1232*/ 	.byte	0x3f
	.zero		1


	//   ....[45]....
        /*1234*/ 	.word	0x00015140
        /*1238*/ 	.word	0x00000005
        /*123c*/ 	.word	0x00000000
        /*1240*/ 	.short	0x0101
        /*1242*/ 	.byte	0x3f
	.zero		1


	//   ....[46]....
        /*1244*/ 	.word	0x00016a10
        /*1248*/ 	.word	0x00000009
        /*124c*/ 	.word	0x00000000
        /*1250*/ 	.short	0x0101
        /*1252*/ 	.byte	0x3f
	.zero		1


	//   ....[47]....
        /*1254*/ 	.word	0x000171e0
        /*1258*/ 	.word	0x00000005
        /*125c*/ 	.word	0x0002d830
        /*1260*/ 	.short	0x010a
        /*1262*/ 	.byte	0x3f
	.zero		1


	//   ....[48]....
        /*1264*/ 	.word	0x00017230
        /*1268*/ 	.word	0x00000005
        /*126c*/ 	.word	0x0002d830
        /*1270*/ 	.short	0x010a
        /*1272*/ 	.byte	0x3f
	.zero		1


	//   ....[49]....
        /*1274*/ 	.word	0x000176e0
        /*1278*/ 	.word	0x00000006
        /*127c*/ 	.word	0x0002d850
        /*1280*/ 	.short	0x010a
        /*1282*/ 	.byte	0x3f
	.zero		1


	//   ....[50]....
        /*1284*/ 	.word	0x00017720
        /*1288*/ 	.word	0x00000006
        /*128c*/ 	.word	0x0002d850
        /*1290*/ 	.short	0x010a
        /*1292*/ 	.byte	0x3f
	.zero		1


	//   ....[51]....
        /*1294*/ 	.word	0x00018340
        /*1298*/ 	.word	0x00000024
        /*129c*/ 	.word	0x00000000
        /*12a0*/ 	.short	0x0101
        /*12a2*/ 	.byte	0x3f
	.zero		1


	//   ....[52]....
        /*12a4*/ 	.word	0x0001a860
        /*12a8*/ 	.word	0x00000007
        /*12ac*/ 	.word	0x00000000
        /*12b0*/ 	.short	0x0101
        /*12b2*/ 	.byte	0x3f
	.zero		1


	//   ....[53]....
        /*12b4*/ 	.word	0x0001af40
        /*12b8*/ 	.word	0x0000000d
        /*12bc*/ 	.word	0x0002d850
        /*12c0*/ 	.short	0x010a
        /*12c2*/ 	.byte	0x3f
	.zero		1


	//   ....[54]....
        /*12c4*/ 	.word	0x0001aff0
        /*12c8*/ 	.word	0x0000000d
        /*12cc*/ 	.word	0x0002d850
        /*12d0*/ 	.short	0x010a
        /*12d2*/ 	.byte	0x3f
	.zero		1


	//   ....[55]....
        /*12d4*/ 	.word	0x0001b7f0
        /*12d8*/ 	.word	0x00000005
        /*12dc*/ 	.word	0x00000000
        /*12e0*/ 	.short	0x0101
        /*12e2*/ 	.byte	0x3f
	.zero		1


	//   ....[56]....
        /*12e4*/ 	.word	0x0001cbd0
        /*12e8*/ 	.word	0x00000000
        /*12ec*/ 	.word	0x00000000
        /*12f0*/ 	.short	0x0101
        /*12f2*/ 	.byte	0x3f
	.zero		1


	//   ....[57]....
        /*12f4*/ 	.word	0x0001f130
        /*12f8*/ 	.word	0x00000017
        /*12fc*/ 	.word	0x0002d820
        /*1300*/ 	.short	0x010a
        /*1302*/ 	.byte	0x3f
	.zero		1


	//   ....[58]....
        /*1304*/ 	.word	0x0001f1f0
        /*1308*/ 	.word	0x00000009
        /*130c*/ 	.word	0x0002d8a0
        /*1310*/ 	.short	0x010a
        /*1312*/ 	.byte	0x3f
	.zero		1


	//   ....[59]....
        /*1314*/ 	.word	0x0001f620
        /*1318*/ 	.word	0x00000009
        /*131c*/ 	.word	0x0002d8c0
        /*1320*/ 	.short	0x010a
        /*1322*/ 	.byte	0x3f
	.zero		1


	//   ....[60]....
        /*1324*/ 	.word	0x0001fb80
        /*1328*/ 	.word	0x00000008
        /*132c*/ 	.word	0x0002d8a0
        /*1330*/ 	.short	0x010a
        /*1332*/ 	.byte	0x3f
	.zero		1


	//   ....[61]....
        /*1334*/ 	.word	0x0001ffa0
        /*1338*/ 	.word	0x00000008
        /*133c*/ 	.word	0x0002d8c0
        /*1340*/ 	.short	0x010a
        /*1342*/ 	.byte	0x3f
	.zero		1


	//   ....[62]....
        /*1344*/ 	.word	0x00021340
        /*1348*/ 	.word	0x00000000
        /*134c*/ 	.word	0x0002d840
        /*1350*/ 	.short	0x010a
        /*1352*/ 	.byte	0x3f
	.zero		1


	//   ....[63]....
        /*1354*/ 	.word	0x000218c0
        /*1358*/ 	.word	0x00000000
        /*135c*/ 	.word	0x0002d830
        /*1360*/ 	.short	0x0107
        /*1362*/ 	.byte	0x3f
	.zero		1


	//   ....[64]....
        /*1364*/ 	.word	0x00021990
        /*1368*/ 	.word	0x00000000
        /*136c*/ 	.word	0x0002d830
        /*1370*/ 	.short	0x0101
        /*1372*/ 	.byte	0x3f
	.zero		1


	//   ....[65]....
        /*1374*/ 	.word	0x000225b0
        /*1378*/ 	.word	0x00000017
        /*137c*/ 	.word	0x0002d800
        /*1380*/ 	.short	0x0107
        /*1382*/ 	.byte	0x3f
	.zero		1


	//   ....[66]....
        /*1384*/ 	.word	0x000226a0
        /*1388*/ 	.word	0x00000017
        /*138c*/ 	.word	0x0002d800
        /*1390*/ 	.short	0x0101
        /*1392*/ 	.byte	0x3f
	.zero		1


	//   ....[67]....
        /*1394*/ 	.word	0x000226c0
        /*1398*/ 	.word	0x00000017
        /*139c*/ 	.word	0x0002d820
        /*13a0*/ 	.short	0x010a
        /*13a2*/ 	.byte	0x3f
	.zero		1


	//   ....[68]....
        /*13a4*/ 	.word	0x00022ae0
        /*13a8*/ 	.word	0x00000005
        /*13ac*/ 	.word	0x0002d840
        /*13b0*/ 	.short	0x010a
        /*13b2*/ 	.byte	0x3f
	.zero		1


	//   ....[69]....
        /*13b4*/ 	.word	0x00022f20
        /*13b8*/ 	.word	0x00000005
        /*13bc*/ 	.word	0x0002d830
        /*13c0*/ 	.short	0x0107
        /*13c2*/ 	.byte	0x3f
	.zero		1


	//   ....[70]....
        /*13c4*/ 	.word	0x00022fe0
        /*13c8*/ 	.word	0x00000005
        /*13cc*/ 	.word	0x0002d830
        /*13d0*/ 	.short	0x0101
        /*13d2*/ 	.byte	0x3f
	.zero		1


	//   ....[71]....
        /*13d4*/ 	.word	0x00023040
        /*13d8*/ 	.word	0x00000005
        /*13dc*/ 	.word	0x0002d860
        /*13e0*/ 	.short	0x010a
        /*13e2*/ 	.byte	0x3f
	.zero		1


	//   ....[72]....
        /*13e4*/ 	.word	0x00023520
        /*13e8*/ 	.word	0x00000005
        /*13ec*/ 	.word	0x0002d850
        /*13f0*/ 	.short	0x0107
        /*13f2*/ 	.byte	0x3f
	.zero		1


	//   ....[73]....
        /*13f4*/ 	.word	0x00023610
        /*13f8*/ 	.word	0x00000005
        /*13fc*/ 	.word	0x0002d850
        /*1400*/ 	.short	0x0101
        /*1402*/ 	.byte	0x3f
	.zero		1


	//   ....[74]....
        /*1404*/ 	.word	0x00023840
        /*1408*/ 	.word	0x00000000
        /*140c*/ 	.word	0x0002d860
        /*1410*/ 	.short	0x010a
        /*1412*/ 	.byte	0x3f
	.zero		1


	//   ....[75]....
        /*1414*/ 	.word	0x00023c70
        /*1418*/ 	.word	0x00000000
        /*141c*/ 	.word	0x0002d850
        /*1420*/ 	.short	0x0107
        /*1422*/ 	.byte	0x3f
	.zero		1


	//   ....[76]....
        /*1424*/ 	.word	0x00023d50
        /*1428*/ 	.word	0x00000000
        /*142c*/ 	.word	0x0002d850
        /*1430*/ 	.short	0x0101
        /*1432*/ 	.byte	0x3f
	.zero		1


	//   ....[77]....
        /*1434*/ 	.word	0x00024a80
        /*1438*/ 	.word	0x00000005
        /*143c*/ 	.word	0x0002d820
        /*1440*/ 	.short	0x010a
        /*1442*/ 	.byte	0x3f
	.zero		1


	//   ....[78]....
        /*1444*/ 	.word	0x00024c20
        /*1448*/ 	.word	0x00000003
        /*144c*/ 	.word	0x0002d840
        /*1450*/ 	.short	0x010a
        /*1452*/ 	.byte	0x3f
	.zero		1


	//   ....[79]....
        /*1454*/ 	.word	0x00024cb0
        /*1458*/ 	.word	0x00000019
        /*145c*/ 	.word	0x0002d840
        /*1460*/ 	.short	0x010a
        /*1462*/ 	.byte	0x3f
	.zero		1


	//   ....[80]....
        /*1464*/ 	.word	0x00024cf0
        /*1468*/ 	.word	0x00000003
        /*146c*/ 	.word	0x0002d860
        /*1470*/ 	.short	0x010a
        /*1472*/ 	.byte	0x3f
	.zero		1


	//   ....[81]....
        /*1474*/ 	.word	0x00024d30
        /*1478*/ 	.word	0x00000019
        /*147c*/ 	.word	0x0002d860
        /*1480*/ 	.short	0x010a
        /*1482*/ 	.byte	0x3f
	.zero		1


	//   ....[82]....
        /*1484*/ 	.word	0x00024d90
        /*1488*/ 	.word	0x00000023
        /*148c*/ 	.word	0x0002d890
        /*1490*/ 	.short	0x010a
        /*1492*/ 	.byte	0x3f
	.zero		1


	//   ....[83]....
        /*1494*/ 	.word	0x00024f10
        /*1498*/ 	.word	0x00000023
        /*149c*/ 	.word	0x0002d890
        /*14a0*/ 	.short	0x010a
        /*14a2*/ 	.byte	0x3f
	.zero		1


	//   ....[84]....
        /*14a4*/ 	.word	0x00025090
        /*14a8*/ 	.word	0x00000023
        /*14ac*/ 	.word	0x0002d890
        /*14b0*/ 	.short	0x010a
        /*14b2*/ 	.byte	0x3f
	.zero		1


	//   ....[85]....
        /*14b4*/ 	.word	0x00025200
        /*14b8*/ 	.word	0x00000023
        /*14bc*/ 	.word	0x0002d8b0
        /*14c0*/ 	.short	0x010a
        /*14c2*/ 	.byte	0x3f
	.zero		1


	//   ....[86]....
        /*14c4*/ 	.word	0x00025500
        /*14c8*/ 	.word	0x00000002
        /*14cc*/ 	.word	0x0002d800
        /*14d0*/ 	.short	0x010a
        /*14d2*/ 	.byte	0x3f
	.zero		1


	//   ....[87]....
        /*14d4*/ 	.word	0x00025710
        /*14d8*/ 	.word	0x00000002
        /*14dc*/ 	.word	0x0002d800
        /*14e0*/ 	.short	0x010a
        /*14e2*/ 	.byte	0x3f
	.zero		1


	//   ....[88]....
        /*14e4*/ 	.word	0x00025760
        /*14e8*/ 	.word	0x00000000
        /*14ec*/ 	.word	0x0002d830
        /*14f0*/ 	.short	0x010a
        /*14f2*/ 	.byte	0x3f
	.zero		1


	//   ....[89]....
        /*14f4*/ 	.word	0x000257b0
        /*14f8*/ 	.word	0x00000009
        /*14fc*/ 	.word	0x0002d830
        /*1500*/ 	.short	0x010a
        /*1502*/ 	.byte	0x3f
	.zero		1


	//   ....[90]....
        /*1504*/ 	.word	0x00025800
        /*1508*/ 	.word	0x00000009
        /*150c*/ 	.word	0x0002d850
        /*1510*/ 	.short	0x010a
        /*1512*/ 	.byte	0x3f
	.zero		1


	//   ....[91]....
        /*1514*/ 	.word	0x00025850
        /*1518*/ 	.word	0x00000005
        /*151c*/ 	.word	0x0002d830
        /*1520*/ 	.short	0x010a
        /*1522*/ 	.byte	0x3f
	.zero		1


	//   ....[92]....
        /*1524*/ 	.word	0x000258a0
        /*1528*/ 	.word	0x00000006
        /*152c*/ 	.word	0x0002d850
        /*1530*/ 	.short	0x010a
        /*1532*/ 	.byte	0x3f
	.zero		1


	//   ....[93]....
        /*1534*/ 	.word	0x000258f0
        /*1538*/ 	.word	0x00000005
        /*153c*/ 	.word	0x0002d830
        /*1540*/ 	.short	0x010a
        /*1542*/ 	.byte	0x3f
	.zero		1


	//   ....[94]....
        /*1544*/ 	.word	0x00025940
        /*1548*/ 	.word	0x00000006
        /*154c*/ 	.word	0x0002d850
        /*1550*/ 	.short	0x010a
        /*1552*/ 	.byte	0x3f
	.zero		1


	//   ....[95]....
        /*1554*/ 	.word	0x00025990
        /*1558*/ 	.word	0x0000000d
        /*155c*/ 	.word	0x0002d850
        /*1560*/ 	.short	0x010a
        /*1562*/ 	.byte	0x3f
	.zero		1


	//   ....[96]....
        /*1564*/ 	.word	0x00025d20
        /*1568*/ 	.word	0x00000017
        /*156c*/ 	.word	0x0002d820
        /*1570*/ 	.short	0x010a
        /*1572*/ 	.byte	0x3f
	.zero		1


	//   ....[97]....
        /*1574*/ 	.word	0x00025d70
        /*1578*/ 	.word	0x00000009
        /*157c*/ 	.word	0x0002d8a0
        /*1580*/ 	.short	0x010a
        /*1582*/ 	.byte	0x3f
	.zero		1


	//   ....[98]....
        /*1584*/ 	.word	0x00025dc0
        /*1588*/ 	.word	0x00000009
        /*158c*/ 	.word	0x0002d8c0
        /*1590*/ 	.short	0x010a
        /*1592*/ 	.byte	0x3f
	.zero		1


	//   ....[99]....
        /*1594*/ 	.word	0x00025e10
        /*1598*/ 	.word	0x00000008
        /*159c*/ 	.word	0x0002d8a0
        /*15a0*/ 	.short	0x010a
        /*15a2*/ 	.byte	0x3f
	.zero		1


	//   ....[100]....
        /*15a4*/ 	.word	0x00025e60
        /*15a8*/ 	.word	0x00000008
        /*15ac*/ 	.word	0x0002d8c0
        /*15b0*/ 	.short	0x010a
        /*15b2*/ 	.byte	0x3f
	.zero		1


	//   ....[101]....
        /*15b4*/ 	.word	0x00025f80
        /*15b8*/ 	.word	0x00000000
        /*15bc*/ 	.word	0x0002d840
        /*15c0*/ 	.short	0x010a
        /*15c2*/ 	.byte	0x3f
	.zero		1


	//   ....[102]....
        /*15c4*/ 	.word	0x00026dc0
        /*15c8*/ 	.word	0x00000017
        /*15cc*/ 	.word	0x0002d820
        /*15d0*/ 	.short	0x010a
        /*15d2*/ 	.byte	0x3f
	.zero		1


	//   ....[103]....
        /*15d4*/ 	.word	0x00026e10
        /*15d8*/ 	.word	0x00000005
        /*15dc*/ 	.word	0x0002d840
        /*15e0*/ 	.short	0x010a
        /*15e2*/ 	.byte	0x3f
	.zero		1


	//   ....[104]....
        /*15e4*/ 	.word	0x000273b0
        /*15e8*/ 	.word	0x00000005
        /*15ec*/ 	.word	0x0002d860
        /*15f0*/ 	.short	0x010a
        /*15f2*/ 	.byte	0x3f
	.zero		1


	//   ....[105]....
        /*15f4*/ 	.word	0x00027990
        /*15f8*/ 	.word	0x00000000
        /*15fc*/ 	.word	0x0002d860
        /*1600*/ 	.short	0x010a
        /*1602*/ 	.byte	0x3f
	.zero		1


	//   ....[106]....
        /*1604*/ 	.word	0x000288e0
        /*1608*/ 	.word	0x00000005
        /*160c*/ 	.word	0x0002d820
        /*1610*/ 	.short	0x010a
        /*1612*/ 	.byte	0x3f
	.zero		1


	//   ....[107]....
        /*1614*/ 	.word	0x00028a80
        /*1618*/ 	.word	0x00000003
        /*161c*/ 	.word	0x0002d840
        /*1620*/ 	.short	0x010a
        /*1622*/ 	.byte	0x3f
	.zero		1


	//   ....[108]....
        /*1624*/ 	.word	0x00028ad0
        /*1628*/ 	.word	0x00000019
        /*162c*/ 	.word	0x0002d840
        /*1630*/ 	.short	0x010a
        /*1632*/ 	.byte	0x3f
	.zero		1


	//   ....[109]....
        /*1634*/ 	.word	0x00028b20
        /*1638*/ 	.word	0x00000003
        /*163c*/ 	.word	0x0002d860
        /*1640*/ 	.short	0x010a
        /*1642*/ 	.byte	0x3f
	.zero		1


	//----- nvinfo : EIATTR_NUM_MBARRIERS
	.align		4
.L_237:
        /*1644*/ 	.byte	0x03, 0x38
        /*1646*/ 	.short	0x0016


	//----- nvinfo : EIATTR_EXIT_INSTR_OFFSETS
	.align		4
        /*1648*/ 	.byte	0x04, 0x1c
        /*164a*/ 	.short	(.L_239 - .L_238)


	//   ....[0]....
.L_238:
        /*164c*/ 	.word	0x00024d80


	//----- nvinfo : EIATTR_MAX_THREADS
	.align		4
.L_239:
        /*1650*/ 	.byte	0x04, 0x05
        /*1652*/ 	.short	(.L_241 - .L_240)
.L_240:
        /*1654*/ 	.word	0x00000200
        /*1658*/ 	.word	0x00000001
        /*165c*/ 	.word	0x00000001


	//----- nvinfo : EIATTR_CRS_STACK_SIZE
	.align		4
.L_241:
        /*1660*/ 	.byte	0x04, 0x1e
        /*1662*/ 	.short	(.L_243 - .L_242)
.L_242:
        /*1664*/ 	.word	0x00000000


	//----- nvinfo : EIATTR_CBANK_PARAM_SIZE
	.align		4
.L_243:
        /*1668*/ 	.byte	0x03, 0x19
        /*166a*/ 	.short	0x0af0


	//----- nvinfo : EIATTR_PARAM_CBANK
	.align		4
        /*166c*/ 	.byte	0x04, 0x0a
        /*166e*/ 	.short	(.L_245 - .L_244)
	.align		4
.L_244:
        /*1670*/ 	.word	index@(.nv.constant0._ZN7cutlass13device_kernelIN5flash11enable_sm90INS1_16FlashAttnFwdSm90INS1_25CollectiveMainloopFwdSm90ILi2EN4cute5tupleIJNS5_1CILi1EEES8_S8_EEENS6_IJNS7_ILi192EEENS7_ILi128EEENS7_ILi96EEEEEELi96ENS_10bfloat16_tEfNS_4arch4Sm90ELb0ELb1ELb1ELb1ELb1ELb1ELb0ELb0ELb1ELb1ELb0ELb0EEENS1_21CollectiveEpilogueFwdINS6_IJSA_SC_SB_EEES9_SE_SG_Li384ELb1ELb1ELb0ELb0EEENS1_36VarlenDynamicPersistentTileSchedulerILi192ELi128ELi384ELi128ELb0ELb1ELb1ELb1ELb0ELb1EEEEEEEEEvNT_6ParamsE)
        /*1674*/ 	.short	0x0210
        /*1676*/ 	.short	0x0af0


	//----- nvinfo : EIATTR_SW_WAR
	.align		4
.L_245:
        /*1678*/ 	.byte	0x04, 0x36
        /*167a*/ 	.short	(.L_247 - .L_246)
.L_246:
        /*167c*/ 	.word	0x00000008
.L_247:


//--------------------- .nv.info._ZN7cutlass13device_kernelIN5flash11enable_sm90INS1_16FlashAttnFwdSm90INS1_25CollectiveMainloopFwdSm90ILi2EN4cute5tupleIJNS5_1CILi1EEES8_S8_EEENS6_IJNS7_ILi192EEENS7_ILi128EEENS7_ILi96EEEEEELi96ENS_10bfloat16_tEfNS_4arch4Sm90ELb1ELb0ELb1ELb0ELb1ELb0ELb0ELb0ELb1ELb1ELb0ELb0EEENS1_21CollectiveEpilogueFwdINS6_IJSA_SC_SB_EEES9_SE_SG_Li384ELb0ELb1ELb0ELb0EEENS1_30DynamicPersistentTileSchedulerILi384ELi128ELb0ELb1ELb1EEEEEEEEEvNT_6ParamsE --------------------------
	.section	.nv.info._ZN7cutlass13device_kernelIN5flash11enable_sm90INS1_16FlashAttnFwdSm90INS1_25CollectiveMainloopFwdSm90ILi2EN4cute5tupleIJNS5_1CILi1EEES8_S8_EEENS6_IJNS7_ILi192EEENS7_ILi128EEENS7_ILi96EEEEEELi96ENS_10bfloat16_tEfNS_4arch4Sm90ELb1ELb0ELb1ELb0ELb1ELb0ELb0ELb0ELb1ELb1ELb0ELb0EEENS1_21CollectiveEpilogueFwdINS6_IJSA_SC_SB_EEES9_SE_SG_Li384ELb0ELb1ELb0ELb0EEENS1_30DynamicPersistentTileSchedulerILi384ELi128ELb0ELb1ELb1EEEEEEEEEvNT_6ParamsE,"",@"SHT_CUDA_INFO"
	.sectionflags	@""
	.align	4


	//----- nvinfo : EIATTR_CUDA_API_VERSION
	.align		4
        /*0000*/ 	.byte	0x04, 0x37
        /*0002*/ 	.short	(.L_249 - .L_248)
.L_248:
        /*0004*/ 	.word	0x00000082


	//----- nvinfo : EIATTR_KPARAM_INFO
	.align		4
.L_249:
        /*0008*/ 	.byte	0x04, 0x17
        /*000a*/ 	.short	(.L_251 - .L_250)
.L_250:
        /*000c*/ 	.word	0x00000000
        /*0010*/ 	.short	0x0000
        /*0012*/ 	.short	0x0070
        /*0014*/ 	.byte	0x00, 0xf0, 0x01, 0x2a


	//----- nvinfo : EIATTR_SPARSE_MMA_MASK
	.align		4
.L_251:
        /*0018*/ 	.byte	0x03, 0x50
        /*001a*/ 	.short	0x0000


	//----- nvinfo : EIATTR_MAXREG_COUNT
	.align		4
        /*001c*/ 	.byte	0x03, 0x1b
        /*001e*/ 	.short	0x0080


	//----- nvinfo : EIATTR_NUM_BARRIERS
	.align		4
        /*0020*/ 	.byte	0x02, 0x4c
        /*0022*/ 	.byte	0x10
	.zero		1


	//----- nvinfo : EIATTR_EXTERNS
	.align		4
        /*0024*/ 	.byte	0x04, 0x0f
        /*0026*/ 	.short	(.L_253 - .L_252)


	//   ....[0]....
	.align		4
.L_252:
        /*0028*/ 	.word	index@(__assertfail)


	//----- nvinfo : EIATTR_ANNOTATIONS
	.align		4
.L_253:
        /*002c*/ 	.byte	0x04, 0x55
        /*002e*/ 	.short	(.L_255 - .L_254)


	//   ....[0]....
.L_254:
        /* <DEDUP_REMOVED lines=12> */


	//----- nvinfo : EIATTR_MERCURY_ISA_VERSION
	.align		4
.L_255:
        /*00d8*/ 	.byte	0x03, 0x5f
        /*00da*/ 	.short	0x0101


	//----- nvinfo : EIATTR_INT_WARP_WIDE_INSTR_OFFSETS
	.align		4
        /*00dc*/ 	.byte	0x04, 0x31
        /*00de*/ 	.short	(.L_257 - .L_256)


	//   ....[0]....
.L_256:
        /*00e0*/ 	.word	0x000000c0


	//   ....[1]....
        /*00e4*/ 	.word	0x000000d0


	//   ....[2]....
        /*00e8*/ 	.word	0x00000170


	//   ....[3]....
        /*00ec*/ 	.word	0x0000cab0


	//   ....[4]....
        /*00f0*/ 	.word	0x0000cb40


	//   ....[5]....
        /*00f4*/ 	.word	0x0000f6f0


	//   ....[6]....
        /*00f8*/ 	.word	0x0000f780


	//----- nvinfo : EIATTR_COOP_GROUP_MASK_REGIDS
	.align		4
.L_257:
        /*00fc*/ 	.byte	0x04, 0x29
        /*00fe*/ 	.short	(.L_259 - .L_258)


	//   ....[0]....
.L_258:
        /*0100*/ 	.word	0xffffffff


	//   ....[1]....
        /*0104*/ 	.word	0xffffffff


	//   ....[2]....
        /*0108*/ 	.word	0xffffffff


	//   ....[3]....
        /*010c*/ 	.word	0xffffffff


	//   ....[4]....
        /*0110*/ 	.word	0xffffffff


	//   ....[5]....
        /*0114*/ 	.word	0xffffffff


	//   ....[6]....
        /*0118*/ 	.word	0xffffffff


	//   ....[7]....
        /*011c*/ 	.word	0xffffffff


	//   ....[8]....
        /*0120*/ 	.word	0xffffffff


	//   ....[9]....
        /*0124*/ 	.word	0xffffffff


	//   ....[10]....
        /*0128*/ 	.word	0xffffffff


	//   ....[11]....
        /*012c*/ 	.word	0xffffffff


	//   ....[12]....
        /*0130*/ 	.word	0xffffffff


	//   ....[13]....
        /*0134*/ 	.word	0xffffffff


	//   ....[14]....
        /*0138*/ 	.word	0xffffffff


	//   ....[15]....
        /*013c*/ 	.word	0xffffffff


	//   ....[16]....
        /*0140*/ 	.word	0xffffffff


	//   ....[17]....
        /*0144*/ 	.word	0xffffffff


	//   ....[18]....
        /*0148*/ 	.word	0xffffffff


	//   ....[19]....
        /*014c*/ 	.word	0xffffffff


	//   ....[20]....
        /*0150*/ 	.word	0xffffffff


	//   ....[21]....
        /*0154*/ 	.word	0xffffffff


	//   ....[22]....
        /*0158*/ 	.word	0xffffffff


	//   ....[23]....
        /*015c*/ 	.word	0xffffffff


	//   ....[24]....
        /*0160*/ 	.word	0xffffffff


	//   ....[25]....
        /*0164*/ 	.word	0xffffffff


	//   ....[26]....
        /*0168*/ 	.word	0xffffffff


	//   ....[27]....
        /*016c*/ 	.word	0xffffffff


	//   ....[28]....
        /*0170*/ 	.word	0xffffffff


	//   ....[29]....
        /*0174*/ 	.word	0xffffffff


	//   ....[30]....
        /*0178*/ 	.word	0xffffffff


	//   ....[31]....
        /*017c*/ 	.word	0xffffffff


	//   ....[32]....
        /*0180*/ 	.word	0xffffffff


	//   ....[33]....
        /*0184*/ 	.word	0xffffffff


	//   ....[34]....
        /*0188*/ 	.word	0xffffffff


	//   ....[35]....
        /*018c*/ 	.word	0xffffffff


	//   ....[36]....
        /*0190*/ 	.word	0xffffffff


	//   ....[37]....
        /*0194*/ 	.word	0xffffffff


	//   ....[38]....
        /*0198*/ 	.word	0xffffffff


	//   ....[39]....
        /*019c*/ 	.word	0xffffffff


	//   ....[40]....
        /*01a0*/ 	.word	0xffffffff


	//   ....[41]....
        /*01a4*/ 	.word	0xffffffff


	//   ....[42]....
        /*01a8*/ 	.word	0xffffffff


	//   ....[43]....
        /*01ac*/ 	.word	0xffffffff


	//   ....[44]....
        /*01b0*/ 	.word	0xffffffff


	//   ....[45]....
        /*01b4*/ 	.word	0xffffffff


	//   ....[46]....
        /*01b8*/ 	.word	0xffffffff


	//   ....[47]....
        /*01bc*/ 	.word	0xffffffff


	//   ....[48]....
        /*01c0*/ 	.word	0xffffffff


	//   ....[49]....
        /*01c4*/ 	.word	0xffffffff


	//   ....[50]....
        /*01c8*/ 	.word	0xffffffff


	//   ....[51]....
        /*01cc*/ 	.word	0xffffffff


	//   ....[52]....
        /*01d0*/ 	.word	0xffffffff


	//   ....[53]....
        /*01d4*/ 	.word	0xffffffff


	//   ....[54]....
        /*01d8*/ 	.word	0xffffffff


	//   ....[55]....
        /*01dc*/ 	.word	0xffffffff


	//   ....[56]....
        /*01e0*/ 	.word	0xffffffff


	//   ....[57]....
        /*01e4*/ 	.word	0xffffffff


	//   ....[58]....
        /*01e8*/ 	.word	0xffffffff


	//   ....[59]....
        /*01ec*/ 	.word	0xffffffff


	//   ....[60]....
        /*01f0*/ 	.word	0xffffffff


	//   ....[61]....
        /*01f4*/ 	.word	0xffffffff


	//   ....[62]....
        /*01f8*/ 	.word	0xffffffff


	//   ....[63]....
        /*01fc*/ 	.word	0xffffffff


	//   ....[64]....
        /*0200*/ 	.word	0xffffffff


	//   ....[65]....
        /*0204*/ 	.word	0xffffffff


	//   ....[66]....
        /*0208*/ 	.word	0xffffffff


	//   ....[67]....
        /*020c*/ 	.word	0xffffffff


	//   ....[68]....
        /*0210*/ 	.word	0xffffffff


	//   ....[69]....
        /*0214*/ 	.word	0xffffffff


	//   ....[70]....
        /*0218*/ 	.word	0xffffffff


	//   ....[71]....
        /*021c*/ 	.word	0xffffffff


	//   ....[72]....
        /*0220*/ 	.word	0xffffffff


	//   ....[73]....
        /*0224*/ 	.word	0xffffffff


	//   ....[74]....
        /*0228*/ 	.word	0xffffffff


	//   ....[75]....
        /*022c*/ 	.word	0xffffffff


	//   ....[76]....
        /*0230*/ 	.word	0xffffffff


	//   ....[77]....
        /*0234*/ 	.word	0xffffffff


	//   ....[78]....
        /*0238*/ 	.word	0xffffffff


	//   ....[79]....
        /*023c*/ 	.word	0xffffffff


	//   ....[80]....
        /*0240*/ 	.word	0xffffffff


	//   ....[81]....
        /*0244*/ 	.word	0xffffffff


	//   ....[82]....
        /*0248*/ 	.word	0xffffffff


	//   ....[83]....
        /*024c*/ 	.word	0xffffffff


	//   ....[84]....
        /*0250*/ 	.word	0xffffffff


	//   ....[85]....
        /*0254*/ 	.word	0xffffffff


	//   ....[86]....
        /*0258*/ 	.word	0xffffffff


	//   ....[87]....
        /*025c*/ 	.word	0xffffffff


	//   ....[88]....
        /*0260*/ 	.word	0xffffffff


	//   ....[89]....
        /*0264*/ 	.word	0x0500000f


	//   ....[90]....
        /*0268*/ 	.word	0x0500000f


	//   ....[91]....
        /*026c*/ 	.word	0x0500000f


	//   ....[92]....
        /*0270*/ 	.word	0x0500000f


	//   ....[93]....
        /*0274*/ 	.word	0x0500000f


	//   ....[94]....
        /*0278*/ 	.word	0x0500000f


	//   ....[95]....
        /*027c*/ 	.word	0x0500000f


	//   ....[96]....
        /*0280*/ 	.word	0x0500000f


	//   ....[97]....
        /*0284*/ 	.word	0x0500000f


	//   ....[98]....
        /*0288*/ 	.word	0x0500000f


	//   ....[99]....
        /*028c*/ 	.word	0x0500000f


	//   ....[100]....
        /*0290*/ 	.word	0x0500000f


	//   ....[101]....
        /*0294*/ 	.word	0x0500000f


	//   ....[102]....
        /*0298*/ 	.word	0x0500000f


	//   ....[103]....
        /*029c*/ 	.word	0x0500000f


	//   ....[104]....
        /*02a0*/ 	.word	0x0500000f


	//   ....[105]....
        /*02a4*/ 	.word	0x0500000f


	//   ....[106]....
        /*02a8*/ 	.word	0x0500000f


	//   ....[107]....
        /*02ac*/ 	.word	0x0500000f


	//   ....[108]....
        /*02b0*/ 	.word	0x0500000f


	//   ....[109]....
        /*02b4*/ 	.word	0x0500000f


	//   ....[110]....
        /*02b8*/ 	.word	0x0500000f


	//   ....[111]....
        /*02bc*/ 	.word	0x0500000f


	//   ....[112]....
        /*02c0*/ 	.word	0x0500000f


	//   ....[113]....
        /*02c4*/ 	.word	0x0500000f


	//   ....[114]....
        /*02c8*/ 	.word	0x0500000f


	//   ....[115]....
        /*02cc*/ 	.word	0x0500000f


	//   ....[116]....
        /*02d0*/ 	.word	0x0500000f


	//   ....[117]....
        /*02d4*/ 	.word	0x0500000f


	//   ....[118]....
        /*02d8*/ 	.word	0x0500000f


	//   ....[119]....
        /*02dc*/ 	.word	0x0500000f


	//   ....[120]....
        /*02e0*/ 	.word	0x0500000f


	//   ....[121]....
        /*02e4*/ 	.word	0x0500000f


	//   ....[122]....
        /*02e8*/ 	.word	0x0500000f


	//   ....[123]....
        /*02ec*/ 	.word	0x0500000f


	//   ....[124]....
        /*02f0*/ 	.word	0x0500000f


	//   ....[125]....
        /*02f4*/ 	.word	0x0500000f


	//   ....[126]....
        /*02f8*/ 	.word	0x0500000f


	//   ....[127]....
        /*02fc*/ 	.word	0x0500000f


	//   ....[128]....
        /*0300*/ 	.word	0x0500000f


	//   ....[129]....
        /*0304*/ 	.word	0x0500000f


	//   ....[130]....
        /*0308*/ 	.word	0x0500000f


	//   ....[131]....
        /*030c*/ 	.word	0x0500000f


	//   ....[132]....
        /*0310*/ 	.word	0x0500000f


	//   ....[133]....
        /*0314*/ 	.word	0x0500000f


	//   ....[134]....
        /*0318*/ 	.word	0x0500000f


	//   ....[135]....
        /*031c*/ 	.word	0x0500000f


	//----- nvinfo : EIATTR_COOP_GROUP_INSTR_OFFSETS
	.align		4
.L_259:
        /*0320*/ 	.byte	0x04, 0x28
        /*0322*/ 	.short	(.L_261 - .L_260)


	//   ....[0]....
.L_260:
        /*0324*/ 	.word	0x00000080


	//   ....[1]....
        /*0328*/ 	.word	0x00000090


	//   ....[2]....
        /*032c*/ 	.word	0x000002d0


	//   ....[3]....
        /*0330*/ 	.word	0x00000430


	//   ....[4]....
        /*0334*/ 	.word	0x00000550


	//   ....[5]....
        /*0338*/ 	.word	0x000006b0


	//   ....[6]....
        /*033c*/ 	.word	0x000014e0


	//   ....[7]....
        /*0340*/ 	.word	0x00001d10


	//   ....[8]....
        /*0344*/ 	.word	0x000027d0


	//   ....[9]....
        /*0348*/ 	.word	0x00002bb0


	//   ....[10]....
        /*034c*/ 	.word	0x00002c10


	//   ....[11]....
        /*0350*/ 	.word	0x00003610


	//   ....[12]....
        /*0354*/ 	.word	0x000036a0


	//   ....[13]....
        /*0358*/ 	.word	0x000042f0


	//   ....[14]....
        /*035c*/ 	.word	0x00004e00


	//   ....[15]....
        /*0360*/ 	.word	0x000050b0


	//   ....[16]....
        /*0364*/ 	.word	0x000059c0


	//   ....[17]....
        /*0368*/ 	.word	0x00005a90


	//   ....[18]....
        /*036c*/ 	.word	0x000064b0


	//   ....[19]....
        /*0370*/ 	.word	0x00006520


	//   ....[20]....
        /*0374*/ 	.word	0x000075b0


	//   ....[21]....
        /*0378*/ 	.word	0x00008b30


	//   ....[22]....
        /*037c*/ 	.word	0x00008b50


	//   ....[23]....
        /*0380*/ 	.word	0x00008b80


	//   ....[24]....
        /*0384*/ 	.word	0x00008b90


	//   ....[25]....
        /*0388*/ 	.word	0x00009ef0


	//   ....[26]....
        /*038c*/ 	.word	0x0000a000


	//   ....[27]....
        /*0390*/ 	.word	0x0000a060


	//   ....[28]....
        /*0394*/ 	.word	0x0000a140


	//   ....[29]....
        /*0398*/ 	.word	0x0000a170


	//   ....[30]....
        /*039c*/ 	.word	0x0000b090


	//   ....[31]....
        /*03a0*/ 	.word	0x0000b0c0


	//   ....[32]....
        /*03a4*/ 	.word	0x0000b0f0


	//   ....[33]....
        /*03a8*/ 	.word	0x0000b120


	//   ....[34]....
        /*03ac*/ 	.word	0x0000b640


	//   ....[35]....
        /*03b0*/ 	.word	0x0000b660


	//   ....[36]....
        /*03b4*/ 	.word	0x0000b770


	//   ....[37]....
        /*03b8*/ 	.word	0x0000b790


	//   ....[38]....
        /*03bc*/ 	.word	0x0000be30


	//   ....[39]....
        /*03c0*/ 	.word	0x0000be40


	//   ....[40]....
        /*03c4*/ 	.word	0x0000bf40


	//   ....[41]....
        /*03c8*/ 	.word	0x0000bf60


	//   ....[42]....
        /*03cc*/ 	.word	0x0000c120


	//   ....[43]....
        /*03d0*/ 	.word	0x0000d6e0


	//   ....[44]....
        /*03d4*/ 	.word	0x0000d700


	//   ....[45]....
        /*03d8*/ 	.word	0x0000d710


	//   ....[46]....
        /*03dc*/ 	.word	0x0000d7b0


	//   ....[47]....
        /*03e0*/ 	.word	0x0000d7d0


	//   ....[48]....
        /*03e4*/ 	.word	0x0000d870


	//   ....[49]....
        /*03e8*/ 	.word	0x0000d890


	//   ....[50]....
        /*03ec*/ 	.word	0x0000d8a0


	//   ....[51]....
        /*03f0*/ 	.word	0x0000e150


	//   ....[52]....
        /*03f4*/ 	.word	0x0000e170


	//   ....[53]....
        /*03f8*/ 	.word	0x0000e190


	//   ....[54]....
        /*03fc*/ 	.word	0x0000e260


	//   ....[55]....
        /*0400*/ 	.word	0x0000e270


	//   ....[56]....
        /*0404*/ 	.word	0x0000e310


	//   ....[57]....
        /*0408*/ 	.word	0x0000e320


	//   ....[58]....
        /*040c*/ 	.word	0x0000e330


	//   ....[59]....
        /*0410*/ 	.word	0x0000e340


	//   ....[60]....
        /*0414*/ 	.word	0x0000e400


	//   ....[61]....
        /*0418*/ 	.word	0x0000e430


	//   ....[62]....
        /*041c*/ 	.word	0x0000e480


	//   ....[63]....
        /*0420*/ 	.word	0x0000ecc0


	//   ....[64]....
        /*0424*/ 	.word	0x0000ecd0


	//   ....[65]....
        /*0428*/ 	.word	0x0000ecf0


	//   ....[66]....
        /*042c*/ 	.word	0x0000ed70


	//   ....[67]....
        /*0430*/ 	.word	0x0000ed80


	//   ....[68]....
        /*0434*/ 	.word	0x0000ede0


	//   ....[69]....
        /*0438*/ 	.word	0x0000ee10


	//   ....[70]....
        /*043c*/ 	.word	0x0000ee50


	//   ....[71]....
        /*0440*/ 	.word	0x0000f150


	//   ....[72]....
        /*0444*/ 	.word	0x0000f170


	//   ....[73]....
        /*0448*/ 	.word	0x0000f210


	//   ....[74]....
        /*044c*/ 	.word	0x0000f220


	//   ....[75]....
        /*0450*/ 	.word	0x0000f2b0


	//   ....[76]....
        /*0454*/ 	.word	0x0000f2c0


	//   ....[77]....
        /*0458*/ 	.word	0x0000f2d0


	//   ....[78]....
        /*045c*/ 	.word	0x0000f360


	//   ....[79]....
        /*0460*/ 	.word	0x0000f980


	//   ....[80]....
        /*0464*/ 	.word	0x0000f990


	//   ....[81]....
        /*0468*/ 	.word	0x0000f9e0


	//   ....[82]....
        /*046c*/ 	.word	0x0000fa20


	//   ....[83]....
        /*0470*/ 	.word	0x0000fa80


	//   ....[84]....
        /*0474*/ 	.word	0x0000faa0


	//   ....[85]....
        /*0478*/ 	.word	0x0000fb20


	//   ....[86]....
        /*047c*/ 	.word	0x0000fb40


	//   ....[87]....
        /*0480*/ 	.word	0x0000fea0


	//   ....[88]....
        /*0484*/ 	.word	0x00010090


	//   ....[89]....
        /*0488*/ 	.word	0x00010620


	//   ....[90]....
        /*048c*/ 	.word	0x00010700


	//   ....[91]....
        /*0490*/ 	.word	0x000107a0


	//   ....[92]....
        /*0494*/ 	.word	0x00010800


	//   ....[93]....
        /*0498*/ 	.word	0x00010910


	//   ....[94]....
        /*049c*/ 	.word	0x00010980


	//   ....[95]....
        /*04a0*/ 	.word	0x00010a90


	//   ....[96]....
        /*04a4*/ 	.word	0x00010b00


	//   ....[97]....
        /*04a8*/ 	.word	0x00010c00


	//   ....[98]....
        /*04ac*/ 	.word	0x00010c90


	//   ....[99]....
        /*04b0*/ 	.word	0x00010d00


	//   ....[100]....
        /*04b4*/ 	.word	0x00010d60


	//   ....[101]....
        /*04b8*/ 	.word	0x00010e80


	//   ....[102]....
        /*04bc*/ 	.word	0x00010ee0


	//   ....[103]....
        /*04c0*/ 	.word	0x00011000


	//   ....[104]....
        /*04c4*/ 	.word	0x00011060


	//   ....[105]....
        /*04c8*/ 	.word	0x00011100


	//   ....[106]....
        /*04cc*/ 	.word	0x000111d0


	//   ....[107]....
        /*04d0*/ 	.word	0x000112f0


	//   ....[108]....
        /*04d4*/ 	.word	0x00011350


	//   ....[109]....
        /*04d8*/ 	.word	0x00011440


	//   ....[110]....
        /*04dc*/ 	.word	0x00011570


	//   ....[111]....
        /*04e0*/ 	.word	0x00011620


	//   ....[112]....
        /*04e4*/ 	.word	0x00011690


	//   ....[113]....
        /*04e8*/ 	.word	0x00011780


	//   ....[114]....
        /*04ec*/ 	.word	0x000117e0


	//   ....[115]....
        /*04f0*/ 	.word	0x000118b0


	//   ....[116]....
        /*04f4*/ 	.word	0x00011910


	//   ....[117]....
        /*04f8*/ 	.word	0x000119e0


	//   ....[118]....
        /*04fc*/ 	.word	0x00011ad0


	//   ....[119]....
        /*0500*/ 	.word	0x00011b70


	//   ....[120]....
        /*0504*/ 	.word	0x00011bd0


	//   ....[121]....
        /*0508*/ 	.word	0x00011cd0


	//   ....[122]....
        /*050c*/ 	.word	0x00011d30


	//   ....[123]....
        /*0510*/ 	.word	0x00011e30


	//   ....[124]....
        /*0514*/ 	.word	0x00011e90


	//   ....[125]....
        /*0518*/ 	.word	0x00011f60


	//   ....[126]....
        /*051c*/ 	.word	0x000120b0


	//   ....[127]....
        /*0520*/ 	.word	0x00012150


	//   ....[128]....
        /*0524*/ 	.word	0x000121e0


	//   ....[129]....
        /*0528*/ 	.word	0x000122e0


	//   ....[130]....
        /*052c*/ 	.word	0x00012340


	//   ....[131]....
        /*0530*/ 	.word	0x00012430


	//   ....[132]....
        /*0534*/ 	.word	0x00012490


	//   ....[133]....
        /*0538*/ 	.word	0x00012550


	//   ....[134]....
        /*053c*/ 	.word	0x00012640


	//   ....[135]....
        /*0540*/ 	.word	0x00012760


	//----- nvinfo : EIATTR_REG_RECONFIG
	.align		4
.L_261:
        /*0544*/ 	.byte	0x01, 0x54
	.zero		2


	//----- nvinfo : EIATTR_SYSCALL_OFFSETS
	.align		4
        /*0548*/ 	.byte	0x04, 0x46
        /*054a*/ 	.short	(.L_263 - .L_262)


	//   ....[0]....
.L_262:
        /*054c*/ 	.word	0x000016d0


	//   ....[1]....
        /*0550*/ 	.word	0x0000ccb0


	//   ....[2]....
        /*0554*/ 	.word	0x0000ce00


	//   ....[3]....
        /*0558*/ 	.word	0x0000cef0


	//   ....[4]....
        /*055c*/ 	.word	0x0000dc00


	//----- nvinfo : EIATTR_MBARRIER_INSTR_OFFSETS
	.align		4
.L_263:
        /*0560*/ 	.byte	0x04, 0x39
        /*0562*/ 	.short	(.L_265 - .L_264)


	//   ....[0]....
.L_264:
        /*0564*/ 	.word	0x00000180
        /*0568*/ 	.word	0x000000ff
        /*056c*/ 	.word	0x0002d800
        /*0570*/ 	.short	0x0100
        /*0572*/ 	.byte	0x08
	.zero		1


	//   ....[1]....
        /*0574*/ 	.word	0x00000190
        /*0578*/ 	.word	0x000000ff
        /*057c*/ 	.word	0x0002d820
        /*0580*/ 	.short	0x0100
        /*0582*/ 	.byte	0x08
	.zero		1


	//   ....[2]....
        /*0584*/ 	.word	0x00000280
        /*0588*/ 	.word	0x000000ff
        /*058c*/ 	.word	0x0002d830
        /*0590*/ 	.short	0x0100
        /*0592*/ 	.byte	0x08
	.zero		1


	//   ....[3]....
        /*0594*/ 	.word	0x00000290
        /*0598*/ 	.word	0x000000ff
        /*059c*/ 	.word	0x0002d840
        /*05a0*/ 	.short	0x0100
        /*05a2*/ 	.byte	0x08
	.zero		1


	//   ....[4]....
        /*05a4*/ 	.word	0x000002a0
        /*05a8*/ 	.word	0x000000ff
        /*05ac*/ 	.word	0x0002d838
        /*05b0*/ 	.short	0x0100
        /*05b2*/ 	.byte	0x08
	.zero		1


	//   ....[5]....
        /*05b4*/ 	.word	0x000002b0
        /*05b8*/ 	.word	0x000000ff
        /*05bc*/ 	.word	0x0002d848
        /*05c0*/ 	.short	0x0100
        /*05c2*/ 	.byte	0x08
	.zero		1


	//   ....[6]....
        /*05c4*/ 	.word	0x000003e0
        /*05c8*/ 	.word	0x000000ff
        /*05cc*/ 	.word	0x0002d850
        /*05d0*/ 	.short	0x0100
        /*05d2*/ 	.byte	0x08
	.zero		1


	//   ....[7]....
        /*05d4*/ 	.word	0x000003f0
        /*05d8*/ 	.word	0x000000ff
        /*05dc*/ 	.word	0x0002d860
        /*05e0*/ 	.short	0x0100
        /*05e2*/ 	.byte	0x08
	.zero		1


	//   ....[8]....
        /*05e4*/ 	.word	0x00000400
        /*05e8*/ 	.word	0x000000ff
        /*05ec*/ 	.word	0x0002d858
        /*05f0*/ 	.short	0x0100
        /*05f2*/ 	.byte	0x08
	.zero		1


	//   ....[9]....
        /*05f4*/ 	.word	0x00000410
        /*05f8*/ 	.word	0x000000ff
        /*05fc*/ 	.word	0x0002d868
        /*0600*/ 	.short	0x0100
        /*0602*/ 	.byte	0x08
	.zero		1


	//   ....[10]....
        /*0604*/ 	.word	0x00000500
        /*0608*/ 	.word	0x000000ff
        /*060c*/ 	.word	0x0002d870
        /*0610*/ 	.short	0x0100
        /*0612*/ 	.byte	0x06
	.zero		1


	//   ....[11]....
        /*0614*/ 	.word	0x00000510
        /*0618*/ 	.word	0x000000ff
        /*061c*/ 	.word	0x0002d880
        /*0620*/ 	.short	0x0100
        /*0622*/ 	.byte	0x06
	.zero		1


	//   ....[12]....
        /*0624*/ 	.word	0x00000520
        /*0628*/ 	.word	0x000000ff
        /*062c*/ 	.word	0x0002d878
        /*0630*/ 	.short	0x0100
        /*0632*/ 	.byte	0x06
	.zero		1


	//   ....[13]....
        /*0634*/ 	.word	0x00000530
        /*0638*/ 	.word	0x000000ff
        /*063c*/ 	.word	0x0002d888
        /*0640*/ 	.short	0x0100
        /*0642*/ 	.byte	0x06
	.zero		1


	//   ....[14]....
        /*0644*/ 	.word	0x00000660
        /*0648*/ 	.word	0x000000ff
        /*064c*/ 	.word	0x0002d890
        /*0650*/ 	.short	0x0100
        /*0652*/ 	.byte	0x08
	.zero		1


	//   ....[15]....
        /*0654*/ 	.word	0x00000670
        /*0658*/ 	.word	0x000000ff
        /*065c*/ 	.word	0x0002d8a0
        /*0660*/ 	.short	0x0100
        /*0662*/ 	.byte	0x08
	.zero		1


	//   ....[16]....
        /*0664*/ 	.word	0x00000680
        /*0668*/ 	.word	0x000000ff
        /*066c*/ 	.word	0x0002d898
        /*0670*/ 	.short	0x0100
        /*0672*/ 	.byte	0x08
	.zero		1


	//   ....[17]....
        /*0674*/ 	.word	0x00000690
        /*0678*/ 	.word	0x000000ff
        /*067c*/ 	.word	0x0002d8a8
        /*0680*/ 	.short	0x0100
        /*0682*/ 	.byte	0x08
	.zero		1


	//   ....[18]....
        /*0684*/ 	.word	0x000007d0
        /*0688*/ 	.word	0x000000ff
        /*068c*/ 	.word	0x0002d8b0
        /*0690*/ 	.short	0x0100
        /*0692*/ 	.byte	0x08
	.zero		1


	//   ....[19]....
        /*0694*/ 	.word	0x000007e0
        /*0698*/ 	.word	0x000000ff
        /*069c*/ 	.word	0x0002d8c0
        /*06a0*/ 	.short	0x0100
        /*06a2*/ 	.byte	0x08
	.zero		1


	//   ....[20]....
        /*06a4*/ 	.word	0x000007f0
        /*06a8*/ 	.word	0x000000ff
        /*06ac*/ 	.word	0x0002d8b8
        /*06b0*/ 	.short	0x0100
        /*06b2*/ 	.byte	0x08
	.zero		1


	//   ....[21]....
        /*06b4*/ 	.word	0x00000800
        /*06b8*/ 	.word	0x000000ff
        /*06bc*/ 	.word	0x0002d8c8
        /*06c0*/ 	.short	0x0100
        /*06c2*/ 	.byte	0x08
	.zero		1


	//   ....[22]....
        /*06c4*/ 	.word	0x00001750
        /*06c8*/ 	.word	0x000000ff
        /*06cc*/ 	.word	0x0002d800
        /*06d0*/ 	.short	0x010a
        /*06d2*/ 	.byte	0x28
	.zero		1


	//   ....[23]....
        /*06d4*/ 	.word	0x000017d0
        /*06d8*/ 	.word	0x00000000
        /*06dc*/ 	.word	0x0002d830
        /*06e0*/ 	.short	0x010a
        /*06e2*/ 	.byte	0x3f
	.zero		1


	//   ....[24]....
        /*06e4*/ 	.word	0x00001810
        /*06e8*/ 	.word	0x00000000
        /*06ec*/ 	.word	0x0002d830
        /*06f0*/ 	.short	0x010a
        /*06f2*/ 	.byte	0x3f
	.zero		1


	//   ....[25]....
        /*06f4*/ 	.word	0x000024c0
        /*06f8*/ 	.word	0x000000ff
        /*06fc*/ 	.word	0x00000000
        /*0700*/ 	.short	0x0101
        /*0702*/ 	.byte	0x06
	.zero		1


	//   ....[26]....
        /*0704*/ 	.word	0x00004460
        /*0708*/ 	.word	0x000000ff
        /*070c*/ 	.word	0x0002d830
        /*0710*/ 	.short	0x010a
        /*0712*/ 	.byte	0x06
	.zero		1


	//   ....[27]....
        /*0714*/ 	.word	0x000044a0
        /*0718*/ 	.word	0x000000ff
        /*071c*/ 	.word	0x0002d830
        /*0720*/ 	.short	0x010a
        /*0722*/ 	.byte	0x06
	.zero		1


	//   ....[28]....
        /*0724*/ 	.word	0x00004770
        /*0728*/ 	.word	0x000000ff
        /*072c*/ 	.word	0x0002d850
        /*0730*/ 	.short	0x010a
        /*0732*/ 	.byte	0x06
	.zero		1


	//   ....[29]....
        /*0734*/ 	.word	0x000047b0
        /*0738*/ 	.word	0x000000ff
        /*073c*/ 	.word	0x0002d850
        /*0740*/ 	.short	0x010a
        /*0742*/ 	.byte	0x06
	.zero		1


	//   ....[30]....
        /*0744*/ 	.word	0x00005290
        /*0748*/ 	.word	0x000000ff
        /*074c*/ 	.word	0x00000000
        /*0750*/ 	.short	0x0101
        /*0752*/ 	.byte	0x06
	.zero		1


	//   ....[31]....
        /*0754*/ 	.word	0x00007030
        /*0758*/ 	.word	0x000000ff
        /*075c*/ 	.word	0x00000000
        /*0760*/ 	.short	0x0101
        /*0762*/ 	.byte	0x06
	.zero		1


	//   ....[32]....
        /*0764*/ 	.word	0x00007730
        /*0768*/ 	.word	0x000000ff
        /*076c*/ 	.word	0x0002d830
        /*0770*/ 	.short	0x010a
        /*0772*/ 	.byte	0x06
	.zero		1


	//   ....[33]....
        /*0774*/ 	.word	0x00007770
        /*0778*/ 	.word	0x000000ff
        /*077c*/ 	.word	0x0002d830
        /*0780*/ 	.short	0x010a
        /*0782*/ 	.byte	0x06
	.zero		1


	//   ....[34]....
        /*0784*/ 	.word	0x00007a40
        /*0788*/ 	.word	0x000000ff
        /*078c*/ 	.word	0x0002d850
        /*0790*/ 	.short	0x010a
        /*0792*/ 	.byte	0x06
	.zero		1


	//   ....[35]....
        /*0794*/ 	.word	0x00007a80
        /*0798*/ 	.word	0x000000ff
        /*079c*/ 	.word	0x0002d850
        /*07a0*/ 	.short	0x010a
        /*07a2*/ 	.byte	0x06
	.zero		1


	//   ....[36]....
        /*07a4*/ 	.word	0x000083a0
        /*07a8*/ 	.word	0x000000ff
        /*07ac*/ 	.word	0x00000000
        /*07b0*/ 	.short	0x0101
        /*07b2*/ 	.byte	0x06
	.zero		1


	//   ....[37]....
        /*07b4*/ 	.word	0x00009980
        /*07b8*/ 	.word	0x000000ff
        /*07bc*/ 	.word	0x00000000
        /*07c0*/ 	.short	0x0101
        /*07c2*/ 	.byte	0x06
	.zero		1


	//   ....[38]....
        /*07c4*/ 	.word	0x00009f70
        /*07c8*/ 	.word	0x000000ff
        /*07cc*/ 	.word	0x0002d850
        /*07d0*/ 	.short	0x010a
        /*07d2*/ 	.byte	0x08
	.zero		1


	//   ....[39]....
        /*07d4*/ 	.word	0x00009fb0
        /*07d8*/ 	.word	0x000000ff
        /*07dc*/ 	.word	0x0002d850
        /*07e0*/ 	.short	0x010a
        /*07e2*/ 	.byte	0x08
	.zero		1


	//   ....[40]....
        /*07e4*/ 	.word	0x0000a640
        /*07e8*/ 	.word	0x000000ff
        /*07ec*/ 	.word	0x00000000
        /*07f0*/ 	.short	0x0101
        /*07f2*/ 	.byte	0x08
	.zero		1


	//   ....[41]....
        /*07f4*/ 	.word	0x0000b670
        /*07f8*/ 	.word	0x000000ff
        /*07fc*/ 	.word	0x00000000
        /*0800*/ 	.short	0x0101
        /*0802*/ 	.byte	0x05
	.zero		1


	//   ....[42]....
        /*0804*/ 	.word	0x0000d460
        /*0808*/ 	.word	0x00000006
        /*080c*/ 	.word	0x0002d840
        /*0810*/ 	.short	0x010a
        /*0812*/ 	.byte	0x3f
	.zero		1


	//   ....[43]....
        /*0814*/ 	.word	0x0000d9e0
        /*0818*/ 	.word	0x00000006
        /*081c*/ 	.word	0x0002d830
        /*0820*/ 	.short	0x0107
        /*0822*/ 	.byte	0x3f
	.zero		1


	//   ....[44]....
        /*0824*/ 	.word	0x0000dab0
        /*0828*/ 	.word	0x00000006
        /*082c*/ 	.word	0x0002d830
        /*0830*/ 	.short	0x0101
        /*0832*/ 	.byte	0x3f
	.zero		1


	//   ....[45]....
        /*0834*/ 	.word	0x0000e5d0
        /*0838*/ 	.word	0x00000011
        /*083c*/ 	.word	0x0002d800
        /*0840*/ 	.short	0x0107
        /*0842*/ 	.byte	0x3f
	.zero		1


	//   ....[46]....
        /*0844*/ 	.word	0x0000e6c0
        /*0848*/ 	.word	0x00000011
        /*084c*/ 	.word	0x0002d800
        /*0850*/ 	.short	0x0101
        /*0852*/ 	.byte	0x3f
	.zero		1


	//   ....[47]....
        /*0854*/ 	.word	0x0000e6e0
        /*0858*/ 	.word	0x00000011
        /*085c*/ 	.word	0x0002d820
        /*0860*/ 	.short	0x010a
        /*0862*/ 	.byte	0x3f
	.zero		1


	//   ....[48]....
        /*0864*/ 	.word	0x0000ea80
        /*0868*/ 	.word	0x00000006
        /*086c*/ 	.word	0x0002d840
        /*0870*/ 	.short	0x010a
        /*0872*/ 	.byte	0x3f
	.zero		1


	//   ....[49]....
        /*0874*/ 	.word	0x0000eef0
        /*0878*/ 	.word	0x00000006
        /*087c*/ 	.word	0x0002d830
        /*0880*/ 	.short	0x0107
        /*0882*/ 	.byte	0x3f
	.zero		1


	//   ....[50]....
        /*0884*/ 	.word	0x0000efb0
        /*0888*/ 	.word	0x00000006
        /*088c*/ 	.word	0x0002d830
        /*0890*/ 	.short	0x0101
        /*0892*/ 	.byte	0x3f
	.zero		1


	//   ....[51]....
        /*0894*/ 	.word	0x0000f010
        /*0898*/ 	.word	0x00000006
        /*089c*/ 	.word	0x0002d860
        /*08a0*/ 	.short	0x010a
        /*08a2*/ 	.byte	0x3f
	.zero		1


	//   ....[52]....
        /*08a4*/ 	.word	0x0000f450
        /*08a8*/ 	.word	0x00000006
        /*08ac*/ 	.word	0x0002d850
        /*08b0*/ 	.short	0x0107
        /*08b2*/ 	.byte	0x3f
	.zero		1


	//   ....[53]....
        /*08b4*/ 	.word	0x0000f620
        /*08b8*/ 	.word	0x00000006
        /*08bc*/ 	.word	0x0002d850
        /*08c0*/ 	.short	0x0101
        /*08c2*/ 	.byte	0x3f
	.zero		1


	//   ....[54]....
        /*08c4*/ 	.word	0x0000f830
        /*08c8*/ 	.word	0x00000004
        /*08cc*/ 	.word	0x0002d860
        /*08d0*/ 	.short	0x010a
        /*08d2*/ 	.byte	0x3f
	.zero		1


	//   ....[55]....
        /*08d4*/ 	.word	0x0000fc80
        /*08d8*/ 	.word	0x00000004
        /*08dc*/ 	.word	0x0002d850
        /*08e0*/ 	.short	0x0107
        /*08e2*/ 	.byte	0x3f
	.zero		1


	//   ....[56]....
        /*08e4*/ 	.word	0x0000fd40
        /*08e8*/ 	.word	0x00000004
        /*08ec*/ 	.word	0x0002d850
        /*08f0*/ 	.short	0x0101
        /*08f2*/ 	.byte	0x3f
	.zero		1


	//   ....[57]....
        /*08f4*/ 	.word	0x00010010
        /*08f8*/ 	.word	0x00000004
        /*08fc*/ 	.word	0x0002d820
        /*0900*/ 	.short	0x010a
        /*0902*/ 	.byte	0x3f
	.zero		1


	//   ....[58]....
        /*0904*/ 	.word	0x00010190
        /*0908*/ 	.word	0x00000005
        /*090c*/ 	.word	0x0002d840
        /*0910*/ 	.short	0x010a
        /*0912*/ 	.byte	0x3f
	.zero		1


	//   ....[59]....
        /*0914*/ 	.word	0x00010230
        /*0918*/ 	.word	0x00000017
        /*091c*/ 	.word	0x0002d840
        /*0920*/ 	.short	0x010a
        /*0922*/ 	.byte	0x3f
	.zero		1


	//   ....[60]....
        /*0924*/ 	.word	0x00010270
        /*0928*/ 	.word	0x00000005
        /*092c*/ 	.word	0x0002d860
        /*0930*/ 	.short	0x010a
        /*0932*/ 	.byte	0x3f
	.zero		1


	//   ....[61]....
        /*0934*/ 	.word	0x000102b0
        /*0938*/ 	.word	0x00000017
        /*093c*/ 	.word	0x0002d860
        /*0940*/ 	.short	0x010a
        /*0942*/ 	.byte	0x3f
	.zero		1


	//   ....[62]....
        /*0944*/ 	.word	0x00010320
        /*0948*/ 	.word	0x00000003
        /*094c*/ 	.word	0x0002d800
        /*0950*/ 	.short	0x010a
        /*0952*/ 	.byte	0x3f
	.zero		1


	//   ....[63]....
        /*0954*/ 	.word	0x00010370
        /*0958*/ 	.word	0x00000000
        /*095c*/ 	.word	0x0002d830
        /*0960*/ 	.short	0x010a
        /*0962*/ 	.byte	0x3f
	.zero		1


	//   ....[64]....
        /*0964*/ 	.word	0x000103d0
        /*0968*/ 	.word	0x00000006
        /*096c*/ 	.word	0x0002d830
        /*0970*/ 	.short	0x010a
        /*0972*/ 	.byte	0x3f
	.zero		1


	//   ....[65]....
        /*0974*/ 	.word	0x00010430
        /*0978*/ 	.word	0x00000006
        /*097c*/ 	.word	0x0002d850
        /*0980*/ 	.short	0x010a
        /*0982*/ 	.byte	0x3f
	.zero		1


	//   ....[66]....
        /*0984*/ 	.word	0x00010490
        /*0988*/ 	.word	0x00000006
        /*098c*/ 	.word	0x0002d830
        /*0990*/ 	.short	0x010a
        /*0992*/ 	.byte	0x3f
	.zero		1


	//   ....[67]....
        /*0994*/ 	.word	0x000104f0
        /*0998*/ 	.word	0x00000006
        /*099c*/ 	.word	0x0002d850
        /*09a0*/ 	.short	0x010a
        /*09a2*/ 	.byte	0x3f
	.zero		1


	//   ....[68]....
        /*09a4*/ 	.word	0x00010550
        /*09a8*/ 	.word	0x00000004
        /*09ac*/ 	.word	0x0002d850
        /*09b0*/ 	.short	0x010a
        /*09b2*/ 	.byte	0x3f
	.zero		1


	//   ....[69]....
        /*09b4*/ 	.word	0x00010650
        /*09b8*/ 	.word	0x00000006
        /*09bc*/ 	.word	0x0002d840
        /*09c0*/ 	.short	0x010a
        /*09c2*/ 	.byte	0x3f
	.zero		1


	//   ....[70]....
        /*09c4*/ 	.word	0x00011470
        /*09c8*/ 	.word	0x00000011
        /*09cc*/ 	.word	0x0002d820
        /*09d0*/ 	.short	0x010a
        /*09d2*/ 	.byte	0x3f
	.zero		1


	//   ....[71]....
        /*09d4*/ 	.word	0x000114c0
        /*09d8*/ 	.word	0x00000006
        /*09dc*/ 	.word	0x0002d840
        /*09e0*/ 	.short	0x010a
        /*09e2*/ 	.byte	0x3f
	.zero		1


	//   ....[72]....
        /*09e4*/ 	.word	0x00011a20
        /*09e8*/ 	.word	0x00000006
        /*09ec*/ 	.word	0x0002d860
        /*09f0*/ 	.short	0x010a
        /*09f2*/ 	.byte	0x3f
	.zero		1


	//   ....[73]....
        /*09f4*/ 	.word	0x00012000
        /*09f8*/ 	.word	0x00000004
        /*09fc*/ 	.word	0x0002d860
        /*0a00*/ 	.short	0x010a
        /*0a02*/ 	.byte	0x3f
	.zero		1


	//   ....[74]....
        /*0a04*/ 	.word	0x00012680
        /*0a08*/ 	.word	0x00000004
        /*0a0c*/ 	.word	0x0002d820
        /*0a10*/ 	.short	0x010a
        /*0a12*/ 	.byte	0x3f
	.zero		1


	//   ....[75]....
        /*0a14*/ 	.word	0x00012820
        /*0a18*/ 	.word	0x00000005
        /*0a1c*/ 	.word	0x0002d840
        /*0a20*/ 	.short	0x010a
        /*0a22*/ 	.byte	0x3f
	.zero		1


	//   ....[76]....
        /*0a24*/ 	.word	0x00012870
        /*0a28*/ 	.word	0x00000017
        /*0a2c*/ 	.word	0x0002d840
        /*0a30*/ 	.short	0x010a
        /*0a32*/ 	.byte	0x3f
	.zero		1


	//   ....[77]....
        /*0a34*/ 	.word	0x000128c0
        /*0a38*/ 	.word	0x00000005
        /*0a3c*/ 	.word	0x0002d860
        /*0a40*/ 	.short	0x010a
        /*0a42*/ 	.byte	0x3f
	.zero		1


	//----- nvinfo : EIATTR_NUM_MBARRIERS
	.align		4
.L_265:
        /*0a44*/ 	.byte	0x03, 0x38
        /*0a46*/ 	.short	0x0016


	//----- nvinfo : EIATTR_EXIT_INSTR_OFFSETS
	.align		4
        /*0a48*/ 	.byte	0x04, 0x1c
        /*0a4a*/ 	.short	(.L_267 - .L_266)


	//   ....[0]....
.L_266:
        /*0a4c*/ 	.word	0x00000970


	//   ....[1]....
        /*0a50*/ 	.word	0x0000c090


	//   ....[2]....
        /*0a54*/ 	.word	0x00010300


	//----- nvinfo : EIATTR_MAX_THREADS
	.align		4
.L_267:
        /*0a58*/ 	.byte	0x04, 0x05
        /*0a5a*/ 	.short	(.L_269 - .L_268)
.L_268:
        /*0a5c*/ 	.word	0x00000200
        /*0a60*/ 	.word	0x00000001
        /*0a64*/ 	.word	0x00000001


	//----- nvinfo : EIATTR_CRS_STACK_SIZE
	.align		4
.L_269:
        /*0a68*/ 	.byte	0x04, 0x1e
        /*0a6a*/ 	.short	(.L_271 - .L_270)
.L_270:
        /*0a6c*/ 	.word	0x00000000


	//----- nvinfo : EIATTR_CBANK_PARAM_SIZE
	.align		4
.L_271:
        /*0a70*/ 	.byte	0x03, 0x19
        /*0a72*/ 	.short	0x0af0


	//----- nvinfo : EIATTR_PARAM_CBANK
	.align		4
        /*0a74*/ 	.byte	0x04, 0x0a
        /*0a76*/ 	.short	(.L_273 - .L_272)
	.align		4
.L_272:
        /*0a78*/ 	.word	index@(.nv.constant0._ZN7cutlass13device_kernelIN5flash11enable_sm90INS1_16FlashAttnFwdSm90INS1_25CollectiveMainloopFwdSm90ILi2EN4cute5tupleIJNS5_1CILi1EEES8_S8_EEENS6_IJNS7_ILi192EEENS7_ILi128EEENS7_ILi96EEEEEELi96ENS_10bfloat16_tEfNS_4arch4Sm90ELb1ELb0ELb1ELb0ELb1ELb0ELb0ELb0ELb1ELb1ELb0ELb0EEENS1_21CollectiveEpilogueFwdINS6_IJSA_SC_SB_EEES9_SE_SG_Li384ELb0ELb1ELb0ELb0EEENS1_30DynamicPersistentTileSchedulerILi384ELi128ELb0ELb1ELb1EEEEEEEEEvNT_6ParamsE)
        /*0a7c*/ 	.short	0x0210
        /*0a7e*/ 	.short	0x0af0


	//----- nvinfo : EIATTR_SW_WAR
	.align		4
.L_273:
        /*0a80*/ 	.byte	0x04, 0x36
        /*0a82*/ 	.short	(.L_275 - .L_274)
.L_274:
        /*0a84*/ 	.word	0x00000008
.L_275:


//--------------------- .nv.info._ZN7cutlass13device_kernelIN5flash11enable_sm90INS1_16FlashAttnFwdSm90INS1_25CollectiveMainloopFwdSm90ILi2EN4cute5tupleIJNS5_1CILi1EEES8_S8_EEENS6_IJNS7_ILi192EEENS7_ILi128EEENS7_ILi96EEEEEELi96ENS_10bfloat16_tEfNS_4arch4Sm90ELb1ELb0ELb1ELb1ELb1ELb0ELb0ELb0ELb1ELb1ELb0ELb0EEENS1_21CollectiveEpilogueFwdINS6_IJSA_SC_SB_EEES9_SE_SG_Li384ELb1ELb1ELb0ELb0EEENS1_36VarlenDynamicPersistentTileSchedulerILi192ELi128ELi384ELi128ELb0ELb1ELb1ELb1ELb1ELb1EEEEEEEEEvNT_6ParamsE --------------------------
	.section	.nv.info._ZN7cutlass13device_kernelIN5flash11enable_sm90INS1_16FlashAttnFwdSm90INS1_25CollectiveMainloopFwdSm90ILi2EN4cute5tupleIJNS5_1CILi1EEES8_S8_EEENS6_IJNS7_ILi192EEENS7_ILi128EEENS7_ILi96EEEEEELi96ENS_10bfloat16_tEfNS_4arch4Sm90ELb1ELb0ELb1ELb1ELb1ELb0ELb0ELb0ELb1ELb1ELb0ELb0EEENS1_21CollectiveEpilogueFwdINS6_IJSA_SC_SB_EEES9_SE_SG_Li384ELb1ELb1ELb0ELb0EEENS1_36VarlenDynamicPersistentTileSchedulerILi192ELi128ELi384ELi128ELb0ELb1ELb1ELb1ELb1ELb1EEEEEEEEEvNT_6ParamsE,"",@"SHT_CUDA_INFO"
	.sectionflags	@""
	.align	4


	//----- nvinfo : EIATTR_CUDA_API_VERSION
	.align		4
        /*0000*/ 	.byte	0x04, 0x37
        /*0002*/ 	.short	(.L_277 - .L_276)
.L_276:
        /*0004*/ 	.word	0x00000082


	//----- nvinfo : EIATTR_KPARAM_INFO
	.align		4
.L_277:
        /*0008*/ 	.byte	0x04, 0x17
        /*000a*/ 	.short	(.L_279 - .L_278)
.L_278:
        /*000c*/ 	.word	0x00000000
        /*0010*/ 	.short	0x0000
        /*0012*/ 	.short	0x0070
        /*0014*/ 	.byte	0x00, 0xf0, 0x01, 0x2a


	//----- nvinfo : EIATTR_SPARSE_MMA_MASK
	.align		4
.L_279:
        /*0018*/ 	.byte	0x03, 0x50
        /*001a*/ 	.short	0x0000


	//----- nvinfo : EIATTR_MAXREG_COUNT
	.align		4
        /*001c*/ 	.byte	0x03, 0x1b
        /*001e*/ 	.short	0x0080


	//----- nvinfo : EIATTR_NUM_BARRIERS
	.align		4
        /*0020*/ 	.byte	0x02, 0x4c
        /*0022*/ 	.byte	0x10
	.zero		1


	//----- nvinfo : EIATTR_EXTERNS
	.align		4
        /*0024*/ 	.byte	0x04, 0x0f
        /*0026*/ 	.short	(.L_281 - .L_280)


	//   ....[0]....
	.align		4
.L_280:
        /*0028*/ 	.word	index@(__assertfail)


	//----- nvinfo : EIATTR_ANNOTATIONS
	.align		4
.L_281:
        /*002c*/ 	.byte	0x04, 0x55
        /*002e*/ 	.short	(.L_283 - .L_282)


	//   ....[0]....
.L_282:
        /* <DEDUP_REMOVED lines=32> */


	//----- nvinfo : EIATTR_MERCURY_ISA_VERSION
	.align		4
.L_283:
        /*0220*/ 	.byte	0x03, 0x5f
        /*0222*/ 	.short	0x0101


	//----- nvinfo : EIATTR_UNUSED_LOAD_BYTE_OFFSET
	.align		4
        /*0224*/ 	.byte	0x04, 0x44
        /*0226*/ 	.short	(.L_285 - .L_284)


	//   ....[0]....
.L_284:
        /*0228*/ 	.word	0x00000970
        /*022c*/ 	.word	0x0000fff0


	//   ....[1]....
        /*0230*/ 	.word	0x0000a780
        /*0234*/ 	.word	0x0000fff0


	//----- nvinfo : EIATTR_INT_WARP_WIDE_INSTR_OFFSETS
	.align		4
.L_285:
        /*0238*/ 	.byte	0x04, 0x31
        /*023a*/ 	.short	(.L_287 - .L_286)


	//   ....[0]....
.L_286:
        /*023c*/ 	.word	0x000000c0


	//   ....[1]....
        /*0240*/ 	.word	0x000000d0


	//   ....[2]....
        /*0244*/ 	.word	0x00000170


	//   ....[3]....
        /*0248*/ 	.word	0x0000d520


	//   ....[4]....
        /*024c*/ 	.word	0x0000d5b0


	//   ....[5]....
        /*0250*/ 	.word	0x000103a0


	//   ....[6]....
        /*0254*/ 	.word	0x00010430


	//----- nvinfo : EIATTR_COOP_GROUP_MASK_REGIDS
	.align		4
.L_287:
        /*0258*/ 	.byte	0x04, 0x29
        /*025a*/ 	.short	(.L_289 - .L_288)


	//   ....[0]....
.L_288:
        /*025c*/ 	.word	0xffffffff


	//   ....[1]....
        /*0260*/ 	.word	0xffffffff


	//   ....[2]....
        /*0264*/ 	.word	0xffffffff


	//   ....[3]....
        /*0268*/ 	.word	0xffffffff


	//   ....[4]....
        /*026c*/ 	.word	0xffffffff


	//   ....[5]....
        /*0270*/ 	.word	0xffffffff


	//   ....[6]....
        /*0274*/ 	.word	0xffffffff


	//   ....[7]....
        /*0278*/ 	.word	0xffffffff


	//   ....[8]....
        /*027c*/ 	.word	0xffffffff


	//   ....[9]....
        /*0280*/ 	.word	0xffffffff


	//   ....[10]....
        /*0284*/ 	.word	0xffffffff


	//   ....[11]....
        /*0288*/ 	.word	0xffffffff


	//   ....[12]....
        /*028c*/ 	.word	0xffffffff


	//   ....[13]....
        /*0290*/ 	.word	0xffffffff


	//   ....[14]....
        /*0294*/ 	.word	0xffffffff


	//   ....[15]....
        /*0298*/ 	.word	0xffffffff


	//   ....[16]....
        /*029c*/ 	.word	0xffffffff


	//   ....[17]....
        /*02a0*/ 	.word	0xffffffff


	//   ....[18]....
        /*02a4*/ 	.word	0xffffffff


	//   ....[19]....
        /*02a8*/ 	.word	0xffffffff


	//   ....[20]....
        /*02ac*/ 	.word	0xffffffff


	//   ....[21]....
        /*02b0*/ 	.word	0xffffffff


	//   ....[22]....
        /*02b4*/ 	.word	0xffffffff


	//   ....[23]....
        /*02b8*/ 	.word	0xffffffff


	//   ....[24]....
        /*02bc*/ 	.word	0xffffffff


	//   ....[25]....
        /*02c0*/ 	.word	0xffffffff


	//   ....[26]....
        /*02c4*/ 	.word	0xffffffff


	//   ....[27]....
        /*02c8*/ 	.word	0xffffffff


	//   ....[28]....
        /*02cc*/ 	.word	0xffffffff


	//   ....[29]....
        /*02d0*/ 	.word	0xffffffff


	//   ....[30]....
        /*02d4*/ 	.word	0xffffffff


	//   ....[31]....
        /*02d8*/ 	.word	0xffffffff


	//   ....[32]....
        /*02dc*/ 	.word	0xffffffff


	//   ....[33]....
        /*02e0*/ 	.word	0xffffffff


	//   ....[34]....
        /*02e4*/ 	.word	0xffffffff


	//   ....[35]....
        /*02e8*/ 	.word	0xffffffff


	//   ....[36]....
        /*02ec*/ 	.word	0xffffffff


	//   ....[37]....
        /*02f0*/ 	.word	0xffffffff


	//   ....[38]....
        /*02f4*/ 	.word	0xffffffff


	//   ....[39]....
        /*02f8*/ 	.word	0xffffffff


	//   ....[40]....
        /*02fc*/ 	.word	0xffffffff


	//   ....[41]....
        /*0300*/ 	.word	0xffffffff


	//   ....[42]....
        /*0304*/ 	.word	0xffffffff


	//   ....[43]....
        /*0308*/ 	.word	0xffffffff


	//   ....[44]....
        /*030c*/ 	.word	0xffffffff


	//   ....[45]....
        /*0310*/ 	.word	0xffffffff


	//   ....[46]....
        /*0314*/ 	.word	0xffffffff


	//   ....[47]....
        /*0318*/ 	.word	0xffffffff


	//   ....[48]....
        /*031c*/ 	.word	0xffffffff


	//   ....[49]....
        /*0320*/ 	.word	0xffffffff


	//   ....[50]....
        /*0324*/ 	.word	0xffffffff


	//   ....[51]....
        /*0328*/ 	.word	0xffffffff


	//   ....[52]....
        /*032c*/ 	.word	0xffffffff


	//   ....[53]....
        /*0330*/ 	.word	0xffffffff


	//   ....[54]....
        /*0334*/ 	.word	0xffffffff


	//   ....[55]....
        /*0338*/ 	.word	0xffffffff


	//   ....[56]....
        /*033c*/ 	.word	0xffffffff


	//   ....[57]....
        /*0340*/ 	.word	0xffffffff


	//   ....[58]....
        /*0344*/ 	.word	0xffffffff


	//   ....[59]....
        /*0348*/ 	.word	0xffffffff


	//   ....[60]....
        /*034c*/ 	.word	0xffffffff


	//   ....[61]....
        /*0350*/ 	.word	0xffffffff


	//   ....[62]....
        /*0354*/ 	.word	0xffffffff


	//   ....[63]....
        /*0358*/ 	.word	0xffffffff


	//   ....[64]....
        /*035c*/ 	.word	0xffffffff


	//   ....[65]....
        /*0360*/ 	.word	0xffffffff


	//   ....[66]....
        /*0364*/ 	.word	0xffffffff


	//   ....[67]....
        /*0368*/ 	.word	0xffffffff


	//   ....[68]....
        /*036c*/ 	.word	0xffffffff


	//   ....[69]....
        /*0370*/ 	.word	0xffffffff


	//   ....[70]....
        /*0374*/ 	.word	0xffffffff


	//   ....[71]....
        /*0378*/ 	.word	0xffffffff


	//   ....[72]....
        /*037c*/ 	.word	0xffffffff


	//   ....[73]....
        /*0380*/ 	.word	0xffffffff


	//   ....[74]....
        /*0384*/ 	.word	0xffffffff


	//   ....[75]....
        /*0388*/ 	.word	0xffffffff


	//   ....[76]....
        /*038c*/ 	.word	0xffffffff


	//   ....[77]....
        /*0390*/ 	.word	0xffffffff


	//   ....[78]....
        /*0394*/ 	.word	0xffffffff


	//   ....[79]....
        /*0398*/ 	.word	0xffffffff


	//   ....[80]....
        /*039c*/ 	.word	0xffffffff


	//   ....[81]....
        /*03a0*/ 	.word	0xffffffff


	//   ....[82]....
        /*03a4*/ 	.word	0xffffffff


	//   ....[83]....
        /*03a8*/ 	.word	0xffffffff


	//   ....[84]....
        /*03ac*/ 	.word	0xffffffff


	//   ....[85]....
        /*03b0*/ 	.word	0xffffffff


	//   ....[86]....
        /*03b4*/ 	.word	0xffffffff


	//   ....[87]....
        /*03b8*/ 	.word	0xffffffff


	//   ....[88]....
        /*03bc*/ 	.word	0xffffffff


	//   ....[89]....
        /*03c0*/ 	.word	0xffffffff


	//   ....[90]....
        /*03c4*/ 	.word	0xffffffff


	//   ....[91]....
        /*03c8*/ 	.word	0xffffffff


	//   ....[92]....
        /*03cc*/ 	.word	0xffffffff


	//   ....[93]....
        /*03d0*/ 	.word	0xffffffff


	//   ....[94]....
        /*03d4*/ 	.word	0xffffffff


	//   ....[95]....
        /*03d8*/ 	.word	0xffffffff


	//   ....[96]....
        /*03dc*/ 	.word	0xffffffff


	//   ....[97]....
        /*03e0*/ 	.word	0xffffffff


	//   ....[98]....
        /*03e4*/ 	.word	0xffffffff


	//   ....[99]....
        /*03e8*/ 	.word	0xffffffff


	//   ....[100]....
        /*03ec*/ 	.word	0xffffffff


	//   ....[101]....
        /*03f0*/ 	.word	0xffffffff


	//   ....[102]....
        /*03f4*/ 	.word	0xffffffff


	//   ....[103]....
        /*03f8*/ 	.word	0xffffffff


	//   ....[104]....
        /*03fc*/ 	.word	0xffffffff


	//   ....[105]....
        /*0400*/ 	.word	0xffffffff


	//   ....[106]....
        /*0404*/ 	.word	0xffffffff


	//   ....[107]....
        /*0408*/ 	.word	0xffffffff


	//   ....[108]....
        /*040c*/ 	.word	0xffffffff


	//   ....[109]....
        /*0410*/ 	.word	0xffffffff


	//   ....[110]....
        /*0414*/ 	.word	0xffffffff


	//   ....[111]....
        /*0418*/ 	.word	0xffffffff


	//   ....[112]....
        /*041c*/ 	.word	0xffffffff


	//   ....[113]....
        /*0420*/ 	.word	0xffffffff


	//   ....[114]....
        /*0424*/ 	.word	0xffffffff


	//   ....[115]....
        /*0428*/ 	.word	0xffffffff


	//   ....[116]....
        /*042c*/ 	.word	0xffffffff


	//   ....[117]....
        /*0430*/ 	.word	0xffffffff


	//   ....[118]....
        /*0434*/ 	.word	0xffffffff


	//   ....[119]....
        /*0438*/ 	.word	0xffffffff


	//   ....[120]....
        /*043c*/ 	.word	0x0500000f


	//   ....[121]....
        /*0440*/ 	.word	0x0500000f


	//   ....[122]....
        /*0444*/ 	.word	0x0500000f


	//   ....[123]....
        /*0448*/ 	.word	0x0500000f


	//   ....[124]....
        /*044c*/ 	.word	0x0500000f


	//   ....[125]....
        /*0450*/ 	.word	0x0500000f


	//   ....[126]....
        /*0454*/ 	.word	0x0500000f


	//   ....[127]....
        /*0458*/ 	.word	0x0500000f


	//   ....[128]....
        /*045c*/ 	.word	0x0500000f


	//   ....[129]....
        /*0460*/ 	.word	0x0500000f


	//   ....[130]....
        /*0464*/ 	.word	0x0500000f


	//   ....[131]....
        /*0468*/ 	.word	0x0500000f


	//   ....[132]....
        /*046c*/ 	.word	0x0500000f


	//   ....[133]....
        /*0470*/ 	.word	0x0500000f


	//   ....[134]....
        /*0474*/ 	.word	0x0500000f


	//   ....[135]....
        /*0478*/ 	.word	0x0500000f


	//   ....[136]....
        /*047c*/ 	.word	0x0500000f


	//   ....[137]....
        /*0480*/ 	.word	0x0500000f


	//   ....[138]....
        /*0484*/ 	.word	0x0500000f


	//   ....[139]....
        /*0488*/ 	.word	0x0500000f


	//   ....[140]....
        /*048c*/ 	.word	0x0500000f


	//   ....[141]....
        /*0490*/ 	.word	0x0500000f


	//   ....[142]....
        /*0494*/ 	.word	0x0500000f


	//   ....[143]....
        /*0498*/ 	.word	0x0500000f


	//   ....[144]....
        /*049c*/ 	.word	0x0500000f


	//   ....[145]....
        /*04a0*/ 	.word	0x0500000f


	//   ....[146]....
        /*04a4*/ 	.word	0x0500000f


	//   ....[147]....
        /*04a8*/ 	.word	0x0500000f


	//   ....[148]....
        /*04ac*/ 	.word	0x0500000f


	//   ....[149]....
        /*04b0*/ 	.word	0x0500000f


	//   ....[150]....
        /*04b4*/ 	.word	0x0500000f


	//   ....[151]....
        /*04b8*/ 	.word	0x0500000f


	//   ....[152]....
        /*04bc*/ 	.word	0x0500000f


	//   ....[153]....
        /*04c0*/ 	.word	0x0500000f


	//   ....[154]....
        /*04c4*/ 	.word	0x0500000f


	//   ....[155]....
        /*04c8*/ 	.word	0x0500000f


	//   ....[156]....
        /*04cc*/ 	.word	0x0500000f


	//   ....[157]....
        /*04d0*/ 	.word	0x0500000f


	//   ....[158]....
        /*04d4*/ 	.word	0x0500000f


	//   ....[159]....
        /*04d8*/ 	.word	0x0500000f


	//   ....[160]....
        /*04dc*/ 	.word	0x0500000f


	//   ....[161]....
        /*04e0*/ 	.word	0x0500000f


	//   ....[162]....
        /*04e4*/ 	.word	0x0500000f


	//   ....[163]....
        /*04e8*/ 	.word	0x0500000f


	//   ....[164]....
        /*04ec*/ 	.word	0x0500000f


	//   ....[165]....
        /*04f0*/ 	.word	0x0500000f


	//   ....[166]....
        /*04f4*/ 	.word	0x0500000f


	//   ....[167]....
        /*04f8*/ 	.word	0x0500000f


	//   ....[168]....
        /*04fc*/ 	.word	0x0500000f


	//   ....[169]....
        /*0500*/ 	.word	0x0500000f


	//   ....[170]....
        /*0504*/ 	.word	0x0500000f


	//   ....[171]....
        /*0508*/ 	.word	0x0500000f


	//   ....[172]....
        /*050c*/ 	.word	0x0500000f


	//   ....[173]....
        /*0510*/ 	.word	0x0500000f


	//   ....[174]....
        /*0514*/ 	.word	0x0500000f


	//   ....[175]....
        /*0518*/ 	.word	0x0500000f


	//   ....[176]....
        /*051c*/ 	.word	0x0500000f


	//   ....[177]....
        /*0520*/ 	.word	0x0500000f


	//   ....[178]....
        /*0524*/ 	.word	0x0500000f


	//   ....[179]....
        /*0528*/ 	.word	0x0500000f


	//   ....[180]....
        /*052c*/ 	.word	0x0500000f


	//   ....[181]....
        /*0530*/ 	.word	0x0500000f


	//   ....[182]....
        /*0534*/ 	.word	0x0500000f


	//----- nvinfo : EIATTR_COOP_GROUP_INSTR_OFFSETS
	.align		4
.L_289:
        /*0538*/ 	.byte	0x04, 0x28
        /*053a*/ 	.short	(.L_291 - .L_290)


	//   ....[0]....
.L_290:
        /*053c*/ 	.word	0x00000080


	//   ....[1]....
        /*0540*/ 	.word	0x000000b0


	//   ....[2]....
        /*0544*/ 	.word	0x000002d0


	//   ....[3]....
        /*0548*/ 	.word	0x00000430


	//   ....[4]....
        /*054c*/ 	.word	0x00000550


	//   ....[5]....
        /*0550*/ 	.word	0x000006b0


	//   ....[6]....
        /*0554*/ 	.word	0x000014e0


	//   ....[7]....
        /*0558*/ 	.word	0x00001e30


	//   ....[8]....
        /*055c*/ 	.word	0x00001f30


	//   ....[9]....
        /*0560*/ 	.word	0x00002900


	//   ....[10]....
        /*0564*/ 	.word	0x000029a0


	//   ....[11]....
        /*0568*/ 	.word	0x00003390


	//   ....[12]....
        /*056c*/ 	.word	0x000033e0


	//   ....[13]....
        /*0570*/ 	.word	0x00004210


	//   ....[14]....
        /*0574*/ 	.word	0x00004e30


	//   ....[15]....
        /*0578*/ 	.word	0x000056e0


	//   ....[16]....
        /*057c*/ 	.word	0x000058f0


	//   ....[17]....
        /*0580*/ 	.word	0x00005a30


	//   ....[18]....
        /*0584*/ 	.word	0x00006350


	//   ....[19]....
        /*0588*/ 	.word	0x000063a0


	//   ....[20]....
        /*058c*/ 	.word	0x00007440


	//   ....[21]....
        /*0590*/ 	.word	0x00008970


	//   ....[22]....
        /*0594*/ 	.word	0x000089a0


	//   ....[23]....
        /*0598*/ 	.word	0x000089c0


	//   ....[24]....
        /*059c*/ 	.word	0x000089f0


	//   ....[25]....
        /*05a0*/ 	.word	0x00009d40


	//   ....[26]....
        /*05a4*/ 	.word	0x00009e40


	//   ....[27]....
        /*05a8*/ 	.word	0x00009ea0


	//   ....[28]....
        /*05ac*/ 	.word	0x00009f80


	//   ....[29]....
        /*05b0*/ 	.word	0x00009f90


	//   ....[30]....
        /*05b4*/ 	.word	0x0000b0d0


	//   ....[31]....
        /*05b8*/ 	.word	0x0000b110


	//   ....[32]....
        /*05bc*/ 	.word	0x0000b140


	//   ....[33]....
        /*05c0*/ 	.word	0x0000b170


	//   ....[34]....
        /*05c4*/ 	.word	0x0000b5f0


	//   ....[35]....
        /*05c8*/ 	.word	0x0000b600


	//   ....[36]....
        /*05cc*/ 	.word	0x0000b710


	//   ....[37]....
        /*05d0*/ 	.word	0x0000b730


	//   ....[38]....
        /*05d4*/ 	.word	0x0000bf30


	//   ....[39]....
        /*05d8*/ 	.word	0x0000bf40


	//   ....[40]....
        /*05dc*/ 	.word	0x0000c040


	//   ....[41]....
        /*05e0*/ 	.word	0x0000c060


	//   ....[42]....
        /*05e4*/ 	.word	0x0000c1d0


	//   ....[43]....
        /*05e8*/ 	.word	0x0000c3a0


	//   ....[44]....
        /*05ec*/ 	.word	0x0000c3d0


	//   ....[45]....
        /*05f0*/ 	.word	0x0000c400


	//   ....[46]....
        /*05f4*/ 	.word	0x0000c430


	//   ....[47]....
        /*05f8*/ 	.word	0x0000c460


	//   ....[48]....
        /*05fc*/ 	.word	0x0000c490


	//   ....[49]....
        /*0600*/ 	.word	0x0000c5e0


	//   ....[50]....
        /*0604*/ 	.word	0x0000c610


	//   ....[51]....
        /*0608*/ 	.word	0x0000c640


	//   ....[52]....
        /*060c*/ 	.word	0x0000c670


	//   ....[53]....
        /*0610*/ 	.word	0x0000c6a0


	//   ....[54]....
        /*0614*/ 	.word	0x0000c6d0


	//   ....[55]....
        /*0618*/ 	.word	0x0000c760


	//   ....[56]....
        /*061c*/ 	.word	0x0000c7c0


	//   ....[57]....
        /*0620*/ 	.word	0x0000c860


	//   ....[58]....
        /*0624*/ 	.word	0x0000e1f0


	//   ....[59]....
        /*0628*/ 	.word	0x0000e210


	//   ....[60]....
        /*062c*/ 	.word	0x0000e2c0


	//   ....[61]....
        /*0630*/ 	.word	0x0000e2e0


	//   ....[62]....
        /*0634*/ 	.word	0x0000e380


	//   ....[63]....
        /*0638*/ 	.word	0x0000e3a0


	//   ....[64]....
        /*063c*/ 	.word	0x0000e3b0


	//   ....[65]....
        /*0640*/ 	.word	0x0000e3c0


	//   ....[66]....
        /*0644*/ 	.word	0x0000ed80


	//   ....[67]....
        /*0648*/ 	.word	0x0000ed90


	//   ....[68]....
        /*064c*/ 	.word	0x0000ee80


	//   ....[69]....
        /*0650*/ 	.word	0x0000ee90


	//   ....[70]....
        /*0654*/ 	.word	0x0000ef40


	//   ....[71]....
        /*0658*/ 	.word	0x0000ef50


	//   ....[72]....
        /*065c*/ 	.word	0x0000ef60


	//   ....[73]....
        /*0660*/ 	.word	0x0000ef70


	//   ....[74]....
        /*0664*/ 	.word	0x0000f040


	//   ....[75]....
        /*0668*/ 	.word	0x0000f080


	//   ....[76]....
        /*066c*/ 	.word	0x0000f090


	//   ....[77]....
        /*0670*/ 	.word	0x0000f0b0


	//   ....[78]....
        /*0674*/ 	.word	0x0000f960


	//   ....[79]....
        /*0678*/ 	.word	0x0000f970


	//   ....[80]....
        /*067c*/ 	.word	0x0000f990


	//   ....[81]....
        /*0680*/ 	.word	0x0000fa10


	//   ....[82]....
        /*0684*/ 	.word	0x0000fa20


	//   ....[83]....
        /*0688*/ 	.word	0x0000fa80


	//   ....[84]....
        /*068c*/ 	.word	0x0000fab0


	//   ....[85]....
        /*0690*/ 	.word	0x0000faf0


	//   ....[86]....
        /*0694*/ 	.word	0x0000fde0


	//   ....[87]....
        /*0698*/ 	.word	0x0000fe00


	//   ....[88]....
        /*069c*/ 	.word	0x0000fea0


	//   ....[89]....
        /*06a0*/ 	.word	0x0000feb0


	//   ....[90]....
        /*06a4*/ 	.word	0x0000ff40


	//   ....[91]....
        /*06a8*/ 	.word	0x0000ff50


	//   ....[92]....
        /*06ac*/ 	.word	0x0000ff60


	//   ....[93]....
        /*06b0*/ 	.word	0x0000fff0


	//   ....[94]....
        /*06b4*/ 	.word	0x00010620


	//   ....[95]....
        /*06b8*/ 	.word	0x00010630


	//   ....[96]....
        /*06bc*/ 	.word	0x000106c0


	//   ....[97]....
        /*06c0*/ 	.word	0x00010760


	//   ....[98]....
        /*06c4*/ 	.word	0x00010780


	//   ....[99]....
        /*06c8*/ 	.word	0x00010800


	//   ....[100]....
        /*06cc*/ 	.word	0x00010820


	//   ....[101]....
        /*06d0*/ 	.word	0x00010830


	//   ....[102]....
        /*06d4*/ 	.word	0x00010c10


	//   ....[103]....
        /*06d8*/ 	.word	0x00010c40


	//   ....[104]....
        /*06dc*/ 	.word	0x00010c80


	//   ....[105]....
        /*06e0*/ 	.word	0x00010cb0


	//   ....[106]....
        /*06e4*/ 	.word	0x00010ce0


	//   ....[107]....
        /*06e8*/ 	.word	0x00010d10


	//   ....[108]....
        /*06ec*/ 	.word	0x00010d40


	//   ....[109]....
        /*06f0*/ 	.word	0x00010d70


	//   ....[110]....
        /*06f4*/ 	.word	0x00010ef0


	//   ....[111]....
        /*06f8*/ 	.word	0x00010f20


	//   ....[112]....
        /*06fc*/ 	.word	0x00010f50


	//   ....[113]....
        /*0700*/ 	.word	0x00010f80


	//   ....[114]....
        /*0704*/ 	.word	0x00010fb0


	//   ....[115]....
        /*0708*/ 	.word	0x00010fe0


	//   ....[116]....
        /*070c*/ 	.word	0x000110a0


	//   ....[117]....
        /*0710*/ 	.word	0x000110c0


	//   ....[118]....
        /*0714*/ 	.word	0x00011130


	//   ....[119]....
        /*0718*/ 	.word	0x000117d0


	//   ....[120]....
        /*071c*/ 	.word	0x00011d70


	//   ....[121]....
        /*0720*/ 	.word	0x00011e60


	//   ....[122]....
        /*0724*/ 	.word	0x00011f00


	//   ....[123]....
        /*0728*/ 	.word	0x00011f60


	//   ....[124]....
        /*072c*/ 	.word	0x00012070


	//   ....[125]....
        /*0730*/ 	.word	0x000120e0


	//   ....[126]....
        /*0734*/ 	.word	0x000121f0


	//   ....[127]....
        /*0738*/ 	.word	0x00012260


	//   ....[128]....
        /*073c*/ 	.word	0x00012300


	//   ....[129]....
        /*0740*/ 	.word	0x00012440


	//   ....[130]....
        /*0744*/ 	.word	0x00012490


	//   ....[131]....
        /*0748*/ 	.word	0x00012500


	//   ....[132]....
        /*074c*/ 	.word	0x00012600


	//   ....[133]....
        /*0750*/ 	.word	0x00012670


	//   ....[134]....
        /*0754*/ 	.word	0x00012770


	//   ....[135]....
        /*0758*/ 	.word	0x000127f0


	//   ....[136]....
        /*075c*/ 	.word	0x00012870


	//   ....[137]....
        /*0760*/ 	.word	0x00012970


	//   ....[138]....
        /*0764*/ 	.word	0x00012a70


	//   ....[139]....
        /*0768*/ 	.word	0x00012ad0


	//   ....[140]....
        /*076c*/ 	.word	0x00012bb0


	//   ....[141]....
        /*0770*/ 	.word	0x00012cf0


	//   ....[142]....
        /*0774*/ 	.word	0x00012dc0


	//   ....[143]....
        /*0778*/ 	.word	0x00012e50


	//   ....[144]....
        /*077c*/ 	.word	0x00012f30


	//   ....[145]....
        /*0780*/ 	.word	0x00012f90


	//   ....[146]....
        /*0784*/ 	.word	0x00013060


	//   ....[147]....
        /*0788*/ 	.word	0x000130c0


	//   ....[148]....
        /*078c*/ 	.word	0x000131a0


	//   ....[149]....
        /*0790*/ 	.word	0x00013290


	//   ....[150]....
        /*0794*/ 	.word	0x00013330


	//   ....[151]....
        /*0798*/ 	.word	0x00013390


	//   ....[152]....
        /*079c*/ 	.word	0x00013490


	//   ....[153]....
        /*07a0*/ 	.word	0x000134f0


	//   ....[154]....
        /*07a4*/ 	.word	0x000135f0


	//   ....[155]....
        /*07a8*/ 	.word	0x00013650


	//   ....[156]....
        /*07ac*/ 	.word	0x00013720


	//   ....[157]....
        /*07b0*/ 	.word	0x00013870


	//   ....[158]....
        /*07b4*/ 	.word	0x00013920


	//   ....[159]....
        /*07b8*/ 	.word	0x00013a30


	//   ....[160]....
        /*07bc*/ 	.word	0x00013b10


	//   ....[161]....
        /*07c0*/ 	.word	0x00013b70


	//   ....[162]....
        /*07c4*/ 	.word	0x00013c60


	//   ....[163]....
        /*07c8*/ 	.word	0x00013cc0


	//   ....[164]....
        /*07cc*/ 	.word	0x00013da0


	//   ....[165]....
        /*07d0*/ 	.word	0x00013e30


	//   ....[166]....
        /*07d4*/ 	.word	0x00013ed0


	//   ....[167]....
        /*07d8*/ 	.word	0x00013ff0


	//   ....[168]....
        /*07dc*/ 	.word	0x00014060


	//   ....[169]....
        /*07e0*/ 	.word	0x000140d0


	//   ....[170]....
        /*07e4*/ 	.word	0x00014140


	//   ....[171]....
        /*07e8*/ 	.word	0x000141b0


	//   ....[172]....
        /*07ec*/ 	.word	0x00014230


	//   ....[173]....
        /*07f0*/ 	.word	0x000142c0


	//   ....[174]....
        /*07f4*/ 	.word	0x00014350


	//   ....[175]....
        /*07f8*/ 	.word	0x000143c0


	//   ....[176]....
        /*07fc*/ 	.word	0x00014430


	//   ....[177]....
        /*0800*/ 	.word	0x000144a0


	//   ....[178]....
        /*0804*/ 	.word	0x00014520


	//   ....[179]....
        /*0808*/ 	.word	0x00014590


	//   ....[180]....
        /*080c*/ 	.word	0x00014630


	//   ....[181]....
        /*0810*/ 	.word	0x000146c0


	//   ....[182]....
        /*0814*/ 	.word	0x000147f0


	//----- nvinfo : EIATTR_REG_RECONFIG
	.align		4
.L_291:
        /*0818*/ 	.byte	0x01, 0x54
	.zero		2


	//----- nvinfo : EIATTR_SYSCALL_OFFSETS
	.align		4
        /*081c*/ 	.byte	0x04, 0x46
        /*081e*/ 	.short	(.L_293 - .L_292)


	//   ....[0]....
.L_292:
        /*0820*/ 	.word	0x000016d0


	//   ....[1]....
        /*0824*/ 	.word	0x0000d710


	//   ....[2]....
        /*0828*/ 	.word	0x0000d860


	//   ....[3]....
        /*082c*/ 	.word	0x0000d950


	//   ....[4]....
        /*0830*/ 	.word	0x0000e800


	//----- nvinfo : EIATTR_MBARRIER_INSTR_OFFSETS
	.align		4
.L_293:
        /*0834*/ 	.byte	0x04, 0x39
        /*0836*/ 	.short	(.L_295 - .L_294)


	//   ....[0]....
.L_294:
        /*0838*/ 	.word	0x00000180
        /*083c*/ 	.word	0x000000ff
        /*0840*/ 	.word	0x0002d800
        /*0844*/ 	.short	0x0100
        /*0846*/ 	.byte	0x08
	.zero		1


	//   ....[1]....
        /*0848*/ 	.word	0x00000190
        /*084c*/ 	.word	0x000000ff
        /*0850*/ 	.word	0x0002d820
        /*0854*/ 	.short	0x0100
        /*0856*/ 	.byte	0x08
	.zero		1


	//   ....[2]....
        /*0858*/ 	.word	0x00000280
        /*085c*/ 	.word	0x000000ff
        /*0860*/ 	.word	0x0002d830
        /*0864*/ 	.short	0x0100
        /*0866*/ 	.byte	0x08
	.zero		1


	//   ....[3]....
        /*0868*/ 	.word	0x00000290
        /*086c*/ 	.word	0x000000ff
        /*0870*/ 	.word	0x0002d840
        /*0874*/ 	.short	0x0100
        /*0876*/ 	.byte	0x08
	.zero		1


	//   ....[4]....
        /*0878*/ 	.word	0x000002a0
        /*087c*/ 	.word	0x000000ff
        /*0880*/ 	.word	0x0002d838
        /*0884*/ 	.short	0x0100
        /*0886*/ 	.byte	0x08
	.zero		1


	//   ....[5]....
        /*0888*/ 	.word	0x000002b0
        /*088c*/ 	.word	0x000000ff
        /*0890*/ 	.word	0x0002d848
        /*0894*/ 	.short	0x0100
        /*0896*/ 	.byte	0x08
	.zero		1


	//   ....[6]....
        /*0898*/ 	.word	0x000003e0
        /*089c*/ 	.word	0x000000ff
        /*08a0*/ 	.word	0x0002d850
        /*08a4*/ 	.short	0x0100
        /*08a6*/ 	.byte	0x08
	.zero		1


	//   ....[7]....
        /*08a8*/ 	.word	0x000003f0
        /*08ac*/ 	.word	0x000000ff
        /*08b0*/ 	.word	0x0002d860
        /*08b4*/ 	.short	0x0100
        /*08b6*/ 	.byte	0x08
	.zero		1


	//   ....[8]....
        /*08b8*/ 	.word	0x00000400
        /*08bc*/ 	.word	0x000000ff
        /*08c0*/ 	.word	0x0002d858
        /*08c4*/ 	.short	0x0100
        /*08c6*/ 	.byte	0x08
	.zero		1


	//   ....[9]....
        /*08c8*/ 	.word	0x00000410
        /*08cc*/ 	.word	0x000000ff
        /*08d0*/ 	.word	0x0002d868
        /*08d4*/ 	.short	0x0100
        /*08d6*/ 	.byte	0x08
	.zero		1


	//   ....[10]....
        /*08d8*/ 	.word	0x00000500
        /*08dc*/ 	.word	0x000000ff
        /*08e0*/ 	.word	0x0002d870
        /*08e4*/ 	.short	0x0100
        /*08e6*/ 	.byte	0x06
	.zero		1


	//   ....[11]....
        /*08e8*/ 	.word	0x00000510
        /*08ec*/ 	.word	0x000000ff
        /*08f0*/ 	.word	0x0002d880
        /*08f4*/ 	.short	0x0100
        /*08f6*/ 	.byte	0x06
	.zero		1


	//   ....[12]....
        /*08f8*/ 	.word	0x00000520
        /*08fc*/ 	.word	0x000000ff
        /*0900*/ 	.word	0x0002d878
        /*0904*/ 	.short	0x0100
        /*0906*/ 	.byte	0x06
	.zero		1


	//   ....[13]....
        /*0908*/ 	.word	0x00000530
        /*090c*/ 	.word	0x000000ff
        /*0910*/ 	.word	0x0002d888
        /*0914*/ 	.short	0x0100
        /*0916*/ 	.byte	0x06
	.zero		1


	//   ....[14]....
        /*0918*/ 	.word	0x00000660
        /*091c*/ 	.word	0x000000ff
        /*0920*/ 	.word	0x0002d890
        /*0924*/ 	.short	0x0100
        /*0926*/ 	.byte	0x08
	.zero		1


	//   ....[15]....
        /*0928*/ 	.word	0x00000670
        /*092c*/ 	.word	0x000000ff
        /*0930*/ 	.word	0x0002d8a0
        /*0934*/ 	.short	0x0100
        /*0936*/ 	.byte	0x08
	.zero		1


	//   ....[16]....
        /*0938*/ 	.word	0x00000680
        /*093c*/ 	.word	0x000000ff
        /*0940*/ 	.word	0x0002d898
        /*0944*/ 	.short	0x0100
        /*0946*/ 	.byte	0x08
	.zero		1


	//   ....[17]....
        /*0948*/ 	.word	0x00000690
        /*094c*/ 	.word	0x000000ff
        /*0950*/ 	.word	0x0002d8a8
        /*0954*/ 	.short	0x0100
        /*0956*/ 	.byte	0x08
	.zero		1


	//   ....[18]....
        /*0958*/ 	.word	0x000007c0
        /*095c*/ 	.word	0x000000ff
        /*0960*/ 	.word	0x0002d8b0
        /*0964*/ 	.short	0x0100
        /*0966*/ 	.byte	0x08
	.zero		1


	//   ....[19]....
        /*0968*/ 	.word	0x000007d0
        /*096c*/ 	.word	0x000000ff
        /*0970*/ 	.word	0x0002d8c0
        /*0974*/ 	.short	0x0100
        /*0976*/ 	.byte	0x08
	.zero		1


	//   ....[20]....
        /*0978*/ 	.word	0x000007e0
        /*097c*/ 	.word	0x000000ff
        /*0980*/ 	.word	0x0002d8b8
        /*0984*/ 	.short	0x0100
        /*0986*/ 	.byte	0x08
	.zero		1


	//   ....[21]....
        /*0988*/ 	.word	0x000007f0
        /*098c*/ 	.word	0x000000ff
        /*0990*/ 	.word	0x0002d8c8
        /*0994*/ 	.short	0x0100
        /*0996*/ 	.byte	0x08
	.zero		1


	//   ....[22]....
        /*0998*/ 	.word	0x00001730
        /*099c*/ 	.word	0x000000ff
        /*09a0*/ 	.word	0x0002d800
        /*09a4*/ 	.short	0x010a
        /*09a6*/ 	.byte	0x29
	.zero		1


	//   ....[23]....
        /*09a8*/ 	.word	0x000017a0
        /*09ac*/ 	.word	0x00000000
        /*09b0*/ 	.word	0x0002d830
        /*09b4*/ 	.short	0x010a
        /*09b6*/ 	.byte	0x3f
	.zero		1


	//   ....[24]....
        /*09b8*/ 	.word	0x000017e0
        /*09bc*/ 	.word	0x00000000
        /*09c0*/ 	.word	0x0002d830
        /*09c4*/ 	.short	0x010a
        /*09c6*/ 	.byte	0x3f
	.zero		1


	//   ....[25]....
        /*09c8*/ 	.word	0x00002970
        /*09cc*/ 	.word	0x000000ff
        /*09d0*/ 	.word	0x00000000
        /*09d4*/ 	.short	0x0101
        /*09d6*/ 	.byte	0x05
	.zero		1


	//   ....[26]....
        /*09d8*/ 	.word	0x00004350
        /*09dc*/ 	.word	0x000000ff
        /*09e0*/ 	.word	0x0002d830
        /*09e4*/ 	.short	0x010a
        /*09e6*/ 	.byte	0x07
	.zero		1


	//   ....[27]....
        /*09e8*/ 	.word	0x00004390
        /*09ec*/ 	.word	0x000000ff
        /*09f0*/ 	.word	0x0002d830
        /*09f4*/ 	.short	0x010a
        /*09f6*/ 	.byte	0x07
	.zero		1


	//   ....[28]....
        /*09f8*/ 	.word	0x00004650
        /*09fc*/ 	.word	0x000000ff
        /*0a00*/ 	.word	0x0002d850
        /*0a04*/ 	.short	0x010a
        /*0a06*/ 	.byte	0x07
	.zero		1


	//   ....[29]....
        /*0a08*/ 	.word	0x00004690
        /*0a0c*/ 	.word	0x000000ff
        /*0a10*/ 	.word	0x0002d850
        /*0a14*/ 	.short	0x010a
        /*0a16*/ 	.byte	0x07
	.zero		1


	//   ....[30]....
        /*0a18*/ 	.word	0x00004fe0
        /*0a1c*/ 	.word	0x000000ff
        /*0a20*/ 	.word	0x00000000
        /*0a24*/ 	.short	0x0101
        /*0a26*/ 	.byte	0x07
	.zero		1


	//   ....[31]....
        /*0a28*/ 	.word	0x00006ed0
        /*0a2c*/ 	.word	0x000000ff
        /*0a30*/ 	.word	0x00000000
        /*0a34*/ 	.short	0x0101
        /*0a36*/ 	.byte	0x06
	.zero		1


	//   ....[32]....
        /*0a38*/ 	.word	0x00007590
        /*0a3c*/ 	.word	0x000000ff
        /*0a40*/ 	.word	0x0002d830
        /*0a44*/ 	.short	0x010a
        /*0a46*/ 	.byte	0x07
	.zero		1


	//   ....[33]....
        /*0a48*/ 	.word	0x000075d0
        /*0a4c*/ 	.word	0x000000ff
        /*0a50*/ 	.word	0x0002d830
        /*0a54*/ 	.short	0x010a
        /*0a56*/ 	.byte	0x07
	.zero		1


	//   ....[34]....
        /*0a58*/ 	.word	0x00007890
        /*0a5c*/ 	.word	0x000000ff
        /*0a60*/ 	.word	0x0002d850
        /*0a64*/ 	.short	0x010a
        /*0a66*/ 	.byte	0x07
	.zero		1


	//   ....[35]....
        /*0a68*/ 	.word	0x000078d0
        /*0a6c*/ 	.word	0x000000ff
        /*0a70*/ 	.word	0x0002d850
        /*0a74*/ 	.short	0x010a
        /*0a76*/ 	.byte	0x07
	.zero		1


	//   ....[36]....
        /*0a78*/ 	.word	0x00008250
        /*0a7c*/ 	.word	0x000000ff
        /*0a80*/ 	.word	0x00000000
        /*0a84*/ 	.short	0x0101
        /*0a86*/ 	.byte	0x07
	.zero		1


	//   ....[37]....
        /*0a88*/ 	.word	0x000097e0
        /*0a8c*/ 	.word	0x000000ff
        /*0a90*/ 	.word	0x00000000
        /*0a94*/ 	.short	0x0101
        /*0a96*/ 	.byte	0x06
	.zero		1


	//   ....[38]....
        /*0a98*/ 	.word	0x00009db0
        /*0a9c*/ 	.word	0x000000ff
        /*0aa0*/ 	.word	0x0002d850
        /*0aa4*/ 	.short	0x010a
        /*0aa6*/ 	.byte	0x04
	.zero		1


	//   ....[39]....
        /*0aa8*/ 	.word	0x00009df0
        /*0aac*/ 	.word	0x000000ff
        /*0ab0*/ 	.word	0x0002d850
        /*0ab4*/ 	.short	0x010a
        /*0ab6*/ 	.byte	0x04
	.zero		1


	//   ....[40]....
        /*0ab8*/ 	.word	0x0000a460
        /*0abc*/ 	.word	0x000000ff
        /*0ac0*/ 	.word	0x00000000
        /*0ac4*/ 	.short	0x0101
        /*0ac6*/ 	.byte	0x04
	.zero		1


	//   ....[41]....
        /*0ac8*/ 	.word	0x0000b610
        /*0acc*/ 	.word	0x000000ff
        /*0ad0*/ 	.word	0x00000000
        /*0ad4*/ 	.short	0x0101
        /*0ad6*/ 	.byte	0x04
	.zero		1


	//   ....[42]....
        /*0ad8*/ 	.word	0x0000df50
        /*0adc*/ 	.word	0x00000002
        /*0ae0*/ 	.word	0x0002d840
        /*0ae4*/ 	.short	0x010a
        /*0ae6*/ 	.byte	0x3f
	.zero		1


	//   ....[43]....
        /*0ae8*/ 	.word	0x0000e500
        /*0aec*/ 	.word	0x00000002
        /*0af0*/ 	.word	0x0002d830
        /*0af4*/ 	.short	0x0107
        /*0af6*/ 	.byte	0x3f
	.zero		1


	//   ....[44]....
        /*0af8*/ 	.word	0x0000e5e0
        /*0afc*/ 	.word	0x00000002
        /*0b00*/ 	.word	0x0002d830
        /*0b04*/ 	.short	0x0101
        /*0b06*/ 	.byte	0x3f
	.zero		1


	//   ....[45]....
        /*0b08*/ 	.word	0x0000f1f0
        /*0b0c*/ 	.word	0x00000017
        /*0b10*/ 	.word	0x0002d800
        /*0b14*/ 	.short	0x0107
        /*0b16*/ 	.byte	0x3f
	.zero		1


	//   ....[46]....
        /*0b18*/ 	.word	0x0000f2e0
        /*0b1c*/ 	.word	0x00000017
        /*0b20*/ 	.word	0x0002d800
        /*0b24*/ 	.short	0x0101
        /*0b26*/ 	.byte	0x3f
	.zero		1


	//   ....[47]....
        /*0b28*/ 	.word	0x0000f300
        /*0b2c*/ 	.word	0x00000017
        /*0b30*/ 	.word	0x0002d820
        /*0b34*/ 	.short	0x010a
        /*0b36*/ 	.byte	0x3f
	.zero		1


	//   ....[48]....
        /*0b38*/ 	.word	0x0000f710
        /*0b3c*/ 	.word	0x00000005
        /*0b40*/ 	.word	0x0002d840
        /*0b44*/ 	.short	0x010a
        /*0b46*/ 	.byte	0x3f
	.zero		1


	//   ....[49]....
        /*0b48*/ 	.word	0x0000fba0
        /*0b4c*/ 	.word	0x00000005
        /*0b50*/ 	.word	0x0002d830
        /*0b54*/ 	.short	0x0107
        /*0b56*/ 	.byte	0x3f
	.zero		1


	//   ....[50]....
        /*0b58*/ 	.word	0x0000fc60
        /*0b5c*/ 	.word	0x00000005
        /*0b60*/ 	.word	0x0002d830
        /*0b64*/ 	.short	0x0101
        /*0b66*/ 	.byte	0x3f
	.zero		1


	//   ....[51]....
        /*0b68*/ 	.word	0x0000fcc0
        /*0b6c*/ 	.word	0x00000005
        /*0b70*/ 	.word	0x0002d860
        /*0b74*/ 	.short	0x010a
        /*0b76*/ 	.byte	0x3f
	.zero		1


	//   ....[52]....
        /*0b78*/ 	.word	0x000101e0
        /*0b7c*/ 	.word	0x00000005
        /*0b80*/ 	.word	0x0002d850
        /*0b84*/ 	.short	0x0107
        /*0b86*/ 	.byte	0x3f
	.zero		1


	//   ....[53]....
        /*0b88*/ 	.word	0x000102e0
        /*0b8c*/ 	.word	0x00000005
        /*0b90*/ 	.word	0x0002d850
        /*0b94*/ 	.short	0x0101
        /*0b96*/ 	.byte	0x3f
	.zero		1


	//   ....[54]....
        /*0b98*/ 	.word	0x000104e0
        /*0b9c*/ 	.word	0x00000000
        /*0ba0*/ 	.word	0x0002d860
        /*0ba4*/ 	.short	0x010a
        /*0ba6*/ 	.byte	0x3f
	.zero		1


	//   ....[55]....
        /*0ba8*/ 	.word	0x00010960
        /*0bac*/ 	.word	0x00000000
        /*0bb0*/ 	.word	0x0002d850
        /*0bb4*/ 	.short	0x0107
        /*0bb6*/ 	.byte	0x3f
	.zero		1


	//   ....[56]....
        /*0bb8*/ 	.word	0x00010a30
        /*0bbc*/ 	.word	0x00000000
        /*0bc0*/ 	.word	0x0002d850
        /*0bc4*/ 	.short	0x0101
        /*0bc6*/ 	.byte	0x3f
	.zero		1


	//   ....[57]....
        /*0bc8*/ 	.word	0x00011750
        /*0bcc*/ 	.word	0x00000005
        /*0bd0*/ 	.word	0x0002d820
        /*0bd4*/ 	.short	0x010a
        /*0bd6*/ 	.byte	0x3f
	.zero		1


	//   ....[58]....
        /*0bd8*/ 	.word	0x000118d0
        /*0bdc*/ 	.word	0x00000003
        /*0be0*/ 	.word	0x0002d840
        /*0be4*/ 	.short	0x010a
        /*0be6*/ 	.byte	0x3f
	.zero		1


	//   ....[59]....
        /*0be8*/ 	.word	0x00011970
        /*0bec*/ 	.word	0x00000005
        /*0bf0*/ 	.word	0x0002d840
        /*0bf4*/ 	.short	0x010a
        /*0bf6*/ 	.byte	0x3f
	.zero		1


	//   ....[60]....
        /*0bf8*/ 	.word	0x000119b0
        /*0bfc*/ 	.word	0x00000003
        /*0c00*/ 	.word	0x0002d860
        /*0c04*/ 	.short	0x010a
        /*0c06*/ 	.byte	0x3f
	.zero		1


	//   ....[61]....
        /*0c08*/ 	.word	0x000119f0
        /*0c0c*/ 	.word	0x00000005
        /*0c10*/ 	.word	0x0002d860
        /*0c14*/ 	.short	0x010a
        /*0c16*/ 	.byte	0x3f
	.zero		1


	//   ....[62]....
        /*0c18*/ 	.word	0x00011a60
        /*0c1c*/ 	.word	0x00000003
        /*0c20*/ 	.word	0x0002d800
        /*0c24*/ 	.short	0x010a
        /*0c26*/ 	.byte	0x3f
	.zero		1


	//   ....[63]....
        /*0c28*/ 	.word	0x00011ab0
        /*0c2c*/ 	.word	0x00000000
        /*0c30*/ 	.word	0x0002d830
        /*0c34*/ 	.short	0x010a
        /*0c36*/ 	.byte	0x3f
	.zero		1


	//   ....[64]....
        /*0c38*/ 	.word	0x00011b10
        /*0c3c*/ 	.word	0x0000000a
        /*0c40*/ 	.word	0x0002d830
        /*0c44*/ 	.short	0x010a
        /*0c46*/ 	.byte	0x3f
	.zero		1


	//   ....[65]....
        /*0c48*/ 	.word	0x00011b70
        /*0c4c*/ 	.word	0x00000009
        /*0c50*/ 	.word	0x0002d850
        /*0c54*/ 	.short	0x010a
        /*0c56*/ 	.byte	0x3f
	.zero		1


	//   ....[66]....
        /*0c58*/ 	.word	0x00011bd0
        /*0c5c*/ 	.word	0x00000009
        /*0c60*/ 	.word	0x0002d830
        /*0c64*/ 	.short	0x010a
        /*0c66*/ 	.byte	0x3f
	.zero		1


	//   ....[67]....
        /*0c68*/ 	.word	0x00011c30
        /*0c6c*/ 	.word	0x00000008
        /*0c70*/ 	.word	0x0002d850
        /*0c74*/ 	.short	0x010a
        /*0c76*/ 	.byte	0x3f
	.zero		1


	//   ....[68]....
        /*0c78*/ 	.word	0x00011c90
        /*0c7c*/ 	.word	0x00000005
        /*0c80*/ 	.word	0x0002d850
        /*0c84*/ 	.short	0x010a
        /*0c86*/ 	.byte	0x3f
	.zero		1


	//   ....[69]....
        /*0c88*/ 	.word	0x00011db0
        /*0c8c*/ 	.word	0x00000002
        /*0c90*/ 	.word	0x0002d840
        /*0c94*/ 	.short	0x010a
        /*0c96*/ 	.byte	0x3f
	.zero		1


	//   ....[70]....
        /*0c98*/ 	.word	0x00012bf0
        /*0c9c*/ 	.word	0x00000017
        /*0ca0*/ 	.word	0x0002d820
        /*0ca4*/ 	.short	0x010a
        /*0ca6*/ 	.byte	0x3f
	.zero		1


	//   ....[71]....
        /*0ca8*/ 	.word	0x00012c40
        /*0cac*/ 	.word	0x00000005
        /*0cb0*/ 	.word	0x0002d840
        /*0cb4*/ 	.short	0x010a
        /*0cb6*/ 	.byte	0x3f
	.zero		1


	//   ....[72]....
        /*0cb8*/ 	.word	0x000131e0
        /*0cbc*/ 	.word	0x00000005
        /*0cc0*/ 	.word	0x0002d860
        /*0cc4*/ 	.short	0x010a
        /*0cc6*/ 	.byte	0x3f
	.zero		1


	//   ....[73]....
        /*0cc8*/ 	.word	0x000137c0
        /*0ccc*/ 	.word	0x00000000
        /*0cd0*/ 	.word	0x0002d860
        /*0cd4*/ 	.short	0x010a
        /*0cd6*/ 	.byte	0x3f
	.zero		1


	//   ....[74]....
        /*0cd8*/ 	.word	0x00014710
        /*0cdc*/ 	.word	0x00000005
        /*0ce0*/ 	.word	0x0002d820
        /*0ce4*/ 	.short	0x010a
        /*0ce6*/ 	.byte	0x3f
	.zero		1


	//   ....[75]....
        /*0ce8*/ 	.word	0x000148b0
        /*0cec*/ 	.word	0x00000003
        /*0cf0*/ 	.word	0x0002d840
        /*0cf4*/ 	.short	0x010a
        /*0cf6*/ 	.byte	0x3f
	.zero		1


	//   ....[76]....
        /*0cf8*/ 	.word	0x00014900
        /*0cfc*/ 	.word	0x00000005
        /*0d00*/ 	.word	0x0002d840
        /*0d04*/ 	.short	0x010a
        /*0d06*/ 	.byte	0x3f
	.zero		1


	//   ....[77]....
        /*0d08*/ 	.word	0x00014950
        /*0d0c*/ 	.word	0x00000003
        /*0d10*/ 	.word	0x0002d860
        /*0d14*/ 	.short	0x010a
        /*0d16*/ 	.byte	0x3f
	.zero		1


	//----- nvinfo : EIATTR_NUM_MBARRIERS
	.align		4
.L_295:
        /*0d18*/ 	.byte	0x03, 0x38
        /*0d1a*/ 	.short	0x0016


	//----- nvinfo : EIATTR_EXIT_INSTR_OFFSETS
	.align		4
        /*0d1c*/ 	.byte	0x04, 0x1c
        /*0d1e*/ 	.short	(.L_297 - .L_296)


	//   ....[0]....
.L_296:
        /*0d20*/ 	.word	0x000009a0


	//   ....[1]....
        /*0d24*/ 	.word	0x0000c180


	//   ....[2]....
        /*0d28*/ 	.word	0x00011a40


	//----- nvinfo : EIATTR_MAX_THREADS
	.align		4
.L_297:
        /*0d2c*/ 	.byte	0x04, 0x05
        /*0d2e*/ 	.short	(.L_299 - .L_298)
.L_298:
        /*0d30*/ 	.word	0x00000200
        /*0d34*/ 	.word	0x00000001
        /*0d38*/ 	.word	0x00000001


	//----- nvinfo : EIATTR_CRS_STACK_SIZE
	.align		4
.L_299:
        /*0d3c*/ 	.byte	0x04, 0x1e
        /*0d3e*/ 	.short	(.L_301 - .L_300)
.L_300:
        /*0d40*/ 	.word	0x00000000


	//----- nvinfo : EIATTR_CBANK_PARAM_SIZE
	.align		4
.L_301:
        /*0d44*/ 	.byte	0x03, 0x19
        /*0d46*/ 	.short	0x0af0


	//----- nvinfo : EIATTR_PARAM_CBANK
	.align		4
        /*0d48*/ 	.byte	0x04, 0x0a
        /*0d4a*/ 	.short	(.L_303 - .L_302)
	.align		4
.L_302:
        /*0d4c*/ 	.word	index@(.nv.constant0._ZN7cutlass13device_kernelIN5flash11enable_sm90INS1_16FlashAttnFwdSm90INS1_25CollectiveMainloopFwdSm90ILi2EN4cute5tupleIJNS5_1CILi1EEES8_S8_EEENS6_IJNS7_ILi192EEENS7_ILi128EEENS7_ILi96EEEEEELi96ENS_10bfloat16_tEfNS_4arch4Sm90ELb1ELb0ELb1ELb1ELb1ELb0ELb0ELb0ELb1ELb1ELb0ELb0EEENS1_21CollectiveEpilogueFwdINS6_IJSA_SC_SB_EEES9_SE_SG_Li384ELb1ELb1ELb0ELb0EEENS1_36VarlenDynamicPersistentTileSchedulerILi192ELi128ELi384ELi128ELb0ELb1ELb1ELb1ELb1ELb1EEEEEEEEEvNT_6ParamsE)
        /*0d50*/ 	.short	0x0210
        /*0d52*/ 	.short	0x0af0


	//----- nvinfo : EIATTR_SW_WAR
	.align		4
.L_303:
        /*0d54*/ 	.byte	0x04, 0x36
        /*0d56*/ 	.short	(.L_305 - .L_304)
.L_304:
        /*0d58*/ 	.word	0x00000008
.L_305:


//--------------------- .nv.info._ZN7cutlass13device_kernelIN5flash11enable_sm90INS1_16FlashAttnFwdSm90INS1_25CollectiveMainloopFwdSm90ILi2EN4cute5tupleIJNS5_1CILi1EEES8_S8_EEENS6_IJNS7_ILi192EEENS7_ILi128EEENS7_ILi96EEEEEELi96ENS_10bfloat16_tEfNS_4arch4Sm90ELb1ELb0ELb1ELb1ELb1ELb1ELb0ELb0ELb1ELb1ELb0ELb0EEENS1_21CollectiveEpilogueFwdINS6_IJSA_SC_SB_EEES9_SE_SG_Li384ELb1ELb1ELb0ELb0EEENS1_36VarlenDynamicPersistentTileSchedulerILi192ELi128ELi384ELi128ELb0ELb1ELb1ELb1ELb1ELb1EEEEEEEEEvNT_6ParamsE --------------------------
	.section	.nv.info._ZN7cutlass13device_kernelIN5flash11enable_sm90INS1_16FlashAttnFwdSm90INS1_25CollectiveMainloopFwdSm90ILi2EN4cute5tupleIJNS5_1CILi1EEES8_S8_EEENS6_IJNS7_ILi192EEENS7_ILi128EEENS7_ILi96EEEEEELi96ENS_10bfloat16_tEfNS_4arch4Sm90ELb1ELb0ELb1ELb1ELb1ELb1ELb0ELb0ELb1ELb1ELb0ELb0EEENS1_21CollectiveEpilogueFwdINS6_IJSA_SC_SB_EEES9_SE_SG_Li384ELb1ELb1ELb0ELb0EEENS1_36VarlenDynamicPersistentTileSchedulerILi192ELi128ELi384ELi128ELb0ELb1ELb1ELb1ELb1ELb1EEEEEEEEEvNT_6ParamsE,"",@"SHT_CUDA_INFO"
	.sectionflags	@""
	.align	4


	//----- nvinfo : EIATTR_CUDA_API_VERSION
	.align		4
        /*0000*/ 	.byte	0x04, 0x37
        /*0002*/ 	.short	(.L_307 - .L_306)
.L_306:
        /*0004*/ 	.word	0x00000082


	//----- nvinfo : EIATTR_KPARAM_INFO
	.align		4
.L_307:
        /*0008*/ 	.byte	0x04, 0x17
        /*000a*/ 	.short	(.L_309 - .L_308)
.L_308:
        /*000c*/ 	.word	0x00000000
        /*0010*/ 	.short	0x0000
        /*0012*/ 	.short	0x0070
        /*0014*/ 	.byte	0x00, 0xf0, 0x01, 0x2a


	//----- nvinfo : EIATTR_SPARSE_MMA_MASK
	.align		4
.L_309:
        /*0018*/ 	.byte	0x03, 0x50
        /*001a*/ 	.short	0x0000


	//----- nvinfo : EIATTR_MAXREG_COUNT
	.align		4
        /*001c*/ 	.byte	0x03, 0x1b
        /*001e*/ 	.short	0x0080


	//----- nvinfo : EIATTR_NUM_BARRIERS
	.align		4
        /*0020*/ 	.byte	0x02, 0x4c
        /*0022*/ 	.byte	0x10
	.zero		1


	//----- nvinfo : EIATTR_EXTERNS
	.align		4
        /*0024*/ 	.byte	0x04, 0x0f
        /*0026*/ 	.short	(.L_311 - .L_310)


	//   ....[0]....
	.align		4
.L_310:
        /*0028*/ 	.word	index@(__assertfail)


	//----- nvinfo : EIATTR_ANNOTATIONS
	.align		4
.L_311:
        /*002c*/ 	.byte	0x04, 0x55
        /*002e*/ 	.short	(.L_313 - .L_312)


	//   ....[0]....
.L_312:
        /* <DEDUP_REMOVED lines=119> */


	//----- nvinfo : EIATTR_MERCURY_ISA_VERSION
	.align		4
.L_313:
        /*0790*/ 	.byte	0x03, 0x5f
        /*0792*/ 	.short	0x0101


	//----- nvinfo : EIATTR_UNUSED_LOAD_BYTE_OFFSET
	.align		4
        /*0794*/ 	.byte	0x04, 0x44
        /*0796*/ 	.short	(.L_315 - .L_314)


	//   ....[0]....
.L_314:
        /*0798*/ 	.word	0x00000a80
        /*079c*/ 	.word	0x0000fff0


	//   ....[1]....
        /*07a0*/ 	.word	0x00015940
        /*07a4*/ 	.word	0x0000fff0


	//----- nvinfo : EIATTR_INT_WARP_WIDE_INSTR_OFFSETS
	.align		4
.L_315:
        /*07a8*/ 	.byte	0x04, 0x31
        /*07aa*/ 	.short	(.L_317 - .L_316)


	//   ....[0]....
.L_316:
        /*07ac*/ 	.word	0x00000130


	//   ....[1]....
        /*07b0*/ 	.word	0x00000170


	//   ....[2]....
        /*07b4*/ 	.word	0x000001e0


	//   ....[3]....
        /*07b8*/ 	.word	0x0001a110


	//   ....[4]....
        /*07bc*/ 	.word	0x0001a1a0


	//   ....[5]....
        /*07c0*/ 	.word	0x0001cef0


	//   ....[6]....
        /*07c4*/ 	.word	0x0001cf80


	//----- nvinfo : EIATTR_COOP_GROUP_MASK_REGIDS
	.align		4
.L_317:
        /*07c8*/ 	.byte	0x04, 0x29
        /*07ca*/ 	.short	(.L_319 - .L_318)


	//   ....[0]....
.L_318:
        /*07cc*/ 	.word	0xffffffff


	//   ....[1]....
        /*07d0*/ 	.word	0xffffffff


	//   ....[2]....
        /*07d4*/ 	.word	0xffffffff


	//   ....[3]....
        /*07d8*/ 	.word	0xffffffff


	//   ....[4]....
        /*07dc*/ 	.word	0xffffffff


	//   ....[5]....
        /*07e0*/ 	.word	0xffffffff


	//   ....[6]....
        /*07e4*/ 	.word	0xffffffff


	//   ....[7]....
        /*07e8*/ 	.word	0xffffffff


	//   ....[8]....
        /*07ec*/ 	.word	0xffffffff


	//   ....[9]....
        /*07f0*/ 	.word	0xffffffff


	//   ....[10]....
        /*07f4*/ 	.word	0xffffffff


	//   ....[11]....
        /*07f8*/ 	.word	0xffffffff


	//   ....[12]....
        /*07fc*/ 	.word	0xffffffff


	//   ....[13]....
        /*0800*/ 	.word	0xffffffff


	//   ....[14]....
        /*0804*/ 	.word	0xffffffff


	//   ....[15]....
        /*0808*/ 	.word	0xffffffff


	//   ....[16]....
        /*080c*/ 	.word	0xffffffff


	//   ....[17]....
        /*0810*/ 	.word	0xffffffff


	//   ....[18]....
        /*0814*/ 	.word	0xffffffff


	//   ....[19]....
        /*0818*/ 	.word	0xffffffff


	//   ....[20]....
        /*081c*/ 	.word	0xffffffff


	//   ....[21]....
        /*0820*/ 	.word	0xffffffff


	//   ....[22]....
        /*0824*/ 	.word	0xffffffff


	//   ....[23]....
        /*0828*/ 	.word	0xffffffff


	//   ....[24]....
        /*082c*/ 	.word	0xffffffff


	//   ....[25]....
        /*0830*/ 	.word	0xffffffff


	//   ....[26]....
        /*0834*/ 	.word	0xffffffff


	//   ....[27]....
        /*0838*/ 	.word	0xffffffff


	//   ....[28]....
        /*083c*/ 	.word	0xffffffff


	//   ....[29]....
        /*0840*/ 	.word	0xffffffff


	//   ....[30]....
        /*0844*/ 	.word	0xffffffff


	//   ....[31]....
        /*0848*/ 	.word	0xffffffff


	//   ....[32]....
        /*084c*/ 	.word	0xffffffff


	//   ....[33]....
        /*0850*/ 	.word	0xffffffff


	//   ....[34]....
        /*0854*/ 	.word	0xffffffff


	//   ....[35]....
        /*0858*/ 	.word	0xffffffff


	//   ....[36]....
        /*085c*/ 	.word	0xffffffff


	//   ....[37]....
        /*0860*/ 	.word	0xffffffff


	//   ....[38]....
        /*0864*/ 	.word	0xffffffff


	//   ....[39]....
        /*0868*/ 	.word	0xffffffff


	//   ....[40]....
        /*086c*/ 	.word	0xffffffff


	//   ....[41]....
        /*0870*/ 	.word	0xffffffff


	//   ....[42]....
        /*0874*/ 	.word	0xffffffff


	//   ....[43]....
        /*0878*/ 	.word	0xffffffff


	//   ....[44]....
        /*087c*/ 	.word	0xffffffff


	//   ....[45]....
        /*0880*/ 	.word	0xffffffff


	//   ....[46]....
        /*0884*/ 	.word	0xffffffff


	//   ....[47]....
        /*0888*/ 	.word	0xffffffff


	//   ....[48]....
        /*088c*/ 	.word	0xffffffff


	//   ....[49]....
        /*0890*/ 	.word	0xffffffff


	//   ....[50]....
        /*0894*/ 	.word	0xffffffff


	//   ....[51]....
        /*0898*/ 	.word	0xffffffff


	//   ....[52]....
        /*089c*/ 	.word	0xffffffff


	//   ....[53]....
        /*08a0*/ 	.word	0xffffffff


	//   ....[54]....
        /*08a4*/ 	.word	0xffffffff


	//   ....[55]....
        /*08a8*/ 	.word	0xffffffff


	//   ....[56]....
        /*08ac*/ 	.word	0xffffffff


	//   ....[57]....
        /*08b0*/ 	.word	0xffffffff


	//   ....[58]....
        /*08b4*/ 	.word	0xffffffff


	//   ....[59]....
        /*08b8*/ 	.word	0xffffffff


	//   ....[60]....
        /*08bc*/ 	.word	0xffffffff


	//   ....[61]....
        /*08c0*/ 	.word	0xffffffff


	//   ....[62]....
        /*08c4*/ 	.word	0xffffffff


	//   ....[63]....
        /*08c8*/ 	.word	0xffffffff


	//   ....[64]....
        /*08cc*/ 	.word	0xffffffff


	//   ....[65]....
        /*08d0*/ 	.word	0xffffffff


	//   ....[66]....
        /*08d4*/ 	.word	0xffffffff


	//   ....[67]....
        /*08d8*/ 	.word	0xffffffff


	//   ....[68]....
        /*08dc*/ 	.word	0xffffffff


	//   ....[69]....
        /*08e0*/ 	.word	0xffffffff


	//   ....[70]....
        /*08e4*/ 	.word	0xffffffff


	//   ....[71]....
        /*08e8*/ 	.word	0xffffffff


	//   ....[72]....
        /*08ec*/ 	.word	0xffffffff


	//   ....[73]....
        /*08f0*/ 	.word	0xffffffff


	//   ....[74]....
        /*08f4*/ 	.word	0xffffffff


	//   ....[75]....
        /*08f8*/ 	.word	0xffffffff


	//   ....[76]....
        /*08fc*/ 	.word	0xffffffff


	//   ....[77]....
        /*0900*/ 	.word	0xffffffff


	//   ....[78]....
        /*0904*/ 	.word	0xffffffff


	//   ....[79]....
        /*0908*/ 	.word	0xffffffff


	//   ....[80]....
        /*090c*/ 	.word	0xffffffff


	//   ....[81]....
        /*0910*/ 	.word	0xffffffff


	//   ....[82]....
        /*0914*/ 	.word	0xffffffff


	//   ....[83]....
        /*0918*/ 	.word	0xffffffff


	//   ....[84]....
        /*091c*/ 	.word	0xffffffff


	//   ....[85]....
        /*0920*/ 	.word	0xffffffff


	//   ....[86]....
        /*0924*/ 	.word	0xffffffff


	//   ....[87]....
        /*0928*/ 	.word	0xffffffff


	//   ....[88]....
        /*092c*/ 	.word	0xffffffff


	//   ....[89]....
        /*0930*/ 	.word	0xffffffff


	//   ....[90]....
        /*0934*/ 	.word	0xffffffff


	//   ....[91]....
        /*0938*/ 	.word	0xffffffff


	//   ....[92]....
        /*093c*/ 	.word	0xffffffff


	//   ....[93]....
        /*0940*/ 	.word	0xffffffff


	//   ....[94]....
        /*0944*/ 	.word	0xffffffff


	//   ....[95]....
        /*0948*/ 	.word	0xffffffff


	//   ....[96]....
        /*094c*/ 	.word	0xffffffff


	//   ....[97]....
        /*0950*/ 	.word	0xffffffff


	//   ....[98]....
        /*0954*/ 	.word	0xffffffff


	//   ....[99]....
        /*0958*/ 	.word	0xffffffff


	//   ....[100]....
        /*095c*/ 	.word	0xffffffff


	//   ....[101]....
        /*0960*/ 	.word	0xffffffff


	//   ....[102]....
        /*0964*/ 	.word	0xffffffff


	//   ....[103]....
        /*0968*/ 	.word	0xffffffff


	//   ....[104]....
        /*096c*/ 	.word	0xffffffff


	//   ....[105]....
        /*0970*/ 	.word	0xffffffff


	//   ....[106]....
        /*0974*/ 	.word	0xffffffff


	//   ....[107]....
        /*0978*/ 	.word	0xffffffff


	//   ....[108]....
        /*097c*/ 	.word	0xffffffff


	//   ....[109]....
        /*0980*/ 	.word	0xffffffff


	//   ....[110]....
        /*0984*/ 	.word	0xffffffff


	//   ....[111]....
        /*0988*/ 	.word	0xffffffff


	//   ....[112]....
        /*098c*/ 	.word	0xffffffff


	//   ....[113]....
        /*0990*/ 	.word	0xffffffff


	//   ....[114]....
        /*0994*/ 	.word	0xffffffff


	//   ....[115]....
        /*0998*/ 	.word	0xffffffff


	//   ....[116]....
        /*099c*/ 	.word	0xffffffff


	//   ....[117]....
        /*09a0*/ 	.word	0xffffffff


	//   ....[118]....
        /*09a4*/ 	.word	0xffffffff


	//   ....[119]....
        /*09a8*/ 	.word	0xffffffff


	//   ....[120]....
        /*09ac*/ 	.word	0xffffffff


	//   ....[121]....
        /*09b0*/ 	.word	0xffffffff


	//   ....[122]....
        /*09b4*/ 	.word	0xffffffff


	//   ....[123]....
        /*09b8*/ 	.word	0xffffffff


	//   ....[124]....
        /*09bc*/ 	.word	0xffffffff


	//   ....[125]....
        /*09c0*/ 	.word	0xffffffff


	//   ....[126]....
        /*09c4*/ 	.word	0xffffffff


	//   ....[127]....
        /*09c8*/ 	.word	0xffffffff


	//   ....[128]....
        /*09cc*/ 	.word	0xffffffff


	//   ....[129]....
        /*09d0*/ 	.word	0xffffffff


	//   ....[130]....
        /*09d4*/ 	.word	0xffffffff


	//   ....[131]....
        /*09d8*/ 	.word	0xffffffff


	//   ....[132]....
        /*09dc*/ 	.word	0xffffffff


	//   ....[133]....
        /*09e0*/ 	.word	0xffffffff


	//   ....[134]....
        /*09e4*/ 	.word	0xffffffff


	//   ....[135]....
        /*09e8*/ 	.word	0xffffffff


	//   ....[136]....
        /*09ec*/ 	.word	0xffffffff


	//   ....[137]....
        /*09f0*/ 	.word	0xffffffff


	//   ....[138]....
        /*09f4*/ 	.word	0x0500000f


	//   ....[139]....
        /*09f8*/ 	.word	0x0500000f


	//   ....[140]....
        /*09fc*/ 	.word	0x0500000f


	//   ....[141]....
        /*0a00*/ 	.word	0x0500000f


	//   ....[142]....
        /*0a04*/ 	.word	0x0500000f


	//   ....[143]....
        /*0a08*/ 	.word	0x0500000f


	//   ....[144]....
        /*0a0c*/ 	.word	0x0500000f


	//   ....[145]....
        /*0a10*/ 	.word	0x0500000f


	//   ....[146]....
        /*0a14*/ 	.word	0x0500000f


	//   ....[147]....
        /*0a18*/ 	.word	0x0500000f


	//   ....[148]....
        /*0a1c*/ 	.word	0x0500000f


	//   ....[149]....
        /*0a20*/ 	.word	0x0500000f


	//   ....[150]....
        /*0a24*/ 	.word	0x0500000f


	//   ....[151]....
        /*0a28*/ 	.word	0x0500000f


	//   ....[152]....
        /*0a2c*/ 	.word	0x0500000f


	//   ....[153]....
        /*0a30*/ 	.word	0x0500000f


	//   ....[154]....
        /*0a34*/ 	.word	0x0500000f


	//   ....[155]....
        /*0a38*/ 	.word	0x0500000f


	//   ....[156]....
        /*0a3c*/ 	.word	0x0500000f


	//   ....[157]....
        /*0a40*/ 	.word	0x0500000f


	//   ....[158]....
        /*0a44*/ 	.word	0x0500000f


	//   ....[159]....
        /*0a48*/ 	.word	0x0500000f


	//   ....[160]....
        /*0a4c*/ 	.word	0x0500000f


	//   ....[161]....
        /*0a50*/ 	.word	0x0500000f


	//   ....[162]....
        /*0a54*/ 	.word	0x0500000f


	//   ....[163]....
        /*0a58*/ 	.word	0x0500000f


	//   ....[164]....
        /*0a5c*/ 	.word	0x0500000f


	//   ....[165]....
        /*0a60*/ 	.word	0x0500000f


	//   ....[166]....
        /*0a64*/ 	.word	0x0500000f


	//   ....[167]....
        /*0a68*/ 	.word	0x0500000f


	//   ....[168]....
        /*0a6c*/ 	.word	0x0500000f


	//   ....[169]....
        /*0a70*/ 	.word	0x0500000f


	//   ....[170]....
        /*0a74*/ 	.word	0x0500000f


	//   ....[171]....
        /*0a78*/ 	.word	0x0500000f


	//   ....[172]....
        /*0a7c*/ 	.word	0x0500000f


	//   ....[173]....
        /*0a80*/ 	.word	0x0500000f


	//   ....[174]....
        /*0a84*/ 	.word	0x0500000f


	//   ....[175]....
        /*0a88*/ 	.word	0x0500000f


	//   ....[176]....
        /*0a8c*/ 	.word	0x0500000f


	//   ....[177]....
        /*0a90*/ 	.word	0x0500000f


	//   ....[178]....
        /*0a94*/ 	.word	0x0500000f


	//   ....[179]....
        /*0a98*/ 	.word	0x0500000f


	//   ....[180]....
        /*0a9c*/ 	.word	0x0500000f


	//   ....[181]....
        /*0aa0*/ 	.word	0x0500000f


	//   ....[182]....
        /*0aa4*/ 	.word	0x0500000f


	//   ....[183]....
        /*0aa8*/ 	.word	0x0500000f


	//   ....[184]....
        /*0aac*/ 	.word	0x0500000f


	//   ....[185]....
        /*0ab0*/ 	.word	0x0500000f


	//   ....[186]....
        /*0ab4*/ 	.word	0x0500000f


	//   ....[187]....
        /*0ab8*/ 	.word	0x0500000f


	//   ....[188]....
        /*0abc*/ 	.word	0x0500000f


	//   ....[189]....
        /*0ac0*/ 	.word	0x0500000f


	//   ....[190]....
        /*0ac4*/ 	.word	0x0500000f


	//   ....[191]....
        /*0ac8*/ 	.word	0x0500000f


	//   ....[192]....
        /*0acc*/ 	.word	0x0500000f


	//   ....[193]....
        /*0ad0*/ 	.word	0x0500000f


	//   ....[194]....
        /*0ad4*/ 	.word	0x0500000f


	//   ....[195]....
        /*0ad8*/ 	.word	0x0500000f


	//   ....[196]....
        /*0adc*/ 	.word	0x0500000f


	//   ....[197]....
        /*0ae0*/ 	.word	0x0500000f


	//   ....[198]....
        /*0ae4*/ 	.word	0x0500000f


	//   ....[199]....
        /*0ae8*/ 	.word	0x0500000f


	//   ....[200]....
        /*0aec*/ 	.word	0x0500000f


	//   ....[201]....
        /*0af0*/ 	.word	0x0500000f


	//   ....[202]....
        /*0af4*/ 	.word	0x0500000f


	//   ....[203]....
        /*0af8*/ 	.word	0x0500000f


	//   ....[204]....
        /*0afc*/ 	.word	0x0500000f


	//   ....[205]....
        /*0b00*/ 	.word	0x0500000f


	//   ....[206]....
        /*0b04*/ 	.word	0x0500000f


	//   ....[207]....
        /*0b08*/ 	.word	0x0500000f


	//   ....[208]....
        /*0b0c*/ 	.word	0x0500000f


	//   ....[209]....
        /*0b10*/ 	.word	0x0500000f


	//   ....[210]....
        /*0b14*/ 	.word	0x0500000f


	//   ....[211]....
        /*0b18*/ 	.word	0x0500000f


	//   ....[212]....
        /*0b1c*/ 	.word	0x0500000f


	//   ....[213]....
        /*0b20*/ 	.word	0x0500000f


	//   ....[214]....
        /*0b24*/ 	.word	0x0500000f


	//   ....[215]....
        /*0b28*/ 	.word	0x0500000f


	//   ....[216]....
        /*0b2c*/ 	.word	0x0500000f


	//   ....[217]....
        /*0b30*/ 	.word	0x0500000f


	//   ....[218]....
        /*0b34*/ 	.word	0x0500000f


	//   ....[219]....
        /*0b38*/ 	.word	0x0500000f


	//   ....[220]....
        /*0b3c*/ 	.word	0x0500000f


	//----- nvinfo : EIATTR_COOP_GROUP_INSTR_OFFSETS
	.align		4
.L_319:
        /*0b40*/ 	.byte	0x04, 0x28
        /*0b42*/ 	.short	(.L_321 - .L_320)


	//   ....[0]....
.L_320:
        /*0b44*/ 	.word	0x00000070


	//   ....[1]....
        /*0b48*/ 	.word	0x00000140


	//   ....[2]....
        /*0b4c*/ 	.word	0x00000190


	//   ....[3]....
        /*0b50*/ 	.word	0x000003c0


	//   ....[4]....
        /*0b54*/ 	.word	0x00000520


	//   ....[5]....
        /*0b58*/ 	.word	0x00000640


	//   ....[6]....
        /*0b5c*/ 	.word	0x000007a0


	//   ....[7]....
        /*0b60*/ 	.word	0x00003330


	//   ....[8]....
        /*0b64*/ 	.word	0x00003340


	//   ....[9]....
        /*0b68*/ 	.word	0x00004fc0


	//   ....[10]....
        /*0b6c*/ 	.word	0x00004fd0


	//   ....[11]....
        /*0b70*/ 	.word	0x00006b00


	//   ....[12]....
        /*0b74*/ 	.word	0x00006b10


	//   ....[13]....
        /*0b78*/ 	.word	0x00007040


	//   ....[14]....
        /*0b7c*/ 	.word	0x00007060


	//   ....[15]....
        /*0b80*/ 	.word	0x000077c0


	//   ....[16]....
        /*0b84*/ 	.word	0x00007f40


	//   ....[17]....
        /*0b88*/ 	.word	0x00007f50


	//   ....[18]....
        /*0b8c*/ 	.word	0x00007f60


	//   ....[19]....
        /*0b90*/ 	.word	0x00007f70


	//   ....[20]....
        /*0b94*/ 	.word	0x00009e80


	//   ....[21]....
        /*0b98*/ 	.word	0x00009e90


	//   ....[22]....
        /*0b9c*/ 	.word	0x00009ea0


	//   ....[23]....
        /*0ba0*/ 	.word	0x00009eb0


	//   ....[24]....
        /*0ba4*/ 	.word	0x0000c610


	//   ....[25]....
        /*0ba8*/ 	.word	0x0000cea0


	//   ....[26]....
        /*0bac*/ 	.word	0x0000cec0


	//   ....[27]....
        /*0bb0*/ 	.word	0x0000cee0


	//   ....[28]....
        /*0bb4*/ 	.word	0x0000d8a0


	//   ....[29]....
        /*0bb8*/ 	.word	0x0000d8c0


	//   ....[30]....
        /*0bbc*/ 	.word	0x0000e920


	//   ....[31]....
        /*0bc0*/ 	.word	0x0000fa00


	//   ....[32]....
        /*0bc4*/ 	.word	0x0000fa80


	//   ....[33]....
        /*0bc8*/ 	.word	0x00010300


	//   ....[34]....
        /*0bcc*/ 	.word	0x00010380


	//   ....[35]....
        /*0bd0*/ 	.word	0x00010d70


	//   ....[36]....
        /*0bd4*/ 	.word	0x00010d90


	//   ....[37]....
        /*0bd8*/ 	.word	0x00011f80


	//   ....[38]....
        /*0bdc*/ 	.word	0x000134b0


	//   ....[39]....
        /*0be0*/ 	.word	0x00013510


	//   ....[40]....
        /*0be4*/ 	.word	0x000138e0


	//   ....[41]....
        /*0be8*/ 	.word	0x00013900


	//   ....[42]....
        /*0bec*/ 	.word	0x00014c80


	//   ....[43]....
        /*0bf0*/ 	.word	0x00014e80


	//   ....[44]....
        /*0bf4*/ 	.word	0x00015330


	//   ....[45]....
        /*0bf8*/ 	.word	0x00015370


	//   ....[46]....
        /*0bfc*/ 	.word	0x00015380


	//   ....[47]....
        /*0c00*/ 	.word	0x000163a0


	//   ....[48]....
        /*0c04*/ 	.word	0x000163d0


	//   ....[49]....
        /*0c08*/ 	.word	0x00016440


	//   ....[50]....
        /*0c0c*/ 	.word	0x00016460


	//   ....[51]....
        /*0c10*/ 	.word	0x000168f0


	//   ....[52]....
        /*0c14*/ 	.word	0x00016910


	//   ....[53]....
        /*0c18*/ 	.word	0x00016a30


	//   ....[54]....
        /*0c1c*/ 	.word	0x00016a50


	//   ....[55]....
        /*0c20*/ 	.word	0x00017340


	//   ....[56]....
        /*0c24*/ 	.word	0x00017350


	//   ....[57]....
        /*0c28*/ 	.word	0x000174b0


	//   ....[58]....
        /*0c2c*/ 	.word	0x000174c0


	//   ....[59]....
        /*0c30*/ 	.word	0x00017660


	//   ....[60]....
        /*0c34*/ 	.word	0x00017850


	//   ....[61]....
        /*0c38*/ 	.word	0x00017880


	//   ....[62]....
        /*0c3c*/ 	.word	0x000178b0


	//   ....[63]....
        /*0c40*/ 	.word	0x000178e0


	//   ....[64]....
        /*0c44*/ 	.word	0x00017910


	//   ....[65]....
        /*0c48*/ 	.word	0x00017940


	//   ....[66]....
        /*0c4c*/ 	.word	0x00017ab0


	//   ....[67]....
        /*0c50*/ 	.word	0x00017ae0


	//   ....[68]....
        /*0c54*/ 	.word	0x00017b10


	//   ....[69]....
        /*0c58*/ 	.word	0x00017b40


	//   ....[70]....
        /*0c5c*/ 	.word	0x00017b70


	//   ....[71]....
        /*0c60*/ 	.word	0x00017ba0


	//   ....[72]....
        /*0c64*/ 	.word	0x00017c40


	//   ....[73]....
        /*0c68*/ 	.word	0x00017ca0


	//   ....[74]....
        /*0c6c*/ 	.word	0x00017d40


	//   ....[75]....
        /*0c70*/ 	.word	0x00018b80


	//   ....[76]....
        /*0c74*/ 	.word	0x0001adc0


	//   ....[77]....
        /*0c78*/ 	.word	0x0001add0


	//   ....[78]....
        /*0c7c*/ 	.word	0x0001ae90


	//   ....[79]....
        /*0c80*/ 	.word	0x0001aea0


	//   ....[80]....
        /*0c84*/ 	.word	0x0001af50


	//   ....[81]....
        /*0c88*/ 	.word	0x0001af60


	//   ....[82]....
        /*0c8c*/ 	.word	0x0001af70


	//   ....[83]....
        /*0c90*/ 	.word	0x0001af80


	//   ....[84]....
        /*0c94*/ 	.word	0x0001b980


	//   ....[85]....
        /*0c98*/ 	.word	0x0001b990


	//   ....[86]....
        /*0c9c*/ 	.word	0x0001b9b0


	//   ....[87]....
        /*0ca0*/ 	.word	0x0001ba60


	//   ....[88]....
        /*0ca4*/ 	.word	0x0001ba90


	//   ....[89]....
        /*0ca8*/ 	.word	0x0001bab0


	//   ....[90]....
        /*0cac*/ 	.word	0x0001bb30


	//   ....[91]....
        /*0cb0*/ 	.word	0x0001bb40


	//   ....[92]....
        /*0cb4*/ 	.word	0x0001bc10


	//   ....[93]....
        /*0cb8*/ 	.word	0x0001bc50


	//   ....[94]....
        /*0cbc*/ 	.word	0x0001bc60


	//   ....[95]....
        /*0cc0*/ 	.word	0x0001bce0


	//   ....[96]....
        /*0cc4*/ 	.word	0x0001c4d0


	//   ....[97]....
        /*0cc8*/ 	.word	0x0001c4e0


	//   ....[98]....
        /*0ccc*/ 	.word	0x0001c540


	//   ....[99]....
        /*0cd0*/ 	.word	0x0001c590


	//   ....[100]....
        /*0cd4*/ 	.word	0x0001c5a0


	//   ....[101]....
        /*0cd8*/ 	.word	0x0001c600


	//   ....[102]....
        /*0cdc*/ 	.word	0x0001c630


	//   ....[103]....
        /*0ce0*/ 	.word	0x0001c670


	//   ....[104]....
        /*0ce4*/ 	.word	0x0001c930


	//   ....[105]....
        /*0ce8*/ 	.word	0x0001c950


	//   ....[106]....
        /*0cec*/ 	.word	0x0001c9f0


	//   ....[107]....
        /*0cf0*/ 	.word	0x0001ca00


	//   ....[108]....
        /*0cf4*/ 	.word	0x0001ca90


	//   ....[109]....
        /*0cf8*/ 	.word	0x0001caa0


	//   ....[110]....
        /*0cfc*/ 	.word	0x0001cab0


	//   ....[111]....
        /*0d00*/ 	.word	0x0001cb40


	//   ....[112]....
        /*0d04*/ 	.word	0x0001d120


	//   ....[113]....
        /*0d08*/ 	.word	0x0001d130


	//   ....[114]....
        /*0d0c*/ 	.word	0x0001d1c0


	//   ....[115]....
        /*0d10*/ 	.word	0x0001d260


	//   ....[116]....
        /*0d14*/ 	.word	0x0001d280


	//   ....[117]....
        /*0d18*/ 	.word	0x0001d300


	//   ....[118]....
        /*0d1c*/ 	.word	0x0001d320


	//   ....[119]....
        /*0d20*/ 	.word	0x0001d330


	//   ....[120]....
        /*0d24*/ 	.word	0x0001d720


	//   ....[121]....
        /*0d28*/ 	.word	0x0001d750


	//   ....[122]....
        /*0d2c*/ 	.word	0x0001d790


	//   ....[123]....
        /*0d30*/ 	.word	0x0001d7c0


	//   ....[124]....
        /*0d34*/ 	.word	0x0001d7f0


	//   ....[125]....
        /*0d38*/ 	.word	0x0001d820


	//   ....[126]....
        /*0d3c*/ 	.word	0x0001d850


	//   ....[127]....
        /*0d40*/ 	.word	0x0001d880


	//   ....[128]....
        /*0d44*/ 	.word	0x0001da00


	//   ....[129]....
        /*0d48*/ 	.word	0x0001da30


	//   ....[130]....
        /*0d4c*/ 	.word	0x0001da60


	//   ....[131]....
        /*0d50*/ 	.word	0x0001da90


	//   ....[132]....
        /*0d54*/ 	.word	0x0001dac0


	//   ....[133]....
        /*0d58*/ 	.word	0x0001daf0


	//   ....[134]....
        /*0d5c*/ 	.word	0x0001dbb0


	//   ....[135]....
        /*0d60*/ 	.word	0x0001dbd0


	//   ....[136]....
        /*0d64*/ 	.word	0x0001dc40


	//   ....[137]....
        /*0d68*/ 	.word	0x0001e2e0


	//   ....[138]....
        /*0d6c*/ 	.word	0x0001e600


	//   ....[139]....
        /*0d70*/ 	.word	0x0001e690


	//   ....[140]....
        /*0d74*/ 	.word	0x0001e780


	//   ....[141]....
        /*0d78*/ 	.word	0x0001e810


	//   ....[142]....
        /*0d7c*/ 	.word	0x0001e8f0


	//   ....[143]....
        /*0d80*/ 	.word	0x0001e980


	//   ....[144]....
        /*0d84*/ 	.word	0x0001eac0


	//   ....[145]....
        /*0d88*/ 	.word	0x0001eb60


	//   ....[146]....
        /*0d8c*/ 	.word	0x0001ebf0


	//   ....[147]....
        /*0d90*/ 	.word	0x0001ec40


	//   ....[148]....
        /*0d94*/ 	.word	0x0001ec90


	//   ....[149]....
        /*0d98*/ 	.word	0x0001ed70


	//   ....[150]....
        /*0d9c*/ 	.word	0x0001ee00


	//   ....[151]....
        /*0da0*/ 	.word	0x0001ee50


	//   ....[152]....
        /*0da4*/ 	.word	0x0001eea0


	//   ....[153]....
        /*0da8*/ 	.word	0x0001f160


	//   ....[154]....
        /*0dac*/ 	.word	0x0001f1b0


	//   ....[155]....
        /*0db0*/ 	.word	0x0001f240


	//   ....[156]....
        /*0db4*/ 	.word	0x0001f2d0


	//   ....[157]....
        /*0db8*/ 	.word	0x0001f390


	//   ....[158]....
        /*0dbc*/ 	.word	0x0001f670


	//   ....[159]....
        /*0dc0*/ 	.word	0x0001f760


	//   ....[160]....
        /*0dc4*/ 	.word	0x0001f7f0


	//   ....[161]....
        /*0dc8*/ 	.word	0x0001f850


	//   ....[162]....
        /*0dcc*/ 	.word	0x0001f970


	//   ....[163]....
        /*0dd0*/ 	.word	0x0001f9d0


	//   ....[164]....
        /*0dd4*/ 	.word	0x0001faf0


	//   ....[165]....
        /*0dd8*/ 	.word	0x0001fb50


	//   ....[166]....
        /*0ddc*/ 	.word	0x0001fc00


	//   ....[167]....
        /*0de0*/ 	.word	0x0001fd20


	//   ....[168]....
        /*0de4*/ 	.word	0x0001fd90


	//   ....[169]....
        /*0de8*/ 	.word	0x0001fdf0


	//   ....[170]....
        /*0dec*/ 	.word	0x0001fe90


	//   ....[171]....
        /*0df0*/ 	.word	0x0001ff60


	//   ....[172]....
        /*0df4*/ 	.word	0x00020040


	//   ....[173]....
        /*0df8*/ 	.word	0x00020110


	//   ....[174]....
        /*0dfc*/ 	.word	0x000201a0


	//   ....[175]....
        /*0e00*/ 	.word	0x00020270


	//   ....[176]....
        /*0e04*/ 	.word	0x00020300


	//   ....[177]....
        /*0e08*/ 	.word	0x000203e0


	//   ....[178]....
        /*0e0c*/ 	.word	0x000204a0


	//   ....[179]....
        /*0e10*/ 	.word	0x00020620


	//   ....[180]....
        /*0e14*/ 	.word	0x000206f0


	//   ....[181]....
        /*0e18*/ 	.word	0x00020760


	//   ....[182]....
        /*0e1c*/ 	.word	0x00020890


	//   ....[183]....
        /*0e20*/ 	.word	0x000208f0


	//   ....[184]....
        /*0e24*/ 	.word	0x000209c0


	//   ....[185]....
        /*0e28*/ 	.word	0x00020ab0


	//   ....[186]....
        /*0e2c*/ 	.word	0x00020b40


	//   ....[187]....
        /*0e30*/ 	.word	0x00020c30


	//   ....[188]....
        /*0e34*/ 	.word	0x00020cd0


	//   ....[189]....
        /*0e38*/ 	.word	0x00020d30


	//   ....[190]....
        /*0e3c*/ 	.word	0x00020e30


	//   ....[191]....
        /*0e40*/ 	.word	0x00020e90


	//   ....[192]....
        /*0e44*/ 	.word	0x00020f90


	//   ....[193]....
        /*0e48*/ 	.word	0x00020ff0


	//   ....[194]....
        /*0e4c*/ 	.word	0x000210c0


	//   ....[195]....
        /*0e50*/ 	.word	0x00021210


	//   ....[196]....
        /*0e54*/ 	.word	0x000212c0


	//   ....[197]....
        /*0e58*/ 	.word	0x000213d0


	//   ....[198]....
        /*0e5c*/ 	.word	0x000214b0


	//   ....[199]....
        /*0e60*/ 	.word	0x00021510


	//   ....[200]....
        /*0e64*/ 	.word	0x00021600


	//   ....[201]....
        /*0e68*/ 	.word	0x00021660


	//   ....[202]....
        /*0e6c*/ 	.word	0x00021740


	//   ....[203]....
        /*0e70*/ 	.word	0x000217d0


	//   ....[204]....
        /*0e74*/ 	.word	0x00021870


	//   ....[205]....
        /*0e78*/ 	.word	0x00021990


	//   ....[206]....
        /*0e7c*/ 	.word	0x00021a00


	//   ....[207]....
        /*0e80*/ 	.word	0x00021a70


	//   ....[208]....
        /*0e84*/ 	.word	0x00021ae0


	//   ....[209]....
        /*0e88*/ 	.word	0x00021b50


	//   ....[210]....
        /*0e8c*/ 	.word	0x00021bd0


	//   ....[211]....
        /*0e90*/ 	.word	0x00021c60


	//   ....[212]....
        /*0e94*/ 	.word	0x00021cf0


	//   ....[213]....
        /*0e98*/ 	.word	0x00021d60


	//   ....[214]....
        /*0e9c*/ 	.word	0x00021dd0


	//   ....[215]....
        /*0ea0*/ 	.word	0x00021e40


	//   ....[216]....
        /*0ea4*/ 	.word	0x00021ec0


	//   ....[217]....
        /*0ea8*/ 	.word	0x00021f30


	//   ....[218]....
        /*0eac*/ 	.word	0x00021fd0


	//   ....[219]....
        /*0eb0*/ 	.word	0x00022060


	//   ....[220]....
        /*0eb4*/ 	.word	0x00022190


	//----- nvinfo : EIATTR_REG_RECONFIG
	.align		4
.L_321:
        /*0eb8*/ 	.byte	0x01, 0x54
	.zero		2


	//----- nvinfo : EIATTR_SYSCALL_OFFSETS
	.align		4
        /*0ebc*/ 	.byte	0x04, 0x46
        /*0ebe*/ 	.short	(.L_323 - .L_322)


	//   ....[0]....
.L_322:
        /*0ec0*/ 	.word	0x00001d30


	//   ....[1]....
        /*0ec4*/ 	.word	0x00001e80


	//   ....[2]....
        /*0ec8*/ 	.word	0x000079d0


	//   ....[3]....
        /*0ecc*/ 	.word	0x00007cf0


	//   ....[4]....
        /*0ed0*/ 	.word	0x0001a300


	//   ....[5]....
        /*0ed4*/ 	.word	0x0001a450


	//   ....[6]....
        /*0ed8*/ 	.word	0x0001a540


	//   ....[7]....
        /*0edc*/ 	.word	0x0001b3f0


	//----- nvinfo : EIATTR_MBARRIER_INSTR_OFFSETS
	.align		4
.L_323:
        /*0ee0*/ 	.byte	0x04, 0x39
        /*0ee2*/ 	.short	(.L_325 - .L_324)


	//   ....[0]....
.L_324:
        /*0ee4*/ 	.word	0x00000270
        /*0ee8*/ 	.word	0x000000ff
        /*0eec*/ 	.word	0x0002d800
        /*0ef0*/ 	.short	0x0100
        /*0ef2*/ 	.byte	0x08
	.zero		1


	//   ....[1]....
        /*0ef4*/ 	.word	0x00000280
        /*0ef8*/ 	.word	0x000000ff
        /*0efc*/ 	.word	0x0002d820
        /*0f00*/ 	.short	0x0100
        /*0f02*/ 	.byte	0x08
	.zero		1


	//   ....[2]....
        /*0f04*/ 	.word	0x00000370
        /*0f08*/ 	.word	0x000000ff
        /*0f0c*/ 	.word	0x0002d830
        /*0f10*/ 	.short	0x0100
        /*0f12*/ 	.byte	0x08
	.zero		1


	//   ....[3]....
        /*0f14*/ 	.word	0x00000380
        /*0f18*/ 	.word	0x000000ff
        /*0f1c*/ 	.word	0x0002d840
        /*0f20*/ 	.short	0x0100
        /*0f22*/ 	.byte	0x08
	.zero		1


	//   ....[4]....
        /*0f24*/ 	.word	0x00000390
        /*0f28*/ 	.word	0x000000ff
        /*0f2c*/ 	.word	0x0002d838
        /*0f30*/ 	.short	0x0100
        /*0f32*/ 	.byte	0x08
	.zero		1


	//   ....[5]....
        /*0f34*/ 	.word	0x000003a0
        /*0f38*/ 	.word	0x000000ff
        /*0f3c*/ 	.word	0x0002d848
        /*0f40*/ 	.short	0x0100
        /*0f42*/ 	.byte	0x08
	.zero		1


	//   ....[6]....
        /*0f44*/ 	.word	0x000004d0
        /*0f48*/ 	.word	0x000000ff
        /*0f4c*/ 	.word	0x0002d850
        /*0f50*/ 	.short	0x0100
        /*0f52*/ 	.byte	0x08
	.zero		1


	//   ....[7]....
        /*0f54*/ 	.word	0x000004e0
        /*0f58*/ 	.word	0x000000ff
        /*0f5c*/ 	.word	0x0002d860
        /*0f60*/ 	.short	0x0100
        /*0f62*/ 	.byte	0x08
	.zero		1


	//   ....[8]....
        /*0f64*/ 	.word	0x000004f0
        /*0f68*/ 	.word	0x000000ff
        /*0f6c*/ 	.word	0x0002d858
        /*0f70*/ 	.short	0x0100
        /*0f72*/ 	.byte	0x08
	.zero		1


	//   ....[9]....
        /*0f74*/ 	.word	0x00000500
        /*0f78*/ 	.word	0x000000ff
        /*0f7c*/ 	.word	0x0002d868
        /*0f80*/ 	.short	0x0100
        /*0f82*/ 	.byte	0x08
	.zero		1


	//   ....[10]....
        /*0f84*/ 	.word	0x000005f0
        /*0f88*/ 	.word	0x000000ff
        /*0f8c*/ 	.word	0x0002d870
        /*0f90*/ 	.short	0x0100
        /*0f92*/ 	.byte	0x06
	.zero		1


	//   ....[11]....
        /*0f94*/ 	.word	0x00000600
        /*0f98*/ 	.word	0x000000ff
        /*0f9c*/ 	.word	0x0002d880
        /*0fa0*/ 	.short	0x0100
        /*0fa2*/ 	.byte	0x06
	.zero		1


	//   ....[12]....
        /*0fa4*/ 	.word	0x00000610
        /*0fa8*/ 	.word	0x000000ff
        /*0fac*/ 	.word	0x0002d878
        /*0fb0*/ 	.short	0x0100
        /*0fb2*/ 	.byte	0x06
	.zero		1


	//   ....[13]....
        /*0fb4*/ 	.word	0x00000620
        /*0fb8*/ 	.word	0x000000ff
        /*0fbc*/ 	.word	0x0002d888
        /*0fc0*/ 	.short	0x0100
        /*0fc2*/ 	.byte	0x06
	.zero		1


	//   ....[14]....
        /*0fc4*/ 	.word	0x00000750
        /*0fc8*/ 	.word	0x000000ff
        /*0fcc*/ 	.word	0x0002d890
        /*0fd0*/ 	.short	0x0100
        /*0fd2*/ 	.byte	0x08
	.zero		1


	//   ....[15]....
        /*0fd4*/ 	.word	0x00000760
        /*0fd8*/ 	.word	0x000000ff
        /*0fdc*/ 	.word	0x0002d8a0
        /*0fe0*/ 	.short	0x0100
        /*0fe2*/ 	.byte	0x08
	.zero		1


	//   ....[16]....
        /*0fe4*/ 	.word	0x00000770
        /*0fe8*/ 	.word	0x000000ff
        /*0fec*/ 	.word	0x0002d898
        /*0ff0*/ 	.short	0x0100
        /*0ff2*/ 	.byte	0x08
	.zero		1


	//   ....[17]....
        /*0ff4*/ 	.word	0x00000780
        /*0ff8*/ 	.word	0x000000ff
        /*0ffc*/ 	.word	0x0002d8a8
        /*1000*/ 	.short	0x0100
        /*1002*/ 	.byte	0x08
	.zero		1


	//   ....[18]....
        /*1004*/ 	.word	0x000008b0
        /*1008*/ 	.word	0x000000ff
        /*100c*/ 	.word	0x0002d8b0
        /*1010*/ 	.short	0x0100
        /*1012*/ 	.byte	0x08
	.zero		1


	//   ....[19]....
        /*1014*/ 	.word	0x000008c0
        /*1018*/ 	.word	0x000000ff
        /*101c*/ 	.word	0x0002d8c0
        /*1020*/ 	.short	0x0100
        /*1022*/ 	.byte	0x08
	.zero		1


	//   ....[20]....
        /*1024*/ 	.word	0x000008d0
        /*1028*/ 	.word	0x000000ff
        /*102c*/ 	.word	0x0002d8b8
        /*1030*/ 	.short	0x0100
        /*1032*/ 	.byte	0x08
	.zero		1


	//   ....[21]....
        /*1034*/ 	.word	0x000008e0
        /*1038*/ 	.word	0x000000ff
        /*103c*/ 	.word	0x0002d8c8
        /*1040*/ 	.short	0x0100
        /*1042*/ 	.byte	0x08
	.zero		1


	//   ....[22]....
        /*1044*/ 	.word	0x000032e0
        /*1048*/ 	.word	0x00000020
        /*104c*/ 	.word	0x0002d890
        /*1050*/ 	.short	0x010a
        /*1052*/ 	.byte	0x3f
	.zero		1


	//   ....[23]....
        /*1054*/ 	.word	0x00004f70
        /*1058*/ 	.word	0x00000020
        /*105c*/ 	.word	0x0002d890
        /*1060*/ 	.short	0x010a
        /*1062*/ 	.byte	0x3f
	.zero		1


	//   ....[24]....
        /*1064*/ 	.word	0x00006950
        /*1068*/ 	.word	0x00000020
        /*106c*/ 	.word	0x0002d890
        /*1070*/ 	.short	0x010a
        /*1072*/ 	.byte	0x3f
	.zero		1


	//   ....[25]....
        /*1074*/ 	.word	0x00006e90
        /*1078*/ 	.word	0x0000000b
        /*107c*/ 	.word	0x00000000
        /*1080*/ 	.short	0x0101
        /*1082*/ 	.byte	0x3f
	.zero		1


	//   ....[26]....
        /*1084*/ 	.word	0x00006ed0
        /*1088*/ 	.word	0x00000020
        /*108c*/ 	.word	0x0002d8b0
        /*1090*/ 	.short	0x010a
        /*1092*/ 	.byte	0x3f
	.zero		1


	//   ....[27]....
        /*1094*/ 	.word	0x000073d0
        /*1098*/ 	.word	0x00000020
        /*109c*/ 	.word	0x00000000
        /*10a0*/ 	.short	0x0101
        /*10a2*/ 	.byte	0x3f
	.zero		1


	//   ....[28]....
        /*10a4*/ 	.word	0x00007a70
        /*10a8*/ 	.word	0x00000002
        /*10ac*/ 	.word	0x0002d800
        /*10b0*/ 	.short	0x010a
        /*10b2*/ 	.byte	0x3f
	.zero		1


	//   ....[29]....
        /*10b4*/ 	.word	0x00007ac0
        /*10b8*/ 	.word	0x00000002
        /*10bc*/ 	.word	0x0002d800
        /*10c0*/ 	.short	0x010a
        /*10c2*/ 	.byte	0x3f
	.zero		1


	//   ....[30]....
        /*10c4*/ 	.word	0x000086b0
        /*10c8*/ 	.word	0x00000002
        /*10cc*/ 	.word	0x0002d800
        /*10d0*/ 	.short	0x010a
        /*10d2*/ 	.byte	0x3f
	.zero		1


	//   ....[31]....
        /*10d4*/ 	.word	0x0000a3a0
        /*10d8*/ 	.word	0x00000002
        /*10dc*/ 	.word	0x0002d800
        /*10e0*/ 	.short	0x010a
        /*10e2*/ 	.byte	0x3f
	.zero		1


	//   ....[32]....
        /*10e4*/ 	.word	0x0000bbd0
        /*10e8*/ 	.word	0x00000000
        /*10ec*/ 	.word	0x0002d830
        /*10f0*/ 	.short	0x010a
        /*10f2*/ 	.byte	0x3f
	.zero		1


	//   ....[33]....
        /*10f4*/ 	.word	0x0000bc80
        /*10f8*/ 	.word	0x00000000
        /*10fc*/ 	.word	0x0002d830
        /*1100*/ 	.short	0x010a
        /*1102*/ 	.byte	0x3f
	.zero		1


	//   ....[34]....
        /*1104*/ 	.word	0x0000dd00
        /*1108*/ 	.word	0x00000000
        /*110c*/ 	.word	0x00000000
        /*1110*/ 	.short	0x0101
        /*1112*/ 	.byte	0x3f
	.zero		1


	//   ....[35]....
        /*1114*/ 	.word	0x0000ea70
        /*1118*/ 	.word	0x00000007
        /*111c*/ 	.word	0x0002d830
        /*1120*/ 	.short	0x010a
        /*1122*/ 	.byte	0x3f
	.zero		1


	//   ....[36]....
        /*1124*/ 	.word	0x0000eac0
        /*1128*/ 	.word	0x00000007
        /*112c*/ 	.word	0x0002d830
        /*1130*/ 	.short	0x010a
        /*1132*/ 	.byte	0x3f
	.zero		1


	//   ....[37]....
        /*1134*/ 	.word	0x0000ef60
        /*1138*/ 	.word	0x00000008
        /*113c*/ 	.word	0x0002d850
        /*1140*/ 	.short	0x010a
        /*1142*/ 	.byte	0x3f
	.zero		1


	//   ....[38]....
        /*1144*/ 	.word	0x0000efa0
        /*1148*/ 	.word	0x00000008
        /*114c*/ 	.word	0x0002d850
        /*1150*/ 	.short	0x010a
        /*1152*/ 	.byte	0x3f
	.zero		1


	//   ....[39]....
        /*1154*/ 	.word	0x00011140
        /*1158*/ 	.word	0x00000050
        /*115c*/ 	.word	0x00000000
        /*1160*/ 	.short	0x0101
        /*1162*/ 	.byte	0x3f
	.zero		1


	//   ....[40]....
        /*1164*/ 	.word	0x00011970
        /*1168*/ 	.word	0x00000005
        /*116c*/ 	.word	0x00000000
        /*1170*/ 	.short	0x0101
        /*1172*/ 	.byte	0x3f
	.zero		1


	//   ....[41]....
        /*1174*/ 	.word	0x000120e0
        /*1178*/ 	.word	0x00000007
        /*117c*/ 	.word	0x0002d830
        /*1180*/ 	.short	0x010a
        /*1182*/ 	.byte	0x3f
	.zero		1


	//   ....[42]....
        /*1184*/ 	.word	0x00012130
        /*1188*/ 	.word	0x00000007
        /*118c*/ 	.word	0x0002d830
        /*1190*/ 	.short	0x010a
        /*1192*/ 	.byte	0x3f
	.zero		1


	//   ....[43]....
        /*1194*/ 	.word	0x000125d0
        /*1198*/ 	.word	0x00000008
        /*119c*/ 	.word	0x0002d850
        /*11a0*/ 	.short	0x010a
        /*11a2*/ 	.byte	0x3f
	.zero		1


	//   ....[44]....
        /*11a4*/ 	.word	0x00012610
        /*11a8*/ 	.word	0x00000008
        /*11ac*/ 	.word	0x0002d850
        /*11b0*/ 	.short	0x010a
        /*11b2*/ 	.byte	0x3f
	.zero		1


	//   ....[45]....
        /*11b4*/ 	.word	0x00012d60
        /*11b8*/ 	.word	0x00000007
        /*11bc*/ 	.word	0x00000000
        /*11c0*/ 	.short	0x0101
        /*11c2*/ 	.byte	0x3f
	.zero		1


	//   ....[46]....
        /*11c4*/ 	.word	0x00014670
        /*11c8*/ 	.word	0x00000005
        /*11cc*/ 	.word	0x00000000
        /*11d0*/ 	.short	0x0101
        /*11d2*/ 	.byte	0x3f
	.zero		1


	//   ....[47]....
        /*11d4*/ 	.word	0x00014d00
        /*11d8*/ 	.word	0x00000006
        /*11dc*/ 	.word	0x0002d850
        /*11e0*/ 	.short	0x010a
        /*11e2*/ 	.byte	0x3f
	.zero		1


	//   ....[48]....
        /*11e4*/ 	.word	0x00014db0
        /*11e8*/ 	.word	0x00000006
        /*11ec*/ 	.word	0x0002d850
        /*11f0*/ 	.short	0x010a
        /*11f2*/ 	.byte	0x3f
	.zero		1


	//   ....[49]....
        /*11f4*/ 	.word	0x000155b0
        /*11f8*/ 	.word	0x00000004
        /*11fc*/ 	.word	0x00000000
        /*1200*/ 	.short	0x0101
        /*1202*/ 	.byte	0x3f
	.zero		1


	//   ....[50]....
        /*1204*/ 	.word	0x00016900
        /*1208*/ 	.word	0x00000000
        /*120c*/ 	.word	0x00000000
        /*1210*/ 	.short	0x0101
        /*1212*/ 	.byte	0x3f
	.zero		1


	//   ....[51]....
        /*1214*/ 	.word	0x00018c60
        /*1218*/ 	.word	0x00000016
        /*121c*/ 	.word	0x0002d820
        /*1220*/ 	.short	0x010a
        /*1222*/ 	.byte	0x3f
	.zero		1


	//   ....[52]....
        /*1224*/ 	.word	0x00018d20
        /*1228*/ 	.word	0x00000008
        /*122c*/ 	.word	0x0002d8a0
        /*1230*/ 	.short	0x010a
        /*1232*/ 	.byte	0x3f
	.zero		1


	//   ....[53]....
        /*1234*/ 	.word	0x00019150
        /*1238*/ 	.word	0x00000008
        /*123c*/ 	.word	0x0002d8c0
        /*1240*/ 	.short	0x010a
        /*1242*/ 	.byte	0x3f
	.zero		1


	//   ....[54]....
        /*1244*/ 	.word	0x000196b0
        /*1248*/ 	.word	0x00000008
        /*124c*/ 	.word	0x0002d8a0
        /*1250*/ 	.short	0x010a
        /*1252*/ 	.byte	0x3f
	.zero		1


	//   ....[55]....
        /*1254*/ 	.word	0x00019ad0
        /*1258*/ 	.word	0x00000008
        /*125c*/ 	.word	0x0002d8c0
        /*1260*/ 	.short	0x010a
        /*1262*/ 	.byte	0x3f
	.zero		1


	//   ....[56]....
        /*1264*/ 	.word	0x0001ab40
        /*1268*/ 	.word	0x00000000
        /*126c*/ 	.word	0x0002d840
        /*1270*/ 	.short	0x010a
        /*1272*/ 	.byte	0x3f
	.zero		1


	//   ....[57]....
        /*1274*/ 	.word	0x0001b0d0
        /*1278*/ 	.word	0x00000000
        /*127c*/ 	.word	0x0002d830
        /*1280*/ 	.short	0x0107
        /*1282*/ 	.byte	0x3f
	.zero		1


	//   ....[58]....
        /*1284*/ 	.word	0x0001b1a0
        /*1288*/ 	.word	0x00000000
        /*128c*/ 	.word	0x0002d830
        /*1290*/ 	.short	0x0101
        /*1292*/ 	.byte	0x3f
	.zero		1


	//   ....[59]....
        /*1294*/ 	.word	0x0001bdb0
        /*1298*/ 	.word	0x00000016
        /*129c*/ 	.word	0x0002d800
        /*12a0*/ 	.short	0x0107
        /*12a2*/ 	.byte	0x3f
	.zero		1


	//   ....[60]....
        /*12a4*/ 	.word	0x0001bea0
        /*12a8*/ 	.word	0x00000016
        /*12ac*/ 	.word	0x0002d800
        /*12b0*/ 	.short	0x0101
        /*12b2*/ 	.byte	0x3f
	.zero		1


	//   ....[61]....
        /*12b4*/ 	.word	0x0001bec0
        /*12b8*/ 	.word	0x00000016
        /*12bc*/ 	.word	0x0002d820
        /*12c0*/ 	.short	0x010a
        /*12c2*/ 	.byte	0x3f
	.zero		1


	//   ....[62]....
        /*12c4*/ 	.word	0x0001c2c0
        /*12c8*/ 	.word	0x00000005
        /*12cc*/ 	.word	0x0002d840
        /*12d0*/ 	.short	0x010a
        /*12d2*/ 	.byte	0x3f
	.zero		1


	//   ....[63]....
        /*12d4*/ 	.word	0x0001c730
        /*12d8*/ 	.word	0x00000005
        /*12dc*/ 	.word	0x0002d830
        /*12e0*/ 	.short	0x0107
        /*12e2*/ 	.byte	0x3f
	.zero		1


	//   ....[64]....
        /*12e4*/ 	.word	0x0001c7f0
        /*12e8*/ 	.word	0x00000005
        /*12ec*/ 	.word	0x0002d830
        /*12f0*/ 	.short	0x0101
        /*12f2*/ 	.byte	0x3f
	.zero		1


	//   ....[65]....
        /*12f4*/ 	.word	0x0001c850
        /*12f8*/ 	.word	0x00000005
        /*12fc*/ 	.word	0x0002d860
        /*1300*/ 	.short	0x010a
        /*1302*/ 	.byte	0x3f
	.zero		1


	//   ....[66]....
        /*1304*/ 	.word	0x0001cd30
        /*1308*/ 	.word	0x00000005
        /*130c*/ 	.word	0x0002d850
        /*1310*/ 	.short	0x0107
        /*1312*/ 	.byte	0x3f
	.zero		1


	//   ....[67]....
        /*1314*/ 	.word	0x0001ce30
        /*1318*/ 	.word	0x00000005
        /*131c*/ 	.word	0x0002d850
        /*1320*/ 	.short	0x0101
        /*1322*/ 	.byte	0x3f
	.zero		1


	//   ....[68]....
        /*1324*/ 	.word	0x0001d030
        /*1328*/ 	.word	0x00000000
        /*132c*/ 	.word	0x0002d860
        /*1330*/ 	.short	0x010a
        /*1332*/ 	.byte	0x3f
	.zero		1


	//   ....[69]....
        /*1334*/ 	.word	0x0001d460
        /*1338*/ 	.word	0x00000000
        /*133c*/ 	.word	0x0002d850
        /*1340*/ 	.short	0x0107
        /*1342*/ 	.byte	0x3f
	.zero		1


	//   ....[70]....
        /*1344*/ 	.word	0x0001d530
        /*1348*/ 	.word	0x00000000
        /*134c*/ 	.word	0x0002d850
        /*1350*/ 	.short	0x0101
        /*1352*/ 	.byte	0x3f
	.zero		1


	//   ....[71]....
        /*1354*/ 	.word	0x0001e260
        /*1358*/ 	.word	0x00000005
        /*135c*/ 	.word	0x0002d820
        /*1360*/ 	.short	0x010a
        /*1362*/ 	.byte	0x3f
	.zero		1


	//   ....[72]....
        /*1364*/ 	.word	0x0001e3d0
        /*1368*/ 	.word	0x00000003
        /*136c*/ 	.word	0x0002d840
        /*1370*/ 	.short	0x010a
        /*1372*/ 	.byte	0x3f
	.zero		1


	//   ....[73]....
        /*1374*/ 	.word	0x0001e470
        /*1378*/ 	.word	0x00000019
        /*137c*/ 	.word	0x0002d840
        /*1380*/ 	.short	0x010a
        /*1382*/ 	.byte	0x3f
	.zero		1


	//   ....[74]....
        /*1384*/ 	.word	0x0001e4b0
        /*1388*/ 	.word	0x00000003
        /*138c*/ 	.word	0x0002d860
        /*1390*/ 	.short	0x010a
        /*1392*/ 	.byte	0x3f
	.zero		1


	//   ....[75]....
        /*1394*/ 	.word	0x0001e4f0
        /*1398*/ 	.word	0x00000019
        /*139c*/ 	.word	0x0002d860
        /*13a0*/ 	.short	0x010a
        /*13a2*/ 	.byte	0x3f
	.zero		1


	//   ....[76]....
        /*13a4*/ 	.word	0x0001e550
        /*13a8*/ 	.word	0x00000020
        /*13ac*/ 	.word	0x0002d890
        /*13b0*/ 	.short	0x010a
        /*13b2*/ 	.byte	0x3f
	.zero		1


	//   ....[77]....
        /*13b4*/ 	.word	0x0001e6d0
        /*13b8*/ 	.word	0x00000020
        /*13bc*/ 	.word	0x0002d890
        /*13c0*/ 	.short	0x010a
        /*13c2*/ 	.byte	0x3f
	.zero		1


	//   ....[78]....
        /*13c4*/ 	.word	0x0001e850
        /*13c8*/ 	.word	0x00000020
        /*13cc*/ 	.word	0x0002d890
        /*13d0*/ 	.short	0x010a
        /*13d2*/ 	.byte	0x3f
	.zero		1


	//   ....[79]....
        /*13d4*/ 	.word	0x0001e9c0
        /*13d8*/ 	.word	0x00000020
        /*13dc*/ 	.word	0x0002d8b0
        /*13e0*/ 	.short	0x010a
        /*13e2*/ 	.byte	0x3f
	.zero		1


	//   ....[80]....
        /*13e4*/ 	.word	0x0001ecd0
        /*13e8*/ 	.word	0x00000002
        /*13ec*/ 	.word	0x0002d800
        /*13f0*/ 	.short	0x010a
        /*13f2*/ 	.byte	0x3f
	.zero		1


	//   ....[81]....
        /*13f4*/ 	.word	0x0001eee0
        /*13f8*/ 	.word	0x00000002
        /*13fc*/ 	.word	0x0002d800
        /*1400*/ 	.short	0x010a
        /*1402*/ 	.byte	0x3f
	.zero		1


	//   ....[82]....
        /*1404*/ 	.word	0x0001ef30
        /*1408*/ 	.word	0x00000000
        /*140c*/ 	.word	0x0002d830
        /*1410*/ 	.short	0x010a
        /*1412*/ 	.byte	0x3f
	.zero		1


	//   ....[83]....
        /*1414*/ 	.word	0x0001ef80
        /*1418*/ 	.word	0x00000007
        /*141c*/ 	.word	0x0002d830
        /*1420*/ 	.short	0x010a
        /*1422*/ 	.byte	0x3f
	.zero		1


	//   ....[84]....
        /*1424*/ 	.word	0x0001efd0
        /*1428*/ 	.word	0x00000008
        /*142c*/ 	.word	0x0002d850
        /*1430*/ 	.short	0x010a
        /*1432*/ 	.byte	0x3f
	.zero		1


	//   ....[85]....
        /*1434*/ 	.word	0x0001f020
        /*1438*/ 	.word	0x00000007
        /*143c*/ 	.word	0x0002d830
        /*1440*/ 	.short	0x010a
        /*1442*/ 	.byte	0x3f
	.zero		1


	//   ....[86]....
        /*1444*/ 	.word	0x0001f070
        /*1448*/ 	.word	0x00000008
        /*144c*/ 	.word	0x0002d850
        /*1450*/ 	.short	0x010a
        /*1452*/ 	.byte	0x3f
	.zero		1


	//   ....[87]....
        /*1454*/ 	.word	0x0001f0c0
        /*1458*/ 	.word	0x00000006
        /*145c*/ 	.word	0x0002d850
        /*1460*/ 	.short	0x010a
        /*1462*/ 	.byte	0x3f
	.zero		1


	//   ....[88]....
        /*1464*/ 	.word	0x0001f450
        /*1468*/ 	.word	0x00000016
        /*146c*/ 	.word	0x0002d820
        /*1470*/ 	.short	0x010a
        /*1472*/ 	.byte	0x3f
	.zero		1


	//   ....[89]....
        /*1474*/ 	.word	0x0001f4a0
        /*1478*/ 	.word	0x00000008
        /*147c*/ 	.word	0x0002d8a0
        /*1480*/ 	.short	0x010a
        /*1482*/ 	.byte	0x3f
	.zero		1


	//   ....[90]....
        /*1484*/ 	.word	0x0001f4f0
        /*1488*/ 	.word	0x00000008
        /*148c*/ 	.word	0x0002d8c0
        /*1490*/ 	.short	0x010a
        /*1492*/ 	.byte	0x3f
	.zero		1


	//   ....[91]....
        /*1494*/ 	.word	0x0001f540
        /*1498*/ 	.word	0x00000008
        /*149c*/ 	.word	0x0002d8a0
        /*14a0*/ 	.short	0x010a
        /*14a2*/ 	.byte	0x3f
	.zero		1


	//   ....[92]....
        /*14a4*/ 	.word	0x0001f590
        /*14a8*/ 	.word	0x00000008
        /*14ac*/ 	.word	0x0002d8c0
        /*14b0*/ 	.short	0x010a
        /*14b2*/ 	.byte	0x3f
	.zero		1


	//   ....[93]....
        /*14b4*/ 	.word	0x0001f6b0
        /*14b8*/ 	.word	0x00000000
        /*14bc*/ 	.word	0x0002d840
        /*14c0*/ 	.short	0x010a
        /*14c2*/ 	.byte	0x3f
	.zero		1


	//   ....[94]....
        /*14c4*/ 	.word	0x00020520
        /*14c8*/ 	.word	0x00000016
        /*14cc*/ 	.word	0x0002d820
        /*14d0*/ 	.short	0x010a
        /*14d2*/ 	.byte	0x3f
	.zero		1


	//   ....[95]....
        /*14d4*/ 	.word	0x00020570
        /*14d8*/ 	.word	0x00000005
        /*14dc*/ 	.word	0x0002d840
        /*14e0*/ 	.short	0x010a
        /*14e2*/ 	.byte	0x3f
	.zero		1


	//   ....[96]....
        /*14e4*/ 	.word	0x00020b80
        /*14e8*/ 	.word	0x00000005
        /*14ec*/ 	.word	0x0002d860
        /*14f0*/ 	.short	0x010a
        /*14f2*/ 	.byte	0x3f
	.zero		1


	//   ....[97]....
        /*14f4*/ 	.word	0x00021160
        /*14f8*/ 	.word	0x00000000
        /*14fc*/ 	.word	0x0002d860
        /*1500*/ 	.short	0x010a
        /*1502*/ 	.byte	0x3f
	.zero		1


	//   ....[98]....
        /*1504*/ 	.word	0x000220b0
        /*1508*/ 	.word	0x00000005
        /*150c*/ 	.word	0x0002d820
        /*1510*/ 	.short	0x010a
        /*1512*/ 	.byte	0x3f
	.zero		1


	//   ....[99]....
        /*1514*/ 	.word	0x00022250
        /*1518*/ 	.word	0x00000003
        /*151c*/ 	.word	0x0002d840
        /*1520*/ 	.short	0x010a
        /*1522*/ 	.byte	0x3f
	.zero		1


	//   ....[100]....
        /*1524*/ 	.word	0x000222a0
        /*1528*/ 	.word	0x00000019
        /*152c*/ 	.word	0x0002d840
        /*1530*/ 	.short	0x010a
        /*1532*/ 	.byte	0x3f
	.zero		1


	//   ....[101]....
        /*1534*/ 	.word	0x000222f0
        /*1538*/ 	.word	0x00000003
        /*153c*/ 	.word	0x0002d860
        /*1540*/ 	.short	0x010a
        /*1542*/ 	.byte	0x3f
	.zero		1


	//----- nvinfo : EIATTR_NUM_MBARRIERS
	.align		4
.L_325:
        /*1544*/ 	.byte	0x03, 0x38
        /*1546*/ 	.short	0x0016


	//----- nvinfo : EIATTR_EXIT_INSTR_OFFSETS
	.align		4
        /*1548*/ 	.byte	0x04, 0x1c
        /*154a*/ 	.short	(.L_327 - .L_326)


	//   ....[0]....
.L_326:
        /*154c*/ 	.word	0x0001e540


	//----- nvinfo : EIATTR_MAX_THREADS
	.align		4
.L_327:
        /*1550*/ 	.byte	0x04, 0x05
        /*1552*/ 	.short	(.L_329 - .L_328)
.L_328:
        /*1554*/ 	.word	0x00000200
        /*1558*/ 	.word	0x00000001
        /*155c*/ 	.word	0x00000001


	//----- nvinfo : EIATTR_CRS_STACK_SIZE
	.align		4
.L_329:
        /*1560*/ 	.byte	0x04, 0x1e
        /*1562*/ 	.short	(.L_331 - .L_330)
.L_330:
        /*1564*/ 	.word	0x00000000


	//----- nvinfo : EIATTR_CBANK_PARAM_SIZE
	.align		4
.L_331:
        /*1568*/ 	.byte	0x03, 0x19
        /*156a*/ 	.short	0x0af0


	//----- nvinfo : EIATTR_PARAM_CBANK
	.align		4
        /*156c*/ 	.byte	0x04, 0x0a
        /*156e*/ 	.short	(.L_333 - .L_332)
	.align		4
.L_332:
        /*1570*/ 	.word	index@(.nv.constant0._ZN7cutlass13device_kernelIN5flash11enable_sm90INS1_16FlashAttnFwdSm90INS1_25CollectiveMainloopFwdSm90ILi2EN4cute5tupleIJNS5_1CILi1EEES8_S8_EEENS6_IJNS7_ILi192EEENS7_ILi128EEENS7_ILi96EEEEEELi96ENS_10bfloat16_tEfNS_4arch4Sm90ELb1ELb0ELb1ELb1ELb1ELb1ELb0ELb0ELb1ELb1ELb0ELb0EEENS1_21CollectiveEpilogueFwdINS6_IJSA_SC_SB_EEES9_SE_SG_Li384ELb1ELb1ELb0ELb0EEENS1_36VarlenDynamicPersistentTileSchedulerILi192ELi128ELi384ELi128ELb0ELb1ELb1ELb1ELb1ELb1EEEEEEEEEvNT_6ParamsE)
        /*1574*/ 	.short	0x0210
        /*1576*/ 	.short	0x0af0


	//----- nvinfo : EIATTR_SW_WAR
	.align		4
.L_333:
        /*1578*/ 	.byte	0x04, 0x36
        /*157a*/ 	.short	(.L_335 - .L_334)
.L_334:
        /*157c*/ 	.word	0x00000008
.L_335:


//--------------------- .nv.callgraph             --------------------------
	.section	.nv.callgraph,"",@"SHT_CUDA_CALLGRAPH"
	.align	4
	.sectionentsize	8
	.align		4
        /*0000*/ 	.word	0x00000000
	.align		4
        /*0004*/ 	.word	0xffffffff
	.align		4
        /*0008*/ 	.word	index@(_ZN7cutlass13device_kernelIN5flash11enable_sm90INS1_16FlashAttnFwdSm90INS1_25CollectiveMainloopFwdSm90ILi2EN4cute5tupleIJNS5_1CILi1EEES8_S8_EEENS6_IJNS7_ILi192EEENS7_ILi128EEENS7_ILi96EEEEEELi96ENS_10bfloat16_tEfNS_4arch4Sm90ELb0ELb0ELb1ELb0ELb1ELb0ELb0ELb0ELb1ELb1ELb0ELb0EEENS1_21CollectiveEpilogueFwdINS6_IJSA_SC_SB_EEES9_SE_SG_Li384ELb0ELb1ELb0ELb0EEENS1_29StaticPersistentTileSchedulerILb0EEEEEEEEEvNT_6ParamsE)
	.align		4
        /*000c*/ 	.word	index@(__assertfail)
	.align		4
        /*0010*/ 	.word	index@(_ZN7cutlass13device_kernelIN5flash11enable_sm90INS1_16FlashAttnFwdSm90INS1_25CollectiveMainloopFwdSm90ILi2EN4cute5tupleIJNS5_1CILi1EEES8_S8_EEENS6_IJNS7_ILi192EEENS7_ILi128EEENS7_ILi96EEEEEELi96ENS_10bfloat16_tEfNS_4arch4Sm90ELb0ELb0ELb1ELb1ELb1ELb0ELb0ELb0ELb1ELb1ELb0ELb0EEENS1_21CollectiveEpilogueFwdINS6_IJSA_SC_SB_EEES9_SE_SG_Li384ELb1ELb1ELb0ELb0EEENS1_36VarlenDynamicPersistentTileSchedulerILi192ELi128ELi384ELi128ELb0ELb1ELb1ELb0ELb1ELb1EEEEEEEEEvNT_6ParamsE)
	.align		4
        /*0014*/ 	.word	index@(__assertfail)
	.align		4
        /*0018*/ 	.word	index@(_ZN7cutlass13device_kernelIN5flash11enable_sm90INS1_16FlashAttnFwdSm90INS1_25CollectiveMainloopFwdSm90ILi2EN4cute5tupleIJNS5_1CILi1EEES8_S8_EEENS6_IJNS7_ILi192EEENS7_ILi128EEENS7_ILi96EEEEEELi96ENS_10bfloat16_tEfNS_4arch4Sm90ELb0ELb0ELb1ELb1ELb1ELb1ELb0ELb0ELb1ELb1ELb0ELb0EEENS1_21CollectiveEpilogueFwdINS6_IJSA_SC_SB_EEES9_SE_SG_Li384ELb1ELb1ELb0ELb0EEENS1_36VarlenDynamicPersistentTileSchedulerILi192ELi128ELi384ELi128ELb0ELb1ELb1ELb0ELb1ELb1EEEEEEEEEvNT_6ParamsE)
	.align		4
        /*001c*/ 	.word	index@(__assertfail)
	.align		4
        /*0020*/ 	.word	index@(_ZN7cutlass13device_kernelIN5flash11enable_sm90INS1_16FlashAttnFwdSm90INS1_25CollectiveMainloopFwdSm90ILi2EN4cute5tupleIJNS5_1CILi1EEES8_S8_EEENS6_IJNS7_ILi192EEENS7_ILi128EEENS7_ILi96EEEEEELi96ENS_10bfloat16_tEfNS_4arch4Sm90ELb0ELb1ELb1ELb0ELb1ELb0ELb0ELb0ELb1ELb1ELb0ELb0EEENS1_21CollectiveEpilogueFwdINS6_IJSA_SC_SB_EEES9_SE_SG_Li384ELb0ELb1ELb0ELb0EEENS1_30DynamicPersistentTileSchedulerILi384ELi128ELb0ELb1ELb1EEEEEEEEEvNT_6ParamsE)
	.align		4
        /*0024*/ 	.word	index@(__assertfail)
	.align		4
        /*0028*/ 	.word	index@(_ZN7cutlass13device_kernelIN5flash11enable_sm90INS1_16FlashAttnFwdSm90INS1_25CollectiveMainloopFwdSm90ILi2EN4cute5tupleIJNS5_1CILi1EEES8_S8_EEENS6_IJNS7_ILi192EEENS7_ILi128EEENS7_ILi96EEEEEELi96ENS_10bfloat16_tEfNS_4arch4Sm90ELb0ELb1ELb1ELb1ELb1ELb0ELb0ELb0ELb1ELb1ELb0ELb0EEENS1_21CollectiveEpilogueFwdINS6_IJSA_SC_SB_EEES9_SE_SG_Li384ELb1ELb1ELb0ELb0EEENS1_36VarlenDynamicPersistentTileSchedulerILi192ELi128ELi384ELi128ELb0ELb1ELb1ELb1ELb0ELb1EEEEEEEEEvNT_6ParamsE)
	.align		4
        /*002c*/ 	.word	index@(__assertfail)
	.align		4
        /*0030*/ 	.word	index@(_ZN7cutlass13device_kernelIN5flash11enable_sm90INS1_16FlashAttnFwdSm90INS1_25CollectiveMainloopFwdSm90ILi2EN4cute5tupleIJNS5_1CILi1EEES8_S8_EEENS6_IJNS7_ILi192EEENS7_ILi128EEENS7_ILi96EEEEEELi96ENS_10bfloat16_tEfNS_4arch4Sm90ELb0ELb1ELb1ELb1ELb1ELb1ELb0ELb0ELb1ELb1ELb0ELb0EEENS1_21CollectiveEpilogueFwdINS6_IJSA_SC_SB_EEES9_SE_SG_Li384ELb1ELb1ELb0ELb0EEENS1_36VarlenDynamicPersistentTileSchedulerILi192ELi128ELi384ELi128ELb0ELb1ELb1ELb1ELb0ELb1EEEEEEEEEvNT_6ParamsE)
	.align		4
        /*0034*/ 	.word	index@(__assertfail)
	.align		4
        /*0038*/ 	.word	index@(_ZN7cutlass13device_kernelIN5flash11enable_sm90INS1_16FlashAttnFwdSm90INS1_25CollectiveMainloopFwdSm90ILi2EN4cute5tupleIJNS5_1CILi1EEES8_S8_EEENS6_IJNS7_ILi192EEENS7_ILi128EEENS7_ILi96EEEEEELi96ENS_10bfloat16_tEfNS_4arch4Sm90ELb1ELb0ELb1ELb0ELb1ELb0ELb0ELb0ELb1ELb1ELb0ELb0EEENS1_21CollectiveEpilogueFwdINS6_IJSA_SC_SB_EEES9_SE_SG_Li384ELb0ELb1ELb0ELb0EEENS1_30DynamicPersistentTileSchedulerILi384ELi128ELb0ELb1ELb1EEEEEEEEEvNT_6ParamsE)
	.align		4
        /*003c*/ 	.word	index@(__assertfail)
	.align		4
        /*0040*/ 	.word	index@(_ZN7cutlass13device_kernelIN5flash11enable_sm90INS1_16FlashAttnFwdSm90INS1_25CollectiveMainloopFwdSm90ILi2EN4cute5tupleIJNS5_1CILi1EEES8_S8_EEENS6_IJNS7_ILi192EEENS7_ILi128EEENS7_ILi96EEEEEELi96ENS_10bfloat16_tEfNS_4arch4Sm90ELb1ELb0ELb1ELb1ELb1ELb0ELb0ELb0ELb1ELb1ELb0ELb0EEENS1_21CollectiveEpilogueFwdINS6_IJSA_SC_SB_EEES9_SE_SG_Li384ELb1ELb1ELb0ELb0EEENS1_36VarlenDynamicPersistentTileSchedulerILi192ELi128ELi384ELi128ELb0ELb1ELb1ELb1ELb1ELb1EEEEEEEEEvNT_6ParamsE)
	.align		4
        /*0044*/ 	.word	index@(__assertfail)
	.align		4
        /*0048*/ 	.word	index@(_ZN7cutlass13device_kernelIN5flash11enable_sm90INS1_16FlashAttnFwdSm90INS1_25CollectiveMainloopFwdSm90ILi2EN4cute5tupleIJNS5_1CILi1EEES8_S8_EEENS6_IJNS7_ILi192EEENS7_ILi128EEENS7_ILi96EEEEEELi96ENS_10bfloat16_tEfNS_4arch4Sm90ELb1ELb0ELb1ELb1ELb1ELb1ELb0ELb0ELb1ELb1ELb0ELb0EEENS1_21CollectiveEpilogueFwdINS6_IJSA_SC_SB_EEES9_SE_SG_Li384ELb1ELb1ELb0ELb0EEENS1_36VarlenDynamicPersistentTileSchedulerILi192ELi128ELi384ELi128ELb0ELb1ELb1ELb1ELb1ELb1EEEEEEEEEvNT_6ParamsE)
	.align		4
        /*004c*/ 	.word	index@(__assertfail)
	.align		4
        /*0050*/ 	.word	0x00000000
	.align		4
        /*0054*/ 	.word	0xfffffffe
	.align		4
        /*0058*/ 	.word	0x00000000
	.align		4
        /*005c*/ 	.word	0xfffffffd
	.align		4
        /*0060*/ 	.word	0x00000000
	.align		4
        /*0064*/ 	.word	0xfffffffc


//--------------------- .nv.constant4             --------------------------
	.section	.nv.constant4,"a",@progbits
	.align	8
	.align		8
.nv.constant4:
        /*0000*/ 	.dword	__assertfail
	.align		8
        /*0008*/ 	.dword	__unnamed_1
	.align		8
        /*0010*/ 	.dword	__unnamed_2
	.align		8
        /*0018*/ 	.dword	__unnamed_3
	.align		8
        /*0020*/ 	.dword	__unnamed_4
	.align		8
        /*0028*/ 	.dword	__unnamed_5
	.align		8
        /*0030*/ 	.dword	_ZN79_INTERNAL_8c6fb5e8_43_flash_fwd_hdim96_bf16_paged_softcap_sm90_cu_744032ad_34634cuda3std3__45__cpo5beginE
	.align		8
        /*0038*/ 	.dword	_ZN79_INTERNAL_8c6fb5e8_43_flash_fwd_hdim96_bf16_paged_softcap_sm90_cu_744032ad_34634cuda3std3__45__cpo3endE
	.align		8
        /*0040*/ 	.dword	_ZN79_INTERNAL_8c6fb5e8_43_flash_fwd_hdim96_bf16_paged_softcap_sm90_cu_744032ad_34634cuda3std3__45__cpo6cbeginE
	.align		8
        /*0048*/ 	.dword	_ZN79_INTERNAL_8c6fb5e8_43_flash_fwd_hdim96_bf16_paged_softcap_sm90_cu_744032ad_34634cuda3std3__45__cpo4cendE
	.align		8
        /*0050*/ 	.dword	_ZN79_INTERNAL_8c6fb5e8_43_flash_fwd_hdim96_bf16_paged_softcap_sm90_cu_744032ad_34634cuda3std3__481_GLOBAL__N__8c6fb5e8_43_flash_fwd_hdim96_bf16_paged_softcap_sm90_cu_744032ad_34636ignoreE
	.align		8
        /*0058*/ 	.dword	_ZN79_INTERNAL_8c6fb5e8_43_flash_fwd_hdim96_bf16_paged_softcap_sm90_cu_744032ad_34634cuda3std3__419piecewise_constructE
	.align		8
        /*0060*/ 	.dword	_ZN79_INTERNAL_8c6fb5e8_43_flash_fwd_hdim96_bf16_paged_softcap_sm90_cu_744032ad_34634cuda3std3__48in_placeE
	.align		8
        /*0068*/ 	.dword	_ZN79_INTERNAL_8c6fb5e8_43_flash_fwd_hdim96_bf16_paged_softcap_sm90_cu_744032ad_34634cuda3std6ranges3__45__cpo4swapE
	.align		8
        /*0070*/ 	.dword	_ZN79_INTERNAL_8c6fb5e8_43_flash_fwd_hdim96_bf16_paged_softcap_sm90_cu_744032ad_34634cuda3std6ranges3__45__cpo9iter_moveE
	.align		8
        /*0078*/ 	.dword	_ZN79_INTERNAL_8c6fb5e8_43_flash_fwd_hdim96_bf16_paged_softcap_sm90_cu_744032ad_34634cute7productE
	.align		8
        /*0080*/ 	.dword	_ZN79_INTERNAL_8c6fb5e8_43_flash_fwd_hdim96_bf16_paged_softcap_sm90_cu_744032ad_34634cute1_E
	.align		8
        /*0088*/ 	.dword	$str$23
	.align		8
        /*0090*/ 	.dword	$str$24


//--------------------- .text._ZN7cutlass13device_kernelIN5flash11enable_sm90INS1_16FlashAttnFwdSm90INS1_25CollectiveMainloopFwdSm90ILi2EN4cute5tupleIJNS5_1CILi1EEES8_S8_EEENS6_IJNS7_ILi192EEENS7_ILi128EEENS7_ILi96EEEEEELi96ENS_10bfloat16_tEfNS_4arch4Sm90ELb0ELb0ELb1ELb0ELb1ELb0ELb0ELb0ELb1ELb1ELb0ELb0EEENS1_21CollectiveEpilogueFwdINS6_IJSA_SC_SB_EEES9_SE_SG_Li384ELb0ELb1ELb0ELb0EEENS1_29StaticPersistentTileSchedulerILb0EEEEEEEEEvNT_6ParamsE --------------------------
	.section	.text._ZN7cutlass13device_kernelIN5flash11enable_sm90INS1_16FlashAttnFwdSm90INS1_25CollectiveMainloopFwdSm90ILi2EN4cute5tupleIJNS5_1CILi1EEES8_S8_EEENS6_IJNS7_ILi192EEENS7_ILi128EEENS7_ILi96EEEEEELi96ENS_10bfloat16_tEfNS_4arch4Sm90ELb0ELb0ELb1ELb0ELb1ELb0ELb0ELb0ELb1ELb1ELb0ELb0EEENS1_21CollectiveEpilogueFwdINS6_IJSA_SC_SB_EEES9_SE_SG_Li384ELb0ELb1ELb0ELb0EEENS1_29StaticPersistentTileSchedulerILb0EEEEEEEEEvNT_6ParamsE,"ax",@progbits
	.align	128
.text._ZN7cutlass13device_kernelIN5flash11enable_sm90INS1_16FlashAttnFwdSm90INS1_25CollectiveMainloopFwdSm90ILi2EN4cute5tupleIJNS5_1CILi1EEES8_S8_EEENS6_IJNS7_ILi192EEENS7_ILi128EEENS7_ILi96EEEEEELi96ENS_10bfloat16_tEfNS_4arch4Sm90ELb0ELb0ELb1ELb0ELb1ELb0ELb0ELb0ELb1ELb1ELb0ELb0EEENS1_21CollectiveEpilogueFwdINS6_IJSA_SC_SB_EEES9_SE_SG_Li384ELb0ELb1ELb0ELb0EEENS1_29StaticPersistentTileSchedulerILb0EEEEEEEEEvNT_6ParamsE:
        .type           _ZN7cutlass13device_kernelIN5flash11enable_sm90INS1_16FlashAttnFwdSm90INS1_25CollectiveMainloopFwdSm90ILi2EN4cute5tupleIJNS5_1CILi1EEES8_S8_EEENS6_IJNS7_ILi192EEENS7_ILi128EEENS7_ILi96EEEEEELi96ENS_10bfloat16_tEfNS_4arch4Sm90ELb0ELb0ELb1ELb0ELb1ELb0ELb0ELb0ELb1ELb1ELb0ELb0EEENS1_21CollectiveEpilogueFwdINS6_IJSA_SC_SB_EEES9_SE_SG_Li384ELb0ELb1ELb0ELb0EEENS1_29StaticPersistentTileSchedulerILb0EEEEEEEEEvNT_6ParamsE,@function
        .size           _ZN7cutlass13device_kernelIN5flash11enable_sm90INS1_16FlashAttnFwdSm90INS1_25CollectiveMainloopFwdSm90ILi2EN4cute5tupleIJNS5_1CILi1EEES8_S8_EEENS6_IJNS7_ILi192EEENS7_ILi128EEENS7_ILi96EEEEEELi96ENS_10bfloat16_tEfNS_4arch4Sm90ELb0ELb0ELb1ELb0ELb1ELb0ELb0ELb0ELb1ELb1ELb0ELb0EEENS1_21CollectiveEpilogueFwdINS6_IJSA_SC_SB_EEES9_SE_SG_Li384ELb0ELb1ELb0ELb0EEENS1_29StaticPersistentTileSchedulerILb0EEEEEEEEEvNT_6ParamsE,(.L_x_2728 - _ZN7cutlass13device_kernelIN5flash11enable_sm90INS1_16FlashAttnFwdSm90INS1_25CollectiveMainloopFwdSm90ILi2EN4cute5tupleIJNS5_1CILi1EEES8_S8_EEENS6_IJNS7_ILi192EEENS7_ILi128EEENS7_ILi96EEEEEELi96ENS_10bfloat16_tEfNS_4arch4Sm90ELb0ELb0ELb1ELb0ELb1ELb0ELb0ELb0ELb1ELb1ELb0ELb0EEENS1_21CollectiveEpilogueFwdINS6_IJSA_SC_SB_EEES9_SE_SG_Li384ELb0ELb1ELb0ELb0EEENS1_29StaticPersistentTileSchedulerILb0EEEEEEEEEvNT_6ParamsE)
        .other          _ZN7cutlass13device_kernelIN5flash11enable_sm90INS1_16FlashAttnFwdSm90INS1_25CollectiveMainloopFwdSm90ILi2EN4cute5tupleIJNS5_1CILi1EEES8_S8_EEENS6_IJNS7_ILi192EEENS7_ILi128EEENS7_ILi96EEEEEELi96ENS_10bfloat16_tEfNS_4arch4Sm90ELb0ELb0ELb1ELb0ELb1ELb0ELb0ELb0ELb1ELb1ELb0ELb0EEENS1_21CollectiveEpilogueFwdINS6_IJSA_SC_SB_EEES9_SE_SG_Li384ELb0ELb1ELb0ELb0EEENS1_29StaticPersistentTileSchedulerILb0EEEEEEEEEvNT_6ParamsE,@"STO_CUDA_ENTRY STV_DEFAULT"
_ZN7cutlass13device_kernelIN5flash11enable_sm90INS1_16FlashAttnFwdSm90INS1_25CollectiveMainloopFwdSm90ILi2EN4cute5tupleIJNS5_1CILi1EEES8_S8_EEENS6_IJNS7_ILi192EEENS7_ILi128EEENS7_ILi96EEEEEELi96ENS_10bfloat16_tEfNS_4arch4Sm90ELb0ELb0ELb1ELb0ELb1ELb0ELb0ELb0ELb1ELb1ELb0ELb0EEENS1_21CollectiveEpilogueFwdINS6_IJSA_SC_SB_EEES9_SE_SG_Li384ELb0ELb1ELb0ELb0EEENS1_29StaticPersistentTileSchedulerILb0EEEEEEEEEvNT_6ParamsE:
[----:B------:R-:W0:Y:S02]  /*0000*/  LDC R1, c[0x0][0x28] ;  /* 0x00000a00ff017b82 */ /* 0x000e240000000800 */
[----:B0-----:R-:W-:Y:S01]  /*0010*/  VIADD R1, R1, 0xffffffe8 ;  /* 0xffffffe801017836 */ /* 0x001fe20000000000 */
[----:B------:R-:W0:Y:S01]  /*0020*/  S2R R3, SR_TID.X ;  /* 0x0000000000037919 */ /* 0x000e220000002100 */
[----:B------:R-:W-:Y:S01]  /*0030*/  ELECT P0, URZ, PT ;  /* 0x00000000003f782f */ /* 0x000fe20003800000 */
[----:B------:R-:W-:Y:S01]  /*0040*/  UMOV UR4, 0x80 ;  /* 0x0000008000047882 */ /* 0x000fe20000000000 */
[----:B------:R-:W-:Y:S01]  /*0050*/  UMOV UR7, 0x180 ;  /* 0x0000018000077882 */ /* 0x000fe20000000000 */
[--C-:B0-----:R-:W-:Y:S02]  /*0060*/  SHF.R.U32.HI R0, RZ, 0x5, R3.reuse ;  /* 0x00000005ff007819 */ /* 0x101fe40000011603 */
[----:B------:R-:W-:-:S03]  /*0070*/  SHF.R.U32.HI R3, RZ, 0x7, R3 ;  /* 0x00000007ff037819 */ /* 0x000fc60000011603 */
[----:B------:R-:W0:Y:S04]  /*0080*/  SHFL.IDX PT, R2, R0, RZ, 0x1f ;  /* 0x00001fff00027589 */ /* 0x000e2800000e0000 */
[----:B------:R-:W1:Y:S01]  /*0090*/  SHFL.IDX PT, R3, R3, RZ, 0x1f ;  /* 0x00001fff03037589 */ /* 0x000e6200000e0000 */
[C---:B0-----:R-:W-:Y:S02]  /*00a0*/  ISETP.NE.OR P0, PT, R2.reuse, RZ, !P0 ;  /* 0x000000ff0200720c */ /* 0x041fe40004705670 */
[----:B------:R-:W-:-:S11]  /*00b0*/  ISETP.NE.AND P1, PT, R2, RZ, PT ;  /* 0x000000ff0200720c */ /* 0x000fd60003f25270 */
[----:B------:R-:W-:Y:S01]  /*00c0*/  VOTEU.ALL UP0, P0 ;  /* 0x00000000003f7886 */ /* 0x000fe20000000000 */
[----:B------:R-:W-:-:S04]  /*00d0*/  VOTEU.ALL UP1, P0 ;  /* 0x00000000003f7886 */ /* 0x000fc80000020000 */
[----:B------:R-:W0:Y:S01]  /*00e0*/  @!UP0 S2UR UR8, SR_CgaCtaId ;  /* 0x00000000000889c3 */ /* 0x000e220000008800 */
[----:B------:R-:W-:Y:S01]  /*00f0*/  @!UP0 UMOV UR6, 0x400 ;  /* 0x0000040000068882 */ /* 0x000fe20000000000 */
[----:B------:R-:W-:-:S04]  /*0100*/  @!UP0 UIADD3 UR4, -UR4, 0x100000, URZ ;  /* 0x0010000004048890 */ /* 0x000fc8000fffe13f */
[----:B------:R-:W-:Y:S02]  /*0110*/  @!UP0 USHF.L.U32 UR5, UR4, 0xb, URZ ;  /* 0x0000000b04058899 */ /* 0x000fe4000800063f */
[----:B------:R-:W-:Y:S02]  /*0120*/  @!UP0 USHF.L.U32 UR4, UR4, 0x1, URZ ;  /* 0x0000000104048899 */ /* 0x000fe4000800063f */
[----:B0-----:R-:W-:Y:S02]  /*0130*/  @!UP0 ULEA UR8, UR8, UR6, 0x18 ;  /* 0x0000000608088291 */ /* 0x001fe4000f8ec03f */
[----:B------:R-:W-:-:S04]  /*0140*/  @!UP0 UIADD3 UR6, -UR7, 0x100000, URZ ;  /* 0x0010000007068890 */ /* 0x000fc8000fffe13f */
[----:B------:R-:W-:Y:S02]  /*0150*/  @!UP0 USHF.L.U32 UR7, UR6, 0xb, URZ ;  /* 0x0000000b06078899 */ /* 0x000fe4000800063f */
[----:B------:R-:W-:Y:S01]  /*0160*/  @!UP0 USHF.L.U32 UR6, UR6, 0x1, URZ ;  /* 0x0000000106068899 */ /* 0x000fe2000800063f */
[----:B------:R-:W-:-:S05]  /*0170*/  VOTEU.ALL UP0, P0 ;  /* 0x00000000003f7886 */ /* 0x000fca0000000000 */
[----:B------:R0:W2:Y:S06]  /*0180*/  @!UP0 SYNCS.EXCH.64 URZ, [UR8+0x2d800], UR4 ;  /* 0x02d80004083f85b2 */ /* 0x0000ac0008000100 */
[----:B------:R0:W3:Y:S02]  /*0190*/  @!UP1 SYNCS.EXCH.64 URZ, [UR8+0x2d820], UR6 ;  /* 0x02d82006083f95b2 */ /* 0x0000e40008000100 */
[----:B01----:R-:W-:Y:S05]  /*01a0*/  @P1 BRA `(.L_x_0) ;  /* 0x0000000000481947 */ /* 0x003fea0003800000 */
[----:B------:R-:W0:Y:S01]  /*01b0*/  S2UR UR5, SR_CgaCtaId ;  /* 0x00000000000579c3 */ /* 0x000e220000008800 */
[----:B------:R-:W-:Y:S01]  /*01c0*/  UMOV UR4, 0x400 ;  /* 0x0000040000047882 */ /* 0x000fe20000000000 */
[----:B------:R-:W-:Y:S01]  /*01d0*/  UMOV UR6, 0x80 ;  /* 0x0000008000067882 */ /* 0x000fe20000000000 */
[----:B------:R-:W-:Y:S01]  /*01e0*/  UMOV UR7, 0x180 ;  /* 0x0000018000077882 */ /* 0x000fe20000000000 */
[----:B------:R-:W-:Y:S01]  /*01f0*/  ELECT P0, URZ, PT ;  /* 0x00000000003f782f */ /* 0x000fe20003800000 */
[----:B0-----:R-:W-:Y:S02]  /*0200*/  ULEA UR8, UR5, UR4, 0x18 ;  /* 0x0000000405087291 */ /* 0x001fe4000f8ec03f */
[----:B------:R-:W-:-:S04]  /*0210*/  UIADD3 UR4, -UR6, 0x100000, URZ ;  /* 0x0010000006047890 */ /* 0x000fc8000fffe13f */
[----:B------:R-:W-:Y:S02]  /*0220*/  USHF.L.U32 UR5, UR4, 0xb, URZ ;  /* 0x0000000b04057899 */ /* 0x000fe4000800063f */
[----:B------:R-:W-:Y:S02]  /*0230*/  USHF.L.U32 UR4, UR4, 0x1, URZ ;  /* 0x0000000104047899 */ /* 0x000fe4000800063f */
[----:B------:R-:W-:-:S04]  /*0240*/  UIADD3 UR6, -UR7, 0x100000, URZ ;  /* 0x0010000007067890 */ /* 0x000fc8000fffe13f */
[----:B------:R-:W-:Y:S02]  /*0250*/  USHF.L.U32 UR7, UR6, 0xb, URZ ;  /* 0x0000000b06077899 */ /* 0x000fe4000800063f */
[----:B------:R-:W-:Y:S01]  /*0260*/  USHF.L.U32 UR6, UR6, 0x1, URZ ;  /* 0x0000000106067899 */ /* 0x000fe2000800063f */
[----:B------:R-:W0:Y:S03]  /*0270*/  FENCE.VIEW.ASYNC.S ;  /* 0x00000000000073c6 */ /* 0x000e260000000000 */
[----:B0-----:R0:W1:Y:S08]  /*0280*/  SYNCS.EXCH.64 URZ, [UR8+0x2d830], UR4 ;  /* 0x02d83004083f75b2 */ /* 0x0010700008000100 */
[----:B------:R0:W4:Y:S01]  /*0290*/  SYNCS.EXCH.64 URZ, [UR8+0x2d840], UR6 ;  /* 0x02d84006083f75b2 */ /* 0x0001220008000100 */
[----:B------:R0:W0:Y:S01]  /*02a0*/  SYNCS.EXCH.64 URZ, [UR8+0x2d838], UR4 ;  /* 0x02d83804083f75b2 */ /* 0x0000220008000100 */
[----:B------:R0:W0:Y:S01]  /*02b0*/  SYNCS.EXCH.64 URZ, [UR8+0x2d848], UR6 ;  /* 0x02d84806083f75b2 */ /* 0x0000220008000100 */
[----:B------:R-:W-:Y:S01]  /*02c0*/  NOP ;  /* 0x0000000000007918 */ /* 0x000fe20000000000 */
.L_x_0:
[----:B------:R-:W5:Y:S01]  /*02d0*/  SHFL.IDX PT, R2, R0, RZ, 0x1f ;  /* 0x00001fff00027589 */ /* 0x000f6200000e0000 */
[----:B------:R-:W-:Y:S01]  /*02e0*/  NOP ;  /* 0x0000000000007918 */ /* 0x000fe20000000000 */
[----:B-----5:R-:W-:-:S13]  /*02f0*/  ISETP.NE.AND P0, PT, R2, RZ, PT ;  /* 0x000000ff0200720c */ /* 0x020fda0003f05270 */
[----:B------:R-:W-:Y:S05]  /*0300*/  @P0 BRA `(.L_x_1) ;  /* 0x0000000000480947 */ /* 0x000fea0003800000 */
[----:B0-----:R-:W0:Y:S01]  /*0310*/  S2UR UR5, SR_CgaCtaId ;  /* 0x00000000000579c3 */ /* 0x001e220000008800 */
        /* <DEDUP_REMOVED lines=12> */
[----:B0-----:R0:W0:Y:S08]  /*03e0*/  SYNCS.EXCH.64 URZ, [UR8+0x2d850], UR4 ;  /* 0x02d85004083f75b2 */ /* 0x0010300008000100 */
[----:B------:R0:W0:Y:S01]  /*03f0*/  SYNCS.EXCH.64 URZ, [UR8+0x2d860], UR6 ;  /* 0x02d86006083f75b2 */ /* 0x0000220008000100 */
[----:B------:R0:W0:Y:S01]  /*0400*/  SYNCS.EXCH.64 URZ, [UR8+0x2d858], UR4 ;  /* 0x02d85804083f75b2 */ /* 0x0000220008000100 */
[----:B------:R0:W0:Y:S01]  /*0410*/  SYNCS.EXCH.64 URZ, [UR8+0x2d868], UR6 ;  /* 0x02d86806083f75b2 */ /* 0x0000220008000100 */
[----:B------:R-:W-:Y:S01]  /*0420*/  NOP ;  /* 0x0000000000007918 */ /* 0x000fe20000000000 */
.L_x_1:
[----:B------:R-:W5:Y:S01]  /*0430*/  SHFL.IDX PT, R2, R0, RZ, 0x1f ;  /* 0x00001fff00027589 */ /* 0x000f6200000e0000 */
[----:B------:R-:W-:Y:S01]  /*0440*/  NOP ;  /* 0x0000000000007918 */ /* 0x000fe20000000000 */
[----:B-----5:R-:W-:-:S13]  /*0450*/  ISETP.NE.AND P0, PT, R2, RZ, PT ;  /* 0x000000ff0200720c */ /* 0x020fda0003f05270 */
[----:B------:R-:W-:Y:S05]  /*0460*/  @P0 BRA `(.L_x_2) ;  /* 0x0000000000380947 */ /* 0x000fea0003800000 */
[----:B0-----:R-:W0:Y:S01]  /*0470*/  S2UR UR5, SR_CgaCtaId ;  /* 0x00000000000579c3 */ /* 0x001e220000008800 */
[----:B------:R-:W-:Y:S01]  /*0480*/  UMOV UR4, 0x400 ;  /* 0x0000040000047882 */ /* 0x000fe20000000000 */
[----:B------:R-:W-:Y:S01]  /*0490*/  UMOV UR7, 0x80 ;  /* 0x0000008000077882 */ /* 0x000fe20000000000 */
[----:B------:R-:W-:Y:S01]  /*04a0*/  ELECT P0, URZ, PT ;  /* 0x00000000003f782f */ /* 0x000fe20003800000 */
[----:B0-----:R-:W-:Y:S02]  /*04b0*/  ULEA UR6, UR5, UR4, 0x18 ;  /* 0x0000000405067291 */ /* 0x001fe4000f8ec03f */
[----:B------:R-:W-:-:S04]  /*04c0*/  UIADD3 UR4, -UR7, 0x100000, URZ ;  /* 0x0010000007047890 */ /* 0x000fc8000fffe13f */
[----:B------:R-:W-:Y:S02]  /*04d0*/  USHF.L.U32 UR5, UR4, 0xb, URZ ;  /* 0x0000000b04057899 */ /* 0x000fe4000800063f */
[----:B------:R-:W-:Y:S01]  /*04e0*/  USHF.L.U32 UR4, UR4, 0x1, URZ ;  /* 0x0000000104047899 */ /* 0x000fe2000800063f */
[----:B------:R-:W0:Y:S11]  /*04f0*/  FENCE.VIEW.ASYNC.S ;  /* 0x00000000000073c6 */ /* 0x000e360000000000 */
[----:B0-----:R0:W0:Y:S01]  /*0500*/  SYNCS.EXCH.64 URZ, [UR6+0x2d870], UR4 ;  /* 0x02d87004063f75b2 */ /* 0x0010220008000100 */
[----:B------:R0:W0:Y:S01]  /*0510*/  SYNCS.EXCH.64 URZ, [UR6+0x2d880], UR4 ;  /* 0x02d88004063f75b2 */ /* 0x0000220008000100 */
[----:B------:R0:W0:Y:S01]  /*0520*/  SYNCS.EXCH.64 URZ, [UR6+0x2d878], UR4 ;  /* 0x02d87804063f75b2 */ /* 0x0000220008000100 */
[----:B------:R0:W0:Y:S01]  /*0530*/  SYNCS.EXCH.64 URZ, [UR6+0x2d888], UR4 ;  /* 0x02d88804063f75b2 */ /* 0x0000220008000100 */
[----:B------:R-:W-:Y:S01]  /*0540*/  NOP ;  /* 0x0000000000007918 */ /* 0x000fe20000000000 */
.L_x_2:
        /* <DEDUP_REMOVED lines=22> */
.L_x_3:
[----:B------:R-:W5:Y:S01]  /*06b0*/  SHFL.IDX PT, R2, R0, RZ, 0x1f ;  /* 0x00001fff00027589 */ /* 0x000f6200000e0000 */
[----:B------:R-:W-:Y:S01]  /*06c0*/  R2UR UR9, R3 ;  /* 0x00000000030972ca */ /* 0x000fe200000e0000 */
        /* <DEDUP_REMOVED lines=21> */
.L_x_4:
[----:B------:R-:W-:Y:S01]  /*0820*/  UISETP.NE.AND UP0, UPT, UR9, URZ, UPT ;  /* 0x0000003f0900728c */ /* 0x000fe2000bf05270 */
[----:B------:R-:W-:Y:S01]  /*0830*/  NOP ;  /* 0x0000000000007918 */ /* 0x000fe20000000000 */
[----:B------:R-:W-:Y:S01]  /*0840*/  UMOV UR42, 0x1 ;  /* 0x00000001002a7882 */ /* 0x000fe20000000000 */
[----:B------:R-:W-:Y:S01]  /*0850*/  ULDC.64 UR48, c[0x0][0x208] ;  /* 0x0000820000307ab9 */ /* 0x000fe20000000a00 */
[----:B------:R-:W-:Y:S01]  /*0860*/  USEL UR42, UR42, 0x2, !UP0 ;  /* 0x000000022a2a7887 */ /* 0x000fe2000c000000 */
[----:B01234-:R-:W-:Y:S01]  /*0870*/  BAR.SYNC.DEFER_BLOCKING 0x0 ;  /* 0x0000000000007b1d */ /* 0x01ffe20000010000 */
[----:B------:R-:W-:-:S13]  /*0880*/  PLOP3.LUT P0, PT, PT, PT, UP0, 0x80, 0x0 ;  /* 0x000000000000781c */ /* 0x000fda0003f0f008 */
[----:B------:R-:W-:Y:S05]  /*0890*/  @!P0 BRA `(.L_x_5) ;  /* 0x0000007400b88947 */ /* 0x000fea0003800000 */
.L_x_6:
[----:B------:R-:W-:-:S08]  /*08a0*/  NOP ;  /* 0x0000000000007918 */ /* 0x000fd00000000000 */
[----:B------:R-:W0:Y:S02]  /*08b0*/  USETMAXREG.TRY_ALLOC.CTAPOOL UP0, 0xa0 ;  /* 0x000000a0000079c8 */ /* 0x000e240008000600 */
[----:B0-----:R-:W-:-:S13]  /*08c0*/  PLOP3.LUT P0, PT, PT, PT, UP0, 0x80, 0x0 ;  /* 0x000000000000781c */ /* 0x001fda0003f0f008 */
[----:B------:R-:W-:Y:S05]  /*08d0*/  @!P0 BRA `(.L_x_6) ;  /* 0xfffffffc00f08947 */ /* 0x000fea000383ffff */
[----:B------:R-:W0:Y:S01]  /*08e0*/  S2R R2, SR_TID.X ;  /* 0x0000000000027919 */ /* 0x000e220000002100 */
[----:B------:R-:W1:Y:S08]  /*08f0*/  S2UR UR36, SR_CTAID.X ;  /* 0x00000000002479c3 */ /* 0x000e700000002500 */
[----:B------:R-:W-:Y:S06]  /*0900*/  BAR.ARV 0x8, 0x200 ;  /* 0x0208000000007b1d */ /* 0x000fec0000002000 */
[----:B0-----:R-:W-:-:S04]  /*0910*/  LOP3.LUT R0, R2, 0xffffff80, RZ, 0xc0, !PT ;  /* 0xffffff8002007812 */ /* 0x001fc800078ec0ff */
[----:B------:R-:W-:Y:S02]  /*0920*/  ISETP.NE.AND P0, PT, R0, 0x80, PT ;  /* 0x000000800000780c */ /* 0x000fe40003f05270 */
[----:B------:R-:W1:Y:S11]  /*0930*/  LDC R0, c[0x0][0xc34] ;  /* 0x00030d00ff007b82 */ /* 0x000e760000000800 */
[----:B------:R-:W-:Y:S06]  /*0940*/  @!P0 BAR.ARV 0x9, 0x100 ;  /* 0x0244000000008b1d */ /* 0x000fec0000002000 */
[----:B-1----:R-:W-:-:S13]  /*0950*/  ISETP.LE.AND P0, PT, R0, UR36, PT ;  /* 0x0000002400007c0c */ /* 0x002fda000bf03270 */
[----:B------:R-:W-:Y:S05]  /*0960*/  @P0 EXIT ;  /* 0x000000000000094d */ /* 0x000fea0003800000 */
[----:B------:R-:W-:Y:S01]  /*0970*/  VIADD R137, R2, 0xffffff80 ;  /* 0xffffff8002897836 */ /* 0x000fe20000000000 */
[----:B------:R-:W0:Y:S01]  /*0980*/  S2UR UR41, SR_CgaCtaId ;  /* 0x00000000002979c3 */ /* 0x000e220000008800 */
[----:B------:R-:W-:Y:S01]  /*0990*/  UMOV UR40, 0x400 ;  /* 0x0000040000287882 */ /* 0x000fe20000000000 */
[----:B------:R-:W-:Y:S01]  /*09a0*/  IMAD.MOV.U32 R11, RZ, RZ, -0x2 ;  /* 0xfffffffeff0b7424 */ /* 0x000fe200078e00ff */
[----:B------:R-:W-:Y:S01]  /*09b0*/  MOV R16, 0x40 ;  /* 0x0000004000107802 */ /* 0x000fe20000000f00 */
[----:B------:R-:W-:Y:S01]  /*09c0*/  ULOP3.LUT UR47, UR42, 0x1, URZ, 0xfc, !UPT ;  /* 0x000000012a2f7892 */ /* 0x000fe2000f8efc3f */
[----:B------:R-:W-:Y:S01]  /*09d0*/  SHF.R.S32.HI R0, RZ, 0x1f, R137 ;  /* 0x0000001fff007819 */ /* 0x000fe20000011489 */
[----:B------:R-:W-:Y:S01]  /*09e0*/  UMOV UR46, URZ ;  /* 0x0000003f002e7c82 */ /* 0x000fe20008000000 */
[----:B------:R-:W-:Y:S01]  /*09f0*/  UMOV UR45, URZ ;  /* 0x0000003f002d7c82 */ /* 0x000fe20008000000 */
[----:B------:R-:W-:Y:S01]  /*0a00*/  UMOV UR44, URZ ;  /* 0x0000003f002c7c82 */ /* 0x000fe20008000000 */
[----:B------:R-:W-:-:S02]  /*0a10*/  LEA.HI R2, R0, R137, RZ, 0x4 ;  /* 0x0000008900027211 */ /* 0x000fc400078f20ff */
[CC--:B------:R-:W-:Y:S02]  /*0a20*/  LEA.HI R140, R0.reuse, R137.reuse, RZ, 0x7 ;  /* 0x00000089008c7211 */ /* 0x0c0fe400078f38ff */
[CC--:B------:R-:W-:Y:S02]  /*0a30*/  LEA.HI R4, R0.reuse, R137.reuse, RZ, 0x5 ;  /* 0x0000008900047211 */ /* 0x0c0fe400078f28ff */
[----:B------:R-:W-:Y:S02]  /*0a40*/  LEA.HI R138, R0, R137, RZ, 0x2 ;  /* 0x00000089008a7211 */ /* 0x000fe400078f10ff */
[----:B------:R-:W-:Y:S02]  /*0a50*/  LOP3.LUT R0, R2, 0xfffffff0, RZ, 0xc0, !PT ;  /* 0xfffffff002007812 */ /* 0x000fe400078ec0ff */
[----:B------:R-:W-:Y:S02]  /*0a60*/  SHF.R.S32.HI R5, RZ, 0x4, R2 ;  /* 0x00000004ff057819 */ /* 0x000fe40000011402 */
[----:B------:R-:W-:Y:S01]  /*0a70*/  LOP3.LUT R6, R140, 0xffffff80, RZ, 0xc0, !PT ;  /* 0xffffff808c067812 */ /* 0x000fe200078ec0ff */
[C---:B------:R-:W-:Y:S01]  /*0a80*/  IMAD.IADD R0, R137.reuse, 0x1, -R0 ;  /* 0x0000000189007824 */ /* 0x040fe200078e0a00 */
[----:B------:R-:W-:Y:S01]  /*0a90*/  LEA.HI R2, R2, R5, RZ, 0x1 ;  /* 0x0000000502027211 */ /* 0x000fe200078f08ff */
[----:B0-----:R-:W-:Y:S01]  /*0aa0*/  ULEA UR40, UR41, UR40, 0x18 ;  /* 0x0000002829287291 */ /* 0x001fe2000f8ec03f */
[----:B------:R-:W-:Y:S01]  /*0ab0*/  SHF.R.S32.HI R140, RZ, 0x7, R140 ;  /* 0x00000007ff8c7819 */ /* 0x000fe2000001148c */
[----:B------:R-:W-:Y:S01]  /*0ac0*/  IMAD.IADD R139, R137, 0x1, -R6 ;  /* 0x00000001898b7824 */ /* 0x000fe200078e0a06 */
[----:B------:R-:W-:-:S02]  /*0ad0*/  SHF.R.S32.HI R3, RZ, 0x1f, R0 ;  /* 0x0000001fff037819 */ /* 0x000fc40000011400 */
[----:B------:R-:W-:Y:S02]  /*0ae0*/  LOP3.LUT R2, R2, 0x1ffffffe, RZ, 0xc0, !PT ;  /* 0x1ffffffe02027812 */ /* 0x000fe400078ec0ff */
[----:B------:R-:W-:Y:S02]  /*0af0*/  LEA.HI R3, R3, R0, RZ, 0x3 ;  /* 0x0000000003037211 */ /* 0x000fe400078f18ff */
[----:B------:R-:W-:Y:S01]  /*0b00*/  SHF.R.S32.HI R8, RZ, 0x1f, R139 ;  /* 0x0000001fff087819 */ /* 0x000fe2000001148b */
[----:B------:R-:W-:Y:S01]  /*0b10*/  IMAD.IADD R2, R5, 0x1, -R2 ;  /* 0x0000000105027824 */ /* 0x000fe200078e0a02 */
[----:B------:R-:W-:Y:S01]  /*0b20*/  SHF.R.S32.HI R5, RZ, 0x5, R4 ;  /* 0x00000005ff057819 */ /* 0x000fe20000011404 */
[C---:B------:R-:W-:Y:S01]  /*0b30*/  IMAD.SHL.U32 R4, R3.reuse, 0x40, RZ ;  /* 0x0000004003047824 */ /* 0x040fe200078e00ff */
[----:B------:R-:W-:Y:S01]  /*0b40*/  LOP3.LUT R3, R3, 0xfffffff8, RZ, 0xc0, !PT ;  /* 0xfffffff803037812 */ /* 0x000fe200078ec0ff */
[----:B------:R-:W-:Y:S01]  /*0b50*/  IMAD.SHL.U32 R2, R2, 0x8, RZ ;  /* 0x0000000802027824 */ /* 0x000fe200078e00ff */
[----:B------:R-:W-:Y:S01]  /*0b60*/  LOP3.LUT R6, R138, 0xfffffffc, RZ, 0xc0, !PT ;  /* 0xfffffffc8a067812 */ /* 0x000fe200078ec0ff */
[----:B------:R-:W-:Y:S01]  /*0b70*/  IMAD R143, R5, 0x10, R0 ;  /* 0x00000010058f7824 */ /* 0x000fe200078e0200 */
[----:B------:R-:W-:Y:S01]  /*0b80*/  LEA.HI R7, R8, R139, RZ, 0x2 ;  /* 0x0000008b08077211 */ /* 0x000fe200078f10ff */
[----:B------:R-:W-:Y:S01]  /*0b90*/  IMAD.IADD R3, R0, 0x1, -R3 ;  /* 0x0000000100037824 */ /* 0x000fe200078e0a03 */
[----:B------:R-:W-:-:S02]  /*0ba0*/  LOP3.LUT R4, R4, 0x7ffffe00, RZ, 0xc0, !PT ;  /* 0x7ffffe0004047812 */ /* 0x000fc400078ec0ff */
[----:B------:R-:W-:Y:S02]  /*0bb0*/  LEA R143, R143, R2, 0x5 ;  /* 0x000000028f8f7211 */ /* 0x000fe400078e28ff */
[C---:B------:R-:W-:Y:S01]  /*0bc0*/  R2P PR, R3.reuse, 0x6 ;  /* 0x0000000603007804 */ /* 0x040fe20000000000 */
[----:B------:R-:W-:Y:S01]  /*0bd0*/  IMAD.SHL.U32 R3, R3, 0x40, RZ ;  /* 0x0000004003037824 */ /* 0x000fe200078e00ff */
[----:B------:R-:W-:Y:S02]  /*0be0*/  IADD3 R137, R137, -R6, RZ ;  /* 0x8000000689897210 */ /* 0x000fe40007ffe0ff */
[--C-:B------:R-:W-:Y:S02]  /*0bf0*/  SHF.R.S32.HI R9, RZ, 0x2, R7.reuse ;  /* 0x00000002ff097819 */ /* 0x100fe40000011407 */
[----:B------:R-:W-:Y:S01]  /*0c00*/  LOP3.LUT R3, R3, 0x1c0, RZ, 0xc0, !PT ;  /* 0x000001c003037812 */ /* 0x000fe200078ec0ff */
[----:B------:R-:W-:Y:S01]  /*0c10*/  IMAD.SHL.U32 R22, R137, 0x8, RZ ;  /* 0x0000000889167824 */ /* 0x000fe200078e00ff */
[----:B------:R-:W-:-:S02]  /*0c20*/  SHF.R.S32.HI R6, RZ, 0x1f, R7 ;  /* 0x0000001fff067819 */ /* 0x000fc40000011407 */
[----:B------:R-:W-:Y:S01]  /*0c30*/  LOP3.LUT R2, R3, 0x8, R2, 0xf8, !PT ;  /* 0x0000000803027812 */ /* 0x000fe200078ef802 */
[C---:B------:R-:W-:Y:S01]  /*0c40*/  VIADD R136, R22.reuse, 0x20 ;  /* 0x0000002016887836 */ /* 0x040fe20000000000 */
[----:B------:R-:W-:Y:S01]  /*0c50*/  SHF.R.U32.HI R3, RZ, 0x3, R3 ;  /* 0x00000003ff037819 */ /* 0x000fe20000011603 */
[----:B------:R-:W-:Y:S01]  /*0c60*/  VIADD R23, R22, 0x40 ;  /* 0x0000004016177836 */ /* 0x000fe20000000000 */
[----:B------:R-:W-:Y:S02]  /*0c70*/  LEA R4, R5, R4, 0xa ;  /* 0x0000000405047211 */ /* 0x000fe400078e50ff */
[----:B------:R-:W-:Y:S02]  /*0c80*/  LOP3.LUT R3, R2, R3, RZ, 0x3c, !PT ;  /* 0x0000000302037212 */ /* 0x000fe400078e3cff */
[----:B------:R-:W-:Y:S02]  /*0c90*/  LOP3.LUT R0, R7, 0x7ffffffc, RZ, 0xc0, !PT ;  /* 0x7ffffffc07007812 */ /* 0x000fe400078ec0ff */
[----:B------:R-:W-:Y:S01]  /*0ca0*/  LEA.HI R10, R6, R9, RZ, 0x3 ;  /* 0x00000009060a7211 */ /* 0x000fe200078f18ff */
[----:B------:R-:W-:Y:S01]  /*0cb0*/  IMAD.IADD R2, R4, 0x1, R3 ;  /* 0x0000000104027824 */ /* 0x000fe200078e0203 */
[----:B------:R-:W-:Y:S01]  /*0cc0*/  LEA.HI R8, R8, R139, RZ, 0x5 ;  /* 0x0000008b08087211 */ /* 0x000fe200078f28ff */
[----:B------:R-:W-:Y:S01]  /*0cd0*/  IMAD.HI R6, R140, 0x55555556, RZ ;  /* 0x555555568c067827 */ /* 0x000fe200078e02ff */
[----:B------:R-:W-:-:S02]  /*0ce0*/  LOP3.LUT R10, R10, 0xfffffff8, RZ, 0xc0, !PT ;  /* 0xfffffff80a0a7812 */ /* 0x000fc400078ec0ff */
[----:B------:R-:W-:Y:S01]  /*0cf0*/  LEA R2, R2, UR40, 0x1 ;  /* 0x0000002802027c11 */ /* 0x000fe2000f8e08ff */
[----:B------:R-:W-:Y:S01]  /*0d00*/  IMAD.IADD R0, R139, 0x1, -R0 ;  /* 0x000000018b007824 */ /* 0x000fe200078e0a00 */
[----:B------:R-:W-:Y:S01]  /*0d10*/  LEA.HI R5, R6, R6, RZ, 0x1 ;  /* 0x0000000606057211 */ /* 0x000fe200078f08ff */
[----:B------:R-:W-:Y:S01]  /*0d20*/  IMAD.IADD R9, R9, 0x1, -R10 ;  /* 0x0000000109097824 */ /* 0x000fe200078e0a0a */
[----:B------:R-:W-:Y:S01]  /*0d30*/  SHF.R.S32.HI R8, RZ, 0x5, R8 ;  /* 0x00000005ff087819 */ /* 0x000fe20000011408 */
[----:B------:R-:W-:Y:S01]  /*0d40*/  IMAD R144, R0, R11, 0x80 ;  /* 0x0000008000907424 */ /* 0x000fe200078e020b */
[----:B------:R-:W-:Y:S01]  /*0d50*/  LEA.HI R0, R137, R137, RZ, 0x1 ;  /* 0x0000008989007211 */ /* 0x000fe200078f08ff */
[C---:B------:R-:W-:Y:S01]  /*0d60*/  VIADD R17, R2.reuse, 0x21800 ;  /* 0x0002180002117836 */ /* 0x040fe20000000000 */
[----:B------:R-:W-:Y:S01]  /*0d70*/  IADD3 R18, R2, 0x21820, RZ ;  /* 0x0002182002127810 */ /* 0x000fe20007ffe0ff */
[----:B------:R-:W-:Y:S01]  /*0d80*/  IMAD R5, R5, -0x3, R140 ;  /* 0xfffffffd05057824 */ /* 0x000fe200078e028c */
[----:B------:R-:W-:Y:S01]  /*0d90*/  LOP3.LUT R0, R0, 0x1ffffffe, RZ, 0xc0, !PT ;  /* 0x1ffffffe00007812 */ /* 0x000fe200078ec0ff */
[----:B------:R-:W-:Y:S01]  /*0da0*/  IMAD R8, R8, 0x10, R9 ;  /* 0x0000001008087824 */ /* 0x000fe200078e0209 */
[----:B------:R-:W-:Y:S01]  /*0db0*/  SEL R16, R16, 0xffffffc0, !P2 ;  /* 0xffffffc010107807 */ /* 0x000fe20005000000 */
[----:B------:R-:W-:Y:S01]  /*0dc0*/  @P1 VIADD R18, R17, 0xffffffe0 ;  /* 0xffffffe011121836 */ /* 0x000fe20000000000 */
[----:B------:R-:W-:Y:S01]  /*0dd0*/  SHF.R.S32.HI R138, RZ, 0x2, R138 ;  /* 0x00000002ff8a7819 */ /* 0x000fe2000001148a */
[----:B------:R-:W-:Y:S01]  /*0de0*/  IMAD R141, R5, 0x40, R8 ;  /* 0x00000040058d7824 */ /* 0x000fe200078e0208 */
[----:B------:R-:W-:Y:S01]  /*0df0*/  SHF.R.S32.HI R146, RZ, 0x1f, R136 ;  /* 0x0000001fff927819 */ /* 0x000fe20000011488 */
[----:B------:R-:W-:Y:S01]  /*0e00*/  IMAD.IADD R0, R137, 0x1, -R0 ;  /* 0x0000000189007824 */ /* 0x000fe200078e0a00 */
[----:B------:R-:W-:Y:S01]  /*0e10*/  SHF.R.S32.HI R145, RZ, 0x1f, R23 ;  /* 0x0000001fff917819 */ /* 0x000fe20000011417 */
[----:B------:R-:W-:Y:S01]  /*0e20*/  IMAD.IADD R17, R17, 0x1, R16 ;  /* 0x0000000111117824 */ /* 0x000fe200078e0210 */
[----:B------:R-:W-:Y:S01]  /*0e30*/  IADD3 R16, R16, R18, RZ ;  /* 0x0000001210107210 */ /* 0x000fe20007ffe0ff */
[----:B------:R-:W-:-:S02]  /*0e40*/  IMAD R142, R0, 0x8, R141 ;  /* 0x00000008008e7824 */ /* 0x000fc400078e028d */
[----:B------:R-:W-:-:S07]  /*0e50*/  VIADD R19, R18, 0x6000 ;  /* 0x0000600012137836 */ /* 0x000fce0000000000 */
.L_x_35:
[----:B0-----:R-:W0:Y:S01]  /*0e60*/  SHFL.IDX PT, R0, R140, RZ, 0x1f ;  /* 0x00001fff8c007589 */ /* 0x001e2200000e0000 */
[----:B------:R-:W-:Y:S01]  /*0e70*/  ULDC UR4, c[0x0][0xc38] ;  /* 0x00030e0000047ab9 */ /* 0x000fe20000000800 */
[----:B------:R-:W-:Y:S01]  /*0e80*/  ULDC.64 UR6, c[0x0][0x418] ;  /* 0x0001060000067ab9 */ /* 0x000fe20000000a00 */
[----:B------:R-:W-:Y:S02]  /*0e90*/  UISETP.NE.AND UP2, UPT, UR4, 0x1, UPT ;  /* 0x000000010400788c */ /* 0x000fe4000bf45270 */
[----:B------:R-:W-:Y:S01]  /*0ea0*/  UISETP.NE.U32.AND UP0, UPT, UR6, URZ, UPT ;  /* 0x0000003f0600728c */ /* 0x000fe2000bf05070 */
[----:B------:R-:W-:Y:S01]  /*0eb0*/  ULDC UR4, c[0x0][0xc44] ;  /* 0x0003110000047ab9 */ /* 0x000fe20000000800 */
[----:B------:R-:W-:Y:S01]  /*0ec0*/  UMOV UR43, UR36 ;  /* 0x00000024002b7c82 */ /* 0x000fe20008000000 */
[----:B------:R-:W-:Y:S02]  /*0ed0*/  UISETP.NE.AND UP1, UPT, UR4, 0x1, UPT ;  /* 0x000000010400788c */ /* 0x000fe4000bf25270 */
[----:B------:R-:W-:Y:S01]  /*0ee0*/  UISETP.NE.AND.EX UP0, UPT, UR7, URZ, UPT, UP0 ;  /* 0x0000003f0700728c */ /* 0x000fe2000bf05300 */
[----:B------:R-:W-:-:S03]  /*0ef0*/  ULDC UR51, c[0x0][0x424] ;  /* 0x0001090000337ab9 */ /* 0x000fc60000000800 */
[----:B------:R-:W-:Y:S01]  /*0f00*/  @UP2 ULDC UR4, c[0x0][0xc3c] ;  /* 0x00030f0000042ab9 */ /* 0x000fe20000000800 */
[----:B------:R-:W-:Y:S01]  /*0f10*/  @UP2 ULDC UR6, c[0x0][0xc40] ;  /* 0x0003100000062ab9 */ /* 0x000fe20000000800 */
[----:B------:R-:W-:Y:S02]  /*0f20*/  UIMAD.WIDE.U32 UR4, UR36, UR4, URZ ;  /* 0x00000004240472a5 */ /* 0x000fe4000f8e003f */
[----:B------:R-:W-:Y:S02]  /*0f30*/  USEL UR51, UR51, 0x1, UP0 ;  /* 0x0000000133337887 */ /* 0x000fe40008000000 */
[----:B------:R-:W-:Y:S01]  /*0f40*/  @UP2 USHF.R.U32.HI UR43, URZ, UR6, UR5 ;  /* 0x000000063f2b2299 */ /* 0x000fe20008011605 */
[----:B------:R-:W-:Y:S01]  /*0f50*/  @UP1 ULDC.64 UR8, c[0x0][0xc48] ;  /* 0x0003120000081ab9 */ /* 0x000fe20000000a00 */
[----:B0-----:R-:W-:Y:S02]  /*0f60*/  R2UR UR39, R0 ;  /* 0x00000000002772ca */ /* 0x001fe400000e0000 */
[----:B------:R-:W-:-:S02]  /*0f70*/  UIMAD.WIDE.U32 UR4, UR43, UR8, URZ ;  /* 0x000000082b0472a5 */ /* 0x000fc4000f8e003f */
[----:B------:R-:W-:Y:S01]  /*0f80*/  UIADD3 UR8, UR40, 0x21800, URZ ;  /* 0x0002180028087890 */ /* 0x000fe2000fffe03f */
[----:B------:R-:W-:Y:S01]  /*0f90*/  UMOV UR38, UR43 ;  /* 0x0000002b00267c82 */ /* 0x000fe20008000000 */
[----:B------:R-:W-:-:S03]  /*0fa0*/  @UP1 USHF.R.U32.HI UR38, URZ, UR9, UR5 ;  /* 0x000000093f261299 */ /* 0x000fc60008011605 */
[----:B------:R-:W-:Y:S01]  /*0fb0*/  ULDC UR4, c[0x0][0x2f0] ;  /* 0x0000bc0000047ab9 */ /* 0x000fe20000000800 */
[----:B------:R-:W-:Y:S02]  /*0fc0*/  ULOP3.LUT UP0, URZ, UR8, 0x3ff, URZ, 0xc0, !UPT ;  /* 0x000003ff083f7892 */ /* 0x000fe4000f80c03f */
[----:B------:R-:W-:Y:S02]  /*0fd0*/  UIMAD UR51, UR51, UR4, URZ ;  /* 0x00000004333372a4 */ /* 0x000fe4000f8e023f */
[----:B------:R-:W-:Y:S02]  /*0fe0*/  UIMAD.WIDE UR6, UR39, 0x55555556, URZ ;  /* 0x55555556270678a5 */ /* 0x000fe4000f8e023f */
[----:B------:R-:W-:Y:S01]  /*0ff0*/  UIADD3 UR4, UR51, 0x7f, URZ ;  /* 0x0000007f33047890 */ /* 0x000fe2000fffe03f */
[----:B------:R-:W-:Y:S01]  /*1000*/  PLOP3.LUT P0, PT, PT, PT, UP0, 0x80, 0x0 ;  /* 0x000000000000781c */ /* 0x000fe20003f0f008 */
[----:B------:R-:W-:Y:S02]  /*1010*/  ULEA.HI UR52, UR7, UR7, URZ, 0x1 ;  /* 0x0000000707347291 */ /* 0x000fe4000f8f083f */
[----:B------:R-:W-:-:S02]  /*1020*/  USHF.R.S32.HI UR5, URZ, 0x1f, UR4 ;  /* 0x0000001f3f057899 */ /* 0x000fc40008011404 */
[----:B------:R-:W-:Y:S02]  /*1030*/  UIMAD UR52, UR52, -0x3, UR39 ;  /* 0xfffffffd343478a4 */ /* 0x000fe4000f8e0227 */
[----:B------:R-:W-:Y:S02]  /*1040*/  ULEA.HI UR5, UR5, UR4, URZ, 0x7 ;  /* 0x0000000405057291 */ /* 0x000fe4000f8f383f */
[----:B------:R-:W-:Y:S02]  /*1050*/  ULEA UR8, UR52, UR8, 0xd ;  /* 0x0000000834087291 */ /* 0x000fe4000f8e683f */
[----:B------:R-:W-:Y:S02]  /*1060*/  USHF.R.S32.HI UR50, URZ, 0x7, UR5 ;  /* 0x000000073f327899 */ /* 0x000fe40008011405 */
[----:B------:R-:W-:-:S04]  /*1070*/  USHF.R.U32.HI UR8, URZ, 0x4, UR8 ;  /* 0x000000043f087899 */ /* 0x000fc80008011608 */
[----:B------:R-:W-:Y:S01]  /*1080*/  ULOP3.LUT UR37, UR8, 0x3fff, URZ, 0xc0, !UPT ;  /* 0x00003fff08257892 */ /* 0x000fe2000f8ec03f */
[----:B-1-345:R-:W-:Y:S11]  /*1090*/  @!P0 BRA `(.L_x_7) ;  /* 0x0000000000408947 */ /* 0x03aff60003800000 */
[----:B------:R-:W-:Y:S01]  /*10a0*/  MOV R0, 0x0 ;  /* 0x0000000000007802 */ /* 0x000fe20000000f00 */
[----:B------:R-:W-:Y:S01]  /*10b0*/  ULDC.64 UR4, c[0x4][0x88] ;  /* 0x0100220000047ab9 */ /* 0x000fe20000000a00 */
[----:B------:R-:W-:Y:S01]  /*10c0*/  ULDC.64 UR6, c[0x4][0x28] ;  /* 0x01000a0000067ab9 */ /* 0x000fe20000000a00 */
[----:B------:R-:W-:Y:S01]  /*10d0*/  IMAD.U32 R4, RZ, RZ, UR4 ;  /* 0x00000004ff047e24 */ /* 0x000fe2000f8e00ff */
[----:B------:R0:W1:Y:S01]  /*10e0*/  LDC.64 R14, c[0x4][R0] ;  /* 0x01000000000e7b82 */ /* 0x0000620000000a00 */
[----:B------:R-:W-:Y:S01]  /*10f0*/  IMAD.U32 R5, RZ, RZ, UR5 ;  /* 0x00000005ff057e24 */ /* 0x000fe2000f8e00ff */
[----:B------:R-:W-:Y:S01]  /*1100*/  ULDC.64 UR4, c[0x4][0x90] ;  /* 0x0100240000047ab9 */ /* 0x000fe20000000a00 */
[----:B------:R-:W-:Y:S01]  /*1110*/  IMAD.U32 R10, RZ, RZ, UR6 ;  /* 0x00000006ff0a7e24 */ /* 0x000fe2000f8e00ff */
[----:B------:R-:W-:Y:S01]  /*1120*/  MOV R7, UR5 ;  /* 0x0000000500077c02 */ /* 0x000fe20008000f00 */
[----:B------:R-:W-:Y:S01]  /*1130*/  IMAD.U32 R6, RZ, RZ, UR4 ;  /* 0x00000004ff067e24 */ /* 0x000fe2000f8e00ff */
[----:B------:R-:W-:Y:S01]  /*1140*/  MOV R13, RZ ;  /* 0x000000ff000d7202 */ /* 0x000fe20000000f00 */
[----:B------:R-:W-:-:S02]  /*1150*/  IMAD.U32 R11, RZ, RZ, UR7 ;  /* 0x00000007ff0b7e24 */ /* 0x000fc4000f8e00ff */
[----:B------:R-:W-:Y:S02]  /*1160*/  IMAD.MOV.U32 R8, RZ, RZ, 0x70 ;  /* 0x00000070ff087424 */ /* 0x000fe400078e00ff */
[----:B0-----:R-:W-:-:S07]  /*1170*/  IMAD.MOV.U32 R12, RZ, RZ, 0x1 ;  /* 0x00000001ff0c7424 */ /* 0x001fce00078e00ff */
[----:B------:R-:W-:-:S07]  /*1180*/  LEPC R20, `(.L_x_7) ;  /* 0x000000001014794e */ /* 0x000fce0000000000 */
[----:B-1----:R-:W-:Y:S05]  /*1190*/  CALL.ABS.NOINC R14 ;  /* 0x000000000e007343 */ /* 0x002fea0003c00000 */
.L_x_7:
[----:B------:R-:W-:Y:S01]  /*11a0*/  ULOP3.LUT UR4, UR46, 0x1, URZ, 0xc0, !UPT ;  /* 0x000000012e047892 */ /* 0x000fe2000f8ec03f */
[----:B------:R-:W-:-:S05]  /*11b0*/  IMAD.U32 R3, RZ, RZ, UR47 ;  /* 0x0000002fff037e24 */ /* 0x000fca000f8e00ff */
[----:B------:R-:W-:Y:S01]  /*11c0*/  IMAD.U32 R0, RZ, RZ, UR4 ;  /* 0x00000004ff007e24 */ /* 0x000fe2000f8e00ff */
[----:B------:R-:W-:-:S04]  /*11d0*/  ISETP.NE.AND P0, PT, R3, 0x3, PT ;  /* 0x000000030300780c */ /* 0x000fc80003f05270 */
[----:B------:R-:W-:-:S04]  /*11e0*/  SHF.L.U32 R0, R0, 0x1f, RZ ;  /* 0x0000001f00007819 */ /* 0x000fc800000006ff */
[----:B------:R-:W0:Y:S02]  /*11f0*/  SYNCS.PHASECHK.TRANS64.TRYWAIT P1, [UR40+0x2d800], R0 ;  /* 0x02d80000ff0075a7 */ /* 0x000e240008020168 */
[----:B0-----:R-:W-:Y:S05]  /*1200*/  @!P1 BRA `(.L_x_8) ;  /* 0x000000a400709947 */ /* 0x001fea0003800000 */
.L_x_85:
[----:B------:R-:W-:Y:S05]  /*1210*/  @!P0 BRA `(.L_x_9) ;  /* 0x0000000000048947 */ /* 0x000fea0003800000 */
[----:B------:R-:W-:Y:S01]  /*1220*/  BPT.TRAP 0x1 ;  /* 0x000000040000795c */ /* 0x000fe20000300000 */
.L_x_9:
[----:B0-----:R-:W-:Y:S02]  /*1230*/  IMAD.U32 R0, RZ, RZ, UR44 ;  /* 0x0000002cff007e24 */ /* 0x001fe4000f8e00ff */
[----:B------:R-:W-:-:S03]  /*1240*/  IMAD.U32 R3, RZ, RZ, UR45 ;  /* 0x0000002dff037e24 */ /* 0x000fc6000f8e00ff */
[----:B------:R-:W-:Y:S02]  /*1250*/  LEA R0, R0, UR40, 0x3 ;  /* 0x0000002800007c11 */ /* 0x000fe4000f8e18ff */
[----:B------:R-:W-:-:S04]  /*1260*/  SHF.L.U32 R3, R3, 0x1f, RZ ;  /* 0x0000001f03037819 */ /* 0x000fc800000006ff */
[----:B------:R0:W1:Y:S01]  /*1270*/  SYNCS.PHASECHK.TRANS64.TRYWAIT P1, [R0+URZ+0x2d830], R3 ;  /* 0x02d83003000075a7 */ /* 0x000062000802017f */
[----:B------:R-:W-:Y:S05]  /*1280*/  @!P0 BRA `(.L_x_10) ;  /* 0x0000000000048947 */ /* 0x000fea0003800000 */
[----:B------:R-:W-:Y:S01]  /*1290*/  BPT.TRAP 0x1 ;  /* 0x000000040000795c */ /* 0x000fe20000300000 */
.L_x_10:
[----:B------:R-:W-:Y:S01]  /*12a0*/  MOV R135, RZ ;  /* 0x000000ff00877202 */ /* 0x000fe20000000f00 */
[----:B-1----:R-:W-:Y:S06]  /*12b0*/  @P1 BRA `(.L_x_11) ;  /* 0x0000000000081947 */ /* 0x002fec0003800000 */
[----:B------:R-:W1:Y:S02]  /*12c0*/  SYNCS.PHASECHK.TRANS64.TRYWAIT P1, [R0+URZ+0x2d830], R3 ;  /* 0x02d83003000075a7 */ /* 0x000e64000802017f */
[----:B-1----:R-:W-:Y:S05]  /*12d0*/  @!P1 BRA `(.L_x_12) ;  /* 0x000000a400549947 */ /* 0x002fea0003800000 */
.L_x_11:
[----:B------:R-:W-:Y:S05]  /*12e0*/  WARPSYNC.ALL ;  /* 0x0000000000007948 */ /* 0x000fea0003800000 */
[----:B------:R-:W-:Y:S01]  /*12f0*/  UIADD3 UR4, UR40, 0x15400, URZ ;  /* 0x0001540028047890 */ /* 0x000fe2000fffe03f */
[----:B------:R-:W-:Y:S01]  /*1300*/  WARPGROUP.ARRIVE ;  /* 0x00000000000079c5 */ /* 0x000fe20000000000 */
[----:B------:R-:W-:Y:S02]  /*1310*/  ULEA UR52, UR52, UR40, 0xc ;  /* 0x0000002834347291 */ /* 0x000fe4000f8e603f */
[----:B------:R-:W-:Y:S02]  /*1320*/  USHF.R.U32.HI UR4, URZ, 0x4, UR4 ;  /* 0x000000043f047899 */ /* 0x000fe40008011604 */
[----:B------:R-:W-:-:S02]  /*1330*/  UIADD3 UR52, UR52, 0xc400, URZ ;  /* 0x0000c40034347890 */ /* 0x000fc4000fffe03f */
[----:B------:R-:W-:Y:S02]  /*1340*/  ULOP3.LUT UR4, UR4, 0x3fff, URZ, 0xc0, !UPT ;  /* 0x00003fff04047892 */ /* 0x000fe4000f8ec03f */
[----:B------:R-:W-:Y:S02]  /*1350*/  USHF.R.U32.HI UR52, URZ, 0x4, UR52 ;  /* 0x000000043f347899 */ /* 0x000fe40008011634 */
[----:B------:R-:W-:Y:S02]  /*1360*/  ULOP3.LUT UR32, UR4, 0x10000, URZ, 0xfc, !UPT ;  /* 0x0001000004207892 */ /* 0x000fe4000f8efc3f */
[----:B------:R-:W-:Y:S02]  /*1370*/  ULOP3.LUT UR52, UR52, 0x3fff, URZ, 0xc0, !UPT ;  /* 0x00003fff34347892 */ /* 0x000fe4000f8ec03f */
[----:B------:R-:W-:Y:S02]  /*1380*/  UIMAD UR6, UR44, 0x600, UR32 ;  /* 0x000006002c0678a4 */ /* 0x000fe4000f8e0220 */
[----:B------:R-:W-:Y:S01]  /*1390*/  ULOP3.LUT UR4, UR52, 0x10000, URZ, 0xfc, !UPT ;  /* 0x0001000034047892 */ /* 0x000fe2000f8efc3f */
[----:B------:R-:W-:Y:S01]  /*13a0*/  UMOV UR7, 0x80000020 ;  /* 0x8000002000077882 */ /* 0x000fe20000000000 */
[----:B------:R-:W-:-:S02]  /*13b0*/  UMOV UR5, 0x80000020 ;  /* 0x8000002000057882 */ /* 0x000fc40000000000 */
[----:B------:R-:W-:Y:S02]  /*13c0*/  UIADD3 UR8, UR4, 0x2, URZ ;  /* 0x0000000204087890 */ /* 0x000fe4000fffe03f */
[----:B------:R-:W-:Y:S01]  /*13d0*/  UIADD3 UR10, UR6, 0x2, URZ ;  /* 0x00000002060a7890 */ /* 0x000fe2000fffe03f */
[----:B------:R-:W-:Y:S02]  /*13e0*/  UMOV UR9, 0x80000020 ;  /* 0x8000002000097882 */ /* 0x000fe40000000000 */
[----:B------:R-:W-:Y:S01]  /*13f0*/  HGMMA.64x128x16.F32.BF16 R24, gdesc[UR4], RZ, !UPT, gsb0 ;  /* 0x01e00000041879f0 */ /* 0x000fe2000c0018ff */
[----:B------:R-:W-:Y:S01]  /*1400*/  UMOV UR11, 0x80000020 ;  /* 0x80000020000b7882 */ /* 0x000fe20000000000 */
[----:B------:R-:W-:Y:S02]  /*1410*/  UIADD3 UR12, UR4, 0x300, URZ ;  /* 0x00000300040c7890 */ /* 0x000fe4000fffe03f */
[----:B------:R-:W-:Y:S01]  /*1420*/  UIADD3 UR14, UR6, 0x200, URZ ;  /* 0x00000200060e7890 */ /* 0x000fe2000fffe03f */
[----:B------:R-:W-:Y:S01]  /*1430*/  UMOV UR13, 0x80000020 ;  /* 0x80000020000d7882 */ /* 0x000fe20000000000 */
[----:B------:R-:W-:Y:S01]  /*1440*/  UMOV UR15, 0x80000020 ;  /* 0x80000020000f7882 */ /* 0x000fe20000000000 */
[----:B------:R-:W-:-:S02]  /*1450*/  UIADD3 UR16, UR4, 0x302, URZ ;  /* 0x0000030204107890 */ /* 0x000fc4000fffe03f */
[----:B------:R-:W-:Y:S01]  /*1460*/  UIADD3 UR18, UR6, 0x202, URZ ;  /* 0x0000020206127890 */ /* 0x000fe2000fffe03f */
[----:B------:R-:W-:Y:S01]  /*1470*/  UMOV UR17, 0x80000020 ;  /* 0x8000002000117882 */ /* 0x000fe20000000000 */
[----:B------:R-:W-:Y:S01]  /*1480*/  UMOV UR19, 0x80000020 ;  /* 0x8000002000137882 */ /* 0x000fe20000000000 */
[----:B------:R-:W-:Y:S02]  /*1490*/  UIADD3 UR20, UR4, 0x600, URZ ;  /* 0x0000060004147890 */ /* 0x000fe4000fffe03f */
[----:B------:R-:W-:Y:S01]  /*14a0*/  UIADD3 UR22, UR6, 0x400, URZ ;  /* 0x0000040006167890 */ /* 0x000fe2000fffe03f */
[----:B------:R-:W-:Y:S01]  /*14b0*/  UMOV UR21, 0x80000020 ;  /* 0x8000002000157882 */ /* 0x000fe20000000000 */
[----:B------:R-:W-:Y:S01]  /*14c0*/  UMOV UR23, 0x80000020 ;  /* 0x8000002000177882 */ /* 0x000fe20000000000 */
[----:B------:R-:W-:Y:S02]  /*14d0*/  UIADD3 UR24, UR4, 0x602, URZ ;  /* 0x0000060204187890 */ /* 0x000fe4000fffe03f */
[----:B------:R-:W-:Y:S01]  /*14e0*/  UIADD3 UR26, UR6, 0x402, URZ ;  /* 0x00000402061a7890 */ /* 0x000fe2000fffe03f */
[----:B------:R-:W-:Y:S01]  /*14f0*/  UMOV UR25, 0x80000020 ;  /* 0x8000002000197882 */ /* 0x000fe20000000000 */
[----:B------:R-:W-:Y:S01]  /*1500*/  UMOV UR27, 0x80000020 ;  /* 0x80000020001b7882 */ /* 0x000fe20000000000 */
[----:B------:R-:W-:-:S02]  /*1510*/  WARPGROUP.DEPBAR.LE gsb0, 0x0 ;  /* 0x00008000000079c5 */ /* 0x000fc40000010000 */
[----:B------:R-:W-:-:S06]  /*1520*/  WARPGROUP.ARRIVE ;  /* 0x00000000000079c5 */ /* 0x000fcc0000000000 */
[----:B------:R-:W-:Y:S03]  /*1530*/  HGMMA.64x128x16.F32.BF16 R24, gdesc[UR8], R24, gsb0 ;  /* 0x01e00000081879f0 */ /* 0x000fe60008001818 */
[----:B------:R-:W-:Y:S02]  /*1540*/  WARPGROUP.DEPBAR.LE gsb0, 0x0 ;  /* 0x00008000000079c5 */ /* 0x000fe40000010000 */
[----:B------:R-:W-:-:S07]  /*1550*/  WARPGROUP.ARRIVE ;  /* 0x00000000000079c5 */ /* 0x000fce0000000000 */
        /* <DEDUP_REMOVED lines=11> */
[----:B------:R-:W-:Y:S05]  /*1610*/  @!P0 BRA `(.L_x_13) ;  /* 0x0000000000048947 */ /* 0x000fea0003800000 */
[----:B------:R-:W-:Y:S01]  /*1620*/  BPT.TRAP 0x1 ;  /* 0x000000040000795c */ /* 0x000fe20000300000 */
.L_x_13:
[----:B------:R-:W-:Y:S01]  /*1630*/  ULDC UR6, c[0x0][0x9d8] ;  /* 0x0002760000067ab9 */ /* 0x000fe20000000800 */
[----:B------:R-:W-:Y:S01]  /*1640*/  ULDC UR33, c[0x0][0x988] ;  /* 0x0002620000217ab9 */ /* 0x000fe20000000800 */
[----:B------:R-:W-:Y:S01]  /*1650*/  FMUL.FTZ R5, R24, UR6 ;  /* 0x0000000618057c20 */ /* 0x000fe20008410000 */
[----:B------:R-:W-:Y:S01]  /*1660*/  FMUL.FTZ R6, R25, UR6 ;  /* 0x0000000619067c20 */ /* 0x000fe20008410000 */
[----:B------:R-:W-:Y:S01]  /*1670*/  FMUL.FTZ R11, R28, UR6 ;  /* 0x000000061c0b7c20 */ /* 0x000fe20008410000 */
[----:B------:R-:W-:Y:S01]  /*1680*/  FMUL.FTZ R4, R27, UR6 ;  /* 0x000000061b047c20 */ /* 0x000fe20008410000 */
[----:B------:R-:W-:Y:S01]  /*1690*/  FMUL.FTZ R27, R47, UR6 ;  /* 0x000000062f1b7c20 */ /* 0x000fe20008410000 */
[----:B------:R-:W-:Y:S01]  /*16a0*/  FMUL.FTZ R47, R66, UR6 ;  /* 0x00000006422f7c20 */ /* 0x000fe20008410000 */
[----:B------:R-:W2:Y:S01]  /*16b0*/  MUFU.TANH R5, R5 ;  /* 0x0000000500057308 */ /* 0x000ea20000002400 */
[----:B------:R-:W-:Y:S01]  /*16c0*/  FMUL.FTZ R12, R29, UR6 ;  /* 0x000000061d0c7c20 */ /* 0x000fe20008410000 */
[----:B------:R-:W-:Y:S01]  /*16d0*/  FMUL.FTZ R25, R36, UR6 ;  /* 0x0000000624197c20 */ /* 0x000fe20008410000 */
[----:B------:R-:W-:Y:S01]  /*16e0*/  FMUL.FTZ R66, R69, UR6 ;  /* 0x0000000645427c20 */ /* 0x000fe20008410000 */
[----:B------:R-:W-:Y:S01]  /*16f0*/  FMUL.FTZ R36, R54, UR6 ;  /* 0x0000000636247c20 */ /* 0x000fe20008410000 */
[----:B------:R-:W-:Y:S01]  /*1700*/  FMUL.FTZ R69, R73, UR6 ;  /* 0x0000000649457c20 */ /* 0x000fe20008410000 */
[----:B------:R-:W-:-:S02]  /*1710*/  VIADD R73, R144, UR51 ;  /* 0x0000003390497c36 */ /* 0x000fc40008000000 */
[----:B------:R-:W-:Y:S01]  /*1720*/  FMUL.FTZ R15, R32, UR6 ;  /* 0x00000006200f7c20 */ /* 0x000fe20008410000 */
[----:B------:R-:W3:Y:S01]  /*1730*/  MUFU.TANH R6, R6 ;  /* 0x0000000600067308 */ /* 0x000ee20000002400 */
[----:B------:R-:W-:Y:S02]  /*1740*/  IMAD.U32 R54, RZ, RZ, UR50 ;  /* 0x00000032ff367e24 */ /* 0x000fe4000f8e00ff */
[----:B01----:R-:W-:Y:S01]  /*1750*/  FMUL.FTZ R3, R26, UR6 ;  /* 0x000000061a037c20 */ /* 0x003fe20008410000 */
[----:B------:R-:W-:Y:S01]  /*1760*/  FMUL.FTZ R20, R33, UR6 ;  /* 0x0000000621147c20 */ /* 0x000fe20008410000 */
[----:B------:R-:W-:Y:S01]  /*1770*/  FMUL.FTZ R33, R45, UR6 ;  /* 0x000000062d217c20 */ /* 0x000fe20008410000 */
[----:B------:R-:W-:Y:S02]  /*1780*/  IMAD R73, R54, -0x80, R73 ;  /* 0xffffff8036497824 */ /* 0x000fe400078e0249 */
[----:B------:R-:W-:Y:S01]  /*1790*/  FMUL.FTZ R45, R57, UR6 ;  /* 0x00000006392d7c20 */ /* 0x000fe20008410000 */
[----:B------:R-:W-:Y:S01]  /*17a0*/  FMUL.FTZ R7, R30, UR6 ;  /* 0x000000061e077c20 */ /* 0x000fe20008410000 */
[----:B------:R-:W0:Y:S01]  /*17b0*/  MUFU.TANH R11, R11 ;  /* 0x0000000b000b7308 */ /* 0x000e220000002400 */
[----:B------:R-:W-:Y:S01]  /*17c0*/  FMUL.FTZ R26, R37, UR6 ;  /* 0x00000006251a7c20 */ /* 0x000fe20008410000 */
[C---:B------:R-:W-:Y:S01]  /*17d0*/  ISETP.GT.AND P2, PT, R73.reuse, RZ, PT ;  /* 0x000000ff4900720c */ /* 0x040fe20003f44270 */
[----:B------:R-:W-:Y:S01]  /*17e0*/  FMUL.FTZ R28, R46, UR6 ;  /* 0x000000062e1c7c20 */ /* 0x000fe20008410000 */
[C---:B------:R-:W-:Y:S01]  /*17f0*/  ISETP.GT.AND P1, PT, R73.reuse, 0x1, PT ;  /* 0x000000014900780c */ /* 0x040fe20003f24270 */
[----:B------:R-:W-:Y:S01]  /*1800*/  FMUL.FTZ R46, R56, UR6 ;  /* 0x00000006382e7c20 */ /* 0x000fe20008410000 */
[----:B------:R-:W-:Y:S01]  /*1810*/  ISETP.GT.AND P6, PT, R73, 0x8, PT ;  /* 0x000000084900780c */ /* 0x000fe20003fc4270 */
[----:B------:R-:W-:Y:S01]  /*1820*/  FMUL.FTZ R8, R31, UR6 ;  /* 0x000000061f087c20 */ /* 0x000fe20008410000 */
[----:B------:R-:W1:Y:S01]  /*1830*/  MUFU.TANH R12, R12 ;  /* 0x0000000c000c7308 */ /* 0x000e620000002400 */
[----:B--2---:R-:W-:Y:S01]  /*1840*/  FSEL R54, R5, -INF , P2 ;  /* 0xff80000005367808 */ /* 0x004fe20001000000 */
[----:B------:R-:W-:Y:S01]  /*1850*/  FMUL.FTZ R30, R40, UR6 ;  /* 0x00000006281e7c20 */ /* 0x000fe20008410000 */
[----:B---3--:R-:W-:Y:S01]  /*1860*/  FSEL R57, R6, -INF , P1 ;  /* 0xff80000006397808 */ /* 0x008fe20000800000 */
[----:B------:R-:W-:Y:S01]  /*1870*/  FMUL.FTZ R14, R39, UR6 ;  /* 0x00000006270e7c20 */ /* 0x000fe20008410000 */
[----:B------:R-:W-:Y:S01]  /*1880*/  ISETP.GT.AND P5, PT, R73, 0x9, PT ;  /* 0x000000094900780c */ /* 0x000fe20003fa4270 */
[----:B------:R-:W-:Y:S01]  /*1890*/  FMUL.FTZ R39, R58, UR6 ;  /* 0x000000063a277c20 */ /* 0x000fe20008410000 */
[----:B------:R-:W-:Y:S01]  /*18a0*/  FMNMX.FTZ R5, R54, R57, !PT ;  /* 0x0000003936057209 */ /* 0x000fe20007810000 */
[----:B------:R-:W2:Y:S01]  /*18b0*/  MUFU.TANH R15, R15 ;  /* 0x0000000f000f7308 */ /* 0x000ea20000002400 */
[----:B0-----:R-:W-:Y:S01]  /*18c0*/  FSEL R56, R11, -INF , P6 ;  /* 0xff8000000b387808 */ /* 0x001fe20003000000 */
[----:B------:R-:W-:Y:S01]  /*18d0*/  FMUL.FTZ R9, R34, UR6 ;  /* 0x0000000622097c20 */ /* 0x000fe20008410000 */
[----:B------:R-:W-:Y:S01]  /*18e0*/  ISETP.GT.AND P4, PT, R73, 0x10, PT ;  /* 0x000000104900780c */ /* 0x000fe20003f84270 */
[----:B------:R-:W-:Y:S01]  /*18f0*/  FMUL.FTZ R29, R41, UR6 ;  /* 0x00000006291d7c20 */ /* 0x000fe20008410000 */
[----:B------:R-:W-:Y:S01]  /*1900*/  FMNMX.FTZ R5, R56, R5, !PT ;  /* 0x0000000538057209 */ /* 0x000fe20007810000 */
[----:B------:R-:W-:Y:S01]  /*1910*/  FMUL.FTZ R40, R59, UR6 ;  /* 0x000000063b287c20 */ /* 0x000fe20008410000 */
[----:B------:R-:W-:Y:S01]  /*1920*/  FMUL.FTZ R10, R35, UR6 ;  /* 0x00000006230a7c20 */ /* 0x000fe20008410000 */
[----:B------:R-:W0:Y:S01]  /*1930*/  MUFU.TANH R3, R3 ;  /* 0x0000000300037308 */ /* 0x000e220000002400 */
[----:B-1----:R-:W-:Y:S01]  /*1940*/  FSEL R58, R12, -INF , P5 ;  /* 0xff8000000c3a7808 */ /* 0x002fe20002800000 */
[----:B------:R-:W-:Y:S01]  /*1950*/  FMUL.FTZ R34, R44, UR6 ;  /* 0x000000062c227c20 */ /* 0x000fe20008410000 */
[----:B------:R-:W-:Y:S01]  /*1960*/  ISETP.GT.AND P3, PT, R73, 0x11, PT ;  /* 0x000000114900780c */ /* 0x000fe20003f64270 */
[----:B------:R-:W-:Y:S01]  /*1970*/  FMUL.FTZ R32, R50, UR6 ;  /* 0x0000000632207c20 */ /* 0x000fe20008410000 */
[----:B------:R-:W-:Y:S01]  /*1980*/  FMNMX.FTZ R6, R58, R5, !PT ;  /* 0x000000053a067209 */ /* 0x000fe20007810000 */
[----:B------:R-:W-:Y:S01]  /*1990*/  FMUL.FTZ R50, R60, UR6 ;  /* 0x000000063c327c20 */ /* 0x000fe20008410000 */
[----:B------:R-:W-:Y:S01]  /*19a0*/  FMUL.FTZ R13, R38, UR6 ;  /* 0x00000006260d7c20 */ /* 0x000fe20008410000 */
[----:B------:R-:W1:Y:S01]  /*19b0*/  MUFU.TANH R20, R20 ;  /* 0x0000001400147308 */ /* 0x000e620000002400 */
[----:B--2---:R-:W-:Y:S01]  /*19c0*/  FSEL R59, R15, -INF , P4 ;  /* 0xff8000000f3b7808 */ /* 0x004fe20002000000 */
[----:B------:R-:W-:Y:S01]  /*19d0*/  FMUL.FTZ R37, R49, UR6 ;  /* 0x0000000631257c20 */ /* 0x000fe20008410000 */
[----:B------:R-:W-:Y:S01]  /*19e0*/  FMUL.FTZ R49, R61, UR6 ;  /* 0x000000063d317c20 */ /* 0x000fe20008410000 */
[----:B------:R-:W-:Y:S01]  /*19f0*/  FMUL.FTZ R38, R48, UR6 ;  /* 0x0000000630267c20 */ /* 0x000fe20008410000 */
[----:B------:R-:W-:Y:S01]  /*1a00*/  FMNMX.FTZ R5, R59, R6, !PT ;  /* 0x000000063b057209 */ /* 0x000fe20007810000 */
[----:B------:R-:W-:Y:S01]  /*1a10*/  FMUL.FTZ R35, R55, UR6 ;  /* 0x0000000637237c20 */ /* 0x000fe20008410000 */
[----:B------:R-:W-:Y:S01]  /*1a20*/  FMUL.FTZ R55, R64, UR6 ;  /* 0x0000000640377c20 */ /* 0x000fe20008410000 */
[----:B------:R-:W2:Y:S01]  /*1a30*/  MUFU.TANH R4, R4 ;  /* 0x0000000400047308 */ /* 0x000ea20000002400 */
[----:B0-----:R-:W-:Y:S01]  /*1a40*/  FSEL R3, R3, -INF , P2 ;  /* 0xff80000003037808 */ /* 0x001fe20001000000 */
[----:B------:R-:W-:Y:S01]  /*1a50*/  FMUL.FTZ R21, R42, UR6 ;  /* 0x000000062a157c20 */ /* 0x000fe20008410000 */
[----:B------:R-:W-:Y:S01]  /*1a60*/  ISETP.GT.AND P2, PT, R73, 0x18, PT ;  /* 0x000000184900780c */ /* 0x000fe20003f44270 */
[----:B------:R-:W-:Y:S01]  /*1a70*/  FMUL.FTZ R48, R67, UR6 ;  /* 0x0000000643307c20 */ /* 0x000fe20008410000 */
[----:B------:R-:W-:Y:S01]  /*1a80*/  FMUL.FTZ R24, R43, UR6 ;  /* 0x000000062b187c20 */ /* 0x000fe20008410000 */
[----:B------:R-:W-:Y:S01]  /*1a90*/  FMUL.FTZ R42, R52, UR6 ;  /* 0x00000006342a7c20 */ /* 0x000fe20008410000 */
[----:B------:R-:W-:Y:S01]  /*1aa0*/  FMUL.FTZ R41, R53, UR6 ;  /* 0x0000000635297c20 */ /* 0x000fe20008410000 */
[----:B------:R-:W0:Y:S01]  /*1ab0*/  MUFU.TANH R25, R25 ;  /* 0x0000001900197308 */ /* 0x000e220000002400 */
[----:B-1----:R-:W-:Y:S01]  /*1ac0*/  FSEL R60, R20, -INF , P3 ;  /* 0xff800000143c7808 */ /* 0x002fe20001800000 */
[----:B------:R-:W-:Y:S01]  /*1ad0*/  FMUL.FTZ R53, R65, UR6 ;  /* 0x0000000641357c20 */ /* 0x000fe20008410000 */
[----:B------:R-:W-:Y:S01]  /*1ae0*/  FMUL.FTZ R65, R68, UR6 ;  /* 0x0000000644417c20 */ /* 0x000fe20008410000 */
[----:B------:R-:W-:Y:S01]  /*1af0*/  FMUL.FTZ R52, R70, UR6 ;  /* 0x0000000646347c20 */ /* 0x000fe20008410000 */
[----:B------:R-:W-:Y:S01]  /*1b00*/  FMNMX.FTZ R6, R60, R5, !PT ;  /* 0x000000053c067209 */ /* 0x000fe20007810000 */
[----:B------:R-:W-:Y:S01]  /*1b10*/  FMUL.FTZ R31, R51, UR6 ;  /* 0x00000006331f7c20 */ /* 0x000fe20008410000 */
[----:B------:R-:W-:Y:S01]  /*1b20*/  FMUL.FTZ R51, R71, UR6 ;  /* 0x0000000647337c20 */ /* 0x000fe20008410000 */
[----:B------:R-:W1:Y:S01]  /*1b30*/  MUFU.TANH R7, R7 ;  /* 0x0000000700077308 */ /* 0x000e620000002400 */
[----:B--2---:R-:W-:Y:S01]  /*1b40*/  FSEL R4, R4, -INF , P1 ;  /* 0xff80000004047808 */ /* 0x004fe20000800000 */
[----:B------:R-:W-:Y:S01]  /*1b50*/  FMUL.FTZ R44, R62, UR6 ;  /* 0x000000063e2c7c20 */ /* 0x000fe20008410000 */
[----:B------:R-:W-:Y:S01]  /*1b60*/  ISETP.GT.AND P1, PT, R73, 0x19, PT ;  /* 0x000000194900780c */ /* 0x000fe20003f24270 */
[----:B------:R-:W-:Y:S01]  /*1b70*/  FMUL.FTZ R43, R63, UR6 ;  /* 0x000000063f2b7c20 */ /* 0x000fe20008410000 */
[----:B------:R-:W-:Y:S01]  /*1b80*/  FMUL.FTZ R72, R72, UR6 ;  /* 0x0000000648487c20 */ /* 0x000fe20008410000 */
[----:B------:R-:W-:Y:S01]  /*1b90*/  FMUL.FTZ R76, R76, UR6 ;  /* 0x000000064c4c7c20 */ /* 0x000fe20008410000 */
[----:B------:R-:W-:Y:S01]  /*1ba0*/  FMUL.FTZ R62, R75, UR6 ;  /* 0x000000064b3e7c20 */ /* 0x000fe20008410000 */
[----:B------:R-:W2:Y:S01]  /*1bb0*/  MUFU.TANH R26, R26 ;  /* 0x0000001a001a7308 */ /* 0x000ea20000002400 */
[----:B0-----:R-:W-:Y:S01]  /*1bc0*/  FSEL R61, R25, -INF , P2 ;  /* 0xff800000193d7808 */ /* 0x001fe20001000000 */
[----:B------:R-:W-:Y:S01]  /*1bd0*/  FMUL.FTZ R75, R77, UR6 ;  /* 0x000000064d4b7c20 */ /* 0x000fe20008410000 */
[----:B------:R-:W-:Y:S01]  /*1be0*/  FMUL.FTZ R63, R74, UR6 ;  /* 0x000000064a3f7c20 */ /* 0x000fe20008410000 */
[----:B------:R-:W-:Y:S01]  /*1bf0*/  FMUL.FTZ R74, R80, UR6 ;  /* 0x00000006504a7c20 */ /* 0x000fe20008410000 */
[----:B------:R-:W-:Y:S01]  /*1c00*/  FMUL.FTZ R77, R81, UR6 ;  /* 0x00000006514d7c20 */ /* 0x000fe20008410000 */
        /* <DEDUP_REMOVED lines=9> */
[----:B------:R-:W-:Y:S01]  /*1ca0*/  P2R R88, PR, RZ, 0x1 ;  /* 0x00000001ff587803 */ /* 0x000fe20000000000 */
[----:B------:R-:W1:Y:S01]  /*1cb0*/  MUFU.TANH R30, R30 ;  /* 0x0000001e001e7308 */ /* 0x000e620000002400 */
[----:B--2---:R-:W-:Y:S01]  /*1cc0*/  FSEL R64, R26, -INF , P1 ;  /* 0xff8000001a407808 */ /* 0x004fe20000800000 */
[----:B------:R-:W-:Y:S01]  /*1cd0*/  FMUL.FTZ R83, R83, UR6 ;  /* 0x0000000653537c20 */ /* 0x000fe20008410000 */
[----:B------:R-:W-:Y:S01]  /*1ce0*/  FMUL.FTZ R86, R86, UR6 ;  /* 0x0000000656567c20 */ /* 0x000fe20008410000 */
[----:B------:R-:W-:Y:S01]  /*1cf0*/  FMUL.FTZ R87, R87, UR6 ;  /* 0x0000000657577c20 */ /* 0x000fe20008410000 */
[----:B------:R-:W-:Y:S01]  /*1d00*/  R2UR UR6, R0 ;  /* 0x00000000000672ca */ /* 0x000fe200000e0000 */
[----:B------:R-:W-:Y:S01]  /*1d10*/  UISETP.GE.AND UP0, UPT, UR51, 0x81, UPT ;  /* 0x000000813300788c */ /* 0x000fe2000bf06270 */
[--C-:B------:R-:W-:Y:S01]  /*1d20*/  IMAD.MOV.U32 R134, RZ, RZ, R135.reuse ;  /* 0x000000ffff867224 */ /* 0x100fe200078e0087 */
[----:B------:R-:W2:Y:S01]  /*1d30*/  MUFU.TANH R9, R9 ;  /* 0x0000000900097308 */ /* 0x000ea20000002400 */
[----:B0-----:R-:W-:Y:S01]  /*1d40*/  FSEL R6, R8, -INF , P5 ;  /* 0xff80000008067808 */ /* 0x001fe20002800000 */
[--C-:B------:R-:W-:Y:S01]  /*1d50*/  IMAD.MOV.U32 R133, RZ, RZ, R135.reuse ;  /* 0x000000ffff857224 */ /* 0x100fe200078e0087 */
[----:B------:R-:W-:Y:S01]  /*1d60*/  ISETP.GT.AND P5, PT, R73, 0x21, PT ;  /* 0x000000214900780c */ /* 0x000fe20003fa4270 */
[--C-:B------:R-:W-:Y:S01]  /*1d70*/  IMAD.MOV.U32 R131, RZ, RZ, R135.reuse ;  /* 0x000000ffff837224 */ /* 0x100fe200078e0087 */
[----:B------:R-:W-:Y:S01]  /*1d80*/  FMNMX.FTZ R8, R64, R7, !PT ;  /* 0x0000000740087209 */ /* 0x000fe20007810000 */
[--C-:B------:R-:W-:Y:S01]  /*1d90*/  IMAD.MOV.U32 R130, RZ, RZ, R135.reuse ;  /* 0x000000ffff827224 */ /* 0x100fe200078e0087 */
[-C--:B------:R-:W-:Y:S01]  /*1da0*/  MOV R132, R135.reuse ;  /* 0x0000008700847202 */ /* 0x080fe20000000f00 */
[----:B------:R-:W0:Y:S01]  /*1db0*/  MUFU.TANH R29, R29 ;  /* 0x0000001d001d7308 */ /* 0x000e220000002400 */
[----:B-1----:R-:W-:Y:S01]  /*1dc0*/  FSEL R67, R30, -INF , P6 ;  /* 0xff8000001e437808 */ /* 0x002fe20003000000 */
[----:B------:R-:W-:Y:S01]  /*1dd0*/  UIADD3 UR6, UR6, 0x2d840, URZ ;  /* 0x0002d84006067890 */ /* 0x000fe2000fffe03f */
[--C-:B------:R-:W-:Y:S01]  /*1de0*/  IMAD.MOV.U32 R129, RZ, RZ, R135.reuse ;  /* 0x000000ffff817224 */ /* 0x100fe200078e0087 */
[-C--:B------:R-:W-:Y:S01]  /*1df0*/  MOV R127, R135.reuse ;  /* 0x00000087007f7202 */ /* 0x080fe20000000f00 */
[--C-:B------:R-:W-:Y:S01]  /*1e00*/  IMAD.MOV.U32 R128, RZ, RZ, R135.reuse ;  /* 0x000000ffff807224 */ /* 0x100fe200078e0087 */
[----:B------:R-:W-:Y:S01]  /*1e10*/  UPRMT UR6, UR41, 0x654, UR6 ;  /* 0x0000065429067896 */ /* 0x000fe20008000006 */
[--C-:B------:R-:W-:Y:S01]  /*1e20*/  IMAD.MOV.U32 R126, RZ, RZ, R135.reuse ;  /* 0x000000ffff7e7224 */ /* 0x100fe200078e0087 */
[----:B------:R-:W1:Y:S01]  /*1e30*/  MUFU.TANH R10, R10 ;  /* 0x0000000a000a7308 */ /* 0x000e620000002400 */
[----:B--2---:R-:W-:Y:S01]  /*1e40*/  FSEL R7, R9, -INF , P4 ;  /* 0xff80000009077808 */ /* 0x004fe20002000000 */
[--C-:B------:R-:W-:Y:S01]  /*1e50*/  IMAD.MOV.U32 R125, RZ, RZ, R135.reuse ;  /* 0x000000ffff7d7224 */ /* 0x100fe200078e0087 */
[----:B------:R-:W-:Y:S01]  /*1e60*/  ISETP.GT.AND P4, PT, R73, 0x28, PT ;  /* 0x000000284900780c */ /* 0x000fe20003f84270 */
[--C-:B------:R-:W-:Y:S01]  /*1e70*/  IMAD.MOV.U32 R124, RZ, RZ, R135.reuse ;  /* 0x000000ffff7c7224 */ /* 0x100fe200078e0087 */
[----:B------:R-:W-:Y:S01]  /*1e80*/  FMNMX.FTZ R9, R67, R8, !PT ;  /* 0x0000000843097209 */ /* 0x000fe20007810000 */
[--C-:B------:R-:W-:Y:S01]  /*1e90*/  IMAD.MOV.U32 R123, RZ, RZ, R135.reuse ;  /* 0x000000ffff7b7224 */ /* 0x100fe200078e0087 */
[----:B------:R-:W-:Y:S01]  /*1ea0*/  SYNCS.ARRIVE.TRANS64.RED.A1T0 RZ, [UR6], RZ ;  /* 0x000000ffffff79a7 */ /* 0x000fe20008100406 */
[----:B------:R-:W2:Y:S01]  /*1eb0*/  MUFU.TANH R34, R34 ;  /* 0x0000002200227308 */ /* 0x000ea20000002400 */
[----:B0-----:R-:W-:Y:S01]  /*1ec0*/  FSEL R68, R29, -INF , P5 ;  /* 0xff8000001d447808 */ /* 0x001fe20002800000 */
[--C-:B------:R-:W-:Y:S01]  /*1ed0*/  IMAD.MOV.U32 R121, RZ, RZ, R135.reuse ;  /* 0x000000ffff797224 */ /* 0x100fe200078e0087 */
[----:B------:R-:W-:Y:S01]  /*1ee0*/  MOV R122, R135 ;  /* 0x00000087007a7202 */ /* 0x000fe20000000f00 */
[--C-:B------:R-:W-:Y:S01]  /*1ef0*/  IMAD.MOV.U32 R120, RZ, RZ, R135.reuse ;  /* 0x000000ffff787224 */ /* 0x100fe200078e0087 */
[----:B------:R-:W-:Y:S01]  /*1f00*/  FMNMX.FTZ R11, R68, R9, !PT ;  /* 0x00000009440b7209 */ /* 0x000fe20007810000 */
[--C-:B------:R-:W-:Y:S01]  /*1f10*/  IMAD.MOV.U32 R119, RZ, RZ, R135.reuse ;  /* 0x000000ffff777224 */ /* 0x100fe200078e0087 */
[-C--:B------:R-:W-:Y:S01]  /*1f20*/  MOV R117, R135.reuse ;  /* 0x0000008700757202 */ /* 0x080fe20000000f00 */
[----:B------:R-:W0:Y:S01]  /*1f30*/  MUFU.TANH R13, R13 ;  /* 0x0000000d000d7308 */ /* 0x000e220000002400 */
[----:B-1----:R-:W-:Y:S01]  /*1f40*/  FSEL R8, R10, -INF , P3 ;  /* 0xff8000000a087808 */ /* 0x002fe20001800000 */
[--C-:B------:R-:W-:Y:S01]  /*1f50*/  IMAD.MOV.U32 R118, RZ, RZ, R135.reuse ;  /* 0x000000ffff767224 */ /* 0x100fe200078e0087 */
[----:B------:R-:W-:Y:S01]  /*1f60*/  ISETP.GT.AND P3, PT, R73, 0x29, PT ;  /* 0x000000294900780c */ /* 0x000fe20003f64270 */
[--C-:B------:R-:W-:Y:S01]  /*1f70*/  IMAD.MOV.U32 R116, RZ, RZ, R135.reuse ;  /* 0x000000ffff747224 */ /* 0x100fe200078e0087 */
[-C--:B------:R-:W-:Y:S01]  /*1f80*/  MOV R112, R135.reuse ;  /* 0x0000008700707202 */ /* 0x080fe20000000f00 */
[--C-:B------:R-:W-:Y:S01]  /*1f90*/  IMAD.MOV.U32 R115, RZ, RZ, R135.reuse ;  /* 0x000000ffff737224 */ /* 0x100fe200078e0087 */
[-C--:B------:R-:W-:Y:S01]  /*1fa0*/  MOV R107, R135.reuse ;  /* 0x00000087006b7202 */ /* 0x080fe20000000f00 */
[----:B------:R-:W1:Y:S01]  /*1fb0*/  MUFU.TANH R33, R33 ;  /* 0x0000002100217308 */ /* 0x000e620000002400 */
[----:B--2---:R-:W-:Y:S01]  /*1fc0*/  FSEL R70, R34, -INF , P4 ;  /* 0xff80000022467808 */ /* 0x004fe20002000000 */
[--C-:B------:R-:W-:Y:S01]  /*1fd0*/  IMAD.MOV.U32 R114, RZ, RZ, R135.reuse ;  /* 0x000000ffff727224 */ /* 0x100fe200078e0087 */
[----:B------:R-:W-:Y:S01]  /*1fe0*/  MOV R102, R135 ;  /* 0x0000008700667202 */ /* 0x000fe20000000f00 */
[--C-:B------:R-:W-:Y:S01]  /*1ff0*/  IMAD.MOV.U32 R113, RZ, RZ, R135.reuse ;  /* 0x000000ffff717224 */ /* 0x100fe200078e0087 */
[----:B------:R-:W-:Y:S01]  /*2000*/  FMNMX.FTZ R12, R70, R11, !PT ;  /* 0x0000000b460c7209 */ /* 0x000fe20007810000 */
[--C-:B------:R-:W-:Y:S01]  /*2010*/  IMAD.MOV.U32 R111, RZ, RZ, R135.reuse ;  /* 0x000000ffff6f7224 */ /* 0x100fe200078e0087 */
[-C--:B------:R-:W-:Y:S01]  /*2020*/  MOV R97, R135.reuse ;  /* 0x0000008700617202 */ /* 0x080fe20000000f00 */
[----:B------:R-:W2:Y:S01]  /*2030*/  MUFU.TANH R14, R14 ;  /* 0x0000000e000e7308 */ /* 0x000ea20000002400 */
[----:B0-----:R-:W-:Y:S01]  /*2040*/  FSEL R9, R13, -INF , P2 ;  /* 0xff8000000d097808 */ /* 0x001fe20001000000 */
[--C-:B------:R-:W-:Y:S01]  /*2050*/  IMAD.MOV.U32 R110, RZ, RZ, R135.reuse ;  /* 0x000000ffff6e7224 */ /* 0x100fe200078e0087 */
[----:B------:R-:W-:Y:S01]  /*2060*/  ISETP.GT.AND P2, PT, R73, 0x30, PT ;  /* 0x000000304900780c */ /* 0x000fe20003f44270 */
[--C-:B------:R-:W-:Y:S01]  /*2070*/  IMAD.MOV.U32 R109, RZ, RZ, R135.reuse ;  /* 0x000000ffff6d7224 */ /* 0x100fe200078e0087 */
[----:B------:R-:W-:Y:S01]  /*2080*/  MOV R92, R135 ;  /* 0x00000087005c7202 */ /* 0x000fe20000000f00 */
[----:B------:R-:W-:-:S02]  /*2090*/  IMAD.MOV.U32 R108, RZ, RZ, R135 ;  /* 0x000000ffff6c7224 */ /* 0x000fc400078e0087 */
[----:B------:R-:W0:Y:S01]  /*20a0*/  MUFU.TANH R38, R38 ;  /* 0x0000002600267308 */ /* 0x000e220000002400 */
[----:B-1----:R-:W-:Y:S01]  /*20b0*/  FSEL R71, R33, -INF , P3 ;  /* 0xff80000021477808 */ /* 0x002fe20001800000 */
[--C-:B------:R-:W-:Y:S02]  /*20c0*/  IMAD.MOV.U32 R106, RZ, RZ, R135.reuse ;  /* 0x000000ffff6a7224 */ /* 0x100fe400078e0087 */
[--C-:B------:R-:W-:Y:S01]  /*20d0*/  IMAD.MOV.U32 R105, RZ, RZ, R135.reuse ;  /* 0x000000ffff697224 */ /* 0x100fe200078e0087 */
[----:B------:R-:W-:Y:S01]  /*20e0*/  FMNMX.FTZ R13, R71, R12, !PT ;  /* 0x0000000c470d7209 */ /* 0x000fe20007810000 */
[--C-:B------:R-:W-:Y:S02]  /*20f0*/  IMAD.MOV.U32 R104, RZ, RZ, R135.reuse ;  /* 0x000000ffff687224 */ /* 0x100fe400078e0087 */
[----:B------:R-:W1:Y:S01]  /*2100*/  MUFU.TANH R21, R21 ;  /* 0x0000001500157308 */ /* 0x000e620000002400 */
[----:B--2---:R-:W-:Y:S01]  /*2110*/  FSEL R10, R14, -INF , P1 ;  /* 0xff8000000e0a7808 */ /* 0x004fe20000800000 */
[--C-:B------:R-:W-:Y:S01]  /*2120*/  IMAD.MOV.U32 R103, RZ, RZ, R135.reuse ;  /* 0x000000ffff677224 */ /* 0x100fe200078e0087 */
[----:B------:R-:W-:Y:S01]  /*2130*/  ISETP.GT.AND P1, PT, R73, 0x31, PT ;  /* 0x000000314900780c */ /* 0x000fe20003f24270 */
[----:B------:R-:W-:-:S02]  /*2140*/  IMAD.MOV.U32 R101, RZ, RZ, R135 ;  /* 0x000000ffff657224 */ /* 0x000fc400078e0087 */
[--C-:B------:R-:W-:Y:S02]  /*2150*/  IMAD.MOV.U32 R100, RZ, RZ, R135.reuse ;  /* 0x000000ffff647224 */ /* 0x100fe400078e0087 */
[----:B------:R-:W2:Y:S01]  /*2160*/  MUFU.TANH R37, R37 ;  /* 0x0000002500257308 */ /* 0x000ea20000002400 */
[----:B0-----:R-:W-:Y:S01]  /*2170*/  FSEL R38, R38, -INF , P2 ;  /* 0xff80000026267808 */ /* 0x001fe20001000000 */
[--C-:B------:R-:W-:Y:S02]  /*2180*/  IMAD.MOV.U32 R99, RZ, RZ, R135.reuse ;  /* 0x000000ffff637224 */ /* 0x100fe400078e0087 */
[--C-:B------:R-:W-:Y:S01]  /*2190*/  IMAD.MOV.U32 R98, RZ, RZ, R135.reuse ;  /* 0x000000ffff627224 */ /* 0x100fe200078e0087 */
[----:B------:R-:W-:Y:S01]  /*21a0*/  FMNMX.FTZ R14, R38, R13, !PT ;  /* 0x0000000d260e7209 */ /* 0x000fe20007810000 */
[--C-:B------:R-:W-:Y:S02]  /*21b0*/  IMAD.MOV.U32 R96, RZ, RZ, R135.reuse ;  /* 0x000000ffff607224 */ /* 0x100fe400078e0087 */
[----:B------:R-:W0:Y:S01]  /*21c0*/  MUFU.TANH R24, R24 ;  /* 0x0000001800187308 */ /* 0x000e220000002400 */
[----:B-1----:R-:W-:Y:S01]  /*21d0*/  FSEL R11, R21, -INF , P6 ;  /* 0xff800000150b7808 */ /* 0x002fe20003000000 */
[--C-:B------:R-:W-:Y:S01]  /*21e0*/  IMAD.MOV.U32 R95, RZ, RZ, R135.reuse ;  /* 0x000000ffff5f7224 */ /* 0x100fe200078e0087 */
[----:B------:R-:W-:Y:S01]  /*21f0*/  ISETP.GT.AND P6, PT, R73, 0x38, PT ;  /* 0x000000384900780c */ /* 0x000fe20003fc4270 */
[----:B------:R-:W-:-:S02]  /*2200*/  IMAD.MOV.U32 R94, RZ, RZ, R135 ;  /* 0x000000ffff5e7224 */ /* 0x000fc400078e0087 */
[--C-:B------:R-:W-:Y:S02]  /*2210*/  IMAD.MOV.U32 R93, RZ, RZ, R135.reuse ;  /* 0x000000ffff5d7224 */ /* 0x100fe400078e0087 */
[----:B------:R-:W1:Y:S01]  /*2220*/  MUFU.TANH R42, R42 ;  /* 0x0000002a002a7308 */ /* 0x000e620000002400 */
[----:B--2---:R-:W-:Y:S01]  /*2230*/  FSEL R37, R37, -INF , P1 ;  /* 0xff80000025257808 */ /* 0x004fe20000800000 */
[--C-:B------:R-:W-:Y:S02]  /*2240*/  IMAD.MOV.U32 R91, RZ, RZ, R135.reuse ;  /* 0x000000ffff5b7224 */ /* 0x100fe400078e0087 */
[----:B------:R-:W-:Y:S01]  /*2250*/  IMAD.MOV.U32 R89, RZ, RZ, R135 ;  /* 0x000000ffff597224 */ /* 0x000fe200078e0087 */
[----:B------:R-:W-:-:S03]  /*2260*/  FMNMX.FTZ R15, R37, R14, !PT ;  /* 0x0000000e250f7209 */ /* 0x000fc60007810000 */
[----:B------:R-:W2:Y:S01]  /*2270*/  MUFU.TANH R28, R28 ;  /* 0x0000001c001c7308 */ /* 0x000ea20000002400 */
[----:B0-----:R-:W-:Y:S02]  /*2280*/  FSEL R12, R24, -INF , P5 ;  /* 0xff800000180c7808 */ /* 0x001fe40002800000 */
[----:B------:R-:W-:-:S05]  /*2290*/  ISETP.GT.AND P5, PT, R73, 0x39, PT ;  /* 0x000000394900780c */ /* 0x000fca0003fa4270 */
[----:B------:R-:W0:Y:S01]  /*22a0*/  MUFU.TANH R41, R41 ;  /* 0x0000002900297308 */ /* 0x000e220000002400 */
[----:B-1----:R-:W-:-:S04]  /*22b0*/  FSEL R42, R42, -INF , P6 ;  /* 0xff8000002a2a7808 */ /* 0x002fc80003000000 */
[----:B------:R-:W-:-:S03]  /*22c0*/  FMNMX.FTZ R20, R42, R15, !PT ;  /* 0x0000000f2a147209 */ /* 0x000fc60007810000 */
[----:B------:R-:W1:Y:S01]  /*22d0*/  MUFU.TANH R27, R27 ;  /* 0x0000001b001b7308 */ /* 0x000e620000002400 */
[----:B--2---:R-:W-:Y:S02]  /*22e0*/  FSEL R13, R28, -INF , P4 ;  /* 0xff8000001c0d7808 */ /* 0x004fe40002000000 */
[----:B------:R-:W-:-:S05]  /*22f0*/  ISETP.GT.AND P4, PT, R73, 0x40, PT ;  /* 0x000000404900780c */ /* 0x000fca0003f84270 */
[----:B------:R-:W2:Y:S01]  /*2300*/  MUFU.TANH R46, R46 ;  /* 0x0000002e002e7308 */ /* 0x000ea20000002400 */
[----:B0-----:R-:W-:-:S04]  /*2310*/  FSEL R41, R41, -INF , P5 ;  /* 0xff80000029297808 */ /* 0x001fc80002800000 */
[----:B------:R-:W-:-:S03]  /*2320*/  FMNMX.FTZ R21, R41, R20, !PT ;  /* 0x0000001429157209 */ /* 0x000fc60007810000 */
[----:B------:R-:W0:Y:S01]  /*2330*/  MUFU.TANH R32, R32 ;  /* 0x0000002000207308 */ /* 0x000e220000002400 */
[----:B-1----:R-:W-:Y:S02]  /*2340*/  FSEL R14, R27, -INF , P3 ;  /* 0xff8000001b0e7808 */ /* 0x002fe40001800000 */
[----:B------:R-:W-:-:S05]  /*2350*/  ISETP.GT.AND P3, PT, R73, 0x41, PT ;  /* 0x000000414900780c */ /* 0x000fca0003f64270 */
[----:B------:R-:W1:Y:S01]  /*2360*/  MUFU.TANH R45, R45 ;  /* 0x0000002d002d7308 */ /* 0x000e620000002400 */
[----:B--2---:R-:W-:-:S04]  /*2370*/  FSEL R46, R46, -INF , P4 ;  /* 0xff8000002e2e7808 */ /* 0x004fc80002000000 */
        /* <DEDUP_REMOVED lines=82> */
[----:B------:R-:W-:Y:S01]  /*28a0*/  MUFU.TANH R78, R78 ;  /* 0x0000004e004e7308 */ /* 0x000fe20000002400 */
[----:B0-----:R-:W-:-:S04]  /*28b0*/  FSEL R51, R80, -INF , P2 ;  /* 0xff80000050337808 */ /* 0x001fc80001000000 */
[----:B------:R-:W-:-:S03]  /*28c0*/  FMNMX.FTZ R36, R51, R36, !PT ;  /* 0x0000002433247209 */ /* 0x000fc60007810000 */
[----:B------:R-:W-:Y:S01]  /*28d0*/  MUFU.TANH R79, R79 ;  /* 0x0000004f004f7308 */ /* 0x000fe20000002400 */
[----:B-1----:R-:W-:-:S04]  /*28e0*/  FSEL R81, R81, -INF , P1 ;  /* 0xff80000051517808 */ /* 0x002fc80000800000 */
[----:B------:R-:W-:-:S03]  /*28f0*/  FMNMX.FTZ R36, R81, R36, !PT ;  /* 0x0000002451247209 */ /* 0x000fc60007810000 */
[----:B------:R-:W0:Y:S02]  /*2900*/  MUFU.TANH R62, R82 ;  /* 0x00000052003e7308 */ /* 0x000e240000002400 */
[----:B------:R-:W1:Y:S06]  /*2910*/  SHFL.BFLY PT, R39, R36, 0x2, 0x1f ;  /* 0x0c401f0024277f89 */ /* 0x000e6c00000e0000 */
[----:B------:R-:W2:Y:S08]  /*2920*/  MUFU.TANH R63, R83 ;  /* 0x00000053003f7308 */ /* 0x000eb00000002400 */
[----:B------:R-:W-:Y:S01]  /*2930*/  MUFU.TANH R86, R86 ;  /* 0x0000005600567308 */ /* 0x000fe20000002400 */
[----:B0-----:R-:W-:-:S07]  /*2940*/  FSEL R62, R62, -INF , P4 ;  /* 0xff8000003e3e7808 */ /* 0x001fce0002000000 */
[----:B------:R-:W0:Y:S01]  /*2950*/  MUFU.TANH R87, R87 ;  /* 0x0000005700577308 */ /* 0x000e220000002400 */
[----:B--2---:R-:W-:Y:S02]  /*2960*/  FSEL R63, R63, -INF , P3 ;  /* 0xff8000003f3f7808 */ /* 0x004fe40001800000 */
[----:B-1----:R-:W-:Y:S02]  /*2970*/  FMNMX.FTZ R39, R36, R39, !PT ;  /* 0x0000002724277209 */ /* 0x002fe40007810000 */
[----:B------:R-:W-:-:S03]  /*2980*/  FMNMX.FTZ R36, R3, R4, !PT ;  /* 0x0000000403247209 */ /* 0x000fc60007810000 */
[----:B------:R-:W1:Y:S02]  /*2990*/  SHFL.BFLY PT, R40, R39, 0x1, 0x1f ;  /* 0x0c201f0027287f89 */ /* 0x000e6400000e0000 */
[----:B-1----:R-:W-:Y:S02]  /*29a0*/  FMNMX.FTZ R69, R39, R40, !PT ;  /* 0x0000002827457209 */ /* 0x002fe40007810000 */
[----:B------:R-:W-:Y:S02]  /*29b0*/  FMNMX.FTZ R39, R5, R36, !PT ;  /* 0x0000002405277209 */ /* 0x000fe40007810000 */
[C---:B------:R-:W-:Y:S01]  /*29c0*/  FSETP.NEU.FTZ.AND P0, PT, R69.reuse, -INF , PT ;  /* 0xff8000004500780b */ /* 0x040fe20003f1d000 */
[----:B------:R-:W-:Y:S01]  /*29d0*/  FMUL.FTZ R48, R69, UR33 ;  /* 0x0000002145307c20 */ /* 0x000fe20008410000 */
[----:B------:R-:W-:-:S04]  /*29e0*/  FMNMX.FTZ R52, R6, R39, !PT ;  /* 0x0000002706347209 */ /* 0x000fc80007810000 */
[----:B------:R-:W-:Y:S02]  /*29f0*/  FMNMX.FTZ R39, R7, R52, !PT ;  /* 0x0000003407277209 */ /* 0x000fe40007810000 */
[----:B------:R-:W-:Y:S02]  /*2a00*/  FSEL R48, R48, RZ, P0 ;  /* 0x000000ff30307208 */ /* 0x000fe40000000000 */
[----:B------:R-:W-:Y:S02]  /*2a10*/  FMNMX.FTZ R52, R8, R39, !PT ;  /* 0x0000002708347209 */ /* 0x000fe40007810000 */
[----:B------:R-:W-:Y:S01]  /*2a20*/  ISETP.NE.AND P0, PT, R88, RZ, PT ;  /* 0x000000ff5800720c */ /* 0x000fe20003f05270 */
[--C-:B------:R-:W-:Y:S01]  /*2a30*/  FFMA.FTZ R44, R57, UR33, -R48.reuse ;  /* 0x00000021392c7c23 */ /* 0x100fe20008010830 */
[----:B------:R-:W-:Y:S01]  /*2a40*/  FMNMX.FTZ R57, R9, R52, !PT ;  /* 0x0000003409397209 */ /* 0x000fe20007810000 */
[--C-:B------:R-:W-:Y:S01]  /*2a50*/  FFMA.FTZ R43, R54, UR33, -R48.reuse ;  /* 0x00000021362b7c23 */ /* 0x100fe20008010830 */
[--C-:B------:R-:W-:Y:S01]  /*2a60*/  FFMA.FTZ R36, R59, UR33, -R48.reuse ;  /* 0x000000213b247c23 */ /* 0x100fe20008010830 */
        /* <DEDUP_REMOVED lines=8> */
[----:B------:R1:W-:Y:S01]  /*2af0*/  MUFU.EX2 R39, R60 ;  /* 0x0000003c00277308 */ /* 0x0003e20000000800 */
[----:B------:R-:W-:Y:S01]  /*2b00*/  FMNMX.FTZ R54, R12, R57, !PT ;  /* 0x000000390c367209 */ /* 0x000fe20007810000 */
[--C-:B------:R-:W-:Y:S01]  /*2b10*/  FFMA.FTZ R71, R71, UR33, -R48.reuse ;  /* 0x0000002147477c23 */ /* 0x100fe20008010830 */
[--C-:B------:R-:W-:Y:S01]  /*2b20*/  FFMA.FTZ R38, R38, UR33, -R48.reuse ;  /* 0x0000002126267c23 */ /* 0x100fe20008010830 */
[--C-:B------:R-:W-:Y:S01]  /*2b30*/  FFMA.FTZ R37, R37, UR33, -R48.reuse ;  /* 0x0000002125257c23 */ /* 0x100fe20008010830 */
[----:B------:R-:W-:Y:S01]  /*2b40*/  FMNMX.FTZ R59, R13, R54, !PT ;  /* 0x000000360d3b7209 */ /* 0x000fe20007810000 */
[--C-:B------:R-:W-:Y:S01]  /*2b50*/  FFMA.FTZ R54, R67, UR33, -R48.reuse ;  /* 0x0000002143367c23 */ /* 0x100fe20008010830 */
[--C-:B------:R-:W-:Y:S01]  /*2b60*/  FFMA.FTZ R42, R42, UR33, -R48.reuse ;  /* 0x000000212a2a7c23 */ /* 0x100fe20008010830 */
[----:B------:R-:W-:Y:S01]  /*2b70*/  MUFU.EX2 R57, R64 ;  /* 0x0000004000397308 */ /* 0x000fe20000000800 */
[----:B------:R-:W-:Y:S01]  /*2b80*/  FMNMX.FTZ R56, R14, R59, !PT ;  /* 0x0000003b0e387209 */ /* 0x000fe20007810000 */
[--C-:B------:R-:W-:Y:S01]  /*2b90*/  FFMA.FTZ R41, R41, UR33, -R48.reuse ;  /* 0x0000002129297c23 */ /* 0x100fe20008010830 */
[----:B-1----:R-:W-:Y:S01]  /*2ba0*/  FSEL R60, R79, -INF , P5 ;  /* 0xff8000004f3c7808 */ /* 0x002fe20002800000 */
[--C-:B------:R-:W-:Y:S01]  /*2bb0*/  FFMA.FTZ R46, R46, UR33, -R48.reuse ;  /* 0x000000212e2e7c23 */ /* 0x100fe20008010830 */
[----:B------:R-:W-:Y:S01]  /*2bc0*/  FMNMX.FTZ R59, R15, R56, !PT ;  /* 0x000000380f3b7209 */ /* 0x000fe20007810000 */
[--C-:B------:R-:W-:Y:S01]  /*2bd0*/  FFMA.FTZ R45, R45, UR33, -R48.reuse ;  /* 0x000000212d2d7c23 */ /* 0x100fe20008010830 */
[--C-:B------:R-:W-:Y:S01]  /*2be0*/  FFMA.FTZ R50, R50, UR33, -R48.reuse ;  /* 0x0000002132327c23 */ /* 0x100fe20008010830 */
[----:B------:R-:W-:Y:S01]  /*2bf0*/  MUFU.EX2 R43, R43 ;  /* 0x0000002b002b7308 */ /* 0x000fe20000000800 */
[----:B------:R-:W-:Y:S01]  /*2c00*/  FMNMX.FTZ R56, R20, R59, !PT ;  /* 0x0000003b14387209 */ /* 0x000fe20007810000 */
[--C-:B------:R-:W-:Y:S01]  /*2c10*/  FFMA.FTZ R66, R66, UR33, -R48.reuse ;  /* 0x0000002142427c23 */ /* 0x100fe20008010830 */
[----:B------:R-:W-:-:S02]  /*2c20*/  FFMA.FTZ R51, R51, UR33, -R48 ;  /* 0x0000002133337c23 */ /* 0x000fc40008010830 */
[----:B------:R-:W-:Y:S01]  /*2c30*/  FMNMX.FTZ R61, R21, R56, !PT ;  /* 0x00000038153d7209 */ /* 0x000fe20007810000 */
[----:B------:R-:W-:Y:S01]  /*2c40*/  FFMA.FTZ R56, R70, UR33, -R48 ;  /* 0x0000002146387c23 */ /* 0x000fe20008010830 */
[----:B0-----:R-:W-:Y:S01]  /*2c50*/  FSEL R70, R87, -INF , P1 ;  /* 0xff80000057467808 */ /* 0x001fe20000800000 */
[----:B------:R0:W-:Y:S01]  /*2c60*/  MUFU.EX2 R59, R68 ;  /* 0x00000044003b7308 */ /* 0x0001e20000000800 */
[----:B------:R-:W-:-:S04]  /*2c70*/  FMNMX.FTZ R58, R24, R61, !PT ;  /* 0x0000003d183a7209 */ /* 0x000fc80007810000 */
[----:B------:R-:W-:-:S03]  /*2c80*/  FMNMX.FTZ R61, R25, R58, !PT ;  /* 0x0000003a193d7209 */ /* 0x000fc60007810000 */
[----:B------:R-:W1:Y:S01]  /*2c90*/  MUFU.EX2 R44, R44 ;  /* 0x0000002c002c7308 */ /* 0x000e620000000800 */
[----:B------:R-:W-:Y:S02]  /*2ca0*/  FMNMX.FTZ R67, R26, R61, !PT ;  /* 0x0000003d1a437209 */ /* 0x000fe40007810000 */
[----:B0-----:R-:W-:Y:S02]  /*2cb0*/  FSEL R68, R86, -INF , P2 ;  /* 0xff80000056447808 */ /* 0x001fe40001000000 */
[----:B------:R-:W-:-:S03]  /*2cc0*/  FMNMX.FTZ R58, R28, R67, !PT ;  /* 0x000000431c3a7209 */ /* 0x000fc60007810000 */
[----:B------:R0:W-:Y:S01]  /*2cd0*/  MUFU.EX2 R61, R71 ;  /* 0x00000047003d7308 */ /* 0x0001e20000000800 */
[----:B------:R-:W-:-:S04]  /*2ce0*/  FMNMX.FTZ R58, R29, R58, !PT ;  /* 0x0000003a1d3a7209 */ /* 0x000fc80007810000 */
[----:B------:R-:W-:-:S03]  /*2cf0*/  FMNMX.FTZ R67, R27, R58, !PT ;  /* 0x0000003a1b437209 */ /* 0x000fc60007810000 */
[----:B------:R-:W-:Y:S01]  /*2d00*/  MUFU.EX2 R40, R40 ;  /* 0x0000002800287308 */ /* 0x000fe20000000800 */
[----:B------:R-:W-:-:S04]  /*2d10*/  FMNMX.FTZ R58, R30, R67, !PT ;  /* 0x000000431e3a7209 */ /* 0x000fc80007810000 */
[----:B------:R-:W-:-:S03]  /*2d20*/  FMNMX.FTZ R67, R31, R58, !PT ;  /* 0x0000003a1f437209 */ /* 0x000fc60007810000 */
[----:B------:R-:W-:Y:S01]  /*2d30*/  MUFU.EX2 R47, R47 ;  /* 0x0000002f002f7308 */ /* 0x000fe20000000800 */
[----:B------:R-:W-:-:S04]  /*2d40*/  FMNMX.FTZ R58, R32, R67, !PT ;  /* 0x00000043203a7209 */ /* 0x000fc80007810000 */
[----:B------:R-:W-:Y:S02]  /*2d50*/  FMNMX.FTZ R67, R33, R58, !PT ;  /* 0x0000003a21437209 */ /* 0x000fe40007810000 */
[----:B------:R-:W-:Y:S01]  /*2d60*/  FSEL R58, R78, -INF , P6 ;  /* 0xff8000004e3a7808 */ /* 0x000fe20003000000 */
[----:B------:R-:W-:Y:S01]  /*2d70*/  MUFU.EX2 R36, R36 ;  /* 0x0000002400247308 */ /* 0x000fe20000000800 */
[----:B------:R-:W-:-:S04]  /*2d80*/  FMNMX.FTZ R67, R34, R67, !PT ;  /* 0x0000004322437209 */ /* 0x000fc80007810000 */
[----:B------:R-:W-:-:S03]  /*2d90*/  FMNMX.FTZ R67, R58, R67, !PT ;  /* 0x000000433a437209 */ /* 0x000fc60007810000 */
[----:B------:R-:W-:Y:S01]  /*2da0*/  MUFU.EX2 R52, R52 ;  /* 0x0000003400347308 */ /* 0x000fe20000000800 */
[----:B------:R-:W-:-:S04]  /*2db0*/  FMNMX.FTZ R67, R60, R67, !PT ;  /* 0x000000433c437209 */ /* 0x000fc80007810000 */
[----:B------:R-:W-:-:S03]  /*2dc0*/  FMNMX.FTZ R64, R62, R67, !PT ;  /* 0x000000433e407209 */ /* 0x000fc60007810000 */
[----:B------:R-:W2:Y:S01]  /*2dd0*/  MUFU.EX2 R54, R54 ;  /* 0x0000003600367308 */ /* 0x000ea20000000800 */
[----:B------:R-:W-:Y:S01]  /*2de0*/  FMNMX.FTZ R67, R63, R64, !PT ;  /* 0x000000403f437209 */ /* 0x000fe20007810000 */
[--C-:B------:R-:W-:Y:S01]  /*2df0*/  FFMA.FTZ R64, R53, UR33, -R48.reuse ;  /* 0x0000002135407c23 */ /* 0x100fe20008010830 */
[--C-:B------:R-:W-:Y:S01]  /*2e00*/  FFMA.FTZ R53, R65, UR33, -R48.reuse ;  /* 0x0000002141357c23 */ /* 0x100fe20008010830 */
[--C-:B------:R-:W-:Y:S01]  /*2e10*/  FFMA.FTZ R65, R74, UR33, -R48.reuse ;  /* 0x000000214a417c23 */ /* 0x100fe20008010830 */
[----:B------:R-:W-:Y:S01]  /*2e20*/  FMNMX.FTZ R67, R68, R67, !PT ;  /* 0x0000004344437209 */ /* 0x000fe20007810000 */
[--C-:B------:R-:W-:Y:S02]  /*2e30*/  FFMA.FTZ R74, R77, UR33, -R48.reuse ;  /* 0x000000214d4a7c23 */ /* 0x100fe40008010830 */
[----:B------:R-:W-:Y:S01]  /*2e40*/  MUFU.EX2 R56, R56 ;  /* 0x0000003800387308 */ /* 0x000fe20000000800 */
[----:B0-----:R-:W-:Y:S01]  /*2e50*/  FMNMX.FTZ R71, R70, R67, !PT ;  /* 0x0000004346477209 */ /* 0x001fe20007810000 */
[--C-:B------:R-:W-:Y:S01]  /*2e60*/  FFMA.FTZ R67, R49, UR33, -R48.reuse ;  /* 0x0000002131437c23 */ /* 0x100fe20008010830 */
[--C-:B------:R-:W-:Y:S01]  /*2e70*/  FFMA.FTZ R49, R55, UR33, -R48.reuse ;  /* 0x0000002137317c23 */ /* 0x100fe20008010830 */
[--C-:B------:R-:W-:Y:S01]  /*2e80*/  FFMA.FTZ R55, R72, UR33, -R48.reuse ;  /* 0x0000002148377c23 */ /* 0x100fe20008010830 */
[--C-:B------:R-:W-:Y:S01]  /*2e90*/  FFMA.FTZ R72, R35, UR33, -R48.reuse ;  /* 0x0000002123487c23 */ /* 0x100fe20008010830 */
[----:B------:R-:W0:Y:S01]  /*2ea0*/  SHFL.BFLY PT, R78, R71, 0x2, 0x1f ;  /* 0x0c401f00474e7f89 */ /* 0x000e2200000e0000 */
[--C-:B------:R-:W-:Y:S01]  /*2eb0*/  FFMA.FTZ R35, R76, UR33, -R48.reuse ;  /* 0x000000214c237c23 */ /* 0x100fe20008010830 */
[----:B------:R-:W-:Y:S08]  /*2ec0*/  MUFU.EX2 R38, R38 ;  /* 0x0000002600267308 */ /* 0x000ff00000000800 */
[----:B------:R-:W-:Y:S08]  /*2ed0*/  MUFU.EX2 R37, R37 ;  /* 0x0000002500257308 */ /* 0x000ff00000000800 */
[----:B------:R-:W-:Y:S01]  /*2ee0*/  MUFU.EX2 R42, R42 ;  /* 0x0000002a002a7308 */ /* 0x000fe20000000800 */
[----:B0-----:R-:W-:Y:S01]  /*2ef0*/  FMNMX.FTZ R73, R71, R78, !PT ;  /* 0x0000004e47497209 */ /* 0x001fe20007810000 */
[--C-:B------:R-:W-:Y:S01]  /*2f00*/  FFMA.FTZ R78, R75, UR33, -R48.reuse ;  /* 0x000000214b4e7c23 */ /* 0x100fe20008010830 */
[----:B------:R-:W-:-:S05]  /*2f10*/  FFMA.FTZ R48, R81, UR33, -R48 ;  /* 0x0000002151307c23 */ /* 0x000fca0008010830 */
[----:B------:R-:W-:Y:S01]  /*2f20*/  MUFU.EX2 R41, R41 ;  /* 0x0000002900297308 */ /* 0x000fe20000000800 */
[----:B------:R-:W0:Y:S07]  /*2f30*/  SHFL.BFLY PT, R80, R73, 0x1, 0x1f ;  /* 0x0c201f0049507f89 */ /* 0x000e2e00000e0000 */
[----:B------:R-:W-:Y:S08]  /*2f40*/  MUFU.EX2 R46, R46 ;  /* 0x0000002e002e7308 */ /* 0x000ff00000000800 */
[----:B------:R-:W-:Y:S08]  /*2f50*/  MUFU.EX2 R45, R45 ;  /* 0x0000002d002d7308 */ /* 0x000ff00000000800 */
[----:B------:R-:W-:Y:S01]  /*2f60*/  MUFU.EX2 R50, R50 ;  /* 0x0000003200327308 */ /* 0x000fe20000000800 */
[----:B0-----:R-:W-:-:S04]  /*2f70*/  FMNMX.FTZ R76, R73, R80, !PT ;  /* 0x00000050494c7209 */ /* 0x001fc80007810000 */
[C---:B------:R-:W-:Y:S01]  /*2f80*/  FSETP.NEU.FTZ.AND P1, PT, R76.reuse, -INF , PT ;  /* 0xff8000004c00780b */ /* 0x040fe20003f3d000 */
[----:B------:R-:W-:Y:S02]  /*2f90*/  FMUL.FTZ R71, R76, UR33 ;  /* 0x000000214c477c20 */ /* 0x000fe40008410000 */
[----:B------:R-:W-:Y:S03]  /*2fa0*/  MUFU.EX2 R67, R67 ;  /* 0x0000004300437308 */ /* 0x000fe60000000800 */
[----:B------:R-:W-:Y:S02]  /*2fb0*/  FSEL R71, R71, RZ, P1 ;  /* 0x000000ff47477208 */ /* 0x000fe40000800000 */
[----:B------:R-:W-:-:S03]  /*2fc0*/  PLOP3.LUT P1, PT, PT, PT, UP0, 0x80, 0x0 ;  /* 0x000000000000781c */ /* 0x000fc60003f2f008 */
[----:B------:R-:W-:Y:S01]  /*2fd0*/  MUFU.EX2 R49, R49 ;  /* 0x0000003100317308 */ /* 0x000fe20000000800 */
[--C-:B------:R-:W-:Y:S01]  /*2fe0*/  FFMA.FTZ R73, R3, UR33, -R71.reuse ;  /* 0x0000002103497c23 */ /* 0x100fe20008010847 */
[--C-:B------:R-:W-:Y:S01]  /*2ff0*/  FFMA.FTZ R4, R4, UR33, -R71.reuse ;  /* 0x0000002104047c23 */ /* 0x100fe20008010847 */
[--C-:B------:R-:W-:Y:S01]  /*3000*/  FFMA.FTZ R5, R5, UR33, -R71.reuse ;  /* 0x0000002105057c23 */ /* 0x100fe20008010847 */
[--C-:B------:R-:W-:Y:S01]  /*3010*/  FFMA.FTZ R6, R6, UR33, -R71.reuse ;  /* 0x0000002106067c23 */ /* 0x100fe20008010847 */
[--C-:B------:R-:W-:Y:S01]  /*3020*/  FFMA.FTZ R3, R7, UR33, -R71.reuse ;  /* 0x0000002107037c23 */ /* 0x100fe20008010847 */
[--C-:B------:R-:W-:Y:S01]  /*3030*/  FFMA.FTZ R80, R8, UR33, -R71.reuse ;  /* 0x0000002108507c23 */ /* 0x100fe20008010847 */
[--C-:B------:R-:W-:Y:S01]  /*3040*/  FFMA.FTZ R82, R10, UR33, -R71.reuse ;  /* 0x000000210a527c23 */ /* 0x100fe20008010847 */
[----:B------:R0:W-:Y:S01]  /*3050*/  MUFU.EX2 R81, R73 ;  /* 0x0000004900517308 */ /* 0x0001e20000000800 */
[--C-:B------:R-:W-:Y:S01]  /*3060*/  FFMA.FTZ R77, R11, UR33, -R71.reuse ;  /* 0x000000210b4d7c23 */ /* 0x100fe20008010847 */
[--C-:B------:R-:W-:Y:S01]  /*3070*/  FFMA.FTZ R84, R12, UR33, -R71.reuse ;  /* 0x000000210c547c23 */ /* 0x100fe20008010847 */
[--C-:B------:R-:W-:Y:S01]  /*3080*/  FFMA.FTZ R79, R13, UR33, -R71.reuse ;  /* 0x000000210d4f7c23 */ /* 0x100fe20008010847 */
[--C-:B------:R-:W-:Y:S01]  /*3090*/  FFMA.FTZ R86, R14, UR33, -R71.reuse ;  /* 0x000000210e567c23 */ /* 0x100fe20008010847 */
[--C-:B------:R-:W-:Y:S01]  /*30a0*/  FFMA.FTZ R75, R15, UR33, -R71.reuse ;  /* 0x000000210f4b7c23 */ /* 0x100fe20008010847 */
[--C-:B------:R-:W-:Y:S01]  /*30b0*/  FFMA.FTZ R20, R20, UR33, -R71.reuse ;  /* 0x0000002114147c23 */ /* 0x100fe20008010847 */
[--C-:B------:R-:W-:Y:S01]  /*30c0*/  FFMA.FTZ R21, R21, UR33, -R71.reuse ;  /* 0x0000002115157c23 */ /* 0x100fe20008010847 */
[----:B------:R1:W3:Y:S01]  /*30d0*/  MUFU.EX2 R88, R4 ;  /* 0x0000000400587308 */ /* 0x0002e20000000800 */
[--C-:B0-----:R-:W-:Y:S01]  /*30e0*/  FFMA.FTZ R73, R9, UR33, -R71.reuse ;  /* 0x0000002109497c23 */ /* 0x101fe20008010847 */
[--C-:B------:R-:W-:Y:S01]  /*30f0*/  FFMA.FTZ R24, R24, UR33, -R71.reuse ;  /* 0x0000002118187c23 */ /* 0x100fe20008010847 */
[--C-:B------:R-:W-:Y:S01]  /*3100*/  FFMA.FTZ R25, R25, UR33, -R71.reuse ;  /* 0x0000002119197c23 */ /* 0x100fe20008010847 */
[--C-:B------:R-:W-:Y:S01]  /*3110*/  FFMA.FTZ R26, R26, UR33, -R71.reuse ;  /* 0x000000211a1a7c23 */ /* 0x100fe20008010847 */
[--C-:B------:R-:W-:Y:S01]  /*3120*/  FFMA.FTZ R32, R32, UR33, -R71.reuse ;  /* 0x0000002120207c23 */ /* 0x100fe20008010847 */
[--C-:B------:R-:W-:Y:S01]  /*3130*/  FFMA.FTZ R0, R28, UR33, -R71.reuse ;  /* 0x000000211c007c23 */ /* 0x100fe20008010847 */
[--C-:B------:R-:W-:Y:S01]  /*3140*/  FFMA.FTZ R28, R30, UR33, -R71.reuse ;  /* 0x000000211e1c7c23 */ /* 0x100fe20008010847 */
[----:B------:R0:W4:Y:S01]  /*3150*/  MUFU.EX2 R83, R5 ;  /* 0x0000000500537308 */ /* 0x0001220000000800 */
[----:B-1----:R-:W-:Y:S01]  /*3160*/  F2FP.BF16.F32.PACK_AB R4, R44, R43 ;  /* 0x0000002b2c04723e */ /* 0x002fe200000010ff */
[--C-:B------:R-:W-:Y:S01]  /*3170*/  FFMA.FTZ R30, R31, UR33, -R71.reuse ;  /* 0x000000211f1e7c23 */ /* 0x100fe20008010847 */
[--C-:B------:R-:W-:Y:S01]  /*3180*/  FFMA.FTZ R29, R29, UR33, -R71.reuse ;  /* 0x000000211d1d7c23 */ /* 0x100fe20008010847 */
[--C-:B------:R-:W-:Y:S01]  /*3190*/  FFMA.FTZ R27, R27, UR33, -R71.reuse ;  /* 0x000000211b1b7c23 */ /* 0x100fe20008010847 */
[--C-:B------:R-:W-:Y:S01]  /*31a0*/  FFMA.FTZ R33, R33, UR33, -R71.reuse ;  /* 0x0000002121217c23 */ /* 0x100fe20008010847 */
[--C-:B------:R-:W-:Y:S01]  /*31b0*/  FFMA.FTZ R34, R34, UR33, -R71.reuse ;  /* 0x0000002122227c23 */ /* 0x100fe20008010847 */
[----:B--2---:R-:W-:Y:S01]  /*31c0*/  F2FP.BF16.F32.PACK_AB R12, R59, R54 ;  /* 0x000000363b0c723e */ /* 0x004fe200000010ff */
[----:B------:R1:W2:Y:S01]  /*31d0*/  MUFU.EX2 R90, R6 ;  /* 0x00000006005a7308 */ /* 0x0002a20000000800 */
[----:B0-----:R-:W-:Y:S01]  /*31e0*/  FADD.FTZ R5, R43, R44 ;  /* 0x0000002c2b057221 */ /* 0x001fe20000010000 */
[----:B---3--:R-:W-:Y:S01]  /*31f0*/  FADD.FTZ R8, R81, R88 ;  /* 0x0000005851087221 */ /* 0x008fe20000010000 */
[--C-:B------:R-:W-:Y:S01]  /*3200*/  FFMA.FTZ R58, R58, UR33, -R71.reuse ;  /* 0x000000213a3a7c23 */ /* 0x100fe20008010847 */
[--C-:B------:R-:W-:Y:S01]  /*3210*/  FFMA.FTZ R62, R62, UR33, -R71.reuse ;  /* 0x000000213e3e7c23 */ /* 0x100fe20008010847 */
[--C-:B------:R-:W-:Y:S01]  /*3220*/  FFMA.FTZ R63, R63, UR33, -R71.reuse ;  /* 0x000000213f3f7c23 */ /* 0x100fe20008010847 */
[--C-:B------:R-:W-:Y:S01]  /*3230*/  FFMA.FTZ R68, R68, UR33, -R71.reuse ;  /* 0x0000002144447c23 */ /* 0x100fe20008010847 */
[----:B------:R-:W-:Y:S01]  /*3240*/  FFMA.FTZ R60, R60, UR33, -R71 ;  /* 0x000000213c3c7c23 */ /* 0x000fe20008010847 */
[----:B------:R-:W0:Y:S01]  /*3250*/  MUFU.EX2 R3, R3 ;  /* 0x0000000300037308 */ /* 0x000e220000000800 */
[----:B-1----:R-:W-:Y:S01]  /*3260*/  FADD.FTZ R6, R40, R5 ;  /* 0x0000000528067221 */ /* 0x002fe20000010000 */
[----:B----4-:R-:W-:Y:S01]  /*3270*/  FADD.FTZ R7, R83, R8 ;  /* 0x0000000853077221 */ /* 0x010fe20000010000 */
[----:B------:R-:W-:Y:S01]  /*3280*/  F2FP.BF16.F32.PACK_AB R5, R88, R81 ;  /* 0x000000515805723e */ /* 0x000fe200000010ff */
[----:B------:R-:W-:Y:S01]  /*3290*/  FFMA.FTZ R70, R70, UR33, -R71 ;  /* 0x0000002146467c23 */ /* 0x000fe20008010847 */
[C---:B------:R-:W-:Y:S01]  /*32a0*/  FADD.FTZ R9, R47.reuse, R6 ;  /* 0x000000062f097221 */ /* 0x040fe20000010000 */
[----:B------:R-:W-:Y:S01]  /*32b0*/  F2FP.BF16.F32.PACK_AB R6, R47, R40 ;  /* 0x000000282f06723e */ /* 0x000fe200000010ff */
[----:B------:R-:W-:Y:S01]  /*32c0*/  IMAD.MOV.U32 R88, RZ, RZ, R135 ;  /* 0x000000ffff587224 */ /* 0x000fe200078e0087 */
[----:B------:R-:W1:Y:S01]  /*32d0*/  MUFU.EX2 R80, R80 ;  /* 0x0000005000507308 */ /* 0x000e620000000800 */
[----:B------:R-:W-:Y:S01]  /*32e0*/  FADD.FTZ R10, R36, R9 ;  /* 0x00000009240a7221 */ /* 0x000fe20000010000 */
[C---:B--2---:R-:W-:Y:S01]  /*32f0*/  FADD.FTZ R8, R90.reuse, R7 ;  /* 0x000000075a087221 */ /* 0x044fe20000010000 */
[----:B------:R-:W-:Y:S01]  /*3300*/  F2FP.BF16.F32.PACK_AB R7, R90, R83 ;  /* 0x000000535a07723e */ /* 0x000fe200000010ff */
[----:B------:R-:W-:-:S02]  /*3310*/  IMAD.MOV.U32 R90, RZ, RZ, R135 ;  /* 0x000000ffff5a7224 */ /* 0x000fc400078e0087 */
[----:B------:R-:W-:Y:S02]  /*3320*/  FADD.FTZ R11, R39, R10 ;  /* 0x0000000a270b7221 */ /* 0x000fe40000010000 */
[----:B------:R-:W2:Y:S01]  /*3330*/  MUFU.EX2 R73, R73 ;  /* 0x0000004900497308 */ /* 0x000ea20000000800 */
[----:B0-----:R-:W-:Y:S01]  /*3340*/  FADD.FTZ R9, R3, R8 ;  /* 0x0000000803097221 */ /* 0x001fe20000010000 */
[----:B------:R-:W-:Y:S01]  /*3350*/  FADD.FTZ R10, R52, R11 ;  /* 0x0000000b340a7221 */ /* 0x000fe20000010000 */
[----:B------:R0:W-:Y:S03]  /*3360*/  STSM.16.M88.4 [R2+0x21800], R4 ;  /* 0x0218000402007844 */ /* 0x0001e60000000200 */
[----:B------:R-:W-:Y:S02]  /*3370*/  FADD.FTZ R11, R57, R10 ;  /* 0x0000000a390b7221 */ /* 0x000fe40000010000 */
[----:B------:R-:W3:Y:S01]  /*3380*/  MUFU.EX2 R82, R82 ;  /* 0x0000005200527308 */ /* 0x000ee20000000800 */
[----:B-1----:R-:W-:Y:S01]  /*3390*/  FADD.FTZ R8, R80, R9 ;  /* 0x0000000950087221 */ /* 0x002fe20000010000 */
[----:B------:R-:W-:-:S04]  /*33a0*/  FADD.FTZ R10, R54, R11 ;  /* 0x0000000b360a7221 */ /* 0x000fc80000010000 */
[----:B------:R-:W-:Y:S02]  /*33b0*/  FADD.FTZ R11, R59, R10 ;  /* 0x0000000a3b0b7221 */ /* 0x000fe40000010000 */
[----:B------:R-:W1:Y:S01]  /*33c0*/  MUFU.EX2 R77, R77 ;  /* 0x0000004d004d7308 */ /* 0x000e620000000800 */
[----:B--2---:R-:W-:Y:S01]  /*33d0*/  FADD.FTZ R9, R73, R8 ;  /* 0x0000000849097221 */ /* 0x004fe20000010000 */
[----:B------:R-:W-:-:S04]  /*33e0*/  FADD.FTZ R10, R56, R11 ;  /* 0x0000000b380a7221 */ /* 0x000fc80000010000 */
[----:B------:R-:W-:Y:S02]  /*33f0*/  FADD.FTZ R11, R61, R10 ;  /* 0x0000000a3d0b7221 */ /* 0x000fe40000010000 */
[----:B------:R-:W2:Y:S01]  /*3400*/  MUFU.EX2 R84, R84 ;  /* 0x0000005400547308 */ /* 0x000ea20000000800 */
[----:B---3--:R-:W-:-:S07]  /*3410*/  FADD.FTZ R8, R82, R9 ;  /* 0x0000000952087221 */ /* 0x008fce0000010000 */
[----:B------:R-:W3:Y:S01]  /*3420*/  MUFU.EX2 R79, R79 ;  /* 0x0000004f004f7308 */ /* 0x000ee20000000800 */
[----:B-1----:R-:W-:-:S07]  /*3430*/  FADD.FTZ R9, R77, R8 ;  /* 0x000000084d097221 */ /* 0x002fce0000010000 */
[----:B------:R-:W1:Y:S01]  /*3440*/  MUFU.EX2 R86, R86 ;  /* 0x0000005600567308 */ /* 0x000e620000000800 */
[C---:B--2---:R-:W-:Y:S01]  /*3450*/  FADD.FTZ R8, R84.reuse, R9 ;  /* 0x0000000954087221 */ /* 0x044fe20000010000 */
[----:B------:R-:W-:-:S06]  /*3460*/  F2FP.BF16.F32.PACK_AB R13, R84, R77 ;  /* 0x0000004d540d723e */ /* 0x000fcc00000010ff */
[----:B------:R-:W2:Y:S01]  /*3470*/  MUFU.EX2 R75, R75 ;  /* 0x0000004b004b7308 */ /* 0x000ea20000000800 */
[----:B---3--:R-:W-:Y:S01]  /*3480*/  FADD.FTZ R9, R79, R8 ;  /* 0x000000084f097221 */ /* 0x008fe20000010000 */
[----:B------:R-:W-:-:S04]  /*3490*/  FADD.FTZ R8, R38, R11 ;  /* 0x0000000b26087221 */ /* 0x000fc80000010000 */
[----:B------:R-:W-:Y:S01]  /*34a0*/  FADD.FTZ R11, R37, R8 ;  /* 0x00000008250b7221 */ /* 0x000fe20000010000 */
[----:B------:R-:W-:Y:S01]  /*34b0*/  F2FP.BF16.F32.PACK_AB R8, R39, R36 ;  /* 0x000000242708723e */ /* 0x000fe200000010ff */
[----:B------:R-:W3:Y:S01]  /*34c0*/  MUFU.EX2 R20, R20 ;  /* 0x0000001400147308 */ /* 0x000ee20000000800 */
[----:B-1----:R-:W-:Y:S01]  /*34d0*/  FADD.FTZ R10, R86, R9 ;  /* 0x00000009560a7221 */ /* 0x002fe20000010000 */
[----:B------:R-:W-:Y:S01]  /*34e0*/  FADD.FTZ R14, R42, R11 ;  /* 0x0000000b2a0e7221 */ /* 0x000fe20000010000 */
[----:B------:R-:W-:Y:S02]  /*34f0*/  F2FP.BF16.F32.PACK_AB R11, R82, R73 ;  /* 0x00000049520b723e */ /* 0x000fe400000010ff */
[----:B------:R-:W-:-:S03]  /*3500*/  F2FP.BF16.F32.PACK_AB R15, R86, R79 ;  /* 0x0000004f560f723e */ /* 0x000fc600000010ff */
[----:B------:R-:W0:Y:S01]  /*3510*/  MUFU.EX2 R21, R21 ;  /* 0x0000001500157308 */ /* 0x000e220000000800 */
[----:B--2---:R-:W-:Y:S01]  /*3520*/  FADD.FTZ R9, R75, R10 ;  /* 0x0000000a4b097221 */ /* 0x004fe20000010000 */
[----:B------:R-:W-:-:S06]  /*3530*/  F2FP.BF16.F32.PACK_AB R10, R57, R52 ;  /* 0x00000034390a723e */ /* 0x000fcc00000010ff */
[----:B------:R-:W1:Y:S08]  /*3540*/  MUFU.EX2 R24, R24 ;  /* 0x0000001800187308 */ /* 0x000e700000000800 */
[----:B------:R-:W2:Y:S08]  /*3550*/  MUFU.EX2 R25, R25 ;  /* 0x0000001900197308 */ /* 0x000eb00000000800 */
[----:B------:R-:W4:Y:S08]  /*3560*/  MUFU.EX2 R26, R26 ;  /* 0x0000001a001a7308 */ /* 0x000f300000000800 */
[----:B------:R3:W-:Y:S08]  /*3570*/  MUFU.EX2 R31, R32 ;  /* 0x00000020001f7308 */ /* 0x0007f00000000800 */
[----:B------:R-:W5:Y:S01]  /*3580*/  MUFU.EX2 R0, R0 ;  /* 0x0000000000007308 */ /* 0x000f620000000800 */
[----:B---3--:R-:W-:Y:S01]  /*3590*/  FADD.FTZ R32, R20, R9 ;  /* 0x0000000914207221 */ /* 0x008fe20000010000 */
[----:B------:R-:W-:Y:S01]  /*35a0*/  FADD.FTZ R9, R41, R14 ;  /* 0x0000000e29097221 */ /* 0x000fe20000010000 */
[----:B------:R-:W-:-:S02]  /*35b0*/  F2FP.BF16.F32.PACK_AB R14, R61, R56 ;  /* 0x000000383d0e723e */ /* 0x000fc400000010ff */
[----:B0-----:R-:W-:Y:S01]  /*35c0*/  FADD.FTZ R5, R21, R32 ;  /* 0x0000002015057221 */ /* 0x001fe20000010000 */
[----:B------:R-:W-:Y:S01]  /*35d0*/  FADD.FTZ R6, R46, R9 ;  /* 0x000000092e067221 */ /* 0x000fe20000010000 */
[----:B------:R-:W-:Y:S01]  /*35e0*/  F2FP.BF16.F32.PACK_AB R9, R80, R3 ;  /* 0x000000035009723e */ /* 0x000fe200000010ff */
[----:B------:R-:W0:Y:S01]  /*35f0*/  MUFU.EX2 R29, R29 ;  /* 0x0000001d001d7308 */ /* 0x000e220000000800 */
[----:B-1----:R-:W-:Y:S01]  /*3600*/  FADD.FTZ R4, R24, R5 ;  /* 0x0000000518047221 */ /* 0x002fe20000010000 */
[----:B------:R-:W-:Y:S01]  /*3610*/  FADD.FTZ R5, R45, R6 ;  /* 0x000000062d057221 */ /* 0x000fe20000010000 */
[----:B------:R-:W-:Y:S01]  /*3620*/  F2FP.BF16.F32.PACK_AB R6, R41, R42 ;  /* 0x0000002a2906723e */ /* 0x000fe200000010ff */
[----:B------:R1:W-:Y:S01]  /*3630*/  STSM.16.M88.4 [R18], R8 ;  /* 0x0000000812007844 */ /* 0x0003e20000000200 */
[----:B--2---:R-:W-:Y:S01]  /*3640*/  FADD.FTZ R3, R25, R4 ;  /* 0x0000000419037221 */ /* 0x004fe20000010000 */
[----:B------:R-:W-:Y:S02]  /*3650*/  FADD.FTZ R4, R50, R5 ;  /* 0x0000000532047221 */ /* 0x000fe40000010000 */
[----:B------:R-:W2:Y:S01]  /*3660*/  MUFU.EX2 R64, R64 ;  /* 0x0000004000407308 */ /* 0x000ea20000000800 */
[----:B----4-:R-:W-:Y:S01]  /*3670*/  FADD.FTZ R5, R26, R3 ;  /* 0x000000031a057221 */ /* 0x010fe20000010000 */
[----:B------:R-:W-:Y:S01]  /*3680*/  FADD.FTZ R4, R67, R4 ;  /* 0x0000000443047221 */ /* 0x000fe20000010000 */
[----:B------:R3:W-:Y:S02]  /*3690*/  STSM.16.M88.4 [R17], R12 ;  /* 0x0000000c11007844 */ /* 0x0007e40000000200 */
[----:B-----5:R-:W-:Y:S01]  /*36a0*/  FADD.FTZ R32, R0, R5 ;  /* 0x0000000500207221 */ /* 0x020fe20000010000 */
[----:B------:R-:W-:Y:S01]  /*36b0*/  FADD.FTZ R5, R49, R4 ;  /* 0x0000000431057221 */ /* 0x000fe20000010000 */
[----:B------:R-:W-:Y:S01]  /*36c0*/  F2FP.BF16.F32.PACK_AB R4, R37, R38 ;  /* 0x000000262504723e */ /* 0x000fe200000010ff */
[----:B------:R-:W4:Y:S01]  /*36d0*/  MUFU.EX2 R27, R27 ;  /* 0x0000001b001b7308 */ /* 0x000f220000000800 */
[----:B0-----:R-:W-:Y:S01]  /*36e0*/  FADD.FTZ R32, R29, R32 ;  /* 0x000000201d207221 */ /* 0x001fe20000010000 */
[----:B-1----:R-:W-:-:S02]  /*36f0*/  F2FP.BF16.F32.PACK_AB R8, R45, R46 ;  /* 0x0000002e2d08723e */ /* 0x002fc400000010ff */
[----:B------:R-:W-:-:S04]  /*3700*/  F2FP.BF16.F32.PACK_AB R10, R67, R50 ;  /* 0x00000032430a723e */ /* 0x000fc800000010ff */
[----:B------:R-:W0:Y:S01]  /*3710*/  MUFU.EX2 R53, R53 ;  /* 0x0000003500357308 */ /* 0x000e220000000800 */
[----:B--2---:R-:W-:Y:S01]  /*3720*/  FADD.FTZ R36, R64, R5 ;  /* 0x0000000540247221 */ /* 0x004fe20000010000 */
[----:B------:R-:W-:-:S06]  /*3730*/  F2FP.BF16.F32.PACK_AB R5, R20, R75 ;  /* 0x0000004b1405723e */ /* 0x000fcc00000010ff */
[----:B------:R-:W1:Y:S01]  /*3740*/  MUFU.EX2 R28, R28 ;  /* 0x0000001c001c7308 */ /* 0x000e620000000800 */
[----:B----4-:R-:W-:-:S07]  /*3750*/  FADD.FTZ R7, R27, R32 ;  /* 0x000000201b077221 */ /* 0x010fce0000010000 */
[----:B------:R-:W3:Y:S01]  /*3760*/  MUFU.EX2 R66, R66 ;  /* 0x0000004200427308 */ /* 0x000ee20000000800 */
[----:B0-----:R-:W-:-:S07]  /*3770*/  FADD.FTZ R11, R53, R36 ;  /* 0x00000024350b7221 */ /* 0x001fce0000010000 */
[----:B------:R-:W0:Y:S01]  /*3780*/  MUFU.EX2 R30, R30 ;  /* 0x0000001e001e7308 */ /* 0x000e220000000800 */
[----:B-1----:R-:W-:Y:S01]  /*3790*/  FADD.FTZ R9, R28, R7 ;  /* 0x000000071c097221 */ /* 0x002fe20000010000 */
[----:B------:R-:W-:-:S05]  /*37a0*/  F2FP.BF16.F32.PACK_AB R7, R24, R21 ;  /* 0x000000151807723e */ /* 0x000fca00000010ff */
[----:B------:R1:W-:Y:S01]  /*37b0*/  STSM.16.M88.4 [R16], R4 ;  /* 0x0000000410007844 */ /* 0x0003e20000000200 */
[----:B------:R-:W2:Y:S01]  /*37c0*/  MUFU.EX2 R55, R55 ;  /* 0x0000003700377308 */ /* 0x000ea20000000800 */
[----:B---3--:R-:W-:Y:S01]  /*37d0*/  FADD.FTZ R14, R66, R11 ;  /* 0x0000000b420e7221 */ /* 0x008fe20000010000 */
[----:B------:R-:W-:-:S06]  /*37e0*/  F2FP.BF16.F32.PACK_AB R11, R29, R0 ;  /* 0x000000001d0b723e */ /* 0x000fcc00000010ff */
[----:B------:R-:W3:Y:S01]  /*37f0*/  MUFU.EX2 R72, R72 ;  /* 0x0000004800487308 */ /* 0x000ee20000000800 */
[----:B0-----:R-:W-:Y:S01]  /*3800*/  FADD.FTZ R12, R30, R9 ;  /* 0x000000091e0c7221 */ /* 0x001fe20000010000 */
[----:B------:R-:W-:-:S03]  /*3810*/  F2FP.BF16.F32.PACK_AB R9, R26, R25 ;  /* 0x000000191a09723e */ /* 0x000fc600000010ff */
[----:B------:R-:W-:Y:S02]  /*3820*/  FADD.FTZ R12, R31, R12 ;  /* 0x0000000c1f0c7221 */ /* 0x000fe40000010000 */
[----:B------:R0:W-:Y:S01]  /*3830*/  STSM.16.M88.4 [R2+0x27800], R8 ;  /* 0x0278000802007844 */ /* 0x0001e20000000200 */
[----:B------:R-:W4:Y:S01]  /*3840*/  MUFU.EX2 R33, R33 ;  /* 0x0000002100217308 */ /* 0x000f220000000800 */
[----:B--2---:R-:W-:Y:S01]  /*3850*/  FADD.FTZ R13, R55, R14 ;  /* 0x0000000e370d7221 */ /* 0x004fe20000010000 */
[----:B------:R-:W-:-:S06]  /*3860*/  F2FP.BF16.F32.PACK_AB R14, R66, R53 ;  /* 0x00000035420e723e */ /* 0x000fcc00000010ff */
[----:B------:R-:W2:Y:S01]  /*3870*/  MUFU.EX2 R35, R35 ;  /* 0x0000002300237308 */ /* 0x000ea20000000800 */
[C---:B---3--:R-:W-:Y:S01]  /*3880*/  FADD.FTZ R0, R72.reuse, R13 ;  /* 0x0000000d48007221 */ /* 0x048fe20000010000 */
[----:B------:R-:W-:-:S06]  /*3890*/  F2FP.BF16.F32.PACK_AB R24, R72, R55 ;  /* 0x000000374818723e */ /* 0x000fcc00000010ff */
[----:B------:R-:W3:Y:S01]  /*38a0*/  MUFU.EX2 R34, R34 ;  /* 0x0000002200227308 */ /* 0x000ee20000000800 */
[----:B----4-:R-:W-:Y:S01]  /*38b0*/  FADD.FTZ R13, R33, R12 ;  /* 0x0000000c210d7221 */ /* 0x010fe20000010000 */
[----:B------:R-:W-:-:S06]  /*38c0*/  F2FP.BF16.F32.PACK_AB R12, R64, R49 ;  /* 0x00000031400c723e */ /* 0x000fcc00000010ff */
[----:B------:R-:W4:Y:S01]  /*38d0*/  MUFU.EX2 R78, R78 ;  /* 0x0000004e004e7308 */ /* 0x000f220000000800 */
[----:B--2---:R-:W-:-:S07]  /*38e0*/  FADD.FTZ R15, R35, R0 ;  /* 0x00000000230f7221 */ /* 0x004fce0000010000 */
[----:B------:R-:W2:Y:S01]  /*38f0*/  MUFU.EX2 R58, R58 ;  /* 0x0000003a003a7308 */ /* 0x000ea20000000800 */
[C---:B---3--:R-:W-:Y:S01]  /*3900*/  FADD.FTZ R13, R34.reuse, R13 ;  /* 0x0000000d220d7221 */ /* 0x048fe20000010000 */
[----:B------:R-:W-:-:S06]  /*3910*/  F2FP.BF16.F32.PACK_AB R25, R34, R33 ;  /* 0x000000212219723e */ /* 0x000fcc00000010ff */
[----:B------:R-:W3:Y:S01]  /*3920*/  MUFU.EX2 R65, R65 ;  /* 0x0000004100417308 */ /* 0x000ee20000000800 */
[C---:B----4-:R-:W-:Y:S01]  /*3930*/  FADD.FTZ R20, R78.reuse, R15 ;  /* 0x0000000f4e147221 */ /* 0x050fe20000010000 */
[----:B------:R-:W-:Y:S02]  /*3940*/  F2FP.BF16.F32.PACK_AB R15, R31, R30 ;  /* 0x0000001e1f0f723e */ /* 0x000fe400000010ff */
[----:B------:R-:W-:-:S04]  /*3950*/  F2FP.BF16.F32.PACK_AB R26, R78, R35 ;  /* 0x000000234e1a723e */ /* 0x000fc800000010ff */
[----:B------:R-:W1:Y:S01]  /*3960*/  MUFU.EX2 R74, R74 ;  /* 0x0000004a004a7308 */ /* 0x000e620000000800 */
[----:B--2---:R-:W-:-:S07]  /*3970*/  FADD.FTZ R0, R58, R13 ;  /* 0x0000000d3a007221 */ /* 0x004fce0000010000 */
[----:B------:R-:W2:Y:S01]  /*3980*/  MUFU.EX2 R3, R60 ;  /* 0x0000003c00037308 */ /* 0x000ea20000000800 */
[----:B---3--:R-:W-:-:S07]  /*3990*/  FADD.FTZ R13, R65, R20 ;  /* 0x00000014410d7221 */ /* 0x008fce0000010000 */
[----:B------:R-:W-:Y:S01]  /*39a0*/  MUFU.EX2 R51, R51 ;  /* 0x0000003300337308 */ /* 0x000fe20000000800 */
[----:B-1----:R-:W-:Y:S01]  /*39b0*/  FADD.FTZ R4, R74, R13 ;  /* 0x0000000d4a047221 */ /* 0x002fe20000010000 */
[----:B------:R-:W-:Y:S02]  /*39c0*/  F2FP.BF16.F32.PACK_AB R13, R28, R27 ;  /* 0x0000001b1c0d723e */ /* 0x000fe400000010ff */
[----:B0-----:R-:W-:-:S03]  /*39d0*/  F2FP.BF16.F32.PACK_AB R8, R74, R65 ;  /* 0x000000414a08723e */ /* 0x001fc600000010ff */
[----:B------:R0:W-:Y:S01]  /*39e0*/  STSM.16.M88.4 [R19], R12 ;  /* 0x0000000c13007844 */ /* 0x0001e20000000200 */
[----:B------:R-:W1:Y:S01]  /*39f0*/  MUFU.EX2 R48, R48 ;  /* 0x0000003000307308 */ /* 0x000e620000000800 */
[C---:B--2---:R-:W-:Y:S01]  /*3a00*/  F2FP.BF16.F32.PACK_AB R27, R3.reuse, R58 ;  /* 0x0000003a031b723e */ /* 0x044fe200000010ff */
[----:B------:R-:W-:-:S04]  /*3a10*/  FADD.FTZ R5, R3, R0 ;  /* 0x0000000003057221 */ /* 0x000fc80000010000 */
[----:B------:R0:W-:Y:S02]  /*3a20*/  STSM.16.M88.4 [R17+0x6000], R24 ;  /* 0x0060001811007844 */ /* 0x0001e40000000200 */
[----:B------:R-:W2:Y:S08]  /*3a30*/  MUFU.EX2 R62, R62 ;  /* 0x0000003e003e7308 */ /* 0x000eb00000000800 */
[----:B------:R-:W3:Y:S01]  /*3a40*/  MUFU.EX2 R63, R63 ;  /* 0x0000003f003f7308 */ /* 0x000ee20000000800 */
[----:B-1----:R-:W-:Y:S01]  /*3a50*/  F2FP.BF16.F32.PACK_AB R10, R48, R51 ;  /* 0x00000033300a723e */ /* 0x002fe200000010ff */
[----:B------:R-:W-:-:S06]  /*3a60*/  FADD.FTZ R51, R51, R4 ;  /* 0x0000000433337221 */ /* 0x000fcc0000010000 */
[----:B------:R-:W-:Y:S01]  /*3a70*/  MUFU.EX2 R68, R68 ;  /* 0x0000004400447308 */ /* 0x000fe20000000800 */
[----:B--2---:R-:W-:-:S07]  /*3a80*/  FADD.FTZ R0, R62, R5 ;  /* 0x000000053e007221 */ /* 0x004fce0000010000 */
[----:B------:R-:W1:Y:S01]  /*3a90*/  MUFU.EX2 R21, R70 ;  /* 0x0000004600157308 */ /* 0x000e620000000800 */
[C---:B---3--:R-:W-:Y:S01]  /*3aa0*/  F2FP.BF16.F32.PACK_AB R9, R63.reuse, R62 ;  /* 0x0000003e3f09723e */ /* 0x048fe200000010ff */
[----:B------:R-:W-:Y:S01]  /*3ab0*/  FADD.FTZ R3, R63, R0 ;  /* 0x000000003f037221 */ /* 0x000fe20000010000 */
[----:B-1----:R-:W-:-:S03]  /*3ac0*/  F2FP.BF16.F32.PACK_AB R11, R21, R68 ;  /* 0x00000044150b723e */ /* 0x002fc600000010ff */
[----:B------:R-:W-:Y:S01]  /*3ad0*/  FADD.FTZ R68, R68, R3 ;  /* 0x0000000344447221 */ /* 0x000fe20000010000 */
[----:B------:R-:W-:Y:S01]  /*3ae0*/  FADD.FTZ R3, R48, R51 ;  /* 0x0000003330037221 */ /* 0x000fe20000010000 */
[----:B------:R0:W-:Y:S02]  /*3af0*/  STSM.16.M88.4 [R16+0x6000], R8 ;  /* 0x0060000810007844 */ /* 0x0001e40000000200 */
[----:B------:R-:W-:Y:S01]  /*3b00*/  FADD.FTZ R5, R21, R68 ;  /* 0x0000004415057221 */ /* 0x000fe20000010000 */
[----:B------:R1:W-:Y:S06]  /*3b10*/  MEMBAR.ALL.CTA ;  /* 0x0000000000007992 */ /* 0x0003ec0000008000 */
[----:B-1----:R-:W1:Y:S02]  /*3b20*/  FENCE.VIEW.ASYNC.S ;  /* 0x00000000000073c6 */ /* 0x002e640000000000 */
[----:B-1----:R-:W-:Y:S01]  /*3b30*/  NOP ;  /* 0x0000000000007918 */ /* 0x002fe20000000000 */
[----:B------:R-:W-:Y:S05]  /*3b40*/  @!P1 BRA `(.L_x_14) ;  /* 0x0000002800a89947 */ /* 0x000fea0003800000 */
[----:B------:R-:W-:Y:S01]  /*3b50*/  MOV R4, R76 ;  /* 0x0000004c00047202 */ /* 0x000fe20000000f00 */
[----:B------:R-:W-:Y:S01]  /*3b60*/  IMAD.MOV.U32 R0, RZ, RZ, R69 ;  /* 0x000000ffff007224 */ /* 0x000fe200078e0045 */
[----:B------:R-:W-:Y:S02]  /*3b70*/  CS2R R134, SRZ ;  /* 0x0000000000867805 */ /* 0x000fe4000001ff00 */
[----:B------:R-:W-:Y:S02]  /*3b80*/  CS2R R132, SRZ ;  /* 0x0000000000847805 */ /* 0x000fe4000001ff00 */
[----:B------:R-:W-:Y:S02]  /*3b90*/  CS2R R130, SRZ ;  /* 0x0000000000827805 */ /* 0x000fe4000001ff00 */
[----:B------:R-:W-:Y:S02]  /*3ba0*/  CS2R R128, SRZ ;  /* 0x0000000000807805 */ /* 0x000fe4000001ff00 */
[----:B------:R-:W-:-:S02]  /*3bb0*/  CS2R R126, SRZ ;  /* 0x00000000007e7805 */ /* 0x000fc4000001ff00 */
[----:B------:R-:W-:Y:S02]  /*3bc0*/  CS2R R124, SRZ ;  /* 0x00000000007c7805 */ /* 0x000fe4000001ff00 */
        /* <DEDUP_REMOVED lines=17> */
[----:B------:R-:W-:Y:S01]  /*3ce0*/  CS2R R88, SRZ ;  /* 0x0000000000587805 */ /* 0x000fe2000001ff00 */
[----:B------:R-:W-:Y:S01]  /*3cf0*/  UIADD3 UR50, UR50, -0x2, URZ ;  /* 0xfffffffe32327890 */ /* 0x000fe2000fffe03f */
[----:B------:R-:W-:Y:S01]  /*3d00*/  UMOV UR28, UR45 ;  /* 0x0000002d001c7c82 */ /* 0x000fe20008000000 */
[----:B------:R-:W-:Y:S01]  /*3d10*/  UMOV UR35, UR44 ;  /* 0x0000002c00237c82 */ /* 0x000fe20008000000 */
[----:B------:R-:W-:Y:S01]  /*3d20*/  ULDC UR34, c[0x0][0x9d8] ;  /* 0x0002760000227ab9 */ /* 0x000fe20000000800 */
[----:B------:R-:W-:-:S08]  /*3d30*/  ULDC UR33, c[0x0][0x988] ;  /* 0x0002620000217ab9 */ /* 0x000fd00000000800 */
.L_x_25:
[----:B------:R-:W-:Y:S01]  /*3d40*/  ISETP.NE.AND P2, PT, RZ, UR39, PT ;  /* 0x00000027ff007c0c */ /* 0x000fe2000bf45270 */
[----:B------:R-:W-:-:S04]  /*3d50*/  UISETP.NE.AND UP0, UPT, UR35, 0x1, UPT ;  /* 0x000000012300788c */ /* 0x000fc8000bf05270 */
[----:B------:R-:W-:-:S04]  /*3d60*/  USEL UR45, URZ, 0x1, UP0 ;  /* 0x000000013f2d7887 */ /* 0x000fc80008000000 */
[----:B------:R-:W-:-:S04]  /*3d70*/  ULOP3.LUT UR45, UR28, UR45, URZ, 0x3c, !UPT ;  /* 0x0000002d1c2d7292 */ /* 0x000fc8000f8e3c3f */
[----:B------:R-:W-:Y:S08]  /*3d80*/  @P2 BRA `(.L_x_15) ;  /* 0x0000000000382947 */ /* 0x000ff00003800000 */
[----:B------:R-:W-:Y:S05]  /*3d90*/  @!P0 BRA `(.L_x_16) ;  /* 0x0000000000048947 */ /* 0x000fea0003800000 */
[----:B------:R-:W-:Y:S01]  /*3da0*/  BPT.TRAP 0x1 ;  /* 0x000000040000795c */ /* 0x000fe20000300000 */
.L_x_16:
[----:B------:R-:W-:Y:S01]  /*3db0*/  UIADD3 UR6, UR35, 0x1, URZ ;  /* 0x0000000123067890 */ /* 0x000fe2000fffe03f */
[----:B------:R-:W-:-:S03]  /*3dc0*/  IMAD.U32 R6, RZ, RZ, UR45 ;  /* 0x0000002dff067e24 */ /* 0x000fc6000f8e00ff */
[----:B------:R-:W-:Y:S02]  /*3dd0*/  UISETP.NE.AND UP0, UPT, UR6, 0x2, UPT ;  /* 0x000000020600788c */ /* 0x000fe4000bf05270 */
[----:B------:R-:W-:Y:S02]  /*3de0*/  SHF.L.U32 R6, R6, 0x1f, RZ ;  /* 0x0000001f06067819 */ /* 0x000fe400000006ff */
[----:B------:R-:W-:-:S04]  /*3df0*/  USEL UR6, UR6, URZ, UP0 ;  /* 0x0000003f06067287 */ /* 0x000fc80008000000 */
[----:B------:R-:W-:-:S09]  /*3e00*/  ULEA UR6, UR6, UR40, 0x3 ;  /* 0x0000002806067291 */ /* 0x000fd2000f8e183f */
[----:B------:R1:W2:Y:S01]  /*3e10*/  SYNCS.PHASECHK.TRANS64.TRYWAIT P1, [UR6+0x2d830], R6 ;  /* 0x02d83006ff0075a7 */ /* 0x0002a20008020146 */
[----:B------:R-:W-:Y:S05]  /*3e20*/  @!P0 BRA `(.L_x_17) ;  /* 0x0000000000048947 */ /* 0x000fea0003800000 */
[----:B------:R-:W-:Y:S01]  /*3e30*/  BPT.TRAP 0x1 ;  /* 0x000000040000795c */ /* 0x000fe20000300000 */
.L_x_17:
[----:B--2---:R-:W-:Y:S05]  /*3e40*/  @P1 BRA `(.L_x_15) ;  /* 0x0000000000081947 */ /* 0x004fea0003800000 */
[----:B------:R-:W2:Y:S02]  /*3e50*/  SYNCS.PHASECHK.TRANS64.TRYWAIT P1, [UR6+0x2d830], R6 ;  /* 0x02d83006ff0075a7 */ /* 0x000ea40008020146 */
[----:B--2---:R-:W-:Y:S05]  /*3e60*/  @!P1 BRA `(.L_x_18) ;  /* 0x0000007800849947 */ /* 0x004fea0003800000 */
.L_x_15:
[----:B--2---:R-:W2:Y:S01]  /*3e70*/  S2R R7, SR_TID.X ;  /* 0x0000000000077919 */ /* 0x004ea20000002100 */
[----:B------:R-:W-:Y:S01]  /*3e80*/  UIADD3 UR44, UR35, 0x1, URZ ;  /* 0x00000001232c7890 */ /* 0x000fe2000fffe03f */
[----:B------:R-:W-:Y:S01]  /*3e90*/  UMOV UR7, 0x80000020 ;  /* 0x8000002000077882 */ /* 0x000fe20000000000 */
[----:B------:R-:W-:Y:S02]  /*3ea0*/  UMOV UR11, 0x80000020 ;  /* 0x80000020000b7882 */ /* 0x000fe40000000000 */
[----:B------:R-:W-:Y:S01]  /*3eb0*/  UISETP.NE.AND UP0, UPT, UR44, 0x2, UPT ;  /* 0x000000022c00788c */ /* 0x000fe2000bf05270 */
[----:B------:R-:W-:Y:S01]  /*3ec0*/  UMOV UR15, 0x80000020 ;  /* 0x80000020000f7882 */ /* 0x000fe20000000000 */
[----:B------:R-:W-:Y:S02]  /*3ed0*/  UMOV UR19, 0x80000020 ;  /* 0x8000002000137882 */ /* 0x000fe40000000000 */
[----:B------:R-:W-:Y:S01]  /*3ee0*/  USEL UR44, UR44, URZ, UP0 ;  /* 0x0000003f2c2c7287 */ /* 0x000fe20008000000 */
[----:B------:R-:W-:Y:S01]  /*3ef0*/  UMOV UR23, 0x80000020 ;  /* 0x8000002000177882 */ /* 0x000fe20000000000 */
[----:B------:R-:W-:-:S02]  /*3f00*/  UMOV UR27, 0x80000020 ;  /* 0x80000020001b7882 */ /* 0x000fc40000000000 */
[----:B------:R-:W-:-:S04]  /*3f10*/  UIMAD UR6, UR44, 0x600, UR32 ;  /* 0x000006002c0678a4 */ /* 0x000fc8000f8e0220 */
[----:B------:R-:W-:Y:S02]  /*3f20*/  UIADD3 UR10, UR6, 0x2, URZ ;  /* 0x00000002060a7890 */ /* 0x000fe4000fffe03f */
[----:B------:R-:W-:Y:S02]  /*3f30*/  UIADD3 UR14, UR6, 0x200, URZ ;  /* 0x00000200060e7890 */ /* 0x000fe4000fffe03f */
[----:B------:R-:W-:Y:S02]  /*3f40*/  UIADD3 UR18, UR6, 0x202, URZ ;  /* 0x0000020206127890 */ /* 0x000fe4000fffe03f */
[----:B------:R-:W-:Y:S02]  /*3f50*/  UIADD3 UR22, UR6, 0x400, URZ ;  /* 0x0000040006167890 */ /* 0x000fe4000fffe03f */
[----:B------:R-:W-:Y:S01]  /*3f60*/  UIADD3 UR26, UR6, 0x402, URZ ;  /* 0x00000402061a7890 */ /* 0x000fe2000fffe03f */
[----:B--2---:R-:W-:-:S05]  /*3f70*/  SHF.R.U32.HI R7, RZ, 0x7, R7 ;  /* 0x00000007ff077819 */ /* 0x004fca0000011607 */
[----:B-1----:R-:W-:-:S05]  /*3f80*/  VIADD R6, R7, 0x8 ;  /* 0x0000000807067836 */ /* 0x002fca0000000000 */
[----:B------:R1:W-:Y:S06]  /*3f90*/  BAR.SYNC.DEFER_BLOCKING R6, 0x100 ;  /* 0x000400060000751d */ /* 0x0003ec0000010000 */
[----:B0-----:R-:W-:-:S06]  /*3fa0*/  WARPGROUP.ARRIVE ;  /* 0x00000000000079c5 */ /* 0x001fcc0000000000 */
[----:B------:R-:W-:Y:S03]  /*3fb0*/  HGMMA.64x128x16.F32.BF16 R24, gdesc[UR4], RZ, !UPT, gsb0 ;  /* 0x01e00000041879f0 */ /* 0x000fe6000c0018ff */
        /* <DEDUP_REMOVED lines=16> */
[----:B-1----:R-:W-:Y:S05]  /*40c0*/  @P2 BRA `(.L_x_19) ;  /* 0x00000000002c2947 */ /* 0x002fea0003800000 */
[----:B------:R-:W-:Y:S05]  /*40d0*/  @!P0 BRA `(.L_x_20) ;  /* 0x0000000000048947 */ /* 0x000fea0003800000 */
[----:B------:R-:W-:Y:S01]  /*40e0*/  BPT.TRAP 0x1 ;  /* 0x000000040000795c */ /* 0x000fe20000300000 */
.L_x_20:
[----:B------:R-:W-:Y:S01]  /*40f0*/  ULEA UR6, UR35, UR40, 0x3 ;  /* 0x0000002823067291 */ /* 0x000fe2000f8e183f */
[----:B------:R-:W-:-:S05]  /*4100*/  IMAD.U32 R6, RZ, RZ, UR28 ;  /* 0x0000001cff067e24 */ /* 0x000fca000f8e00ff */
[----:B------:R-:W-:-:S04]  /*4110*/  SHF.L.U32 R6, R6, 0x1f, RZ ;  /* 0x0000001f06067819 */ /* 0x000fc800000006ff */
[----:B------:R0:W1:Y:S01]  /*4120*/  SYNCS.PHASECHK.TRANS64.TRYWAIT P1, [UR6+0x2d850], R6 ;  /* 0x02d85006ff0075a7 */ /* 0x0000620008020146 */
[----:B------:R-:W-:Y:S05]  /*4130*/  @!P0 BRA `(.L_x_21) ;  /* 0x0000000000048947 */ /* 0x000fea0003800000 */
[----:B------:R-:W-:Y:S01]  /*4140*/  BPT.TRAP 0x1 ;  /* 0x000000040000795c */ /* 0x000fe20000300000 */
.L_x_21:
[----:B-1----:R-:W-:Y:S05]  /*4150*/  @P1 BRA `(.L_x_19) ;  /* 0x0000000000081947 */ /* 0x002fea0003800000 */
[----:B------:R-:W1:Y:S02]  /*4160*/  SYNCS.PHASECHK.TRANS64.TRYWAIT P1, [UR6+0x2d850], R6 ;  /* 0x02d85006ff0075a7 */ /* 0x000e640008020146 */
[----:B-1----:R-:W-:Y:S05]  /*4170*/  @!P1 BRA `(.L_x_22) ;  /* 0x0000007400d89947 */ /* 0x002fea0003800000 */
.L_x_19:
[----:B------:R-:W-:Y:S01]  /*4180*/  UIADD3 UR6, UR40, 0x400, URZ ;  /* 0x0000040028067890 */ /* 0x000fe2000fffe03f */
[----:B------:R-:W-:Y:S01]  /*4190*/  WARPGROUP.ARRIVE ;  /* 0x00000000000079c5 */ /* 0x000fe20000000000 */
[----:B------:R-:W-:Y:S01]  /*41a0*/  UMOV UR29, 0x40000040 ;  /* 0x40000040001d7882 */ /* 0x000fe20000000000 */
[----:B------:R-:W-:Y:S01]  /*41b0*/  UMOV UR31, 0x80000020 ;  /* 0x80000020001f7882 */ /* 0x000fe20000000000 */
[----:B------:R-:W-:-:S03]  /*41c0*/  USHF.R.U32.HI UR6, URZ, 0x4, UR6 ;  /* 0x000000043f067899 */ /* 0x000fc60008011606 */
[----:B------:R-:W1:Y:S01]  /*41d0*/  S2R R8, SR_TID.X ;  /* 0x0000000000087919 */ /* 0x000e620000002100 */
[----:B------:R-:W-:-:S04]  /*41e0*/  ULOP3.LUT UR6, UR6, 0x3fff, URZ, 0xc0, !UPT ;  /* 0x00003fff06067892 */ /* 0x000fc8000f8ec03f */
[----:B------:R-:W-:Y:S02]  /*41f0*/  ULOP3.LUT UR7, UR6, 0x2000000, URZ, 0xfc, !UPT ;  /* 0x0200000006077892 */ /* 0x000fe4000f8efc3f */
[----:B------:R-:W-:Y:S02]  /*4200*/  ULOP3.LUT UR6, UR37, 0x10000, URZ, 0xfc, !UPT ;  /* 0x0001000025067892 */ /* 0x000fe4000f8efc3f */
[----:B------:R-:W-:-:S05]  /*4210*/  UIMAD UR7, UR35, 0x600, UR7 ;  /* 0x00000600230778a4 */ /* 0x000fca000f8e0207 */
[----:B------:R-:W-:Y:S02]  /*4220*/  UMOV UR28, UR6 ;  /* 0x00000006001c7c82 */ /* 0x000fe40008000000 */
[----:B------:R-:W-:Y:S02]  /*4230*/  UMOV UR30, UR7 ;  /* 0x00000007001e7c82 */ /* 0x000fe40008000000 */
[----:B------:R-:W-:Y:S01]  /*4240*/  HGMMA.64x96x16.F32.BF16 R88, gdesc[UR28].tnspB, R88, gsb0 ;  /* 0x416000001c5879f0 */ /* 0x000fe20008001858 */
[----:B------:R-:W-:Y:S02]  /*4250*/  UIADD3 UR28, UR6, 0x2, URZ ;  /* 0x00000002061c7890 */ /* 0x000fe4000fffe03f */
[----:B------:R-:W-:Y:S01]  /*4260*/  UIADD3 UR30, UR7, 0x40, URZ ;  /* 0x00000040071e7890 */ /* 0x000fe2000fffe03f */
[----:B------:R-:W-:Y:S01]  /*4270*/  UMOV UR29, 0x40000040 ;  /* 0x40000040001d7882 */ /* 0x000fe20000000000 */
[----:B------:R-:W-:Y:S01]  /*4280*/  UMOV UR31, 0x80000020 ;  /* 0x80000020001f7882 */ /* 0x000fe20000000000 */
[----:B-1----:R-:W-:-:S02]  /*4290*/  SHF.R.U32.HI R7, RZ, 0x7, R8 ;  /* 0x00000007ff077819 */ /* 0x002fc40000011608 */
[----:B------:R-:W-:Y:S02]  /*42a0*/  ISETP.GE.U32.AND P1, PT, R8, 0x180, PT ;  /* 0x000001800800780c */ /* 0x000fe40003f26070 */
[----:B0-----:R-:W-:-:S04]  /*42b0*/  IADD3 R6, R7, 0x9, RZ ;  /* 0x0000000907067810 */ /* 0x001fc80007ffe0ff */
[----:B------:R-:W-:Y:S01]  /*42c0*/  SEL R6, R6, 0x9, !P1 ;  /* 0x0000000906067807 */ /* 0x000fe20004800000 */
[----:B------:R-:W-:Y:S02]  /*42d0*/  WARPGROUP.DEPBAR.LE gsb0, 0x0 ;  /* 0x00008000000079c5 */ /* 0x000fe40000010000 */
[----:B------:R-:W-:-:S06]  /*42e0*/  WARPGROUP.ARRIVE ;  /* 0x00000000000079c5 */ /* 0x000fcc0000000000 */
[----:B------:R-:W-:Y:S01]  /*42f0*/  HGMMA.64x96x16.F32.BF16 R88, gdesc[UR28].tnspB, R88, gsb0 ;  /* 0x416000001c5879f0 */ /* 0x000fe20008001858 */
[----:B------:R-:W-:Y:S02]  /*4300*/  UIADD3 UR28, UR6, 0x4, URZ ;  /* 0x00000004061c7890 */ /* 0x000fe4000fffe03f */
[----:B------:R-:W-:Y:S01]  /*4310*/  UIADD3 UR30, UR7, 0x80, URZ ;  /* 0x00000080071e7890 */ /* 0x000fe2000fffe03f */
[----:B------:R-:W-:Y:S01]  /*4320*/  UMOV UR29, 0x40000040 ;  /* 0x40000040001d7882 */ /* 0x000fe20000000000 */
[----:B------:R-:W-:Y:S01]  /*4330*/  UMOV UR31, 0x80000020 ;  /* 0x80000020001f7882 */ /* 0x000fe20000000000 */
        /* <DEDUP_REMOVED lines=37> */
[----:B------:R-:W-:Y:S03]  /*4590*/  HGMMA.64x96x16.F32.BF16 R88, gdesc[UR28].tnspB, R88, gsb0 ;  /* 0x416000001c5879f0 */ /* 0x000fe60008001858 */
[----:B------:R-:W-:Y:S02]  /*45a0*/  WARPGROUP.DEPBAR.LE gsb0, 0x0 ;  /* 0x00008000000079c5 */ /* 0x000fe40000010000 */
[----:B------:R0:W-:Y:S06]  /*45b0*/  BAR.ARV R6, 0x100 ;  /* 0x000400060000751d */ /* 0x0001ec0000002000 */
[----:B------:R-:W-:Y:S05]  /*45c0*/  @!P0 BRA `(.L_x_23) ;  /* 0x0000000000048947 */ /* 0x000fea0003800000 */
[----:B------:R-:W-:Y:S01]  /*45d0*/  BPT.TRAP 0x1 ;  /* 0x000000040000795c */ /* 0x000fe20000300000 */
.L_x_23:
[----:B0-----:R-:W-:Y:S01]  /*45e0*/  FMUL.FTZ R6, R24, UR34 ;  /* 0x0000002218067c20 */ /* 0x001fe20008410000 */
[----:B------:R-:W-:Y:S01]  /*45f0*/  FMUL.FTZ R8, R26, UR34 ;  /* 0x000000221a087c20 */ /* 0x000fe20008410000 */
[----:B------:R-:W-:Y:S01]  /*4600*/  FMUL.FTZ R7, R25, UR34 ;  /* 0x0000002219077c20 */ /* 0x000fe20008410000 */
[----:B------:R-:W-:Y:S01]  /*4610*/  FMUL.FTZ R9, R27, UR34 ;  /* 0x000000221b097c20 */ /* 0x000fe20008410000 */
[----:B------:R-:W-:Y:S01]  /*4620*/  FMUL.FTZ R10, R28, UR34 ;  /* 0x000000221c0a7c20 */ /* 0x000fe20008410000 */
[----:B------:R-:W-:Y:S01]  /*4630*/  FMUL.FTZ R12, R30, UR34 ;  /* 0x000000221e0c7c20 */ /* 0x000fe20008410000 */
[----:B------:R-:W0:Y:S01]  /*4640*/  MUFU.TANH R6, R6 ;  /* 0x0000000600067308 */ /* 0x000e220000002400 */
[----:B------:R-:W-:Y:S01]  /*4650*/  FMUL.FTZ R11, R29, UR34 ;  /* 0x000000221d0b7c20 */ /* 0x000fe20008410000 */
[----:B------:R-:W-:Y:S01]  /*4660*/  FMUL.FTZ R13, R31, UR34 ;  /* 0x000000221f0d7c20 */ /* 0x000fe20008410000 */
[----:B------:R-:W-:Y:S01]  /*4670*/  FMUL.FTZ R14, R32, UR34 ;  /* 0x00000022200e7c20 */ /* 0x000fe20008410000 */
[----:B------:R-:W-:Y:S01]  /*4680*/  FMUL.FTZ R20, R34, UR34 ;  /* 0x0000002222147c20 */ /* 0x000fe20008410000 */
[----:B------:R-:W-:Y:S01]  /*4690*/  FMUL.FTZ R15, R33, UR34 ;  /* 0x00000022210f7c20 */ /* 0x000fe20008410000 */
[----:B------:R-:W-:Y:S01]  /*46a0*/  FMUL.FTZ R28, R40, UR34 ;  /* 0x00000022281c7c20 */ /* 0x000fe20008410000 */
[----:B------:R-:W-:Y:S01]  /*46b0*/  FMUL.FTZ R40, R52, UR34 ;  /* 0x0000002234287c20 */ /* 0x000fe20008410000 */
[----:B------:R-:W1:Y:S01]  /*46c0*/  MUFU.TANH R8, R8 ;  /* 0x0000000800087308 */ /* 0x000e620000002400 */
[----:B------:R-:W-:Y:S01]  /*46d0*/  FMUL.FTZ R52, R64, UR34 ;  /* 0x0000002240347c20 */ /* 0x000fe20008410000 */
[----:B------:R-:W-:Y:S01]  /*46e0*/  FMUL.FTZ R21, R35, UR34 ;  /* 0x0000002223157c20 */ /* 0x000fe20008410000 */
[----:B------:R-:W-:Y:S01]  /*46f0*/  FMUL.FTZ R30, R42, UR34 ;  /* 0x000000222a1e7c20 */ /* 0x000fe20008410000 */
[----:B------:R-:W-:Y:S01]  /*4700*/  FMUL.FTZ R24, R36, UR34 ;  /* 0x0000002224187c20 */ /* 0x000fe20008410000 */
[----:B------:R-:W-:Y:S01]  /*4710*/  FMUL.FTZ R27, R39, UR34 ;  /* 0x00000022271b7c20 */ /* 0x000fe20008410000 */
[----:B------:R-:W-:Y:S01]  /*4720*/  FMUL.FTZ R42, R54, UR34 ;  /* 0x00000022362a7c20 */ /* 0x000fe20008410000 */
[----:B------:R-:W-:Y:S01]  /*4730*/  FMUL.FTZ R39, R51, UR34 ;  /* 0x0000002233277c20 */ /* 0x000fe20008410000 */
[----:B------:R-:W2:Y:S01]  /*4740*/  MUFU.TANH R7, R7 ;  /* 0x0000000700077308 */ /* 0x000ea20000002400 */
[----:B0-----:R-:W-:Y:S01]  /*4750*/  FMNMX.FTZ R64, R6, R0, !PT ;  /* 0x0000000006407209 */ /* 0x001fe20007810000 */
[----:B------:R-:W-:Y:S01]  /*4760*/  FMUL.FTZ R54, R66, UR34 ;  /* 0x0000002242367c20 */ /* 0x000fe20008410000 */
[----:B------:R-:W-:Y:S01]  /*4770*/  FMUL.FTZ R51, R63, UR34 ;  /* 0x000000223f337c20 */ /* 0x000fe20008410000 */
[----:B------:R-:W-:Y:S01]  /*4780*/  FMUL.FTZ R26, R38, UR34 ;  /* 0x00000022261a7c20 */ /* 0x000fe20008410000 */
[----:B------:R-:W-:Y:S01]  /*4790*/  FMUL.FTZ R29, R41, UR34 ;  /* 0x00000022291d7c20 */ /* 0x000fe20008410000 */
[----:B------:R-:W-:Y:S01]  /*47a0*/  FMUL.FTZ R25, R37, UR34 ;  /* 0x0000002225197c20 */ /* 0x000fe20008410000 */
[----:B------:R-:W-:Y:S01]  /*47b0*/  FMUL.FTZ R41, R53, UR34 ;  /* 0x0000002235297c20 */ /* 0x000fe20008410000 */
[----:B------:R-:W0:Y:S01]  /*47c0*/  MUFU.TANH R9, R9 ;  /* 0x0000000900097308 */ /* 0x000e220000002400 */
[----:B-1----:R-:W-:Y:S01]  /*47d0*/  FMNMX.FTZ R66, R8, R4, !PT ;  /* 0x0000000408427209 */ /* 0x002fe20007810000 */
[----:B------:R-:W-:Y:S01]  /*47e0*/  FMUL.FTZ R53, R65, UR34 ;  /* 0x0000002241357c20 */ /* 0x000fe20008410000 */
[----:B------:R-:W-:Y:S01]  /*47f0*/  FMUL.FTZ R31, R43, UR34 ;  /* 0x000000222b1f7c20 */ /* 0x000fe20008410000 */
[----:B------:R-:W-:Y:S01]  /*4800*/  FMUL.FTZ R43, R55, UR34 ;  /* 0x00000022372b7c20 */ /* 0x000fe20008410000 */
[----:B------:R-:W-:Y:S01]  /*4810*/  FMUL.FTZ R55, R67, UR34 ;  /* 0x0000002243377c20 */ /* 0x000fe20008410000 */
[----:B------:R-:W-:Y:S01]  /*4820*/  FMUL.FTZ R32, R44, UR34 ;  /* 0x000000222c207c20 */ /* 0x000fe20008410000 */
[----:B------:R-:W-:Y:S01]  /*4830*/  FMUL.FTZ R44, R56, UR34 ;  /* 0x00000022382c7c20 */ /* 0x000fe20008410000 */
[----:B------:R-:W1:Y:S01]  /*4840*/  MUFU.TANH R10, R10 ;  /* 0x0000000a000a7308 */ /* 0x000e620000002400 */
[----:B--2---:R-:W-:Y:S01]  /*4850*/  FMNMX.FTZ R63, R7, R64, !PT ;  /* 0x00000040073f7209 */ /* 0x004fe20007810000 */
        /* <DEDUP_REMOVED lines=26> */
[----:B------:R-:W-:-:S04]  /*4a00*/  ULEA UR6, UR44, UR40, 0x3 ;  /* 0x000000282c067291 */ /* 0x000fc8000f8e183f */
[----:B------:R-:W2:Y:S01]  /*4a10*/  MUFU.TANH R14, R14 ;  /* 0x0000000e000e7308 */ /* 0x000ea20000002400 */
[----:B0-----:R-:W-:Y:S01]  /*4a20*/  FMNMX.FTZ R65, R11, R64, !PT ;  /* 0x000000400b417209 */ /* 0x001fe20007810000 */
[----:B------:R-:W-:Y:S01]  /*4a30*/  FMUL.FTZ R64, R76, UR34 ;  /* 0x000000224c407c20 */ /* 0x000fe20008410000 */
[----:B------:R-:W-:-:S04]  /*4a40*/  UIADD3 UR6, UR6, 0x2d840, URZ ;  /* 0x0002d84006067890 */ /* 0x000fc8000fffe03f */
[----:B------:R-:W-:Y:S01]  /*4a50*/  UPRMT UR6, UR41, 0x654, UR6 ;  /* 0x0000065429067896 */ /* 0x000fe20008000006 */
[----:B------:R-:W0:Y:S01]  /*4a60*/  MUFU.TANH R20, R20 ;  /* 0x0000001400147308 */ /* 0x000e220000002400 */
[----:B-1----:R-:W-:-:S07]  /*4a70*/  FMNMX.FTZ R67, R13, R66, !PT ;  /* 0x000000420d437209 */ /* 0x002fce0007810000 */
[----:B------:R-:W1:Y:S01]  /*4a80*/  MUFU.TANH R15, R15 ;  /* 0x0000000f000f7308 */ /* 0x000e620000002400 */
[----:B--2---:R-:W-:Y:S01]  /*4a90*/  FMNMX.FTZ R66, R14, R65, !PT ;  /* 0x000000410e427209 */ /* 0x004fe20007810000 */
[----:B------:R-:W-:Y:S06]  /*4aa0*/  SYNCS.ARRIVE.TRANS64.RED.A1T0 RZ, [UR6], RZ ;  /* 0x000000ffffff79a7 */ /* 0x000fec0008100406 */
[----:B------:R-:W2:Y:S01]  /*4ab0*/  MUFU.TANH R21, R21 ;  /* 0x0000001500157308 */ /* 0x000ea20000002400 */
[----:B0-----:R-:W-:-:S07]  /*4ac0*/  FMNMX.FTZ R68, R20, R67, !PT ;  /* 0x0000004314447209 */ /* 0x001fce0007810000 */
[----:B------:R-:W0:Y:S01]  /*4ad0*/  MUFU.TANH R24, R24 ;  /* 0x0000001800187308 */ /* 0x000e220000002400 */
[----:B-1----:R-:W-:-:S07]  /*4ae0*/  FMNMX.FTZ R65, R15, R66, !PT ;  /* 0x000000420f417209 */ /* 0x002fce0007810000 */
[----:B------:R-:W1:Y:S01]  /*4af0*/  MUFU.TANH R26, R26 ;  /* 0x0000001a001a7308 */ /* 0x000e620000002400 */
[----:B--2---:R-:W-:-:S07]  /*4b00*/  FMNMX.FTZ R67, R21, R68, !PT ;  /* 0x0000004415437209 */ /* 0x004fce0007810000 */
[----:B------:R-:W2:Y:S01]  /*4b10*/  MUFU.TANH R25, R25 ;  /* 0x0000001900197308 */ /* 0x000ea20000002400 */
[----:B0-----:R-:W-:Y:S01]  /*4b20*/  FMNMX.FTZ R66, R24, R65, !PT ;  /* 0x0000004118427209 */ /* 0x001fe20007810000 */
[----:B------:R-:W-:-:S06]  /*4b30*/  FMUL.FTZ R65, R77, UR34 ;  /* 0x000000224d417c20 */ /* 0x000fcc0008410000 */
[----:B------:R-:W0:Y:S01]  /*4b40*/  MUFU.TANH R27, R27 ;  /* 0x0000001b001b7308 */ /* 0x000e220000002400 */
[----:B-1----:R-:W-:-:S07]  /*4b50*/  FMNMX.FTZ R68, R26, R67, !PT ;  /* 0x000000431a447209 */ /* 0x002fce0007810000 */
[----:B------:R-:W1:Y:S01]  /*4b60*/  MUFU.TANH R28, R28 ;  /* 0x0000001c001c7308 */ /* 0x000e620000002400 */
[----:B--2---:R-:W-:Y:S01]  /*4b70*/  FMNMX.FTZ R67, R25, R66, !PT ;  /* 0x0000004219437209 */ /* 0x004fe20007810000 */
[----:B------:R-:W-:-:S06]  /*4b80*/  FMUL.FTZ R66, R78, UR34 ;  /* 0x000000224e427c20 */ /* 0x000fcc0008410000 */
[----:B------:R-:W2:Y:S01]  /*4b90*/  MUFU.TANH R30, R30 ;  /* 0x0000001e001e7308 */ /* 0x000ea20000002400 */
[----:B0-----:R-:W-:-:S07]  /*4ba0*/  FMNMX.FTZ R69, R27, R68, !PT ;  /* 0x000000441b457209 */ /* 0x001fce0007810000 */
[----:B------:R-:W0:Y:S01]  /*4bb0*/  MUFU.TANH R29, R29 ;  /* 0x0000001d001d7308 */ /* 0x000e220000002400 */
[----:B-1----:R-:W-:-:S07]  /*4bc0*/  FMNMX.FTZ R68, R28, R67, !PT ;  /* 0x000000431c447209 */ /* 0x002fce0007810000 */
[----:B------:R-:W1:Y:S01]  /*4bd0*/  MUFU.TANH R31, R31 ;  /* 0x0000001f001f7308 */ /* 0x000e620000002400 */
[----:B--2---:R-:W-:-:S07]  /*4be0*/  FMNMX.FTZ R70, R30, R69, !PT ;  /* 0x000000451e467209 */ /* 0x004fce0007810000 */
[----:B------:R-:W2:Y:S01]  /*4bf0*/  MUFU.TANH R32, R32 ;  /* 0x0000002000207308 */ /* 0x000ea20000002400 */
[----:B0-----:R-:W-:-:S07]  /*4c00*/  FMNMX.FTZ R67, R29, R68, !PT ;  /* 0x000000441d437209 */ /* 0x001fce0007810000 */
        /* <DEDUP_REMOVED lines=8> */
[----:B-1----:R-:W-:Y:S01]  /*4c90*/  FMNMX.FTZ R69, R33, R68, !PT ;  /* 0x0000004421457209 */ /* 0x002fe20007810000 */
[----:B------:R-:W-:-:S06]  /*4ca0*/  FMUL.FTZ R68, R80, UR34 ;  /* 0x0000002250447c20 */ /* 0x000fcc0008410000 */
        /* <DEDUP_REMOVED lines=84> */
[----:B-1----:R-:W-:-:S05]  /*51f0*/  FMNMX.FTZ R79, R74, R69, !PT ;  /* 0x000000454a4f7209 */ /* 0x002fca0007810000 */
[----:B------:R-:W1:Y:S01]  /*5200*/  SHFL.BFLY PT, R76, R79, 0x2, 0x1f ;  /* 0x0c401f004f4c7f89 */ /* 0x000e6200000e0000 */
[----:B--2---:R-:W-:-:S04]  /*5210*/  FMNMX.FTZ R78, R75, R78, !PT ;  /* 0x0000004e4b4e7209 */ /* 0x004fc80007810000 */
[----:B0-----:R-:W-:-:S05]  /*5220*/  FMNMX.FTZ R78, R77, R78, !PT ;  /* 0x0000004e4d4e7209 */ /* 0x001fca0007810000 */
[----:B------:R-:W0:Y:S01]  /*5230*/  SHFL.BFLY PT, R69, R78, 0x2, 0x1f ;  /* 0x0c401f004e457f89 */ /* 0x000e2200000e0000 */
[----:B-1----:R-:W-:Y:S02]  /*5240*/  FMNMX.FTZ R80, R79, R76, !PT ;  /* 0x0000004c4f507209 */ /* 0x002fe40007810000 */
[----:B0-----:R-:W-:-:S03]  /*5250*/  FMNMX.FTZ R81, R78, R69, !PT ;  /* 0x000000454e517209 */ /* 0x001fc60007810000 */
[----:B------:R-:W0:Y:S04]  /*5260*/  SHFL.BFLY PT, R69, R80, 0x1, 0x1f ;  /* 0x0c201f0050457f89 */ /* 0x000e2800000e0000 */
[----:B------:R-:W1:Y:S01]  /*5270*/  SHFL.BFLY PT, R76, R81, 0x1, 0x1f ;  /* 0x0c201f00514c7f89 */ /* 0x000e6200000e0000 */
[----:B0-----:R-:W-:Y:S02]  /*5280*/  FMNMX.FTZ R69, R80, R69, !PT ;  /* 0x0000004550457209 */ /* 0x001fe40007810000 */
[----:B-1----:R-:W-:-:S03]  /*5290*/  FMNMX.FTZ R76, R81, R76, !PT ;  /* 0x0000004c514c7209 */ /* 0x002fc60007810000 */
[C---:B------:R-:W-:Y:S01]  /*52a0*/  FADD.FTZ R0, -R69.reuse, R0 ;  /* 0x0000000045007221 */ /* 0x040fe20000010100 */
[----:B------:R-:W-:-:S03]  /*52b0*/  FMUL.FTZ R79, R69, UR33 ;  /* 0x00000021454f7c20 */ /* 0x000fc60008410000 */
[----:B------:R-:W-:Y:S01]  /*52c0*/  FMUL.FTZ R82, R0, UR33 ;  /* 0x0000002100527c20 */ /* 0x000fe20008410000 */
[C---:B------:R-:W-:Y:S01]  /*52d0*/  FADD.FTZ R0, -R76.reuse, R4 ;  /* 0x000000044c007221 */ /* 0x040fe20000010100 */
[----:B------:R-:W-:Y:S01]  /*52e0*/  FMUL.FTZ R80, R76, UR33 ;  /* 0x000000214c507c20 */ /* 0x000fe20008410000 */
[--C-:B------:R-:W-:Y:S01]  /*52f0*/  FFMA.FTZ R6, R6, UR33, -R79.reuse ;  /* 0x0000002106067c23 */ /* 0x100fe2000801084f */
[--C-:B------:R-:W-:Y:S01]  /*5300*/  FFMA.FTZ R7, R7, UR33, -R79.reuse ;  /* 0x0000002107077c23 */ /* 0x100fe2000801084f */
[----:B------:R-:W-:Y:S01]  /*5310*/  FMUL.FTZ R0, R0, UR33 ;  /* 0x0000002100007c20 */ /* 0x000fe20008410000 */
[--C-:B------:R-:W-:Y:S01]  /*5320*/  FFMA.FTZ R78, R8, UR33, -R80.reuse ;  /* 0x00000021084e7c23 */ /* 0x100fe20008010850 */
[--C-:B------:R-:W-:Y:S01]  /*5330*/  FFMA.FTZ R9, R9, UR33, -R80.reuse ;  /* 0x0000002109097c23 */ /* 0x100fe20008010850 */
        /* <DEDUP_REMOVED lines=8> */
[----:B------:R-:W0:Y:S01]  /*53c0*/  MUFU.EX2 R6, R6 ;  /* 0x0000000600067308 */ /* 0x000e220000000800 */
[--C-:B------:R-:W-:Y:S01]  /*53d0*/  FFMA.FTZ R84, R21, UR33, -R80.reuse ;  /* 0x0000002115547c23 */ /* 0x100fe20008010850 */
[--C-:B------:R-:W-:Y:S01]  /*53e0*/  FFMA.FTZ R21, R30, UR33, -R80.reuse ;  /* 0x000000211e157c23 */ /* 0x100fe20008010850 */
[--C-:B------:R-:W-:Y:S01]  /*53f0*/  FFMA.FTZ R30, R31, UR33, -R80.reuse ;  /* 0x000000211f1e7c23 */ /* 0x100fe20008010850 */
[--C-:B------:R-:W-:Y:S01]  /*5400*/  FFMA.FTZ R31, R34, UR33, -R80.reuse ;  /* 0x00000021221f7c23 */ /* 0x100fe20008010850 */
[--C-:B------:R-:W-:Y:S01]  /*5410*/  FFMA.FTZ R24, R24, UR33, -R79.reuse ;  /* 0x0000002118187c23 */ /* 0x100fe2000801084f */
        /* <DEDUP_REMOVED lines=8> */
[----:B------:R-:W-:Y:S01]  /*54a0*/  FFMA.FTZ R39, R42, UR33, -R80 ;  /* 0x000000212a277c23 */ /* 0x000fe20008010850 */
[--C-:B------:R-:W-:Y:S01]  /*54b0*/  FFMA.FTZ R32, R32, UR33, -R79.reuse ;  /* 0x0000002120207c23 */ /* 0x100fe2000801084f */
[----:B------:R-:W1:Y:S01]  /*54c0*/  MUFU.EX2 R78, R78 ;  /* 0x0000004e004e7308 */ /* 0x000e620000000800 */
[----:B0-----:R-:W-:Y:S01]  /*54d0*/  FFMA.FTZ R8, R4, R3, R6 ;  /* 0x0000000304087223 */ /* 0x001fe20000010006 */
        /* <DEDUP_REMOVED lines=13> */
[----:B------:R-:W-:Y:S01]  /*55b0*/  FFMA.FTZ R47, R50, UR33, -R80 ;  /* 0x00000021322f7c23 */ /* 0x000fe20008010850 */
[----:B------:R-:W2:Y:S01]  /*55c0*/  MUFU.EX2 R9, R9 ;  /* 0x0000000900097308 */ /* 0x000ea20000000800 */
[----:B-1----:R-:W-:Y:S01]  /*55d0*/  FFMA.FTZ R34, R0, R5, R78 ;  /* 0x0000000500227223 */ /* 0x002fe2000001004e */
[--C-:B------:R-:W-:Y:S01]  /*55e0*/  FFMA.FTZ R49, R49, UR33, -R79.reuse ;  /* 0x0000002131317c23 */ /* 0x100fe2000801084f */
[--C-:B------:R-:W-:Y:S01]  /*55f0*/  FFMA.FTZ R52, R52, UR33, -R79.reuse ;  /* 0x0000002134347c23 */ /* 0x100fe2000801084f */
[--C-:B------:R-:W-:Y:S01]  /*5600*/  FFMA.FTZ R53, R53, UR33, -R79.reuse ;  /* 0x0000002135357c23 */ /* 0x100fe2000801084f */
[--C-:B------:R-:W-:Y:S01]  /*5610*/  FFMA.FTZ R56, R56, UR33, -R79.reuse ;  /* 0x0000002138387c23 */ /* 0x100fe2000801084f */
[--C-:B------:R-:W-:Y:S01]  /*5620*/  FFMA.FTZ R57, R57, UR33, -R79.reuse ;  /* 0x0000002139397c23 */ /* 0x100fe2000801084f */
[--C-:B------:R-:W-:Y:S01]  /*5630*/  FFMA.FTZ R60, R60, UR33, -R79.reuse ;  /* 0x000000213c3c7c23 */ /* 0x100fe2000801084f */
[----:B------:R-:W1:Y:S01]  /*5640*/  MUFU.EX2 R10, R10 ;  /* 0x0000000a000a7308 */ /* 0x000e620000000800 */
[----:B0-----:R-:W-:Y:S01]  /*5650*/  FADD.FTZ R3, R7, R8 ;  /* 0x0000000807037221 */ /* 0x001fe20000010000 */
[--C-:B------:R-:W-:Y:S01]  /*5660*/  FFMA.FTZ R61, R61, UR33, -R79.reuse ;  /* 0x000000213d3d7c23 */ /* 0x100fe2000801084f */
[--C-:B------:R-:W-:Y:S01]  /*5670*/  FFMA.FTZ R64, R64, UR33, -R79.reuse ;  /* 0x0000002140407c23 */ /* 0x100fe2000801084f */
[--C-:B------:R-:W-:Y:S01]  /*5680*/  FFMA.FTZ R65, R65, UR33, -R79.reuse ;  /* 0x0000002141417c23 */ /* 0x100fe2000801084f */
[--C-:B------:R-:W-:Y:S01]  /*5690*/  FFMA.FTZ R68, R68, UR33, -R79.reuse ;  /* 0x0000002144447c23 */ /* 0x100fe2000801084f */
[--C-:B------:R-:W-:Y:S01]  /*56a0*/  FFMA.FTZ R70, R70, UR33, -R79.reuse ;  /* 0x0000002146467c23 */ /* 0x100fe2000801084f */
[--C-:B------:R-:W-:Y:S01]  /*56b0*/  FFMA.FTZ R73, R73, UR33, -R79.reuse ;  /* 0x0000002149497c23 */ /* 0x100fe2000801084f */
[----:B------:R-:W0:Y:S01]  /*56c0*/  MUFU.EX2 R12, R12 ;  /* 0x0000000c000c7308 */ /* 0x000e220000000800 */
[----:B--2---:R-:W-:Y:S01]  /*56d0*/  FADD.FTZ R5, R9, R34 ;  /* 0x0000002209057221 */ /* 0x004fe20000010000 */
[----:B------:R-:W-:Y:S01]  /*56e0*/  FFMA.FTZ R74, R74, UR33, -R79 ;  /* 0x000000214a4a7c23 */ /* 0x000fe2000801084f */
[--C-:B------:R-:W-:Y:S01]  /*56f0*/  FFMA.FTZ R79, R51, UR33, -R80.reuse ;  /* 0x00000021334f7c23 */ /* 0x100fe20008010850 */
[--C-:B------:R-:W-:Y:S01]  /*5700*/  FFMA.FTZ R51, R59, UR33, -R80.reuse ;  /* 0x000000213b337c23 */ /* 0x100fe20008010850 */
[--C-:B------:R-:W-:Y:S01]  /*5710*/  FFMA.FTZ R35, R62, UR33, -R80.reuse ;  /* 0x000000213e237c23 */ /* 0x100fe20008010850 */
[--C-:B------:R-:W-:Y:S01]  /*5720*/  FFMA.FTZ R50, R63, UR33, -R80.reuse ;  /* 0x000000213f327c23 */ /* 0x100fe20008010850 */
[--C-:B------:R-:W-:Y:S01]  /*5730*/  FFMA.FTZ R63, R67, UR33, -R80.reuse ;  /* 0x00000021433f7c23 */ /* 0x100fe20008010850 */
[----:B------:R-:W2:Y:S01]  /*5740*/  MUFU.EX2 R11, R11 ;  /* 0x0000000b000b7308 */ /* 0x000ea20000000800 */
[----:B-1----:R-:W-:Y:S01]  /*5750*/  FADD.FTZ R8, R10, R3 ;  /* 0x000000030a087221 */ /* 0x002fe20000010000 */
[--C-:B------:R-:W-:Y:S01]  /*5760*/  FFMA.FTZ R43, R71, UR33, -R80.reuse ;  /* 0x00000021472b7c23 */ /* 0x100fe20008010850 */
[----:B------:R-:W-:-:S05]  /*5770*/  FFMA.FTZ R59, R75, UR33, -R80 ;  /* 0x000000214b3b7c23 */ /* 0x000fca0008010850 */
[----:B------:R-:W1:Y:S01]  /*5780*/  MUFU.EX2 R85, R85 ;  /* 0x0000005500557308 */ /* 0x000e620000000800 */
[----:B0-----:R-:W-:-:S07]  /*5790*/  FADD.FTZ R34, R12, R5 ;  /* 0x000000050c227221 */ /* 0x001fce0000010000 */
[----:B------:R-:W0:Y:S01]  /*57a0*/  MUFU.EX2 R14, R14 ;  /* 0x0000000e000e7308 */ /* 0x000e220000000800 */
[----:B--2---:R-:W-:-:S07]  /*57b0*/  FADD.FTZ R3, R11, R8 ;  /* 0x000000080b037221 */ /* 0x004fce0000010000 */
[----:B------:R-:W2:Y:S01]  /*57c0*/  MUFU.EX2 R13, R13 ;  /* 0x0000000d000d7308 */ /* 0x000ea20000000800 */
[----:B-1----:R-:W-:Y:S01]  /*57d0*/  FADD.FTZ R8, R85, R34 ;  /* 0x0000002255087221 */ /* 0x002fe20000010000 */
[--C-:B------:R-:W-:Y:S01]  /*57e0*/  FFMA.FTZ R34, R54, UR33, -R80.reuse ;  /* 0x0000002136227c23 */ /* 0x100fe20008010850 */
[--C-:B------:R-:W-:Y:S01]  /*57f0*/  FFMA.FTZ R54, R55, UR33, -R80.reuse ;  /* 0x0000002137367c23 */ /* 0x100fe20008010850 */
[----:B------:R-:W-:-:S04]  /*5800*/  FFMA.FTZ R55, R58, UR33, -R80 ;  /* 0x000000213a377c23 */ /* 0x000fc80008010850 */
[----:B------:R-:W1:Y:S01]  /*5810*/  MUFU.EX2 R15, R15 ;  /* 0x0000000f000f7308 */ /* 0x000e620000000800 */
[----:B0-----:R-:W-:-:S07]  /*5820*/  FADD.FTZ R42, R14, R3 ;  /* 0x000000030e2a7221 */ /* 0x001fce0000010000 */
[----:B------:R-:W0:Y:S01]  /*5830*/  MUFU.EX2 R84, R84 ;  /* 0x0000005400547308 */ /* 0x000e220000000800 */
[----:B--2---:R-:W-:-:S07]  /*5840*/  FADD.FTZ R3, R13, R8 ;  /* 0x000000080d037221 */ /* 0x004fce0000010000 */
[----:B------:R-:W2:Y:S01]  /*5850*/  MUFU.EX2 R24, R24 ;  /* 0x0000001800187308 */ /* 0x000ea20000000800 */
[----:B-1----:R-:W-:-:S07]  /*5860*/  FADD.FTZ R5, R15, R42 ;  /* 0x0000002a0f057221 */ /* 0x002fce0000010000 */
        /* <DEDUP_REMOVED lines=39> */
[----:B--2---:R-:W-:Y:S01]  /*5ae0*/  FADD.FTZ R3, R41, R42 ;  /* 0x0000002a29037221 */ /* 0x004fe20000010000 */
[--C-:B------:R-:W-:Y:S01]  /*5af0*/  FFMA.FTZ R42, R66, UR33, -R80.reuse ;  /* 0x00000021422a7c23 */ /* 0x100fe20008010850 */
[----:B------:R-:W-:-:S05]  /*5b00*/  FFMA.FTZ R66, R77, UR33, -R80 ;  /* 0x000000214d427c23 */ /* 0x000fca0008010850 */
        /* <DEDUP_REMOVED lines=15> */
[----:B0-----:R-:W-:Y:S01]  /*5c00*/  FADD.FTZ R3, R49, R58 ;  /* 0x0000003a31037221 */ /* 0x001fe20000010000 */
[----:B------:R-:W-:-:S06]  /*5c10*/  FFMA.FTZ R58, R72, UR33, -R80 ;  /* 0x00000021483a7c23 */ /* 0x000fcc0008010850 */
        /* <DEDUP_REMOVED lines=45> */
[----:B-1----:R-:W-:Y:S01]  /*5ef0*/  FADD.FTZ R5, R59, R62 ;  /* 0x0000003e3b057221 */ /* 0x002fe20000010000 */
[----:B0-----:R-:W-:-:S03]  /*5f00*/  FADD.FTZ R3, R74, R3 ;  /* 0x000000034a037221 */ /* 0x001fc60000010000 */
[----:B--2---:R-:W-:Y:S01]  /*5f10*/  FADD.FTZ R5, R66, R5 ;  /* 0x0000000542057221 */ /* 0x004fe20000010000 */
[----:B------:R-:W-:Y:S06]  /*5f20*/  @!P0 BRA `(.L_x_24) ;  /* 0x0000000000048947 */ /* 0x000fec0003800000 */
[----:B------:R-:W-:Y:S01]  /*5f30*/  BPT.TRAP 0x1 ;  /* 0x000000040000795c */ /* 0x000fe20000300000 */
.L_x_24:
[----:B------:R-:W-:Y:S01]  /*5f40*/  ULEA UR6, UR35, UR40, 0x3 ;  /* 0x0000002823067291 */ /* 0x000fe2000f8e183f */
[----:B------:R-:W-:Y:S01]  /*5f50*/  F2FP.BF16.F32.PACK_AB R10, R11, R10 ;  /* 0x0000000a0b0a723e */ /* 0x000fe200000010ff */
[----:B------:R-:W-:Y:S01]  /*5f60*/  UMOV UR28, UR45 ;  /* 0x0000002d001c7c82 */ /* 0x000fe20008000000 */
[----:B------:R-:W-:Y:S01]  /*5f70*/  F2FP.BF16.F32.PACK_AB R11, R85, R12 ;  /* 0x0000000c550b723e */ /* 0x000fe200000010ff */
[----:B------:R-:W-:Y:S01]  /*5f80*/  UIADD3 UR6, UR6, 0x2d860, URZ ;  /* 0x0002d86006067890 */ /* 0x000fe2000fffe03f */
[----:B------:R-:W-:Y:S01]  /*5f90*/  F2FP.BF16.F32.PACK_AB R8, R7, R6 ;  /* 0x000000060708723e */ /* 0x000fe200000010ff */
[----:B------:R-:W-:Y:S01]  /*5fa0*/  UMOV UR35, UR44 ;  /* 0x0000002c00237c82 */ /* 0x000fe20008000000 */
[----:B------:R-:W-:Y:S01]  /*5fb0*/  F2FP.BF16.F32.PACK_AB R9, R9, R78 ;  /* 0x0000004e0909723e */ /* 0x000fe200000010ff */
[----:B------:R-:W-:Y:S01]  /*5fc0*/  UPRMT UR6, UR41, 0x654, UR6 ;  /* 0x0000065429067896 */ /* 0x000fe20008000006 */
[----:B------:R-:W-:Y:S01]  /*5fd0*/  F2FP.BF16.F32.PACK_AB R12, R15, R14 ;  /* 0x0000000e0f0c723e */ /* 0x000fe200000010ff */
[----:B------:R-:W-:Y:S01]  /*5fe0*/  FMUL.FTZ R88, R88, R4 ;  /* 0x0000000458587220 */ /* 0x000fe20000410000 */
[----:B------:R-:W-:Y:S01]  /*5ff0*/  F2FP.BF16.F32.PACK_AB R28, R29, R28 ;  /* 0x0000001c1d1c723e */ /* 0x000fe200000010ff */
[-C--:B------:R-:W-:Y:S01]  /*6000*/  FMUL.FTZ R89, R89, R4.reuse ;  /* 0x0000000459597220 */ /* 0x080fe20000410000 */
[----:B------:R-:W-:Y:S01]  /*6010*/  F2FP.BF16.F32.PACK_AB R13, R84, R13 ;  /* 0x0000000d540d723e */ /* 0x000fe200000010ff */
[----:B------:R-:W-:Y:S01]  /*6020*/  FMUL.FTZ R92, R92, R4 ;  /* 0x000000045c5c7220 */ /* 0x000fe20000410000 */
[----:B------:R-:W-:Y:S01]  /*6030*/  F2FP.BF16.F32.PACK_AB R14, R25, R24 ;  /* 0x00000018190e723e */ /* 0x000fe200000010ff */
[----:B------:R-:W-:Y:S01]  /*6040*/  FMUL.FTZ R93, R93, R4 ;  /* 0x000000045d5d7220 */ /* 0x000fe20000410000 */
[----:B------:R-:W-:Y:S01]  /*6050*/  F2FP.BF16.F32.PACK_AB R15, R83, R20 ;  /* 0x00000014530f723e */ /* 0x000fe200000010ff */
[----:B------:R-:W-:Y:S01]  /*6060*/  SYNCS.ARRIVE.TRANS64.RED.A1T0 RZ, [UR6], RZ ;  /* 0x000000ffffff79a7 */ /* 0x000fe20008100406 */
[----:B------:R-:W-:Y:S01]  /*6070*/  F2FP.BF16.F32.PACK_AB R29, R30, R21 ;  /* 0x000000151e1d723e */ /* 0x000fe200000010ff */
[----:B------:R1:W-:Y:S01]  /*6080*/  STSM.16.M88.4 [R2+0x21800], R8 ;  /* 0x0218000802007844 */ /* 0x0003e20000000200 */
[----:B------:R-:W-:Y:S01]  /*6090*/  F2FP.BF16.F32.PACK_AB R36, R37, R36 ;  /* 0x000000242524723e */ /* 0x000fe200000010ff */
[----:B------:R-:W-:Y:S01]  /*60a0*/  UIADD3 UR6, UR50, -0x1, URZ ;  /* 0xffffffff32067890 */ /* 0x000fe2000fffe03f */
[----:B------:R-:W-:Y:S01]  /*60b0*/  F2FP.BF16.F32.PACK_AB R30, R33, R32 ;  /* 0x00000020211e723e */ /* 0x000fe200000010ff */
[----:B------:R1:W-:Y:S01]  /*60c0*/  STSM.16.M88.4 [R18], R12 ;  /* 0x0000000c12007844 */ /* 0x0003e20000000200 */
[----:B------:R-:W-:Y:S01]  /*60d0*/  F2FP.BF16.F32.PACK_AB R31, R82, R31 ;  /* 0x0000001f521f723e */ /* 0x000fe200000010ff */
[----:B------:R-:W-:Y:S01]  /*60e0*/  FMUL.FTZ R96, R96, R4 ;  /* 0x0000000460607220 */ /* 0x000fe20000410000 */
[----:B------:R-:W-:Y:S01]  /*60f0*/  F2FP.BF16.F32.PACK_AB R37, R38, R26 ;  /* 0x0000001a2625723e */ /* 0x000fe200000010ff */
[----:B------:R-:W-:Y:S01]  /*6100*/  FMUL.FTZ R97, R97, R4 ;  /* 0x0000000461617220 */ /* 0x000fe20000410000 */
[----:B------:R-:W-:Y:S01]  /*6110*/  F2FP.BF16.F32.PACK_AB R44, R45, R44 ;  /* 0x0000002c2d2c723e */ /* 0x000fe200000010ff */
[----:B------:R1:W-:Y:S01]  /*6120*/  STSM.16.M88.4 [R17], R28 ;  /* 0x0000001c11007844 */ /* 0x0003e20000000200 */
[----:B------:R-:W-:Y:S01]  /*6130*/  F2FP.BF16.F32.PACK_AB R38, R41, R40 ;  /* 0x000000282926723e */ /* 0x000fe200000010ff */
[-C--:B------:R-:W-:Y:S01]  /*6140*/  FMUL.FTZ R100, R100, R4.reuse ;  /* 0x0000000464647220 */ /* 0x080fe20000410000 */
[----:B------:R-:W-:Y:S01]  /*6150*/  F2FP.BF16.F32.PACK_AB R39, R81, R39 ;  /* 0x000000275127723e */ /* 0x000fe200000010ff */
[-C--:B------:R-:W-:Y:S01]  /*6160*/  FMUL.FTZ R101, R101, R4.reuse ;  /* 0x0000000465657220 */ /* 0x080fe20000410000 */
[----:B------:R-:W-:Y:S01]  /*6170*/  F2FP.BF16.F32.PACK_AB R45, R46, R27 ;  /* 0x0000001b2e2d723e */ /* 0x000fe200000010ff */
[----:B------:R-:W-:Y:S01]  /*6180*/  FMUL.FTZ R104, R104, R4 ;  /* 0x0000000468687220 */ /* 0x000fe20000410000 */
[----:B------:R-:W-:Y:S01]  /*6190*/  F2FP.BF16.F32.PACK_AB R52, R53, R52 ;  /* 0x000000343534723e */ /* 0x000fe200000010ff */
[----:B------:R1:W-:Y:S01]  /*61a0*/  STSM.16.M88.4 [R16], R36 ;  /* 0x0000002410007844 */ /* 0x0003e20000000200 */
[----:B------:R-:W-:Y:S01]  /*61b0*/  F2FP.BF16.F32.PACK_AB R46, R49, R48 ;  /* 0x00000030312e723e */ /* 0x000fe200000010ff */
[-C--:B------:R-:W-:Y:S01]  /*61c0*/  FMUL.FTZ R105, R105, R4.reuse ;  /* 0x0000000469697220 */ /* 0x080fe20000410000 */
[----:B------:R-:W-:Y:S01]  /*61d0*/  F2FP.BF16.F32.PACK_AB R47, R79, R47 ;  /* 0x0000002f4f2f723e */ /* 0x000fe200000010ff */
[----:B------:R-:W-:Y:S01]  /*61e0*/  FMUL.FTZ R108, R108, R4 ;  /* 0x000000046c6c7220 */ /* 0x000fe20000410000 */
[----:B------:R-:W-:Y:S01]  /*61f0*/  F2FP.BF16.F32.PACK_AB R53, R54, R34 ;  /* 0x000000223635723e */ /* 0x000fe200000010ff */
[----:B------:R-:W-:Y:S01]  /*6200*/  FMUL.FTZ R109, R109, R4 ;  /* 0x000000046d6d7220 */ /* 0x000fe20000410000 */
[----:B------:R-:W-:Y:S01]  /*6210*/  F2FP.BF16.F32.PACK_AB R54, R57, R56 ;  /* 0x000000383936723e */ /* 0x000fe200000010ff */
[----:B------:R1:W-:Y:S01]  /*6220*/  STSM.16.M88.4 [R2+0x27800], R44 ;  /* 0x0278002c02007844 */ /* 0x0003e20000000200 */
[----:B------:R-:W-:Y:S01]  /*6230*/  F2FP.BF16.F32.PACK_AB R55, R51, R55 ;  /* 0x000000373337723e */ /* 0x000fe200000010ff */
[----:B------:R-:W-:Y:S01]  /*6240*/  FMUL.FTZ R112, R112, R4 ;  /* 0x0000000470707220 */ /* 0x000fe20000410000 */
[----:B------:R-:W-:Y:S01]  /*6250*/  F2FP.BF16.F32.PACK_AB R60, R61, R60 ;  /* 0x0000003c3d3c723e */ /* 0x000fe200000010ff */
[----:B------:R-:W-:Y:S01]  /*6260*/  FMUL.FTZ R113, R113, R4 ;  /* 0x0000000471717220 */ /* 0x000fe20000410000 */
[----:B------:R-:W-:Y:S01]  /*6270*/  F2FP.BF16.F32.PACK_AB R61, R50, R35 ;  /* 0x00000023323d723e */ /* 0x000fe200000010ff */
[----:B------:R1:W-:Y:S01]  /*6280*/  STSM.16.M88.4 [R19], R52 ;  /* 0x0000003413007844 */ /* 0x0003e20000000200 */
[----:B------:R-:W-:Y:S01]  /*6290*/  F2FP.BF16.F32.PACK_AB R62, R65, R64 ;  /* 0x00000040413e723e */ /* 0x000fe200000010ff */
[----:B------:R-:W-:Y:S01]  /*62a0*/  FMUL.FTZ R116, R116, R4 ;  /* 0x0000000474747220 */ /* 0x000fe20000410000 */
[----:B------:R-:W-:Y:S01]  /*62b0*/  F2FP.BF16.F32.PACK_AB R63, R63, R42 ;  /* 0x0000002a3f3f723e */ /* 0x000fe200000010ff */
[-C--:B------:R-:W-:Y:S01]  /*62c0*/  FMUL.FTZ R117, R117, R4.reuse ;  /* 0x0000000475757220 */ /* 0x080fe20000410000 */
[----:B------:R-:W-:Y:S01]  /*62d0*/  F2FP.BF16.F32.PACK_AB R57, R58, R43 ;  /* 0x0000002b3a39723e */ /* 0x000fe200000010ff */
[----:B------:R-:W-:Y:S01]  /*62e0*/  FMUL.FTZ R120, R120, R4 ;  /* 0x0000000478787220 */ /* 0x000fe20000410000 */
[----:B------:R-:W-:Y:S01]  /*62f0*/  F2FP.BF16.F32.PACK_AB R56, R70, R68 ;  /* 0x000000444638723e */ /* 0x000fe200000010ff */
[----:B------:R1:W-:Y:S01]  /*6300*/  STSM.16.M88.4 [R17+0x6000], R60 ;  /* 0x0060003c11007844 */ /* 0x0003e20000000200 */
[----:B------:R-:W-:Y:S01]  /*6310*/  F2FP.BF16.F32.PACK_AB R58, R74, R73 ;  /* 0x000000494a3a723e */ /* 0x000fe200000010ff */
[-C--:B------:R-:W-:Y:S01]  /*6320*/  FMUL.FTZ R121, R121, R4.reuse ;  /* 0x0000000479797220 */ /* 0x080fe20000410000 */
[----:B------:R-:W-:Y:S01]  /*6330*/  F2FP.BF16.F32.PACK_AB R59, R66, R59 ;  /* 0x0000003b423b723e */ /* 0x000fe200000010ff */
[-C--:B------:R-:W-:Y:S01]  /*6340*/  FMUL.FTZ R124, R124, R4.reuse ;  /* 0x000000047c7c7220 */ /* 0x080fe20000410000 */
[----:B------:R-:W-:Y:S01]  /*6350*/  ISETP.LT.AND P1, PT, RZ, UR50, PT ;  /* 0x00000032ff007c0c */ /* 0x000fe2000bf21270 */
[----:B------:R-:W-:Y:S01]  /*6360*/  UMOV UR50, UR6 ;  /* 0x0000000600327c82 */ /* 0x000fe20008000000 */
[-C--:B------:R-:W-:Y:S01]  /*6370*/  FMUL.FTZ R125, R125, R4.reuse ;  /* 0x000000047d7d7220 */ /* 0x080fe20000410000 */
[----:B------:R1:W-:Y:S01]  /*6380*/  STSM.16.M88.4 [R16+0x6000], R56 ;  /* 0x0060003810007844 */ /* 0x0003e20000000200 */
[-C--:B------:R-:W-:Y:S01]  /*6390*/  FMUL.FTZ R128, R128, R4.reuse ;  /* 0x0000000480807220 */ /* 0x080fe20000410000 */
[-C--:B------:R-:W-:Y:S01]  /*63a0*/  FMUL.FTZ R129, R129, R4.reuse ;  /* 0x0000000481817220 */ /* 0x080fe20000410000 */
[-C--:B------:R-:W-:Y:S01]  /*63b0*/  FMUL.FTZ R132, R132, R4.reuse ;  /* 0x0000000484847220 */ /* 0x080fe20000410000 */
[----:B------:R-:W-:Y:S01]  /*63c0*/  @!PT LDS RZ, [RZ] ;  /* 0x00000000fffff984 */ /* 0x000fe20000000800 */
[----:B------:R-:W-:Y:S01]  /*63d0*/  @!PT LDS RZ, [RZ] ;  /* 0x00000000fffff984 */ /* 0x000fe20000000800 */
[----:B------:R-:W-:Y:S01]  /*63e0*/  @!PT LDS RZ, [RZ] ;  /* 0x00000000fffff984 */ /* 0x000fe20000000800 */
[----:B------:R-:W-:Y:S01]  /*63f0*/  @!PT LDS RZ, [RZ] ;  /* 0x00000000fffff984 */ /* 0x000fe20000000800 */
[----:B------:R0:W-:Y:S06]  /*6400*/  MEMBAR.ALL.CTA ;  /* 0x0000000000007992 */ /* 0x0001ec0000008000 */
[----:B0-----:R-:W0:Y:S01]  /*6410*/  FENCE.VIEW.ASYNC.S ;  /* 0x00000000000073c6 */ /* 0x001e220000000000 */
[----:B------:R-:W-:Y:S01]  /*6420*/  FMUL.FTZ R133, R133, R4 ;  /* 0x0000000485857220 */ /* 0x000fe20000410000 */
[-C--:B------:R-:W-:Y:S01]  /*6430*/  FMUL.FTZ R90, R90, R0.reuse ;  /* 0x000000005a5a7220 */ /* 0x080fe20000410000 */
        /* <DEDUP_REMOVED lines=22> */
[----:B------:R-:W-:Y:S01]  /*65a0*/  FMUL.FTZ R135, R135, R0 ;  /* 0x0000000087877220 */ /* 0x000fe20000410000 */
[----:B------:R-:W-:-:S02]  /*65b0*/  IMAD.MOV.U32 R4, RZ, RZ, R76 ;  /* 0x000000ffff047224 */ /* 0x000fc400078e004c */
[----:B------:R-:W-:Y:S01]  /*65c0*/  IMAD.MOV.U32 R0, RZ, RZ, R69 ;  /* 0x000000ffff007224 */ /* 0x000fe200078e0045 */
[----:B0-----:R-:W-:Y:S01]  /*65d0*/  NOP ;  /* 0x0000000000007918 */ /* 0x001fe20000000000 */
[----:B-1----:R-:W-:Y:S05]  /*65e0*/  @P1 BRA `(.L_x_25) ;  /* 0xffffffd400d41947 */ /* 0x002fea000383ffff */
.L_x_14:
[----:B------:R-:W-:Y:S06]  /*65f0*/  BAR.ARV 0x8, 0x200 ;  /* 0x0208000000007b1d */ /* 0x000fec0000002000 */
[----:B------:R-:W-:Y:S05]  /*6600*/  @!P0 BRA `(.L_x_26) ;  /* 0x0000000000048947 */ /* 0x000fea0003800000 */
[----:B------:R-:W-:Y:S01]  /*6610*/  BPT.TRAP 0x1 ;  /* 0x000000040000795c */ /* 0x000fe20000300000 */
.L_x_26:
[----:B------:R-:W-:Y:S01]  /*6620*/  ULEA UR8, UR44, UR40, 0x3 ;  /* 0x000000282c087291 */ /* 0x000fe2000f8e183f */
[----:B------:R-:W-:-:S05]  /*6630*/  IMAD.U32 R0, RZ, RZ, UR45 ;  /* 0x0000002dff007e24 */ /* 0x000fca000f8e00ff */
[----:B------:R-:W-:-:S04]  /*6640*/  SHF.L.U32 R0, R0, 0x1f, RZ ;  /* 0x0000001f00007819 */ /* 0x000fc800000006ff */
[----:B------:R1:W2:Y:S01]  /*6650*/  SYNCS.PHASECHK.TRANS64.TRYWAIT P1, [UR8+0x2d850], R0 ;  /* 0x02d85000ff0075a7 */ /* 0x0002a20008020148 */
[----:B------:R-:W-:Y:S05]  /*6660*/  @!P0 BRA `(.L_x_27) ;  /* 0x0000000000048947 */ /* 0x000fea0003800000 */
[----:B------:R-:W-:Y:S01]  /*6670*/  BPT.TRAP 0x1 ;  /* 0x000000040000795c */ /* 0x000fe20000300000 */
.L_x_27:
[----:B--2---:R-:W-:Y:S05]  /*6680*/  @P1 BRA `(.L_x_28) ;  /* 0x0000000000081947 */ /* 0x004fea0003800000 */
[----:B------:R-:W2:Y:S02]  /*6690*/  SYNCS.PHASECHK.TRANS64.TRYWAIT P1, [UR8+0x2d850], R0 ;  /* 0x02d85000ff0075a7 */ /* 0x000ea40008020148 */
[----:B--2---:R-:W-:Y:S05]  /*66a0*/  @!P1 BRA `(.L_x_29) ;  /* 0x0000005000a49947 */ /* 0x004fea0003800000 */
.L_x_28:
[----:B------:R-:W-:Y:S01]  /*66b0*/  UIADD3 UR4, UR40, 0x400, URZ ;  /* 0x0000040028047890 */ /* 0x000fe2000fffe03f */
[----:B------:R-:W-:Y:S01]  /*66c0*/  WARPGROUP.ARRIVE ;  /* 0x00000000000079c5 */ /* 0x000fe20000000000 */
[----:B------:R-:W-:Y:S01]  /*66d0*/  ULOP3.LUT UR37, UR37, 0x10000, URZ, 0xfc, !UPT ;  /* 0x0001000025257892 */ /* 0x000fe2000f8efc3f */
[----:B-12---:R-:W1:Y:S01]  /*66e0*/  SHFL.BFLY PT, R0, R3, 0x2, 0x1f ;  /* 0x0c401f0003007f89 */ /* 0x006e6200000e0000 */
[----:B------:R-:W-:Y:S01]  /*66f0*/  USHF.R.U32.HI UR4, URZ, 0x4, UR4 ;  /* 0x000000043f047899 */ /* 0x000fe20008011604 */
[----:B------:R-:W-:Y:S01]  /*6700*/  IMAD.MOV.U32 R55, RZ, RZ, RZ ;  /* 0x000000ffff377224 */ /* 0x000fe200078e00ff */
[----:B------:R-:W-:Y:S01]  /*6710*/  UMOV UR5, 0x40000040 ;  /* 0x4000004000057882 */ /* 0x000fe20000000000 */
[----:B------:R-:W-:Y:S01]  /*6720*/  UMOV UR7, 0x80000020 ;  /* 0x8000002000077882 */ /* 0x000fe20000000000 */
[----:B------:R-:W-:Y:S01]  /*6730*/  ULOP3.LUT UR4, UR4, 0x3fff, URZ, 0xc0, !UPT ;  /* 0x00003fff04047892 */ /* 0x000fe2000f8ec03f */
[----:B------:R-:W2:Y:S01]  /*6740*/  SHFL.BFLY PT, R4, R5, 0x2, 0x1f ;  /* 0x0c401f0005047f89 */ /* 0x000ea200000e0000 */
[----:B0-----:R-:W-:Y:S01]  /*6750*/  MOV R8, RZ ;  /* 0x000000ff00087202 */ /* 0x001fe20000000f00 */
[----:B------:R-:W-:Y:S01]  /*6760*/  IMAD.U32 R12, RZ, RZ, UR33 ;  /* 0x00000021ff0c7e24 */ /* 0x000fe2000f8e00ff */
[----:B------:R-:W-:-:S04]  /*6770*/  ULOP3.LUT UR4, UR4, 0x2000000, URZ, 0xfc, !UPT ;  /* 0x0200000004047892 */ /* 0x000fc8000f8efc3f */
[----:B------:R-:W-:-:S03]  /*6780*/  UIMAD UR9, UR44, 0x600, UR4 ;  /* 0x000006002c0978a4 */ /* 0x000fc6000f8e0204 */
[----:B------:R-:W-:-:S04]  /*6790*/  UMOV UR4, UR37 ;  /* 0x0000002500047c82 */ /* 0x000fc80008000000 */
[----:B------:R-:W-:Y:S02]  /*67a0*/  UMOV UR6, UR9 ;  /* 0x0000000900067c82 */ /* 0x000fe40008000000 */
[----:B------:R-:W-:Y:S01]  /*67b0*/  HGMMA.64x96x16.F32.BF16 R88, gdesc[UR4].tnspB, R88, gsb0 ;  /* 0x41600000045879f0 */ /* 0x000fe20008001858 */
[----:B------:R-:W-:Y:S01]  /*67c0*/  UIADD3 UR4, UR37, 0x2, URZ ;  /* 0x0000000225047890 */ /* 0x000fe2000fffe03f */
[----:B-1----:R-:W-:Y:S01]  /*67d0*/  FADD.FTZ R0, R0, R3 ;  /* 0x0000000300007221 */ /* 0x002fe20000010000 */
[----:B------:R-:W-:Y:S01]  /*67e0*/  UIADD3 UR6, UR9, 0x40, URZ ;  /* 0x0000004009067890 */ /* 0x000fe2000fffe03f */
[----:B------:R-:W-:Y:S01]  /*67f0*/  IMAD.MOV.U32 R3, RZ, RZ, -0x800000 ;  /* 0xff800000ff037424 */ /* 0x000fe200078e00ff */
[----:B------:R-:W-:Y:S01]  /*6800*/  UMOV UR5, 0x40000040 ;  /* 0x4000004000057882 */ /* 0x000fe20000000000 */
[----:B------:R-:W-:Y:S01]  /*6810*/  UMOV UR7, 0x80000020 ;  /* 0x8000002000077882 */ /* 0x000fe20000000000 */
[----:B------:R-:W0:Y:S01]  /*6820*/  SHFL.BFLY PT, R7, R0, 0x1, 0x1f ;  /* 0x0c201f0000077f89 */ /* 0x000e2200000e0000 */
[----:B--2---:R-:W-:-:S05]  /*6830*/  FADD.FTZ R4, R4, R5 ;  /* 0x0000000504047221 */ /* 0x004fca0000010000 */
[----:B------:R-:W1:Y:S01]  /*6840*/  SHFL.BFLY PT, R9, R4, 0x1, 0x1f ;  /* 0x0c201f0004097f89 */ /* 0x000e6200000e0000 */
[----:B0-----:R-:W-:Y:S01]  /*6850*/  FADD.FTZ R10, R0, R7 ;  /* 0x00000007000a7221 */ /* 0x001fe20000010000 */
[----:B------:R-:W-:Y:S02]  /*6860*/  IMAD.U32 R7, RZ, RZ, UR33 ;  /* 0x00000021ff077e24 */ /* 0x000fe4000f8e00ff */
[----:B------:R-:W-:Y:S02]  /*6870*/  IMAD.MOV.U32 R0, RZ, RZ, -0x800000 ;  /* 0xff800000ff007424 */ /* 0x000fe400078e00ff */
[----:B------:R-:W-:Y:S01]  /*6880*/  FSETP.NE.FTZ.AND P1, PT, R10, RZ, PT ;  /* 0x000000ff0a00720b */ /* 0x000fe20003f35000 */
[----:B-1----:R-:W-:-:S05]  /*6890*/  FADD.FTZ R9, R4, R9 ;  /* 0x0000000904097221 */ /* 0x002fca0000010000 */
[----:B------:R-:W-:-:S07]  /*68a0*/  FSETP.NE.FTZ.AND P2, PT, R9, RZ, PT ;  /* 0x000000ff0900720b */ /* 0x000fce0003f55000 */
[----:B------:R-:W0:Y:S01]  /*68b0*/  @P1 MUFU.LG2 R5, R10 ;  /* 0x0000000a00051308 */ /* 0x000e220000000c00 */
[----:B------:R-:W-:-:S05]  /*68c0*/  @P1 FMUL.FTZ R4, R7, 0.69314718246459960938 ;  /* 0x3f31721807041820 */ /* 0x000fca0000410000 */
[----:B------:R-:W-:Y:S02]  /*68d0*/  @P2 FMUL.FTZ R12, R12, 0.69314718246459960938 ;  /* 0x3f3172180c0c2820 */ /* 0x000fe40000410000 */
[----:B------:R-:W1:Y:S08]  /*68e0*/  @P2 MUFU.LG2 R6, R9 ;  /* 0x0000000900062308 */ /* 0x000e700000000c00 */
[----:B------:R2:W3:Y:S01]  /*68f0*/  @P1 MUFU.RCP R55, R10 ;  /* 0x0000000a00371308 */ /* 0x0004e20000001000 */
[----:B0-----:R-:W-:-:S04]  /*6900*/  @P1 FMUL.FTZ R5, R5, 0.69314718246459960938 ;  /* 0x3f31721805051820 */ /* 0x001fc80000410000 */
[----:B------:R-:W-:-:S03]  /*6910*/  @P1 FFMA.FTZ R3, R4, R69, R5 ;  /* 0x0000004504031223 */ /* 0x000fc60000010005 */
[----:B------:R2:W0:Y:S01]  /*6920*/  @P2 MUFU.RCP R8, R9 ;  /* 0x0000000900082308 */ /* 0x0004220000001000 */
[----:B-1----:R-:W-:-:S04]  /*6930*/  @P2 FMUL.FTZ R7, R6, 0.69314718246459960938 ;  /* 0x3f31721806072820 */ /* 0x002fc80000410000 */
[----:B------:R-:W-:Y:S01]  /*6940*/  @P2 FFMA.FTZ R0, R12, R76, R7 ;  /* 0x0000004c0c002223 */ /* 0x000fe20000010007 */
        /* <DEDUP_REMOVED lines=46> */
[----:B0-23--:R-:W-:Y:S05]  /*6c30*/  @!P0 BRA `(.L_x_30) ;  /* 0x0000000000048947 */ /* 0x00dfea0003800000 */
[----:B------:R-:W-:Y:S01]  /*6c40*/  BPT.TRAP 0x1 ;  /* 0x000000040000795c */ /* 0x000fe20000300000 */
.L_x_30:
[----:B------:R-:W0:Y:S01]  /*6c50*/  S2UR UR6, SR_SWINHI ;  /* 0x00000000000679c3 */ /* 0x000e220000002f00 */
[-C--:B------:R-:W-:Y:S01]  /*6c60*/  FMUL.FTZ R6, R93, R55.reuse ;  /* 0x000000375d067220 */ /* 0x080fe20000410000 */
[----:B------:R-:W-:Y:S01]  /*6c70*/  ULDC UR7, c[0x0][0xc44] ;  /* 0x0003110000077ab9 */ /* 0x000fe20000000800 */
[----:B------:R-:W-:Y:S01]  /*6c80*/  IMAD R61, RZ, RZ, -UR43 ;  /* 0x8000002bff3d7e24 */ /* 0x000fe2000f8e02ff */
[----:B------:R-:W-:Y:S01]  /*6c90*/  UIADD3 UR8, UR8, 0x2d860, URZ ;  /* 0x0002d86008087890 */ /* 0x000fe2000fffe03f */
[----:B------:R-:W-:Y:S01]  /*6ca0*/  IMAD R9, R138, 0x20, R22 ;  /* 0x000000208a097824 */ /* 0x000fe200078e0216 */
[----:B------:R-:W-:Y:S01]  /*6cb0*/  ULDC.64 UR10, c[0x0][0xb90] ;  /* 0x0002e400000a7ab9 */ /* 0x000fe20000000a00 */
[-C--:B------:R-:W-:Y:S01]  /*6cc0*/  FMUL.FTZ R62, R95, R8.reuse ;  /* 0x000000085f3e7220 */ /* 0x080fe20000410000 */
[----:B------:R-:W1:Y:S01]  /*6cd0*/  LDC R60, c[0x0][0xbe8] ;  /* 0x0002fa00ff3c7b82 */ /* 0x000e620000000800 */
[----:B------:R-:W-:Y:S01]  /*6ce0*/  UPRMT UR8, UR41, 0x654, UR8 ;  /* 0x0000065429087896 */ /* 0x000fe20008000008 */
[-C--:B------:R-:W-:Y:S01]  /*6cf0*/  FMUL.FTZ R7, R89, R55.reuse ;  /* 0x0000003759077220 */ /* 0x080fe20000410000 */
[-C--:B------:R-:W-:Y:S01]  /*6d00*/  FMUL.FTZ R63, R92, R55.reuse ;  /* 0x000000375c3f7220 */ /* 0x080fe20000410000 */
[----:B------:R-:W-:Y:S01]  /*6d10*/  FMUL.FTZ R28, R88, R55 ;  /* 0x00000037581c7220 */ /* 0x000fe20000410000 */
[-C--:B------:R-:W-:Y:S01]  /*6d20*/  FMUL.FTZ R82, R91, R8.reuse ;  /* 0x000000085b527220 */ /* 0x080fe20000410000 */
[-C--:B------:R-:W-:Y:S01]  /*6d30*/  FMUL.FTZ R85, R94, R8.reuse ;  /* 0x000000085e557220 */ /* 0x080fe20000410000 */
[-C--:B------:R-:W-:Y:S01]  /*6d40*/  FMUL.FTZ R87, R90, R8.reuse ;  /* 0x000000085a577220 */ /* 0x080fe20000410000 */
[----:B------:R-:W2:Y:S01]  /*6d50*/  LDC R26, c[0x0][0xc38] ;  /* 0x00030e00ff1a7b82 */ /* 0x000ea20000000800 */
[----:B------:R-:W-:Y:S01]  /*6d60*/  F2FP.BF16.F32.PACK_AB R6, R6, R63 ;  /* 0x0000003f0606723e */ /* 0x000fe200000010ff */
[-C--:B------:R-:W-:Y:S01]  /*6d70*/  FMUL.FTZ R78, R99, R8.reuse ;  /* 0x00000008634e7220 */ /* 0x080fe20000410000 */
[-C--:B------:R-:W-:Y:S01]  /*6d80*/  FMUL.FTZ R83, R98, R8.reuse ;  /* 0x0000000862537220 */ /* 0x080fe20000410000 */
[-C--:B------:R-:W-:Y:S01]  /*6d90*/  FMUL.FTZ R80, R103, R8.reuse ;  /* 0x0000000867507220 */ /* 0x080fe20000410000 */
[-C--:B------:R-:W-:Y:S01]  /*6da0*/  FMUL.FTZ R81, R102, R8.reuse ;  /* 0x0000000866517220 */ /* 0x080fe20000410000 */
[-C--:B------:R-:W-:Y:S01]  /*6db0*/  FMUL.FTZ R70, R107, R8.reuse ;  /* 0x000000086b467220 */ /* 0x080fe20000410000 */
[-C--:B------:R-:W-:Y:S01]  /*6dc0*/  FMUL.FTZ R79, R106, R8.reuse ;  /* 0x000000086a4f7220 */ /* 0x080fe20000410000 */
[----:B------:R-:W-:Y:S01]  /*6dd0*/  UMOV UR4, UR40 ;  /* 0x0000002800047c82 */ /* 0x000fe20008000000 */
[----:B0-----:R-:W-:Y:S01]  /*6de0*/  UMOV UR5, UR6 ;  /* 0x0000000600057c82 */ /* 0x001fe20008000000 */
[----:B------:R-:W-:Y:S01]  /*6df0*/  SYNCS.ARRIVE.TRANS64.RED.A1T0 RZ, [UR8], RZ ;  /* 0x000000ffffff79a7 */ /* 0x000fe20008100408 */
[----:B------:R-:W-:Y:S01]  /*6e00*/  MOV R36, UR4 ;  /* 0x0000000400247c02 */ /* 0x000fe20008000f00 */
[----:B------:R-:W-:Y:S01]  /*6e10*/  IMAD.U32 R37, RZ, RZ, UR5 ;  /* 0x00000005ff257e24 */ /* 0x000fe2000f8e00ff */
[----:B------:R-:W-:Y:S01]  /*6e20*/  UIADD3 UR4, -UR38, URZ, URZ ;  /* 0x0000003f26047290 */ /* 0x000fe2000fffe13f */
[-C--:B------:R-:W-:Y:S01]  /*6e30*/  FMUL.FTZ R71, R111, R8.reuse ;  /* 0x000000086f477220 */ /* 0x080fe20000410000 */
[----:B------:R-:W-:Y:S01]  /*6e40*/  FMUL.FTZ R76, R110, R8 ;  /* 0x000000086e4c7220 */ /* 0x000fe20000410000 */
[----:B------:R-:W-:Y:S01]  /*6e50*/  IMAD.WIDE R4, R143, 0x2, R36 ;  /* 0x000000028f047825 */ /* 0x000fe200078e0224 */
[----:B------:R-:W-:-:S03]  /*6e60*/  UIMAD UR7, UR7, UR4, UR43 ;  /* 0x00000004070772a4 */ /* 0x000fc6000f8e022b */
[-C--:B------:R-:W-:Y:S01]  /*6e70*/  FMUL.FTZ R68, R115, R8.reuse ;  /* 0x0000000873447220 */ /* 0x080fe20000410000 */
[-C--:B------:R-:W-:Y:S01]  /*6e80*/  FMUL.FTZ R77, R114, R8.reuse ;  /* 0x00000008724d7220 */ /* 0x080fe20000410000 */
[----:B------:R-:W-:Y:S01]  /*6e90*/  IMAD.WIDE R36, R9, 0x2, R36 ;  /* 0x0000000209247825 */ /* 0x000fe200078e0224 */
[C---:B------:R-:W-:Y:S01]  /*6ea0*/  IADD3 R31, P1, R4.reuse, 0x6000, RZ ;  /* 0x00006000041f7810 */ /* 0x040fe20007f3e0ff */
[----:B------:R-:W-:Y:S01]  /*6eb0*/  USHF.R.S32.HI UR12, URZ, 0x1f, UR7 ;  /* 0x0000001f3f0c7899 */ /* 0x000fe20008011407 */
[----:B------:R-:W-:Y:S01]  /*6ec0*/  IADD3 R27, P3, R4, 0x3000, RZ ;  /* 0x00003000041b7810 */ /* 0x000fe20007f7e0ff */
[----:B------:R-:W-:Y:S01]  /*6ed0*/  UIMAD.WIDE.U32 UR4, UR7, UR10, URZ ;  /* 0x0000000a070472a5 */ /* 0x000fe2000f8e003f */
[----:B--2---:R-:W-:Y:S01]  /*6ee0*/  IMAD R61, R26, R61, UR36 ;  /* 0x000000241a3d7e24 */ /* 0x004fe2000f8e023d */
[----:B------:R-:W-:Y:S01]  /*6ef0*/  IADD3 R25, P0, R4, 0x6020, RZ ;  /* 0x0000602004197810 */ /* 0x000fe20007f1e0ff */
[----:B------:R-:W-:Y:S01]  /*6f00*/  IMAD.X R11, RZ, RZ, R5, P1 ;  /* 0x000000ffff0b7224 */ /* 0x000fe200008e0605 */
[----:B-1----:R-:W-:Y:S01]  /*6f10*/  ISETP.NE.AND P1, PT, R60, 0x1, PT ;  /* 0x000000013c00780c */ /* 0x002fe20003f25270 */
[----:B------:R-:W-:Y:S01]  /*6f20*/  UIMAD UR6, UR12, UR10, URZ ;  /* 0x0000000a0c0672a4 */ /* 0x000fe2000f8e023f */
[----:B------:R-:W-:Y:S01]  /*6f30*/  LOP3.LUT R14, R27, 0x180, RZ, 0xc0, !PT ;  /* 0x000001801b0e7812 */ /* 0x000fe200078ec0ff */
[----:B------:R-:W-:Y:S01]  /*6f40*/  IMAD R95, R61, 0xc0, R142 ;  /* 0x000000c03d5f7824 */ /* 0x000fe200078e028e */
[----:B------:R-:W-:Y:S01]  /*6f50*/  LOP3.LUT R24, R25, 0x180, RZ, 0xc0, !PT ;  /* 0x0000018019187812 */ /* 0x000fe200078ec0ff */
[----:B------:R-:W-:Y:S01]  /*6f60*/  UIMAD UR6, UR7, UR11, UR6 ;  /* 0x0000000b070672a4 */ /* 0x000fe2000f8e0206 */
[----:B------:R-:W-:Y:S01]  /*6f70*/  SHF.R.U64 R14, R14, 0x3, RZ ;  /* 0x000000030e0e7819 */ /* 0x000fe200000012ff */
[----:B------:R-:W-:Y:S01]  /*6f80*/  IMAD.MOV.U32 R89, RZ, RZ, R95 ;  /* 0x000000ffff597224 */ /* 0x000fe200078e005f */
[----:B------:R-:W-:Y:S01]  /*6f90*/  SHF.R.U64 R24, R24, 0x3, RZ ;  /* 0x0000000318187819 */ /* 0x000fe200000012ff */
[----:B------:R-:W-:Y:S01]  /*6fa0*/  UIADD3 UR6, UR5, UR6, URZ ;  /* 0x0000000605067290 */ /* 0x000fe2000fffe03f */
[----:B------:R-:W-:Y:S01]  /*6fb0*/  LOP3.LUT R14, R14, R27, RZ, 0x3c, !PT ;  /* 0x0000001b0e0e7212 */ /* 0x000fe200078e3cff */
[----:B------:R-:W-:Y:S01]  /*6fc0*/  IMAD.U32 R39, RZ, RZ, UR5 ;  /* 0x00000005ff277e24 */ /* 0x000fe2000f8e00ff */
[----:B------:R-:W0:Y:S01]  /*6fd0*/  LDC.64 R26, c[0x0][0xb98] ;  /* 0x0002e600ff1a7b82 */ /* 0x000e220000000a00 */
[----:B------:R-:W-:Y:S01]  /*6fe0*/  LOP3.LUT R9, R4, 0x180, RZ, 0xc0, !PT ;  /* 0x0000018004097812 */ /* 0x000fe200078ec0ff */
[----:B------:R-:W-:Y:S01]  /*6ff0*/  USHF.R.S32.HI UR10, URZ, 0x1f, UR38 ;  /* 0x0000001f3f0a7899 */ /* 0x000fe20008011426 */
[----:B------:R-:W-:Y:S01]  /*7000*/  LOP3.LUT R24, R24, R25, RZ, 0x3c, !PT ;  /* 0x0000001918187212 */ /* 0x000fe200078e3cff */
[----:B------:R-:W-:Y:S01]  /*7010*/  IMAD.X R25, RZ, RZ, R5, P0 ;  /* 0x000000ffff197224 */ /* 0x000fe200000e0605 */
[----:B------:R-:W-:Y:S01]  /*7020*/  SHF.R.U64 R9, R9, 0x3, RZ ;  /* 0x0000000309097819 */ /* 0x000fe200000012ff */
[----:B------:R-:W-:Y:S01]  /*7030*/  IMAD.U32 R38, RZ, RZ, UR4 ;  /* 0x00000004ff267e24 */ /* 0x000fe2000f8e00ff */
[----:B------:R-:W-:Y:S01]  /*7040*/  IADD3 R35, P0, R36, 0x1800, RZ ;  /* 0x0000180024237810 */ /* 0x000fe20007f1e0ff */
[----:B------:R-:W1:Y:S01]  /*7050*/  @P1 LDC R84, c[0x0][0xbec] ;  /* 0x0002fb00ff541b82 */ /* 0x000e620000000800 */
[C---:B------:R-:W-:Y:S01]  /*7060*/  IADD3 R29, P2, R4.reuse, 0x3020, RZ ;  /* 0x00003020041d7810 */ /* 0x040fe20007f5e0ff */
[-C--:B------:R-:W-:Y:S01]  /*7070*/  FMUL.FTZ R69, R119, R8.reuse ;  /* 0x0000000877457220 */ /* 0x080fe20000410000 */
[----:B------:R-:W-:Y:S01]  /*7080*/  IADD3 R21, P4, R4, 0x20, RZ ;  /* 0x0000002004157810 */ /* 0x000fe20007f9e0ff */
[----:B------:R-:W-:Y:S01]  /*7090*/  FMUL.FTZ R74, R118, R8 ;  /* 0x00000008764a7220 */ /* 0x000fe20000410000 */
[----:B------:R-:W-:Y:S01]  /*70a0*/  LOP3.LUT R4, R9, R4, RZ, 0x3c, !PT ;  /* 0x0000000409047212 */ /* 0x000fe200078e3cff */
[-C--:B------:R-:W-:Y:S01]  /*70b0*/  FMUL.FTZ R66, R123, R8.reuse ;  /* 0x000000087b427220 */ /* 0x080fe20000410000 */
[----:B------:R-:W-:Y:S01]  /*70c0*/  LOP3.LUT R34, R35, 0x180, RZ, 0xc0, !PT ;  /* 0x0000018023227812 */ /* 0x000fe200078ec0ff */
[----:B------:R-:W2:Y:S01]  /*70d0*/  @P1 LDC R93, c[0x0][0xbf0] ;  /* 0x0002fc00ff5d1b82 */ /* 0x000ea20000000800 */
[----:B------:R-:W-:Y:S01]  /*70e0*/  MOV R39, UR6 ;  /* 0x0000000600277c02 */ /* 0x000fe20008000f00 */
[-C--:B------:R-:W-:Y:S01]  /*70f0*/  FMUL.FTZ R75, R122, R8.reuse ;  /* 0x000000087a4b7220 */ /* 0x080fe20000410000 */
[----:B------:R-:W-:Y:S01]  /*7100*/  IADD3 R91, P5, R36, 0x7800, RZ ;  /* 0x00007800245b7810 */ /* 0x000fe20007fbe0ff */
[-C--:B------:R-:W-:Y:S01]  /*7110*/  FMUL.FTZ R67, R127, R8.reuse ;  /* 0x000000087f437220 */ /* 0x080fe20000410000 */
[----:B------:R-:W-:Y:S01]  /*7120*/  LOP3.LUT R10, R31, 0x180, RZ, 0xc0, !PT ;  /* 0x000001801f0a7812 */ /* 0x000fe200078ec0ff */
[----:B------:R-:W-:Y:S01]  /*7130*/  FMUL.FTZ R72, R126, R8 ;  /* 0x000000087e487220 */ /* 0x000fe20000410000 */
[----:B------:R-:W-:Y:S01]  /*7140*/  MOV R86, R4 ;  /* 0x0000000400567202 */ /* 0x000fe20000000f00 */
[----:B0-----:R-:W-:Y:S01]  /*7150*/  IMAD.WIDE.U32 R38, R26, UR38, R38 ;  /* 0x000000261a267c25 */ /* 0x001fe2000f8e0026 */
[----:B------:R-:W-:-:S03]  /*7160*/  F2FP.BF16.F32.PACK_AB R4, R7, R28 ;  /* 0x0000001c0704723e */ /* 0x000fc600000010ff */
[-C--:B------:R-:W-:Y:S01]  /*7170*/  FMUL.FTZ R64, R131, R8.reuse ;  /* 0x0000000883407220 */ /* 0x080fe20000410000 */
[----:B------:R-:W-:Y:S01]  /*7180*/  SHF.R.U64 R34, R34, 0x3, RZ ;  /* 0x0000000322227819 */ /* 0x000fe200000012ff */
[----:B------:R-:W-:Y:S01]  /*7190*/  FMUL.FTZ R73, R130, R8 ;  /* 0x0000000882497220 */ /* 0x000fe20000410000 */
[----:B------:R-:W-:Y:S01]  /*71a0*/  F2FP.BF16.F32.PACK_AB R7, R62, R85 ;  /* 0x000000553e07723e */ /* 0x000fe200000010ff */
[----:B------:R-:W-:Y:S01]  /*71b0*/  IMAD R62, R26, UR10, RZ ;  /* 0x0000000a1a3e7c24 */ /* 0x000fe2000f8e02ff */
[----:B------:R-:W-:Y:S01]  /*71c0*/  SHF.R.U64 R10, R10, 0x3, RZ ;  /* 0x000000030a0a7819 */ /* 0x000fe200000012ff */
[----:B-1----:R-:W-:Y:S01]  /*71d0*/  @P1 IMAD.HI.U32 R84, R95, R84, RZ ;  /* 0x000000545f541227 */ /* 0x002fe200078e00ff */
[----:B------:R-:W-:-:S03]  /*71e0*/  LOP3.LUT R34, R34, R35, RZ, 0x3c, !PT ;  /* 0x0000002322227212 */ /* 0x000fc600078e3cff */
[-C--:B------:R-:W-:Y:S01]  /*71f0*/  FMUL.FTZ R65, R135, R8.reuse ;  /* 0x0000000887417220 */ /* 0x080fe20000410000 */
[----:B------:R-:W-:Y:S01]  /*7200*/  FMUL.FTZ R134, R134, R8 ;  /* 0x0000000886867220 */ /* 0x000fe20000410000 */
[----:B------:R-:W-:Y:S01]  /*7210*/  IMAD.X R15, RZ, RZ, R5, P3 ;  /* 0x000000ffff0f7224 */ /* 0x000fe200018e0605 */
[----:B------:R-:W-:Y:S01]  /*7220*/  LOP3.LUT R10, R10, R31, RZ, 0x3c, !PT ;  /* 0x0000001f0a0a7212 */ /* 0x000fe200078e3cff */
[----:B------:R-:W-:Y:S01]  /*7230*/  IMAD.X R35, RZ, RZ, R37, P0 ;  /* 0x000000ffff237224 */ /* 0x000fe200000e0625 */
[----:B------:R-:W-:Y:S01]  /*7240*/  LOP3.LUT R8, R29, 0x180, RZ, 0xc0, !PT ;  /* 0x000001801d087812 */ /* 0x000fe200078ec0ff */
[----:B------:R-:W-:Y:S01]  /*7250*/  IMAD R27, R27, UR38, R62 ;  /* 0x000000261b1b7c24 */ /* 0x000fe2000f8e023e */
[----:B--2---:R-:W-:Y:S01]  /*7260*/  @P1 SHF.R.U32.HI R89, RZ, R93, R84 ;  /* 0x0000005dff591219 */ /* 0x004fe20000011654 */
[----:B------:R-:W-:Y:S01]  /*7270*/  IMAD.X R9, RZ, RZ, R5, P4 ;  /* 0x000000ffff097224 */ /* 0x000fe200020e0605 */
[----:B------:R-:W-:Y:S01]  /*7280*/  LOP3.LUT R84, R91, 0x180, RZ, 0xc0, !PT ;  /* 0x000001805b547812 */ /* 0x000fe200078ec0ff */
[----:B------:R-:W-:Y:S01]  /*7290*/  ULDC.64 UR4, c[0x0][0xb88] ;  /* 0x0002e20000047ab9 */ /* 0x000fe20000000a00 */
[----:B------:R-:W-:Y:S01]  /*72a0*/  IADD3 R31, P3, R36, 0x4800, RZ ;  /* 0x00004800241f7810 */ /* 0x000fe20007f7e0ff */
[----:B------:R-:W-:Y:S01]  /*72b0*/  IMAD.MOV R63, RZ, RZ, -R89 ;  /* 0x000000ffff3f7224 */ /* 0x000fe200078e0a59 */
[----:B------:R-:W-:Y:S01]  /*72c0*/  SHF.R.U64 R28, R84, 0x3, RZ ;  /* 0x00000003541c7819 */ /* 0x000fe200000012ff */
[----:B------:R-:W-:Y:S01]  /*72d0*/  ULDC UR6, c[0x0][0xa88] ;  /* 0x0002a20000067ab9 */ /* 0x000fe20000000800 */
[----:B------:R-:W-:Y:S01]  /*72e0*/  MOV R84, R24 ;  /* 0x0000001800547202 */ /* 0x000fe20000000f00 */
[C---:B------:R-:W-:Y:S01]  /*72f0*/  IMAD R63, R60.reuse, R63, R95 ;  /* 0x0000003f3c3f7224 */ /* 0x040fe200078e025f */
[----:B------:R-:W-:Y:S01]  /*7300*/  SHF.R.S32.HI R25, RZ, 0x1f, R89 ;  /* 0x0000001fff197819 */ /* 0x000fe20000011459 */
[----:B------:R-:W-:Y:S01]  /*7310*/  IMAD R62, R60, UR6, RZ ;  /* 0x000000063c3e7c24 */ /* 0x000fe2000f8e02ff */
[----:B------:R-:W-:Y:S01]  /*7320*/  IADD3 R24, P0, R89, R38, RZ ;  /* 0x0000002659187210 */ /* 0x000fe20007f1e0ff */
[-C--:B------:R-:W-:Y:S01]  /*7330*/  FMUL.FTZ R40, R97, R55.reuse ;  /* 0x0000003761287220 */ /* 0x080fe20000410000 */
[----:B------:R-:W-:Y:S01]  /*7340*/  SHF.R.S32.HI R26, RZ, 0x1f, R63 ;  /* 0x0000001fff1a7819 */ /* 0x000fe2000001143f */
[----:B------:R-:W-:Y:S01]  /*7350*/  FMUL.FTZ R51, R96, R55 ;  /* 0x0000003760337220 */ /* 0x000fe20000410000 */
[----:B------:R-:W-:Y:S01]  /*7360*/  IADD3.X R13, RZ, R5, RZ, P2, !PT ;  /* 0x00000005ff0d7210 */ /* 0x000fe200017fe4ff */
[----:B------:R-:W-:Y:S01]  /*7370*/  FMUL.FTZ R48, R101, R55 ;  /* 0x0000003765307220 */ /* 0x000fe20000410000 */
[----:B------:R-:W-:Y:S01]  /*7380*/  F2FP.BF16.F32.PACK_AB R5, R82, R87 ;  /* 0x000000575205723e */ /* 0x000fe200000010ff */
[----:B------:R-:W-:Y:S01]  /*7390*/  BAR.SYNC.DEFER_BLOCKING 0x1, 0x180 ;  /* 0x0046000000007b1d */ /* 0x000fe20000010000 */
[----:B------:R-:W-:Y:S01]  /*73a0*/  SHF.R.U64 R8, R8, 0x3, RZ ;  /* 0x0000000308087819 */ /* 0x000fe200000012ff */
[----:B------:R-:W-:Y:S01]  /*73b0*/  IMAD R26, R26, UR4, RZ ;  /* 0x000000041a1a7c24 */ /* 0x000fe2000f8e02ff */
[----:B------:R-:W-:Y:S01]  /*73c0*/  LOP3.LUT R30, R31, 0x180, RZ, 0xc0, !PT ;  /* 0x000001801f1e7812 */ /* 0x000fe200078ec0ff */
[----:B------:R-:W-:Y:S01]  /*73d0*/  FMUL.FTZ R53, R100, R55 ;  /* 0x0000003764357220 */ /* 0x000fe20000410000 */
[----:B------:R-:W-:Y:S01]  /*73e0*/  IADD3.X R25, R25, R39, R27, P0, !PT ;  /* 0x0000002719197210 */ /* 0x000fe200007fe41b */
[-C--:B------:R-:W-:Y:S01]  /*73f0*/  FMUL.FTZ R49, R105, R55.reuse ;  /* 0x0000003769317220 */ /* 0x080fe20000410000 */
[----:B------:R-:W-:Y:S01]  /*7400*/  IADD3 R33, P2, R36, 0x3000, RZ ;  /* 0x0000300024217810 */ /* 0x000fe20007f5e0ff */
[----:B------:R-:W-:Y:S01]  /*7410*/  FMUL.FTZ R50, R104, R55 ;  /* 0x0000003768327220 */ /* 0x000fe20000410000 */
[----:B------:R-:W-:Y:S01]  /*7420*/  LOP3.LUT R12, R8, R29, RZ, 0x3c, !PT ;  /* 0x0000001d080c7212 */ /* 0x000fe200078e3cff */
[----:B------:R-:W-:Y:S01]  /*7430*/  IMAD.WIDE.U32 R24, R63, UR4, R24 ;  /* 0x000000043f187c25 */ /* 0x000fe2000f8e0018 */
[----:B------:R-:W-:-:S03]  /*7440*/  SHF.R.U64 R30, R30, 0x3, RZ ;  /* 0x000000031e1e7819 */ /* 0x000fc600000012ff */
[-C--:B------:R-:W-:Y:S01]  /*7450*/  FMUL.FTZ R46, R109, R55.reuse ;  /* 0x000000376d2e7220 */ /* 0x080fe20000410000 */
[----:B------:R-:W-:Y:S01]  /*7460*/  LOP3.LUT R8, R21, 0x180, RZ, 0xc0, !PT ;  /* 0x0000018015087812 */ /* 0x000fe200078ec0ff */
[-C--:B------:R-:W-:Y:S01]  /*7470*/  FMUL.FTZ R59, R108, R55.reuse ;  /* 0x000000376c3b7220 */ /* 0x080fe20000410000 */
[----:B------:R-:W-:Y:S01]  /*7480*/  LOP3.LUT R32, R33, 0x180, RZ, 0xc0, !PT ;  /* 0x0000018021207812 */ /* 0x000fe200078ec0ff */
[----:B------:R-:W-:Y:S01]  /*7490*/  FMUL.FTZ R47, R113, R55 ;  /* 0x00000037712f7220 */ /* 0x000fe20000410000 */
[----:B------:R-:W-:Y:S01]  /*74a0*/  MOV R85, R10 ;  /* 0x0000000a00557202 */ /* 0x000fe20000000f00 */
[----:B------:R-:W-:Y:S01]  /*74b0*/  IMAD R11, R61, 0xc0, R141 ;  /* 0x000000c03d0b7824 */ /* 0x000fe200078e028d */
[----:B------:R-:W-:Y:S01]  /*74c0*/  LOP3.LUT R30, R30, R31, RZ, 0x3c, !PT ;  /* 0x0000001f1e1e7212 */ /* 0x000fe200078e3cff */
[-C--:B------:R-:W-:Y:S01]  /*74d0*/  FMUL.FTZ R58, R112, R55.reuse ;  /* 0x00000037703a7220 */ /* 0x080fe20000410000 */
[----:B------:R-:W-:Y:S01]  /*74e0*/  SHF.R.U64 R8, R8, 0x3, RZ ;  /* 0x0000000308087819 */ /* 0x000fe200000012ff */
[----:B------:R-:W-:Y:S01]  /*74f0*/  FMUL.FTZ R44, R117, R55 ;  /* 0x00000037752c7220 */ /* 0x000fe20000410000 */
[----:B------:R-:W-:Y:S01]  /*7500*/  SHF.R.U64 R32, R32, 0x3, RZ ;  /* 0x0000000320207819 */ /* 0x000fe200000012ff */
[----:B------:R0:W-:Y:S01]  /*7510*/  STSM.16.M88.4 [R86], R4 ;  /* 0x0000000456007844 */ /* 0x0001e20000000200 */
[----:B------:R-:W-:Y:S01]  /*7520*/  IADD3.X R31, RZ, R37, RZ, P3, !PT ;  /* 0x00000025ff1f7210 */ /* 0x000fe20001ffe4ff */
[-C--:B------:R-:W-:Y:S01]  /*7530*/  FMUL.FTZ R57, R116, R55.reuse ;  /* 0x0000003774397220 */ /* 0x080fe20000410000 */
[----:B------:R-:W-:Y:S01]  /*7540*/  LOP3.LUT P0, RZ, R139, 0x3, RZ, 0xc0, !PT ;  /* 0x000000038bff7812 */ /* 0x000fe2000780c0ff */
[----:B------:R-:W-:Y:S01]  /*7550*/  FMUL.FTZ R45, R121, R55 ;  /* 0x00000037792d7220 */ /* 0x000fe20000410000 */
[----:B------:R-:W-:Y:S01]  /*7560*/  LOP3.LUT R8, R8, R21, RZ, 0x3c, !PT ;  /* 0x0000001508087212 */ /* 0x000fe200078e3cff */
[----:B------:R-:W-:Y:S01]  /*7570*/  FMUL.FTZ R56, R120, R55 ;  /* 0x0000003778387220 */ /* 0x000fe20000410000 */
[----:B------:R-:W-:Y:S01]  /*7580*/  LOP3.LUT R32, R32, R33, RZ, 0x3c, !PT ;  /* 0x0000002120207212 */ /* 0x000fe200078e3cff */
[----:B------:R-:W-:-:S02]  /*7590*/  IMAD.X R33, RZ, RZ, R37, P2 ;  /* 0x000000ffff217224 */ /* 0x000fc400010e0625 */
[-C--:B------:R-:W-:Y:S01]  /*75a0*/  FMUL.FTZ R41, R125, R55.reuse ;  /* 0x000000377d297220 */ /* 0x080fe20000410000 */
[-C--:B------:R-:W-:Y:S01]  /*75b0*/  FMUL.FTZ R54, R124, R55.reuse ;  /* 0x000000377c367220 */ /* 0x080fe20000410000 */
[-C--:B------:R-:W-:Y:S01]  /*75c0*/  FMUL.FTZ R43, R129, R55.reuse ;  /* 0x00000037812b7220 */ /* 0x080fe20000410000 */
[-C--:B------:R-:W-:Y:S01]  /*75d0*/  FMUL.FTZ R52, R128, R55.reuse ;  /* 0x0000003780347220 */ /* 0x080fe20000410000 */
[-C--:B------:R-:W-:Y:S01]  /*75e0*/  FMUL.FTZ R42, R133, R55.reuse ;  /* 0x00000037852a7220 */ /* 0x080fe20000410000 */
[-C--:B------:R-:W-:Y:S01]  /*75f0*/  ISETP.GE.OR P2, PT, R11, R62.reuse, P0 ;  /* 0x0000003e0b00720c */ /* 0x080fe20000746670 */
[----:B------:R-:W-:Y:S01]  /*7600*/  FMUL.FTZ R55, R132, R55 ;  /* 0x0000003784377220 */ /* 0x000fe20000410000 */
[----:B0-----:R-:W-:Y:S01]  /*7610*/  IMAD R7, R63, UR5, R26 ;  /* 0x000000053f077c24 */ /* 0x001fe2000f8e021a */
[----:B------:R-:W-:Y:S01]  /*7620*/  ULDC.64 UR4, c[0x0][0xb50] ;  /* 0x0002d40000047ab9 */ /* 0x000fe20000000a00 */
[----:B------:R-:W-:Y:S01]  /*7630*/  VIADD R5, R11, 0x8 ;  /* 0x000000080b057836 */ /* 0x000fe20000000000 */
[C---:B------:R-:W-:Y:S01]  /*7640*/  LEA R26, P3, R24.reuse, UR4, 0x2 ;  /* 0x00000004181a7c11 */ /* 0x040fe2000f8610ff */
[----:B------:R-:W-:Y:S01]  /*7650*/  ULDC.64 UR8, c[0x0][0xae8] ;  /* 0x0002ba0000087ab9 */ /* 0x000fe20000000a00 */
[----:B------:R-:W-:Y:S01]  /*7660*/  IADD3 R7, R25, R7, RZ ;  /* 0x0000000719077210 */ /* 0x000fe20007ffe0ff */
[----:B------:R-:W-:Y:S01]  /*7670*/  IMAD.X R29, RZ, RZ, R37, P5 ;  /* 0x000000ffff1d7224 */ /* 0x000fe200028e0625 */
[----:B------:R-:W-:Y:S01]  /*7680*/  ISETP.GE.OR P0, PT, R5, R62, P0 ;  /* 0x0000003e0500720c */ /* 0x000fe20000706670 */
[----:B------:R-:W-:Y:S01]  /*7690*/  SHFL.IDX PT, R82, R26, 0x1, 0x1c1f ;  /* 0x003c1f001a527f89 */ /* 0x000fe200000e0000 */
[----:B------:R-:W-:-:S02]  /*76a0*/  LEA.HI.X R27, R24, UR5, R7, 0x2, P3 ;  /* 0x00000005181b7c11 */ /* 0x000fc400098f1407 */
[----:B------:R-:W-:Y:S02]  /*76b0*/  MOV R63, R8 ;  /* 0x00000008003f7202 */ /* 0x000fe40000000f00 */
[----:B------:R-:W-:Y:S02]  /*76c0*/  F2FP.BF16.F32.PACK_AB R4, R40, R51 ;  /* 0x000000332804723e */ /* 0x000fe400000010ff */
[----:B------:R-:W-:Y:S02]  /*76d0*/  F2FP.BF16.F32.PACK_AB R5, R78, R83 ;  /* 0x000000534e05723e */ /* 0x000fe400000010ff */
[----:B------:R-:W-:Y:S01]  /*76e0*/  F2FP.BF16.F32.PACK_AB R6, R48, R53 ;  /* 0x000000353006723e */ /* 0x000fe200000010ff */
[----:B------:R-:W-:Y:S01]  /*76f0*/  SHFL.IDX PT, R83, R27, 0x1, 0x1c1f ;  /* 0x003c1f001b537f89 */ /* 0x000fe200000e0000 */
[----:B------:R-:W-:Y:S02]  /*7700*/  F2FP.BF16.F32.PACK_AB R7, R80, R81 ;  /* 0x000000515007723e */ /* 0x000fe400000010ff */
[----:B------:R-:W-:Y:S01]  /*7710*/  MOV R86, R12 ;  /* 0x0000000c00567202 */ /* 0x000fe20000000f00 */
[----:B------:R0:W-:Y:S01]  /*7720*/  SHFL.IDX PT, R80, R26, RZ, 0x1c1f ;  /* 0x001c1fff1a507589 */ /* 0x0001e200000e0000 */
[----:B------:R-:W-:-:S02]  /*7730*/  MOV R87, R14 ;  /* 0x0000000e00577202 */ /* 0x000fc40000000f00 */
[----:B------:R-:W-:Y:S01]  /*7740*/  F2FP.BF16.F32.PACK_AB R8, R49, R50 ;  /* 0x000000323108723e */ /* 0x000fe200000010ff */
[----:B------:R1:W2:Y:S01]  /*7750*/  SHFL.IDX PT, R81, R27, RZ, 0x1c1f ;  /* 0x001c1fff1b517589 */ /* 0x0002a200000e0000 */
[----:B------:R-:W-:Y:S02]  /*7760*/  F2FP.BF16.F32.PACK_AB R9, R70, R79 ;  /* 0x0000004f4609723e */ /* 0x000fe400000010ff */
[----:B------:R-:W-:Y:S01]  /*7770*/  F2FP.BF16.F32.PACK_AB R10, R46, R59 ;  /* 0x0000003b2e0a723e */ /* 0x000fe200000010ff */
[----:B------:R-:W-:Y:S01]  /*7780*/  STSM.16.M88.4 [R63], R4 ;  /* 0x000000043f007844 */ /* 0x000fe20000000200 */
[----:B------:R-:W-:Y:S02]  /*7790*/  F2FP.BF16.F32.PACK_AB R11, R71, R76 ;  /* 0x0000004c470b723e */ /* 0x000fe400000010ff */
[----:B------:R-:W-:Y:S02]  /*77a0*/  F2FP.BF16.F32.PACK_AB R12, R47, R58 ;  /* 0x0000003a2f0c723e */ /* 0x000fe400000010ff */
[----:B------:R-:W-:Y:S01]  /*77b0*/  F2FP.BF16.F32.PACK_AB R13, R68, R77 ;  /* 0x0000004d440d723e */ /* 0x000fe200000010ff */
[----:B------:R-:W-:Y:S01]  /*77c0*/  STSM.16.M88.4 [R87], R8 ;  /* 0x0000000857007844 */ /* 0x000fe20000000200 */
[----:B------:R-:W-:-:S02]  /*77d0*/  F2FP.BF16.F32.PACK_AB R14, R44, R57 ;  /* 0x000000392c0e723e */ /* 0x000fc400000010ff */
[----:B------:R-:W-:Y:S02]  /*77e0*/  F2FP.BF16.F32.PACK_AB R15, R69, R74 ;  /* 0x0000004a450f723e */ /* 0x000fe400000010ff */
[----:B------:R-:W-:Y:S02]  /*77f0*/  F2FP.BF16.F32.PACK_AB R24, R45, R56 ;  /* 0x000000382d18723e */ /* 0x000fe400000010ff */
[----:B------:R-:W-:Y:S01]  /*7800*/  F2FP.BF16.F32.PACK_AB R25, R66, R75 ;  /* 0x0000004b4219723e */ /* 0x000fe200000010ff */
[----:B------:R3:W-:Y:S01]  /*7810*/  STSM.16.M88.4 [R86], R12 ;  /* 0x0000000c56007844 */ /* 0x0007e20000000200 */
[----:B0-----:R-:W-:Y:S02]  /*7820*/  F2FP.BF16.F32.PACK_AB R26, R41, R54 ;  /* 0x00000036291a723e */ /* 0x001fe400000010ff */
[----:B-1----:R-:W-:Y:S02]  /*7830*/  F2FP.BF16.F32.PACK_AB R27, R67, R72 ;  /* 0x00000048431b723e */ /* 0x002fe400000010ff */
[----:B------:R-:W-:-:S02]  /*7840*/  F2FP.BF16.F32.PACK_AB R40, R43, R52 ;  /* 0x000000342b28723e */ /* 0x000fc400000010ff */
[----:B------:R-:W-:Y:S01]  /*7850*/  F2FP.BF16.F32.PACK_AB R41, R64, R73 ;  /* 0x000000494029723e */ /* 0x000fe200000010ff */
[----:B------:R0:W-:Y:S01]  /*7860*/  STSM.16.M88.4 [R85], R24 ;  /* 0x0000001855007844 */ /* 0x0001e20000000200 */
[----:B------:R-:W-:Y:S02]  /*7870*/  F2FP.BF16.F32.PACK_AB R42, R42, R55 ;  /* 0x000000372a2a723e */ /* 0x000fe400000010ff */
[----:B------:R-:W-:Y:S02]  /*7880*/  F2FP.BF16.F32.PACK_AB R43, R65, R134 ;  /* 0x00000086412b723e */ /* 0x000fe400000010ff */
[----:B------:R-:W-:Y:S02]  /*7890*/  IADD3 R21, P4, R36, 0x6000, RZ ;  /* 0x0000600024157810 */ /* 0x000fe40007f9e0ff */
[----:B------:R-:W-:Y:S01]  /*78a0*/  LOP3.LUT R28, R28, R91, RZ, 0x3c, !PT ;  /* 0x0000005b1c1c7212 */ /* 0x000fe200078e3cff */
[----:B------:R-:W-:Y:S01]  /*78b0*/  STSM.16.M88.4 [R84], R40 ;  /* 0x0000002854007844 */ /* 0x000fe20000000200 */
[----:B---3--:R-:W1:Y:S01]  /*78c0*/  @P1 LDC R13, c[0x0][0xbec] ;  /* 0x0002fb00ff0d1b82 */ /* 0x008e620000000800 */
[----:B------:R-:W-:-:S07]  /*78d0*/  LOP3.LUT R20, R21, 0x180, RZ, 0xc0, !PT ;  /* 0x0000018015147812 */ /* 0x000fce00078ec0ff */
[----:B------:R-:W-:Y:S01]  /*78e0*/  BAR.SYNC.DEFER_BLOCKING 0x1, 0x180 ;  /* 0x0046000000007b1d */ /* 0x000fe20000010000 */
[----:B------:R-:W-:Y:S01]  /*78f0*/  UIMAD UR6, UR12, UR8, URZ ;  /* 0x000000080c0672a4 */ /* 0x000fe2000f8e023f */
[----:B------:R-:W-:-:S06]  /*7900*/  SHF.R.U64 R20, R20, 0x3, RZ ;  /* 0x0000000314147819 */ /* 0x000fcc00000012ff */
[----:B0-----:R-:W0:Y:S08]  /*7910*/  @P1 LDC R25, c[0x0][0xbf0] ;  /* 0x0002fc00ff191b82 */ /* 0x001e300000000800 */
[----:B------:R-:W3:Y:S01]  /*7920*/  LDC.64 R14, c[0x0][0xae0] ;  /* 0x0002b800ff0e7b82 */ /* 0x000ee20000000a00 */
[----:B--2---:R-:W-:Y:S01]  /*7930*/  @!P2 ST.E desc[UR48][R80.64], R3 ;  /* 0x000000035000a985 */ /* 0x004fe2000c101930 */
[----:B------:R-:W-:Y:S01]  /*7940*/  UIMAD.WIDE.U32 UR4, UR7, UR8, URZ ;  /* 0x00000008070472a5 */ /* 0x000fe2000f8e003f */
[----:B------:R-:W-:-:S02]  /*7950*/  LOP3.LUT R20, R20, R21, RZ, 0x3c, !PT ;  /* 0x0000001514147212 */ /* 0x000fc400078e3cff */
[----:B------:R2:W-:Y:S01]  /*7960*/  @!P0 ST.E desc[UR48][R82.64], R0 ;  /* 0x0000000052008985 */ /* 0x0005e2000c101930 */
[----:B------:R-:W-:Y:S01]  /*7970*/  UIMAD UR6, UR7, UR9, UR6 ;  /* 0x00000009070672a4 */ /* 0x000fe2000f8e0206 */
[----:B------:R-:W-:Y:S02]  /*7980*/  LOP3.LUT R21, R36, 0x180, RZ, 0xc0, !PT ;  /* 0x0000018024157812 */ /* 0x000fe400078ec0ff */
[----:B------:R-:W-:Y:S01]  /*7990*/  ULDC.64 UR8, c[0x0][0xaf0] ;  /* 0x0002bc0000087ab9 */ /* 0x000fe20000000a00 */
[----:B--2---:R-:W-:Y:S01]  /*79a0*/  IMAD R0, R137, 0x60, R138 ;  /* 0x0000006089007824 */ /* 0x004fe200078e028a */
[----:B------:R-:W-:Y:S01]  /*79b0*/  UIADD3 UR5, UR5, UR6, URZ ;  /* 0x0000000605057290 */ /* 0x000fe2000fffe03f */
[----:B------:R-:W-:Y:S01]  /*79c0*/  SHF.R.U64 R21, R21, 0x3, RZ ;  /* 0x0000000315157819 */ /* 0x000fe200000012ff */
[----:B------:R2:W5:Y:S01]  /*79d0*/  LD.E.128 R44, desc[UR48][R34.64] ;  /* 0x00000030222c7980 */ /* 0x000562000c101d00 */
[----:B------:R-:W-:Y:S01]  /*79e0*/  IMAD R24, R61, 0xc0, R0 ;  /* 0x000000c03d187824 */ /* 0x000fe200078e0200 */
[----:B------:R-:W-:Y:S01]  /*79f0*/  UIMAD UR6, UR10, UR8, URZ ;  /* 0x000000080a0672a4 */ /* 0x000fe2000f8e023f */
[----:B------:R-:W-:Y:S01]  /*7a00*/  LOP3.LUT R36, R21, R36, RZ, 0x3c, !PT ;  /* 0x0000002415247212 */ /* 0x000fe200078e3cff */
[----:B------:R-:W-:Y:S01]  /*7a10*/  IMAD.X R21, RZ, RZ, R37, P4 ;  /* 0x000000ffff157224 */ /* 0x000fe200020e0625 */
[----:B------:R2:W5:Y:S01]  /*7a20*/  LD.E.128 R48, desc[UR48][R32.64] ;  /* 0x0000003020307980 */ /* 0x000562000c101d00 */
[----:B-1----:R-:W-:-:S03]  /*7a30*/  @P1 IMAD.HI.U32 R0, R24, R13, RZ ;  /* 0x0000000d18001227 */ /* 0x002fc600078e00ff */
[----:B------:R2:W5:Y:S01]  /*7a40*/  LD.E.128 R4, desc[UR48][R30.64] ;  /* 0x000000301e047980 */ /* 0x000562000c101d00 */
[----:B------:R-:W-:Y:S01]  /*7a50*/  IMAD.MOV.U32 R12, RZ, RZ, R24 ;  /* 0x000000ffff0c7224 */ /* 0x000fe200078e0018 */
[----:B0-----:R-:W-:Y:S01]  /*7a60*/  @P1 SHF.R.U32.HI R12, RZ, R25, R0 ;  /* 0x00000019ff0c1219 */ /* 0x001fe20000011600 */
[----:B------:R-:W-:Y:S01]  /*7a70*/  UIMAD UR6, UR38, UR9, UR6 ;  /* 0x00000009260672a4 */ /* 0x000fe2000f8e0206 */
[----:B------:R-:W5:Y:S02]  /*7a80*/  LD.E.128 R36, desc[UR48][R36.64] ;  /* 0x0000003024247980 */ /* 0x000f64000c101d00 */
[--C-:B------:R-:W-:Y:S01]  /*7a90*/  SHF.R.S32.HI R3, RZ, 0x1f, R12.reuse ;  /* 0x0000001fff037819 */ /* 0x100fe2000001140c */
[----:B------:R-:W-:Y:S01]  /*7aa0*/  UIMAD.WIDE.U32 UR38, UR38, UR8, UR4 ;  /* 0x00000008262672a5 */ /* 0x000fe2000f8e0004 */
[----:B------:R-:W-:Y:S01]  /*7ab0*/  IMAD.MOV R13, RZ, RZ, -R12 ;  /* 0x000000ffff0d7224 */ /* 0x000fe200078e0a0c */
[----:B------:R2:W5:Y:S01]  /*7ac0*/  LD.E.128 R52, desc[UR48][R20.64] ;  /* 0x0000003014347980 */ /* 0x000562000c101d00 */
[----:B------:R-:W-:Y:S01]  /*7ad0*/  ULDC.64 UR4, c[0x0][0xad8] ;  /* 0x0002b60000047ab9 */ /* 0x000fe20000000a00 */
[-C--:B---3--:R-:W-:Y:S01]  /*7ae0*/  IMAD R0, R3, R14.reuse, RZ ;  /* 0x0000000e03007224 */ /* 0x088fe200078e02ff */
[----:B------:R-:W-:Y:S01]  /*7af0*/  UIADD3 UR39, UR39, UR6, URZ ;  /* 0x0000000627277290 */ /* 0x000fe2000fffe03f */
[----:B------:R-:W-:Y:S01]  /*7b00*/  IMAD R3, R60, R13, R24 ;  /* 0x0000000d3c037224 */ /* 0x000fe200078e0218 */
[----:B------:R2:W5:Y:S01]  /*7b10*/  LD.E.128 R8, desc[UR48][R28.64] ;  /* 0x000000301c087980 */ /* 0x000562000c101d00 */
[C---:B------:R-:W-:Y:S01]  /*7b20*/  IMAD R15, R12.reuse, R15, R0 ;  /* 0x0000000f0c0f7224 */ /* 0x040fe200078e0200 */
[----:B------:R-:W-:Y:S01]  /*7b30*/  UIADD3 UR44, UR44, 0x1, URZ ;  /* 0x000000012c2c7890 */ /* 0x000fe2000fffe03f */
[----:B------:R-:W-:Y:S01]  /*7b40*/  @!PT LDS RZ, [RZ] ;  /* 0x00000000fffff984 */ /* 0x000fe20000000800 */
[----:B------:R-:W-:Y:S01]  /*7b50*/  @!PT LDS RZ, [RZ] ;  /* 0x00000000fffff984 */ /* 0x000fe20000000800 */
[----:B------:R-:W-:Y:S01]  /*7b60*/  @!PT LDS RZ, [RZ] ;  /* 0x00000000fffff984 */ /* 0x000fe20000000800 */
[----:B------:R-:W-:Y:S01]  /*7b70*/  @!PT LDS RZ, [RZ] ;  /* 0x00000000fffff984 */ /* 0x000fe20000000800 */
[----:B------:R0:W-:Y:S06]  /*7b80*/  MEMBAR.ALL.CTA ;  /* 0x0000000000007992 */ /* 0x0001ec0000008000 */
[----:B0-----:R-:W0:Y:S01]  /*7b90*/  FENCE.VIEW.ASYNC.S ;  /* 0x00000000000073c6 */ /* 0x001e220000000000 */
[----:B------:R-:W-:Y:S01]  /*7ba0*/  SHF.R.S32.HI R0, RZ, 0x1f, R3 ;  /* 0x0000001fff007819 */ /* 0x000fe20000011403 */
[----:B------:R-:W-:Y:S01]  /*7bb0*/  IMAD.WIDE.U32 R12, R12, R14, UR38 ;  /* 0x000000260c0c7e25 */ /* 0x000fe2000f8e000e */
[----:B------:R-:W-:-:S03]  /*7bc0*/  ULDC.64 UR6, c[0x0][0xa80] ;  /* 0x0002a00000067ab9 */ /* 0x000fc60000000a00 */
[----:B------:R-:W-:Y:S02]  /*7bd0*/  IMAD.IADD R13, R13, 0x1, R15 ;  /* 0x000000010d0d7824 */ /* 0x000fe400078e020f */
[----:B------:R-:W-:Y:S02]  /*7be0*/  IMAD R0, R0, UR4, RZ ;  /* 0x0000000400007c24 */ /* 0x000fe4000f8e02ff */
[----:B------:R-:W-:Y:S02]  /*7bf0*/  IMAD R61, R61, 0xc0, R138 ;  /* 0x000000c03d3d7824 */ /* 0x000fe400078e028a */
[C---:B------:R-:W-:Y:S02]  /*7c00*/  IMAD R15, R3.reuse, UR5, R0 ;  /* 0x00000005030f7c24 */ /* 0x040fe4000f8e0200 */
[----:B------:R-:W-:Y:S01]  /*7c10*/  IMAD.WIDE.U32 R12, R3, UR4, R12 ;  /* 0x00000004030c7c25 */ /* 0x000fe2000f8e000c */
[----:B------:R-:W-:Y:S01]  /*7c20*/  UIADD3 UR4, UR40, 0x2d820, URZ ;  /* 0x0002d82028047890 */ /* 0x000fe2000fffe03f */
[----:B------:R-:W-:-:S02]  /*7c30*/  ISETP.GE.AND P0, PT, R61, R62, PT ;  /* 0x0000003e3d00720c */ /* 0x000fc40003f06270 */
[----:B------:R-:W-:Y:S01]  /*7c40*/  IMAD.IADD R3, R13, 0x1, R15 ;  /* 0x000000010d037824 */ /* 0x000fe200078e020f */
[----:B------:R-:W-:Y:S01]  /*7c50*/  UPRMT UR4, URZ, 0x654, UR4 ;  /* 0x000006543f047896 */ /* 0x000fe20008000004 */
[----:B------:R-:W-:Y:S01]  /*7c60*/  LEA R0, P1, R12, UR6, 0x1 ;  /* 0x000000060c007c11 */ /* 0x000fe2000f8208ff */
[----:B------:R-:W-:-:S03]  /*7c70*/  UISETP.NE.AND UP0, UPT, UR44, 0x2, UPT ;  /* 0x000000022c00788c */ /* 0x000fc6000bf05270 */
[----:B------:R-:W-:Y:S01]  /*7c80*/  LEA.HI.X R26, R12, UR7, R3, 0x1, P1 ;  /* 0x000000070c1a7c11 */ /* 0x000fe200088f0c03 */
[----:B------:R-:W-:Y:S01]  /*7c90*/  USEL UR6, URZ, 0x1, UP0 ;  /* 0x000000013f067887 */ /* 0x000fe20008000000 */
[----:B------:R-:W-:Y:S01]  /*7ca0*/  ULDC UR5, c[0x0][0xc] ;  /* 0x0000030000057ab9 */ /* 0x000fe20000000800 */
[----:B------:R-:W-:Y:S01]  /*7cb0*/  USEL UR44, UR44, URZ, UP0 ;  /* 0x0000003f2c2c7287 */ /* 0x000fe20008000000 */
[----:B0-----:R2:W0:Y:S01]  /*7cc0*/  SHFL.IDX PT, R14, R0, RZ, 0x1c1f ;  /* 0x001c1fff000e7589 */ /* 0x00142200000e0000 */
[----:B------:R-:W-:Y:S01]  /*7cd0*/  UIADD3 UR36, UR5, UR36, URZ ;  /* 0x0000002405247290 */ /* 0x000fe2000fffe03f */
[----:B------:R-:W-:Y:S01]  /*7ce0*/  SYNCS.ARRIVE.TRANS64.RED.A1T0 RZ, [UR4], RZ ;  /* 0x000000ffffff79a7 */ /* 0x000fe20008100404 */
[----:B------:R-:W-:Y:S01]  /*7cf0*/  ULOP3.LUT UR45, UR45, UR6, URZ, 0x3c, !UPT ;  /* 0x000000062d2d7292 */ /* 0x000fe2000f8e3c3f */
[----:B------:R2:W1:Y:S01]  /*7d00*/  SHFL.IDX PT, R15, R26, RZ, 0x1c1f ;  /* 0x001c1fff1a0f7589 */ /* 0x00046200000e0000 */
[----:B------:R-:W-:Y:S04]  /*7d10*/  BSSY B0, `(.L_x_31) ;  /* 0x000000e000007945 */ /* 0x000fe80003800000 */
[----:B------:R-:W-:Y:S06]  /*7d20*/  @P0 BRA `(.L_x_32) ;  /* 0x0000000000300947 */ /* 0x000fec0003800000 */
[----:B------:R-:W-:Y:S02]  /*7d30*/  ULDC UR4, c[0x0][0xac8] ;  /* 0x0002b20000047ab9 */ /* 0x000fe40000000800 */
[----:B------:R-:W-:Y:S02]  /*7d40*/  ISETP.GE.AND P1, PT, R136, UR4, PT ;  /* 0x0000000488007c0c */ /* 0x000fe4000bf26270 */
[----:B------:R-:W-:Y:S02]  /*7d50*/  ISETP.GE.AND P2, PT, R23, UR4, PT ;  /* 0x0000000417007c0c */ /* 0x000fe4000bf46270 */
[----:B------:R-:W-:-:S09]  /*7d60*/  ISETP.GE.AND P0, PT, R22, UR4, PT ;  /* 0x0000000416007c0c */ /* 0x000fd2000bf06270 */
[-C--:B0-2---:R-:W-:Y:S02]  /*7d70*/  @!P1 LEA R20, P3, R136, R14.reuse, 0x1 ;  /* 0x0000000e88149211 */ /* 0x085fe400078608ff */
[C---:B------:R-:W-:Y:S02]  /*7d80*/  @!P2 LEA R24, P4, R23.reuse, R14, 0x1 ;  /* 0x0000000e1718a211 */ /* 0x040fe400078808ff */
[----:B-1----:R-:W-:Y:S01]  /*7d90*/  @!P0 IMAD.WIDE R12, R22, 0x2, R14 ;  /* 0x00000002160c8825 */ /* 0x002fe200078e020e */
[-C--:B------:R-:W-:Y:S02]  /*7da0*/  @!P1 LEA.HI.X R21, R136, R15.reuse, R146, 0x1, P3 ;  /* 0x0000000f88159211 */ /* 0x080fe400018f0c92 */
[----:B------:R-:W-:Y:S02]  /*7db0*/  @!P2 LEA.HI.X R25, R23, R15, R145, 0x1, P4 ;  /* 0x0000000f1719a211 */ /* 0x000fe400020f0c91 */
[----:B-----5:R3:W-:Y:S04]  /*7dc0*/  @!P0 ST.E.128 desc[UR48][R12.64], R36 ;  /* 0x000000240c008985 */ /* 0x0207e8000c101d30 */
[----:B------:R3:W-:Y:S04]  /*7dd0*/  @!P1 ST.E.128 desc[UR48][R20.64], R48 ;  /* 0x0000003014009985 */ /* 0x0007e8000c101d30 */
[----:B------:R3:W-:Y:S02]  /*7de0*/  @!P2 ST.E.128 desc[UR48][R24.64], R52 ;  /* 0x000000341800a985 */ /* 0x0007e4000c101d30 */
.L_x_32:
[----:B------:R-:W-:Y:S05]  /*7df0*/  BSYNC B0 ;  /* 0x0000000000007941 */ /* 0x000fea0003800000 */
.L_x_31:
[----:B------:R-:W-:Y:S01]  /*7e00*/  IADD3 R3, R61, 0x60, RZ ;  /* 0x000000603d037810 */ /* 0x000fe20007ffe0ff */
[----:B-1----:R1:W4:Y:S01]  /*7e10*/  SHFL.IDX PT, R15, R26, 0x1, 0x1c1f ;  /* 0x003c1f001a0f7f89 */ /* 0x00232200000e0000 */
[----:B------:R-:W-:Y:S01]  /*7e20*/  UIADD3 UR46, UR46, 0x1, URZ ;  /* 0x000000012e2e7890 */ /* 0x000fe2000fffe03f */
[----:B------:R-:W-:Y:S01]  /*7e30*/  BSSY B0, `(.L_x_33) ;  /* 0x0000010000007945 */ /* 0x000fe20003800000 */
[----:B------:R-:W-:Y:S01]  /*7e40*/  ISETP.GE.AND P0, PT, R3, R62, PT ;  /* 0x0000003e0300720c */ /* 0x000fe20003f06270 */
[----:B0-----:R1:W0:-:S12]  /*7e50*/  SHFL.IDX PT, R14, R0, 0x1, 0x1c1f ;  /* 0x003c1f00000e7f89 */ /* 0x00121800000e0000 */
[----:B-1----:R-:W-:Y:S05]  /*7e60*/  @P0 BRA `(.L_x_34) ;  /* 0x0000000000300947 */ /* 0x002fea0003800000 */
[----:B------:R-:W-:Y:S02]  /*7e70*/  ULDC UR4, c[0x0][0xac8] ;  /* 0x0002b20000047ab9 */ /* 0x000fe40000000800 */
[----:B------:R-:W-:Y:S02]  /*7e80*/  ISETP.GE.AND P3, PT, R136, UR4, PT ;  /* 0x0000000488007c0c */ /* 0x000fe4000bf66270 */
[----:B------:R-:W-:Y:S02]  /*7e90*/  ISETP.GE.AND P4, PT, R23, UR4, PT ;  /* 0x0000000417007c0c */ /* 0x000fe4000bf86270 */
[----:B------:R-:W-:-:S09]  /*7ea0*/  ISETP.GE.AND P2, PT, R22, UR4, PT ;  /* 0x0000000416007c0c */ /* 0x000fd2000bf46270 */
[-C--:B0-23--:R-:W-:Y:S02]  /*7eb0*/  @!P3 LEA R20, P0, R136, R14.reuse, 0x1 ;  /* 0x0000000e8814b211 */ /* 0x08dfe400078008ff */
[C---:B------:R-:W-:Y:S02]  /*7ec0*/  @!P4 LEA R24, P1, R23.reuse, R14, 0x1 ;  /* 0x0000000e1718c211 */ /* 0x040fe400078208ff */
[----:B----4-:R-:W-:Y:S01]  /*7ed0*/  @!P2 IMAD.WIDE R12, R22, 0x2, R14 ;  /* 0x00000002160ca825 */ /* 0x010fe200078e020e */
[-C--:B------:R-:W-:Y:S02]  /*7ee0*/  @!P3 LEA.HI.X R21, R136, R15.reuse, R146, 0x1, P0 ;  /* 0x0000000f8815b211 */ /* 0x080fe400000f0c92 */
[----:B------:R-:W-:Y:S02]  /*7ef0*/  @!P4 LEA.HI.X R25, R23, R15, R145, 0x1, P1 ;  /* 0x0000000f1719c211 */ /* 0x000fe400008f0c91 */
[----:B-----5:R1:W-:Y:S04]  /*7f00*/  @!P2 ST.E.128 desc[UR48][R12.64], R44 ;  /* 0x0000002c0c00a985 */ /* 0x0203e8000c101d30 */
[----:B------:R1:W-:Y:S04]  /*7f10*/  @!P3 ST.E.128 desc[UR48][R20.64], R4 ;  /* 0x000000041400b985 */ /* 0x0003e8000c101d30 */
[----:B------:R1:W-:Y:S02]  /*7f20*/  @!P4 ST.E.128 desc[UR48][R24.64], R8 ;  /* 0x000000081800c985 */ /* 0x0003e4000c101d30 */
.L_x_34:
[----:B------:R-:W-:Y:S05]  /*7f30*/  BSYNC B0 ;  /* 0x0000000000007941 */ /* 0x000fea0003800000 */
.L_x_33:
[----:B--2---:R-:W2:Y:S02]  /*7f40*/  LDC R0, c[0x0][0xc34] ;  /* 0x00030d00ff007b82 */ /* 0x004ea40000000800 */
[----:B--2---:R-:W-:-:S13]  /*7f50*/  ISETP.LE.AND P0, PT, R0, UR36, PT ;  /* 0x0000002400007c0c */ /* 0x004fda000bf03270 */
[----:B------:R-:W-:Y:S05]  /*7f60*/  @!P0 BRA `(.L_x_35) ;  /* 0xffffff8c00bc8947 */ /* 0x000fea000383ffff */
[----:B------:R-:W-:Y:S05]  /*7f70*/  EXIT ;  /* 0x000000000000794d */ /* 0x000fea0003800000 */
.L_x_5:
[----:B------:R-:W-:-:S08]  /*7f80*/  NOP ;  /* 0x0000000000007918 */ /* 0x000fd00000000000 */
[----:B------:R-:W0:-:S00]  /*7f90*/  USETMAXREG.DEALLOC.CTAPOOL 0x20 ;  /* 0x00000020000079c8 */ /* 0x000e0000080e0500 */
[----:B------:R-:W1:Y:S01]  /*7fa0*/  S2UR UR10, SR_CTAID.X ;  /* 0x00000000000a79c3 */ /* 0x000e620000002500 */
[----:B0-----:R-:W-:Y:S02]  /*7fb0*/  IMAD.MOV.U32 R0, RZ, RZ, 0x1 ;  /* 0x00000001ff007424 */ /* 0x001fe400078e00ff */
[----:B------:R-:W-:Y:S02]  /*7fc0*/  IMAD.MOV.U32 R23, RZ, RZ, RZ ;  /* 0x000000ffff177224 */ /* 0x000fe400078e00ff */
[----:B------:R-:W-:-:S03]  /*7fd0*/  IMAD.MOV.U32 R25, RZ, RZ, 0x1 ;  /* 0x00000001ff197424 */ /* 0x000fc600078e00ff */
[----:B------:R-:W1:Y:S02]  /*7fe0*/  LDC R2, c[0x0][0xc34] ;  /* 0x00030d00ff027b82 */ /* 0x000e640000000800 */
[----:B-1----:R-:W-:-:S13]  /*7ff0*/  ISETP.LE.AND P0, PT, R2, UR10, PT ;  /* 0x0000000a02007c0c */ /* 0x002fda000bf03270 */
[----:B------:R-:W-:Y:S05]  /*8000*/  @P0 BRA `(.L_x_36) ;  /* 0x00000034001c0947 */ /* 0x000fea0003800000 */
[----:B------:R-:W0:Y:S01]  /*8010*/  S2R R5, SR_TID.X ;  /* 0x0000000000057919 */ /* 0x000e220000002100 */
[----:B------:R-:W-:Y:S01]  /*8020*/  ULDC.64 UR6, c[0x0][0x2f0] ;  /* 0x0000bc0000067ab9 */ /* 0x000fe20000000a00 */
[----:B------:R-:W-:Y:S01]  /*8030*/  ULDC UR9, c[0x0][0x2b8] ;  /* 0x0000ae0000097ab9 */ /* 0x000fe20000000800 */
[----:B------:R-:W-:Y:S01]  /*8040*/  LOP3.LUT R16, R16, 0xfffffffd, RZ, 0xc0, !PT ;  /* 0xfffffffd10107812 */ /* 0x000fe200078ec0ff */
[----:B------:R-:W-:Y:S01]  /*8050*/  ULDC.64 UR4, c[0x0][0x418] ;  /* 0x0001060000047ab9 */ /* 0x000fe20000000a00 */
[----:B------:R-:W1:Y:S01]  /*8060*/  S2UR UR8, SR_CgaCtaId ;  /* 0x00000000000879c3 */ /* 0x000e620000008800 */
[----:B------:R-:W-:Y:S01]  /*8070*/  UISETP.NE.U32.AND UP0, UPT, UR4, URZ, UPT ;  /* 0x0000003f0400728c */ /* 0x000fe2000bf05070 */
[----:B------:R-:W-:Y:S01]  /*8080*/  IMAD.MOV.U32 R25, RZ, RZ, 0x1 ;  /* 0x00000001ff197424 */ /* 0x000fe200078e00ff */
[----:B------:R-:W-:Y:S01]  /*8090*/  UMOV UR37, 0x400 ;  /* 0x0000040000257882 */ /* 0x000fe20000000000 */
[----:B------:R-:W-:Y:S01]  /*80a0*/  ULDC UR4, c[0x0][0x424] ;  /* 0x0001090000047ab9 */ /* 0x000fe20000000800 */
[----:B------:R-:W-:Y:S01]  /*80b0*/  UISETP.NE.AND.EX UP0, UPT, UR5, URZ, UPT, UP0 ;  /* 0x0000003f0500728c */ /* 0x000fe2000bf05300 */
[----:B------:R-:W-:Y:S01]  /*80c0*/  IMAD.MOV.U32 R23, RZ, RZ, RZ ;  /* 0x000000ffff177224 */ /* 0x000fe200078e00ff */
[----:B------:R-:W-:Y:S01]  /*80d0*/  ULDC UR38, c[0x0][0x448] ;  /* 0x0001120000267ab9 */ /* 0x000fe20000000800 */
[----:B------:R-:W-:-:S02]  /*80e0*/  ULOP3.LUT UR40, UR42, 0x2, URZ, 0xfc, !UPT ;  /* 0x000000022a287892 */ /* 0x000fc4000f8efc3f */
[----:B------:R-:W-:Y:S01]  /*80f0*/  USEL UR4, UR4, 0x1, UP0 ;  /* 0x0000000104047887 */ /* 0x000fe20008000000 */
[----:B------:R-:W-:-:S03]  /*8100*/  ULDC UR41, c[0x0][0xc] ;  /* 0x0000030000297ab9 */ /* 0x000fc60000000800 */
[----:B------:R-:W-:-:S03]  /*8110*/  UIMAD UR36, UR4, UR6, URZ ;  /* 0x00000006042472a4 */ /* 0x000fc6000f8e023f */
[----:B------:R-:W-:Y:S01]  /*8120*/  ULDC UR4, c[0x0][0x288] ;  /* 0x0000a20000047ab9 */ /* 0x000fe20000000800 */
[----:B------:R-:W-:Y:S02]  /*8130*/  UIADD3 UR5, UR36, 0x7f, URZ ;  /* 0x0000007f24057890 */ /* 0x000fe4000fffe03f */
[----:B------:R-:W-:Y:S02]  /*8140*/  UIMAD UR38, UR38, UR4, URZ ;  /* 0x00000004262672a4 */ /* 0x000fe4000f8e023f */
[----:B------:R-:W-:Y:S02]  /*8150*/  USHF.R.S32.HI UR6, URZ, 0x1f, UR5 ;  /* 0x0000001f3f067899 */ /* 0x000fe40008011405 */
[----:B-1----:R-:W-:Y:S02]  /*8160*/  ULEA UR37, UR8, UR37, 0x18 ;  /* 0x0000002508257291 */ /* 0x002fe4000f8ec03f */
[----:B------:R-:W-:Y:S01]  /*8170*/  ULEA.HI UR6, UR6, UR5, URZ, 0x7 ;  /* 0x0000000506067291 */ /* 0x000fe2000f8f383f */
[----:B0-----:R-:W-:-:S03]  /*8180*/  IMAD.SHL.U32 R28, R5, 0x8, RZ ;  /* 0x00000008051c7824 */ /* 0x001fc600078e00ff */
[----:B------:R-:W-:Y:S02]  /*8190*/  ULEA.HI.SX32 UR43, UR6, 0xffffffff, 0x19 ;  /* 0xffffffff062b7891 */ /* 0x000fe4000f8fca3f */
[C---:B------:R-:W-:Y:S01]  /*81a0*/  LOP3.LUT R0, R28.reuse, 0xd8, RZ, 0xc0, !PT ;  /* 0x000000d81c007812 */ /* 0x040fe200078ec0ff */
[----:B------:R-:W-:Y:S01]  /*81b0*/  ULEA.HI.SX32 UR39, UR6, 0xfffffffe, 0x19 ;  /* 0xfffffffe06277891 */ /* 0x000fe2000f8fca3f */
[----:B------:R-:W-:Y:S01]  /*81c0*/  LOP3.LUT R4, R28, 0x18, RZ, 0xc0, !PT ;  /* 0x000000181c047812 */ /* 0x000fe200078ec0ff */
[----:B------:R-:W-:Y:S01]  /*81d0*/  USHF.L.U32 UR5, UR43, 0x7, URZ ;  /* 0x000000072b057899 */ /* 0x000fe2000800063f */
[----:B------:R-:W-:Y:S02]  /*81e0*/  LOP3.LUT R3, R0, 0x18, R5, 0x78, !PT ;  /* 0x0000001800037812 */ /* 0x000fe400078e7805 */
[C---:B------:R-:W-:Y:S02]  /*81f0*/  LOP3.LUT R0, R4.reuse, 0x20, RZ, 0xfc, !PT ;  /* 0x0000002004007812 */ /* 0x040fe400078efcff */
[----:B------:R-:W-:-:S02]  /*8200*/  LOP3.LUT R2, R4, 0x40, RZ, 0xfc, !PT ;  /* 0x0000004004027812 */ /* 0x000fc400078efcff */
[C---:B------:R-:W-:Y:S02]  /*8210*/  ISETP.GE.AND P0, PT, R0.reuse, UR7, PT ;  /* 0x0000000700007c0c */ /* 0x040fe4000bf06270 */
[----:B------:R-:W-:Y:S02]  /*8220*/  ISETP.GE.AND P1, PT, R0, UR9, PT ;  /* 0x0000000900007c0c */ /* 0x000fe4000bf26270 */
[----:B------:R-:W-:Y:S02]  /*8230*/  ISETP.GE.AND P2, PT, R2, UR7, PT ;  /* 0x0000000702007c0c */ /* 0x000fe4000bf46270 */
[----:B------:R-:W-:Y:S01]  /*8240*/  LOP3.LUT R28, R3, 0x320, R28, 0xf8, !PT ;  /* 0x00000320031c7812 */ /* 0x000fe200078ef81c */
[----:B------:R-:W-:-:S05]  /*8250*/  IMAD.U32 R3, RZ, RZ, UR10 ;  /* 0x0000000aff037e24 */ /* 0x000fca000f8e00ff */
[----:B------:R0:W-:Y:S01]  /*8260*/  STL [R1+0xc], R3 ;  /* 0x00000c0301007387 */ /* 0x0001e20000100800 */
[----:B------:R-:W-:Y:S02]  /*8270*/  @P0 LOP3.LUT R16, R16, 0x2, RZ, 0xfc, !PT ;  /* 0x0000000210100812 */ /* 0x000fe400078efcff */
[----:B------:R-:W-:Y:S01]  /*8280*/  ISETP.GE.AND P0, PT, R0, UR7, PT ;  /* 0x0000000700007c0c */ /* 0x000fe2000bf06270 */
[----:B------:R1:W-:Y:S01]  /*8290*/  STL [R1+0x10], RZ ;  /* 0x000010ff01007387 */ /* 0x0003e20000100800 */
[----:B------:R-:W-:Y:S02]  /*82a0*/  LOP3.LUT R16, R16, 0xfffffdff, RZ, 0xc0, !PT ;  /* 0xfffffdff10107812 */ /* 0x000fe400078ec0ff */
[----:B------:R-:W-:Y:S02]  /*82b0*/  SHF.R.U32.HI R0, RZ, 0x2, R5 ;  /* 0x00000002ff007819 */ /* 0x000fe40000011605 */
[----:B------:R-:W-:Y:S02]  /*82c0*/  @P1 LOP3.LUT R16, R16, 0x200, RZ, 0xfc, !PT ;  /* 0x0000020010101812 */ /* 0x000fe400078efcff */
[----:B------:R-:W-:-:S02]  /*82d0*/  ISETP.GE.AND P1, PT, R2, UR9, PT ;  /* 0x0000000902007c0c */ /* 0x000fc4000bf26270 */
[----:B------:R-:W-:Y:S02]  /*82e0*/  LOP3.LUT R16, R16, 0xffffffef, RZ, 0xc0, !PT ;  /* 0xffffffef10107812 */ /* 0x000fe400078ec0ff */
[----:B0-----:R-:W-:Y:S01]  /*82f0*/  LOP3.LUT R3, R0, 0x1f, RZ, 0xc0, !PT ;  /* 0x0000001f00037812 */ /* 0x001fe200078ec0ff */
[----:B------:R-:W-:Y:S01]  /*8300*/  IMAD.U32 R0, RZ, RZ, UR5 ;  /* 0x00000005ff007e24 */ /* 0x000fe2000f8e00ff */
[----:B------:R-:W-:Y:S02]  /*8310*/  @P0 LOP3.LUT R16, R16, 0x10, RZ, 0xfc, !PT ;  /* 0x0000001010100812 */ /* 0x000fe400078efcff */
[----:B------:R-:W-:Y:S02]  /*8320*/  ISETP.GE.AND P0, PT, R2, UR7, PT ;  /* 0x0000000702007c0c */ /* 0x000fe4000bf06270 */
[----:B------:R-:W-:Y:S02]  /*8330*/  LOP3.LUT R16, R16, 0xfffffffe, RZ, 0xc0, !PT ;  /* 0xfffffffe10107812 */ /* 0x000fe400078ec0ff */
[----:B------:R-:W-:-:S02]  /*8340*/  SHF.L.U32 R2, R5, 0x5, RZ ;  /* 0x0000000505027819 */ /* 0x000fc400000006ff */
[----:B------:R-:W-:Y:S02]  /*8350*/  @P2 LOP3.LUT R16, R16, 0x1, RZ, 0xfc, !PT ;  /* 0x0000000110102812 */ /* 0x000fe400078efcff */
[----:B------:R-:W-:Y:S02]  /*8360*/  LOP3.LUT R2, R2, 0x60, RZ, 0xc0, !PT ;  /* 0x0000006002027812 */ /* 0x000fe400078ec0ff */
[----:B------:R-:W-:Y:S02]  /*8370*/  LOP3.LUT R16, R16, 0xfffffeff, RZ, 0xc0, !PT ;  /* 0xfffffeff10107812 */ /* 0x000fe400078ec0ff */
[----:B------:R-:W-:Y:S02]  /*8380*/  LOP3.LUT R5, R3, R2, RZ, 0xfc, !PT ;  /* 0x0000000203057212 */ /* 0x000fe400078efcff */
[----:B------:R-:W-:Y:S02]  /*8390*/  @P1 LOP3.LUT R16, R16, 0x100, RZ, 0xfc, !PT ;  /* 0x0000010010101812 */ /* 0x000fe400078efcff */
[----:B------:R-:W-:-:S02]  /*83a0*/  ISETP.GE.AND P1, PT, R4, UR7, PT ;  /* 0x0000000704007c0c */ /* 0x000fc4000bf26270 */
[----:B------:R-:W-:Y:S02]  /*83b0*/  LOP3.LUT R16, R16, 0xfffffff7, RZ, 0xc0, !PT ;  /* 0xfffffff710107812 */ /* 0x000fe400078ec0ff */
[----:B------:R-:W-:Y:S02]  /*83c0*/  LEA R5, R28, UR37, 0x1 ;  /* 0x000000251c057c11 */ /* 0x000fe4000f8e08ff */
[----:B------:R-:W-:Y:S02]  /*83d0*/  @P0 LOP3.LUT R16, R16, 0x8, RZ, 0xfc, !PT ;  /* 0x0000000810100812 */ /* 0x000fe400078efcff */
[----:B------:R-:W-:Y:S02]  /*83e0*/  ISETP.GE.AND P0, PT, R4, UR7, PT ;  /* 0x0000000704007c0c */ /* 0x000fe4000bf06270 */
[----:B------:R-:W-:Y:S02]  /*83f0*/  LOP3.LUT R16, R16, 0xfffffffb, RZ, 0xc0, !PT ;  /* 0xfffffffb10107812 */ /* 0x000fe400078ec0ff */
[----:B------:R-:W-:-:S02]  /*8400*/  LOP3.LUT R2, R3, UR5, R2, 0xfe, !PT ;  /* 0x0000000503027c12 */ /* 0x000fc4000f8efe02 */
[----:B------:R-:W-:-:S07]  /*8410*/  IADD3 R0, -R3, UR36, -R0 ;  /* 0x0000002403007c10 */ /* 0x000fce000fffe900 */
[----:B------:R-:W-:Y:S02]  /*8420*/  @P0 LOP3.LUT R16, R16, 0x4, RZ, 0xfc, !PT ;  /* 0x0000000410100812 */ /* 0x000fe400078efcff */
[----:B------:R-:W-:Y:S02]  /*8430*/  ISETP.GE.AND P0, PT, R4, UR9, PT ;  /* 0x0000000904007c0c */ /* 0x000fe4000bf06270 */
[----:B------:R-:W-:-:S04]  /*8440*/  LOP3.LUT R16, R16, 0xfffffbff, RZ, 0xc0, !PT ;  /* 0xfffffbff10107812 */ /* 0x000fc800078ec0ff */
[----:B------:R-:W-:-:S04]  /*8450*/  LOP3.LUT R16, R16, 0xffffffdf, RZ, 0xc0, !PT ;  /* 0xffffffdf10107812 */ /* 0x000fc800078ec0ff */
[----:B------:R-:W-:-:S04]  /*8460*/  @P1 LOP3.LUT R16, R16, 0x20, RZ, 0xfc, !PT ;  /* 0x0000002010101812 */ /* 0x000fc800078efcff */
[----:B-1----:R-:W-:-:S07]  /*8470*/  @P0 LOP3.LUT R16, R16, 0x400, RZ, 0xfc, !PT ;  /* 0x0000040010100812 */ /* 0x002fce00078efcff */
.L_x_71:
[----:B------:R-:W2:Y:S01]  /*8480*/  LDL R2, [R1+0xc] ;  /* 0x00000c0001027983 */ /* 0x000ea20000100800 */
[----:B------:R-:W0:Y:S01]  /*8490*/  LDC R0, c[0x0][0xc38] ;  /* 0x00030e00ff007b82 */ /* 0x000e220000000800 */
[----:B------:R-:W-:Y:S05]  /*84a0*/  YIELD ;  /* 0x0000000000007946 */ /* 0x000fea0003800000 */
[----:B------:R-:W-:Y:S01]  /*84b0*/  ULDC.64 UR4, c[0x0][0xa28] ;  /* 0x00028a0000047ab9 */ /* 0x000fe20000000a00 */
[----:B------:R-:W-:Y:S01]  /*84c0*/  IMAD.MOV.U32 R18, RZ, RZ, RZ ;  /* 0x000000ffff127224 */ /* 0x000fe200078e00ff */
[----:B0-----:R-:W-:-:S13]  /*84d0*/  ISETP.NE.AND P0, PT, R0, 0x1, PT ;  /* 0x000000010000780c */ /* 0x001fda0003f05270 */
[----:B------:R-:W2:Y:S08]  /*84e0*/  @P0 LDC R0, c[0x0][0xc3c] ;  /* 0x00030f00ff000b82 */ /* 0x000eb00000000800 */
[----:B------:R-:W0:Y:S01]  /*84f0*/  @P0 LDC R3, c[0x0][0xc40] ;  /* 0x00031000ff030b82 */ /* 0x000e220000000800 */
[----:B--2---:R-:W-:Y:S01]  /*8500*/  @P0 IMAD.HI.U32 R0, R2, R0, RZ ;  /* 0x0000000002000227 */ /* 0x004fe200078e00ff */
[----:B------:R-:W-:-:S04]  /*8510*/  MOV R24, R2 ;  /* 0x0000000200187202 */ /* 0x000fc80000000f00 */
[----:B0-----:R-:W-:Y:S02]  /*8520*/  @P0 SHF.R.U32.HI R24, RZ, R3, R0 ;  /* 0x00000003ff180219 */ /* 0x001fe40000011600 */
[----:B------:R-:W0:Y:S03]  /*8530*/  LDC R0, c[0x0][0xc44] ;  /* 0x00031100ff007b82 */ /* 0x000e260000000800 */
[----:B------:R-:W-:Y:S01]  /*8540*/  IMAD.MOV.U32 R19, RZ, RZ, R24 ;  /* 0x000000ffff137224 */ /* 0x000fe200078e0018 */
[----:B0-----:R-:W-:-:S13]  /*8550*/  ISETP.NE.AND P0, PT, R0, 0x1, PT ;  /* 0x000000010000780c */ /* 0x001fda0003f05270 */
[----:B------:R-:W0:Y:S02]  /*8560*/  @P0 LDC.64 R2, c[0x0][0xc48] ;  /* 0x00031200ff020b82 */ /* 0x000e240000000a00 */
[----:B0-----:R-:W-:-:S05]  /*8570*/  @P0 IMAD.HI.U32 R2, R24, R2, RZ ;  /* 0x0000000218020227 */ /* 0x001fca00078e00ff */
[----:B------:R-:W-:Y:S02]  /*8580*/  @P0 SHF.R.U32.HI R19, RZ, R3, R2 ;  /* 0x00000003ff130219 */ /* 0x000fe40000011602 */
[----:B------:R-:W-:-:S04]  /*8590*/  ISETP.NE.U32.AND P0, PT, RZ, UR4, PT ;  /* 0x00000004ff007c0c */ /* 0x000fc8000bf05070 */
[----:B------:R-:W-:-:S13]  /*85a0*/  ISETP.NE.AND.EX P0, PT, RZ, UR5, PT, P0 ;  /* 0x00000005ff007c0c */ /* 0x000fda000bf05300 */
[----:B------:R-:W0:Y:S02]  /*85b0*/  @P0 LDC.64 R2, c[0x0][0xa28] ;  /* 0x00028a00ff020b82 */ /* 0x000e240000000a00 */
[----:B0-----:R-:W-:-:S05]  /*85c0*/  @P0 IMAD.WIDE R2, R19, 0x4, R2 ;  /* 0x0000000413020825 */ /* 0x001fca00078e0202 */
[----:B------:R-:W2:Y:S01]  /*85d0*/  @P0 LDG.E R18, desc[UR48][R2.64] ;  /* 0x0000003002120981 */ /* 0x000ea2000c1e1900 */
[----:B------:R-:W-:-:S04]  /*85e0*/  UIADD3 UR4, UR37, 0x15400, URZ ;  /* 0x0001540025047890 */ /* 0x000fc8000fffe03f */
[----:B------:R-:W-:-:S06]  /*85f0*/  ULOP3.LUT UP0, URZ, UR4, 0x1bf, URZ, 0xc0, !UPT ;  /* 0x000001bf043f7892 */ /* 0x000fcc000f80c03f */
[----:B------:R-:W-:Y:S01]  /*8600*/  PLOP3.LUT P0, PT, PT, PT, UP0, 0x80, 0x0 ;  /* 0x000000000000781c */ /* 0x000fe20003f0f008 */
[----:B--2---:R0:W-:-:S12]  /*8610*/  STL [R1+0x8], R18 ;  /* 0x0000081201007387 */ /* 0x0041d80000100800 */
[----:B------:R-:W-:Y:S05]  /*8620*/  @!P0 BRA `(.L_x_37) ;  /* 0x0000000000408947 */ /* 0x000fea0003800000 */
[----:B------:R-:W-:Y:S01]  /*8630*/  MOV R2, 0x0 ;  /* 0x0000000000027802 */ /* 0x000fe20000000f00 */
[----:B------:R-:W-:Y:S01]  /*8640*/  ULDC.64 UR6, c[0x4][0x88] ;  /* 0x0100220000067ab9 */ /* 0x000fe20000000a00 */
[----:B------:R-:W-:Y:S01]  /*8650*/  ULDC.64 UR8, c[0x4][0x90] ;  /* 0x0100240000087ab9 */ /* 0x000fe20000000a00 */
[----:B------:R-:W-:Y:S01]  /*8660*/  ULDC.64 UR4, c[0x4][0x8] ;  /* 0x0100020000047ab9 */ /* 0x000fe20000000a00 */
[----:B------:R-:W-:Y:S01]  /*8670*/  IMAD.U32 R4, RZ, RZ, UR6 ;  /* 0x00000006ff047e24 */ /* 0x000fe2000f8e00ff */
[----:B------:R-:W-:Y:S01]  /*8680*/  MOV R6, UR8 ;  /* 0x0000000800067c02 */ /* 0x000fe20008000f00 */
[----:B------:R-:W1:Y:S01]  /*8690*/  LDC.64 R2, c[0x4][R2] ;  /* 0x0100000002027b82 */ /* 0x000e620000000a00 */
[----:B------:R-:W-:Y:S01]  /*86a0*/  IMAD.U32 R5, RZ, RZ, UR7 ;  /* 0x00000007ff057e24 */ /* 0x000fe2000f8e00ff */
[----:B------:R-:W-:Y:S01]  /*86b0*/  MOV R12, 0x1 ;  /* 0x00000001000c7802 */ /* 0x000fe20000000f00 */
[----:B------:R-:W-:Y:S02]  /*86c0*/  IMAD.U32 R7, RZ, RZ, UR9 ;  /* 0x00000009ff077e24 */ /* 0x000fe4000f8e00ff */
[----:B------:R-:W-:-:S02]  /*86d0*/  IMAD.U32 R10, RZ, RZ, UR4 ;  /* 0x00000004ff0a7e24 */ /* 0x000fc4000f8e00ff */
[----:B------:R-:W-:Y:S02]  /*86e0*/  IMAD.U32 R11, RZ, RZ, UR5 ;  /* 0x00000005ff0b7e24 */ /* 0x000fe4000f8e00ff */
[----:B------:R-:W-:Y:S02]  /*86f0*/  IMAD.MOV.U32 R8, RZ, RZ, 0x70 ;  /* 0x00000070ff087424 */ /* 0x000fe400078e00ff */
[----:B------:R-:W-:-:S07]  /*8700*/  IMAD.MOV.U32 R13, RZ, RZ, RZ ;  /* 0x000000ffff0d7224 */ /* 0x000fce00078e00ff */
[----:B------:R-:W-:-:S07]  /*8710*/  LEPC R20, `(.L_x_37) ;  /* 0x000000001014794e */ /* 0x000fce0000000000 */
[----:B01----:R-:W-:Y:S05]  /*8720*/  CALL.ABS.NOINC R2 ;  /* 0x0000000002007343 */ /* 0x003fea0003c00000 */
.L_x_37:
[----:B------:R-:W-:-:S04]  /*8730*/  UIADD3 UR4, UR37, 0x400, URZ ;  /* 0x0000040025047890 */ /* 0x000fc8000fffe03f */
[----:B------:R-:W-:-:S06]  /*8740*/  ULOP3.LUT UP0, URZ, UR4, 0x1bf, URZ, 0xc0, !UPT ;  /* 0x000001bf043f7892 */ /* 0x000fcc000f80c03f */
[----:B------:R-:W-:-:S13]  /*8750*/  PLOP3.LUT P0, PT, PT, PT, UP0, 0x80, 0x0 ;  /* 0x000000000000781c */ /* 0x000fda0003f0f008 */
[----:B------:R-:W-:Y:S05]  /*8760*/  @!P0 BRA `(.L_x_38) ;  /* 0x00000000007c8947 */ /* 0x000fea0003800000 */
[----:B------:R-:W-:Y:S01]  /*8770*/  MOV R17, 0x0 ;  /* 0x0000000000117802 */ /* 0x000fe20000000f00 */
[----:B------:R-:W-:Y:S01]  /*8780*/  ULDC.64 UR6, c[0x4][0x88] ;  /* 0x0100220000067ab9 */ /* 0x000fe20000000a00 */
[----:B------:R-:W-:Y:S01]  /*8790*/  ULDC.64 UR8, c[0x4][0x90] ;  /* 0x0100240000087ab9 */ /* 0x000fe20000000a00 */
[----:B------:R-:W-:Y:S01]  /*87a0*/  ULDC.64 UR4, c[0x4][0x10] ;  /* 0x0100040000047ab9 */ /* 0x000fe20000000a00 */
[----:B------:R1:W2:Y:S01]  /*87b0*/  LDC.64 R2, c[0x4][R17] ;  /* 0x0100000011027b82 */ /* 0x0002a20000000a00 */
[----:B------:R-:W-:Y:S01]  /*87c0*/  IMAD.U32 R4, RZ, RZ, UR6 ;  /* 0x00000006ff047e24 */ /* 0x000fe2000f8e00ff */
[----:B------:R-:W-:Y:S01]  /*87d0*/  MOV R7, UR9 ;  /* 0x0000000900077c02 */ /* 0x000fe20008000f00 */
[----:B------:R-:W-:Y:S01]  /*87e0*/  IMAD.U32 R5, RZ, RZ, UR7 ;  /* 0x00000007ff057e24 */ /* 0x000fe2000f8e00ff */
[----:B------:R-:W-:Y:S01]  /*87f0*/  MOV R13, RZ ;  /* 0x000000ff000d7202 */ /* 0x000fe20000000f00 */
[----:B------:R-:W-:Y:S02]  /*8800*/  IMAD.U32 R6, RZ, RZ, UR8 ;  /* 0x00000008ff067e24 */ /* 0x000fe4000f8e00ff */
[----:B------:R-:W-:-:S02]  /*8810*/  IMAD.U32 R10, RZ, RZ, UR4 ;  /* 0x00000004ff0a7e24 */ /* 0x000fc4000f8e00ff */
[----:B------:R-:W-:Y:S02]  /*8820*/  IMAD.U32 R11, RZ, RZ, UR5 ;  /* 0x00000005ff0b7e24 */ /* 0x000fe4000f8e00ff */
[----:B------:R-:W-:Y:S02]  /*8830*/  IMAD.MOV.U32 R8, RZ, RZ, 0x70 ;  /* 0x00000070ff087424 */ /* 0x000fe400078e00ff */
[----:B-1----:R-:W-:-:S07]  /*8840*/  IMAD.MOV.U32 R12, RZ, RZ, 0x1 ;  /* 0x00000001ff0c7424 */ /* 0x002fce00078e00ff */
[----:B------:R-:W-:-:S07]  /*8850*/  LEPC R20, `(.L_x_39) ;  /* 0x000000001014794e */ /* 0x000fce0000000000 */
[----:B0-2---:R-:W-:Y:S05]  /*8860*/  CALL.ABS.NOINC R2 ;  /* 0x0000000002007343 */ /* 0x005fea0003c00000 */
.L_x_39:
[----:B------:R0:W1:Y:S01]  /*8870*/  LDC.64 R2, c[0x4][R17] ;  /* 0x0100000011027b82 */ /* 0x0000620000000a00 */
[----:B------:R-:W-:Y:S01]  /*8880*/  ULDC.64 UR6, c[0x4][0x88] ;  /* 0x0100220000067ab9 */ /* 0x000fe20000000a00 */
[----:B------:R-:W-:Y:S01]  /*8890*/  ULDC.64 UR8, c[0x4][0x90] ;  /* 0x0100240000087ab9 */ /* 0x000fe20000000a00 */
[----:B------:R-:W-:Y:S01]  /*88a0*/  ULDC.64 UR4, c[0x4][0x18] ;  /* 0x0100060000047ab9 */ /* 0x000fe20000000a00 */
[----:B------:R-:W-:Y:S01]  /*88b0*/  IMAD.U32 R4, RZ, RZ, UR6 ;  /* 0x00000006ff047e24 */ /* 0x000fe2000f8e00ff */
[----:B------:R-:W-:Y:S01]  /*88c0*/  MOV R10, UR4 ;  /* 0x00000004000a7c02 */ /* 0x000fe20008000f00 */
[----:B------:R-:W-:Y:S02]  /*88d0*/  IMAD.U32 R5, RZ, RZ, UR7 ;  /* 0x00000007ff057e24 */ /* 0x000fe4000f8e00ff */
[----:B------:R-:W-:Y:S02]  /*88e0*/  IMAD.U32 R6, RZ, RZ, UR8 ;  /* 0x00000008ff067e24 */ /* 0x000fe4000f8e00ff */
[----:B------:R-:W-:-:S02]  /*88f0*/  IMAD.U32 R7, RZ, RZ, UR9 ;  /* 0x00000009ff077e24 */ /* 0x000fc4000f8e00ff */
[----:B------:R-:W-:Y:S02]  /*8900*/  IMAD.U32 R11, RZ, RZ, UR5 ;  /* 0x00000005ff0b7e24 */ /* 0x000fe4000f8e00ff */
[----:B------:R-:W-:Y:S02]  /*8910*/  IMAD.MOV.U32 R8, RZ, RZ, 0x70 ;  /* 0x00000070ff087424 */ /* 0x000fe400078e00ff */
[----:B------:R-:W-:Y:S02]  /*8920*/  IMAD.MOV.U32 R12, RZ, RZ, 0x1 ;  /* 0x00000001ff0c7424 */ /* 0x000fe400078e00ff */
[----:B0-----:R-:W-:-:S07]  /*8930*/  IMAD.MOV.U32 R13, RZ, RZ, RZ ;  /* 0x000000ffff0d7224 */ /* 0x001fce00078e00ff */
[----:B------:R-:W-:-:S07]  /*8940*/  LEPC R20, `(.L_x_38) ;  /* 0x000000001014794e */ /* 0x000fce0000000000 */
[----:B-1----:R-:W-:Y:S05]  /*8950*/  CALL.ABS.NOINC R2 ;  /* 0x0000000002007343 */ /* 0x002fea0003c00000 */
.L_x_38:
[----:B------:R-:W-:Y:S01]  /*8960*/  ULDC.64 UR4, c[0x0][0x9f8] ;  /* 0x00027e0000047ab9 */ /* 0x000fe20000000a00 */
[----:B------:R-:W-:Y:S01]  /*8970*/  MOV R6, R19 ;  /* 0x0000001300067202 */ /* 0x000fe20000000f00 */
[----:B------:R-:W1:Y:S01]  /*8980*/  LDC R9, c[0x0][0x430] ;  /* 0x00010c00ff097b82 */ /* 0x000e620000000800 */
[----:B------:R-:W-:Y:S01]  /*8990*/  ISETP.NE.U32.AND P0, PT, RZ, UR4, PT ;  /* 0x00000004ff007c0c */ /* 0x000fe2000bf05070 */
[----:B------:R-:W-:Y:S01]  /*89a0*/  IMAD.MOV R5, RZ, RZ, -R19 ;  /* 0x000000ffff057224 */ /* 0x000fe200078e0a13 */
[----:B------:R-:W-:Y:S02]  /*89b0*/  ULDC UR4, c[0x0][0xc44] ;  /* 0x0003110000047ab9 */ /* 0x000fe40000000800 */
[----:B------:R-:W-:-:S13]  /*89c0*/  ISETP.NE.AND.EX P0, PT, RZ, UR5, PT, P0 ;  /* 0x00000005ff007c0c */ /* 0x000fda000bf05300 */
[----:B------:R-:W2:Y:S02]  /*89d0*/  @P0 LDC.64 R2, c[0x0][0x9f8] ;  /* 0x00027e00ff020b82 */ /* 0x000ea40000000a00 */
[----:B--2---:R-:W-:-:S05]  /*89e0*/  @P0 IMAD.WIDE R2, R19, 0x4, R2 ;  /* 0x0000000413020825 */ /* 0x004fca00078e0202 */
[----:B------:R-:W2:Y:S01]  /*89f0*/  @P0 LDG.E R6, desc[UR48][R2.64] ;  /* 0x0000003002060981 */ /* 0x000ea2000c1e1900 */
[----:B------:R-:W-:Y:S01]  /*8a00*/  UMOV UR5, 0xffffffff ;  /* 0xffffffff00057882 */ /* 0x000fe20000000000 */
[----:B------:R-:W-:Y:S02]  /*8a10*/  IMAD R22, R5, UR4, R24 ;  /* 0x0000000405167c24 */ /* 0x000fe4000f8e0218 */
[----:B--2---:R2:W-:Y:S01]  /*8a20*/  STL [R1], R6 ;  /* 0x0000000601007387 */ /* 0x0045e20000100800 */
[----:B-1----:R-:W-:Y:S05]  /*8a30*/  BRA.DIV UR5, `(.L_x_40) ;  /* 0x0000002e05d87947 */ /* 0x002fea000b800000 */
.L_x_88:
[----:B------:R-:W1:Y:S01]  /*8a40*/  S2R R2, SR_TID.X ;  /* 0x0000000000027919 */ /* 0x000e620000002100 */
[----:B------:R-:W-:Y:S01]  /*8a50*/  USHF.L.U32 UR4, UR43, 0x7, URZ ;  /* 0x000000072b047899 */ /* 0x000fe2000800063f */
[----:B------:R-:W-:Y:S02]  /*8a60*/  ISETP.NE.AND P1, PT, R9, 0x1, PT ;  /* 0x000000010900780c */ /* 0x000fe40003f25270 */
[----:B------:R-:W-:Y:S02]  /*8a70*/  SHF.R.S32.HI R10, RZ, 0x1f, R6 ;  /* 0x0000001fff0a7819 */ /* 0x000fe40000011406 */
[----:B------:R-:W-:-:S03]  /*8a80*/  LOP3.LUT R16, R16, 0xffffffbf, RZ, 0xc0, !PT ;  /* 0xffffffbf10107812 */ /* 0x000fc600078ec0ff */
[----:B------:R3:W-:Y:S06]  /*8a90*/  STL [R1+0x4], R10 ;  /* 0x0000040a01007387 */ /* 0x0007ec0000100800 */
[----:B------:R-:W4:Y:S01]  /*8aa0*/  @P1 LDC R3, c[0x0][0x434] ;  /* 0x00010d00ff031b82 */ /* 0x000f220000000800 */
[----:B------:R-:W-:-:S07]  /*8ab0*/  @P1 LOP3.LUT R16, R16, 0x40, RZ, 0xfc, !PT ;  /* 0x0000004010101812 */ /* 0x000fce00078efcff */
[----:B------:R-:W0:Y:S01]  /*8ac0*/  @P1 LDC R7, c[0x0][0x438] ;  /* 0x00010e00ff071b82 */ /* 0x000e220000000800 */
[----:B-1----:R-:W-:Y:S01]  /*8ad0*/  SHF.R.U32.HI R0, RZ, 0x2, R2 ;  /* 0x00000002ff007819 */ /* 0x002fe20000011602 */
[----:B------:R-:W-:-:S03]  /*8ae0*/  IMAD.SHL.U32 R2, R2, 0x20, RZ ;  /* 0x0000002002027824 */ /* 0x000fc600078e00ff */
[----:B------:R-:W-:Y:S02]  /*8af0*/  LOP3.LUT R0, R0, 0x1f, RZ, 0xc0, !PT ;  /* 0x0000001f00007812 */ /* 0x000fe400078ec0ff */
[----:B------:R-:W-:-:S04]  /*8b00*/  LOP3.LUT R2, R2, 0x60, RZ, 0xc0, !PT ;  /* 0x0000006002027812 */ /* 0x000fc800078ec0ff */
[----:B------:R-:W-:-:S04]  /*8b10*/  LOP3.LUT R0, R0, UR4, R2, 0xfe, !PT ;  /* 0x0000000400007c12 */ /* 0x000fc8000f8efe02 */
[C---:B------:R-:W-:Y:S01]  /*8b20*/  ISETP.GE.AND P0, PT, R0.reuse, UR36, PT ;  /* 0x0000002400007c0c */ /* 0x040fe2000bf06270 */
[----:B------:R-:W-:-:S04]  /*8b30*/  IMAD.IADD R0, R0, 0x1, R18 ;  /* 0x0000000100007824 */ /* 0x000fc800078e0212 */
[----:B----4-:R-:W-:-:S04]  /*8b40*/  @P1 IMAD.HI.U32 R2, R0, R3, RZ ;  /* 0x0000000300021227 */ /* 0x010fc800078e00ff */
[----:B------:R-:W-:Y:S01]  /*8b50*/  IMAD.MOV.U32 R8, RZ, RZ, R0 ;  /* 0x000000ffff087224 */ /* 0x000fe200078e0000 */
[----:B0-----:R-:W-:-:S03]  /*8b60*/  @P1 SHF.R.U32.HI R8, RZ, R7, R2 ;  /* 0x00000007ff081219 */ /* 0x001fc60000011602 */
[----:B------:R-:W0:Y:S01]  /*8b70*/  @!P0 LDC.64 R4, c[0x0][0x428] ;  /* 0x00010a00ff048b82 */ /* 0x000e220000000a00 */
[----:B------:R-:W-:Y:S01]  /*8b80*/  @!P0 SHF.R.S32.HI R3, RZ, 0x1f, R8 ;  /* 0x0000001fff038819 */ /* 0x000fe20000011408 */
[----:B0-----:R-:W-:-:S04]  /*8b90*/  @!P0 IMAD R2, R10, R4, RZ ;  /* 0x000000040a028224 */ /* 0x001fc800078e02ff */
[----:B------:R-:W-:Y:S01]  /*8ba0*/  @!P0 IMAD R5, R6, R5, R2 ;  /* 0x0000000506058224 */ /* 0x000fe200078e0202 */
[----:B------:R-:W-:-:S05]  /*8bb0*/  @!P0 MOV R2, R8 ;  /* 0x0000000800028202 */ /* 0x000fca0000000f00 */
[----:B------:R-:W-:Y:S02]  /*8bc0*/  @!P0 IMAD.WIDE.U32 R2, R6, R4, R2 ;  /* 0x0000000406028225 */ /* 0x000fe400078e0002 */
[----:B--2---:R-:W0:Y:S02]  /*8bd0*/  @!P0 LDC.64 R6, c[0x0][0x418] ;  /* 0x00010600ff068b82 */ /* 0x004e240000000a00 */
[----:B------:R-:W-:Y:S02]  /*8be0*/  @!P0 IMAD.IADD R5, R3, 0x1, R5 ;  /* 0x0000000103058824 */ /* 0x000fe400078e0205 */
[----:B------:R-:W-:Y:S01]  /*8bf0*/  IMAD.MOV.U32 R4, RZ, RZ, RZ ;  /* 0x000000ffff047224 */ /* 0x000fe200078e00ff */
[----:B0-----:R-:W-:-:S04]  /*8c00*/  @!P0 LEA R6, P1, R2, R6, 0x2 ;  /* 0x0000000602068211 */ /* 0x001fc800078210ff */
[----:B------:R-:W-:Y:S01]  /*8c10*/  @!P0 LEA.HI.X R7, R2, R7, R5, 0x2, P1 ;  /* 0x0000000702078211 */ /* 0x000fe200008f1405 */
[----:B------:R-:W-:Y:S01]  /*8c20*/  IMAD.U32 R2, RZ, RZ, UR40 ;  /* 0x00000028ff027e24 */ /* 0x000fe2000f8e00ff */
[----:B------:R-:W-:Y:S01]  /*8c30*/  LOP3.LUT R16, R16, 0xffffff7f, RZ, 0xc0, !PT ;  /* 0xffffff7f10107812 */ /* 0x000fe200078ec0ff */
[----:B------:R-:W-:Y:S01]  /*8c40*/  IMAD.MOV R3, RZ, RZ, -R8 ;  /* 0x000000ffff037224 */ /* 0x000fe200078e0a08 */
[----:B------:R-:W-:Y:S01]  /*8c50*/  SHF.R.S32.HI R29, RZ, 0x1f, R22 ;  /* 0x0000001fff1d7819 */ /* 0x000fe20000011416 */
[----:B------:R0:W5:Y:S01]  /*8c60*/  @!P0 LDG.E R4, desc[UR48][R6.64] ;  /* 0x0000003006048981 */ /* 0x000162000c1e1900 */
[----:B------:R-:W-:Y:S01]  /*8c70*/  ISETP.NE.AND P2, PT, R2, 0x3, PT ;  /* 0x000000030200780c */ /* 0x000fe20003f45270 */
[----:B0-----:R-:W-:-:S12]  /*8c80*/  IMAD R6, R9, R3, R0 ;  /* 0x0000000309067224 */ /* 0x001fd800078e0200 */
[----:B------:R-:W-:Y:S01]  /*8c90*/  @P2 LOP3.LUT R16, R16, 0x80, RZ, 0xfc, !PT ;  /* 0x0000008010102812 */ /* 0x000fe200078efcff */
[----:B---3--:R-:W-:Y:S06]  /*8ca0*/  @!P2 BRA `(.L_x_41) ;  /* 0x000000000004a947 */ /* 0x008fec0003800000 */
[----:B------:R-:W-:Y:S01]  /*8cb0*/  BPT.TRAP 0x1 ;  /* 0x000000040000795c */ /* 0x000fe20000300000 */
.L_x_41:
[----:B------:R-:W-:Y:S01]  /*8cc0*/  SHF.R.S32.HI R7, RZ, 0x1f, R6 ;  /* 0x0000001fff077819 */ /* 0x000fe20000011406 */
[----:B------:R-:W-:Y:S01]  /*8cd0*/  ULDC.64 UR4, c[0x0][0x328] ;  /* 0x0000ca0000047ab9 */ /* 0x000fe20000000a00 */
[----:B------:R-:W-:Y:S03]  /*8ce0*/  BSSY B0, `(.L_x_42) ;  /* 0x0000017000007945 */ /* 0x000fe60003800000 */
[----:B------:R-:W-:-:S04]  /*8cf0*/  IMAD R3, R7, UR4, RZ ;  /* 0x0000000407037c24 */ /* 0x000fc8000f8e02ff */
[C---:B------:R-:W-:Y:S02]  /*8d00*/  IMAD R5, R6.reuse, UR5, R3 ;  /* 0x0000000506057c24 */ /* 0x040fe4000f8e0203 */
[----:B------:R-:W-:Y:S01]  /*8d10*/  IMAD.WIDE.U32 R2, R6, UR4, RZ ;  /* 0x0000000406027c25 */ /* 0x000fe2000f8e00ff */
[----:B------:R-:W-:-:S04]  /*8d20*/  ULDC.64 UR4, c[0x0][0x338] ;  /* 0x0000ce0000047ab9 */ /* 0x000fc80000000a00 */
[----:B------:R-:W-:Y:S02]  /*8d30*/  IADD3 R3, R3, R5, RZ ;  /* 0x0000000503037210 */ /* 0x000fe40007ffe0ff */
[----:B-----5:R-:W-:Y:S01]  /*8d40*/  SHF.R.S32.HI R5, RZ, 0x1f, R4 ;  /* 0x0000001fff057819 */ /* 0x020fe20000011404 */
[----:B------:R-:W-:-:S04]  /*8d50*/  IMAD.WIDE.U32 R2, R4, UR4, R2 ;  /* 0x0000000404027c25 */ /* 0x000fc8000f8e0002 */
[----:B------:R-:W-:-:S04]  /*8d60*/  IMAD R0, R5, UR4, RZ ;  /* 0x0000000405007c24 */ /* 0x000fc8000f8e02ff */
[----:B------:R-:W-:Y:S01]  /*8d70*/  IMAD R0, R4, UR5, R0 ;  /* 0x0000000504007c24 */ /* 0x000fe2000f8e0200 */
[----:B------:R-:W-:-:S03]  /*8d80*/  ULDC.64 UR4, c[0x0][0x330] ;  /* 0x0000cc0000047ab9 */ /* 0x000fc60000000a00 */
[----:B------:R-:W-:Y:S02]  /*8d90*/  IMAD.IADD R3, R3, 0x1, R0 ;  /* 0x0000000103037824 */ /* 0x000fe400078e0200 */
[----:B------:R-:W-:Y:S02]  /*8da0*/  IMAD R0, R29, UR4, RZ ;  /* 0x000000041d007c24 */ /* 0x000fe4000f8e02ff */
[----:B------:R-:W-:-:S04]  /*8db0*/  IMAD.WIDE.U32 R2, R22, UR4, R2 ;  /* 0x0000000416027c25 */ /* 0x000fc8000f8e0002 */
[----:B------:R-:W-:Y:S01]  /*8dc0*/  IMAD R0, R22, UR5, R0 ;  /* 0x0000000516007c24 */ /* 0x000fe2000f8e0200 */
[----:B------:R-:W-:Y:S02]  /*8dd0*/  ULDC.64 UR4, c[0x0][0x318] ;  /* 0x0000c60000047ab9 */ /* 0x000fe40000000a00 */
[----:B------:R-:W-:Y:S01]  /*8de0*/  LEA R17, P0, R2, UR4, 0x1 ;  /* 0x0000000402117c11 */ /* 0x000fe2000f8008ff */
[----:B------:R-:W-:-:S05]  /*8df0*/  IMAD.IADD R0, R3, 0x1, R0 ;  /* 0x0000000103007824 */ /* 0x000fca00078e0200 */
[----:B------:R-:W-:Y:S02]  /*8e00*/  LEA.HI.X R18, R2, UR5, R0, 0x1, P0 ;  /* 0x0000000502127c11 */ /* 0x000fe400080f0c00 */
[----:B------:R-:W-:Y:S02]  /*8e10*/  LEA R0, R23, UR37, 0x3 ;  /* 0x0000002517007c11 */ /* 0x000fe4000f8e18ff */
[----:B------:R-:W-:-:S04]  /*8e20*/  SHF.L.U32 R2, R25, 0x1f, RZ ;  /* 0x0000001f19027819 */ /* 0x000fc800000006ff */
[----:B------:R-:W0:Y:S02]  /*8e30*/  SYNCS.PHASECHK.TRANS64.TRYWAIT P0, [R0+URZ+0x2d840], R2 ;  /* 0x02d84002000075a7 */ /* 0x000e24000800017f */
[----:B0-----:R-:W-:Y:S05]  /*8e40*/  @!P0 BRA `(.L_x_43) ;  /* 0x0000002c00088947 */ /* 0x001fea0003800000 */
.L_x_89:
[----:B------:R-:W-:Y:S05]  /*8e50*/  BSYNC B0 ;  /* 0x0000000000007941 */ /* 0x000fea0003800000 */
.L_x_42:
[----:B------:R-:W1:Y:S01]  /*8e60*/  S2R R9, SR_TID.X ;  /* 0x0000000000097919 */ /* 0x000e620000002100 */
[----:B------:R-:W-:Y:S01]  /*8e70*/  ULDC.64 UR4, c[0x0][0x300] ;  /* 0x0000c00000047ab9 */ /* 0x000fe20000000a00 */
[----:B------:R-:W-:Y:S01]  /*8e80*/  USHF.L.U32 UR6, UR43, 0x7, URZ ;  /* 0x000000072b067899 */ /* 0x000fe2000800063f */
[----:B------:R-:W-:Y:S01]  /*8e90*/  IMAD R7, R7, UR4, RZ ;  /* 0x0000000407077c24 */ /* 0x000fe2000f8e02ff */
[----:B------:R-:W-:Y:S01]  /*8ea0*/  LOP3.LUT P4, RZ, R16, 0x4, RZ, 0xc0, !PT ;  /* 0x0000000410ff7812 */ /* 0x000fe2000788c0ff */
[----:B0-----:R-:W-:Y:S01]  /*8eb0*/  IMAD.WIDE.U32 R2, R6, UR4, RZ ;  /* 0x0000000406027c25 */ /* 0x001fe2000f8e00ff */
[C---:B------:R-:W-:Y:S02]  /*8ec0*/  LOP3.LUT P3, RZ, R16.reuse, 0x2, RZ, 0xc0, !PT ;  /* 0x0000000210ff7812 */ /* 0x040fe4000786c0ff */
[----:B------:R-:W-:Y:S01]  /*8ed0*/  LOP3.LUT P2, RZ, R16, 0x1, RZ, 0xc0, !PT ;  /* 0x0000000110ff7812 */ /* 0x000fe2000784c0ff */
[----:B------:R-:W-:Y:S01]  /*8ee0*/  IMAD R7, R6, UR5, R7 ;  /* 0x0000000506077c24 */ /* 0x000fe2000f8e0207 */
[----:B------:R-:W-:-:S02]  /*8ef0*/  ULDC.64 UR4, c[0x0][0x310] ;  /* 0x0000c40000047ab9 */ /* 0x000fc40000000a00 */
[----:B------:R-:W-:Y:S02]  /*8f00*/  IMAD R5, R5, UR4, RZ ;  /* 0x0000000405057c24 */ /* 0x000fe4000f8e02ff */
[----:B------:R-:W-:Y:S02]  /*8f10*/  IMAD.IADD R3, R3, 0x1, R7 ;  /* 0x0000000103037824 */ /* 0x000fe400078e0207 */
[C---:B------:R-:W-:Y:S02]  /*8f20*/  IMAD R5, R4.reuse, UR5, R5 ;  /* 0x0000000504057c24 */ /* 0x040fe4000f8e0205 */
[----:B------:R-:W-:Y:S01]  /*8f30*/  IMAD.WIDE.U32 R2, R4, UR4, R2 ;  /* 0x0000000404027c25 */ /* 0x000fe2000f8e0002 */
[----:B------:R-:W-:-:S03]  /*8f40*/  ULDC.64 UR4, c[0x0][0x308] ;  /* 0x0000c20000047ab9 */ /* 0x000fc60000000a00 */
[----:B------:R-:W-:Y:S02]  /*8f50*/  IMAD.IADD R3, R3, 0x1, R5 ;  /* 0x0000000103037824 */ /* 0x000fe400078e0205 */
[----:B------:R-:W-:Y:S02]  /*8f60*/  IMAD R5, R29, UR4, RZ ;  /* 0x000000041d057c24 */ /* 0x000fe4000f8e02ff */
[----:B------:R-:W-:-:S04]  /*8f70*/  IMAD.WIDE.U32 R2, R22, UR4, R2 ;  /* 0x0000000416027c25 */ /* 0x000fc8000f8e0002 */
[----:B------:R-:W-:Y:S01]  /*8f80*/  IMAD R4, R22, UR5, R5 ;  /* 0x0000000516047c24 */ /* 0x000fe2000f8e0205 */
[----:B------:R-:W-:Y:S01]  /*8f90*/  ULDC.64 UR4, c[0x0][0x2e8] ;  /* 0x0000ba0000047ab9 */ /* 0x000fe20000000a00 */
[----:B-1----:R-:W-:Y:S01]  /*8fa0*/  SHF.R.U32.HI R10, RZ, 0x2, R9 ;  /* 0x00000002ff0a7819 */ /* 0x002fe20000011609 */
[----:B------:R-:W-:Y:S01]  /*8fb0*/  IMAD.SHL.U32 R8, R9, 0x8, RZ ;  /* 0x0000000809087824 */ /* 0x000fe200078e00ff */
[----:B------:R-:W-:Y:S01]  /*8fc0*/  LEA R5, P0, R2, UR4, 0x1 ;  /* 0x0000000402057c11 */ /* 0x000fe2000f8008ff */
[----:B------:R-:W-:Y:S01]  /*8fd0*/  IMAD.U32 R9, RZ, RZ, UR6 ;  /* 0x00000006ff097e24 */ /* 0x000fe2000f8e00ff */
[----:B------:R-:W-:Y:S01]  /*8fe0*/  IADD3 R4, R3, R4, RZ ;  /* 0x0000000403047210 */ /* 0x000fe20007ffe0ff */
[----:B------:R-:W-:Y:S01]  /*8ff0*/  UMOV UR4, 0xffffffff ;  /* 0xffffffff00047882 */ /* 0x000fe20000000000 */
[----:B------:R-:W-:Y:S02]  /*9000*/  LOP3.LUT R10, R10, 0x1f, RZ, 0xc0, !PT ;  /* 0x0000001f0a0a7812 */ /* 0x000fe400078ec0ff */
[----:B------:R-:W-:Y:S01]  /*9010*/  LEA.HI.X R6, R2, UR5, R4, 0x1, P0 ;  /* 0x0000000502067c11 */ /* 0x000fe200080f0c04 */
[----:B------:R-:W-:Y:S01]  /*9020*/  IMAD R4, R23, 0x3000, R28 ;  /* 0x0000300017047824 */ /* 0x000fe200078e021c */
[----:B------:R-:W-:-:S02]  /*9030*/  LOP3.LUT R8, R8, 0x18, RZ, 0xc0, !PT ;  /* 0x0000001808087812 */ /* 0x000fc400078ec0ff */
[----:B------:R-:W-:Y:S01]  /*9040*/  IADD3 R9, -R10, UR36, -R9 ;  /* 0x000000240a097c10 */ /* 0x000fe2000fffe909 */
[----:B------:R-:W-:Y:S06]  /*9050*/  BRA.DIV UR4, `(.L_x_44) ;  /* 0x0000002a04987947 */ /* 0x000fec000b800000 */
[----:B------:R-:W0:Y:S01]  /*9060*/  SHFL.IDX PT, R3, R5, RZ, 0x1c1f ;  /* 0x001c1fff05037589 */ /* 0x000e2200000e0000 */
[----:B------:R-:W-:-:S03]  /*9070*/  ISETP.GE.AND P0, PT, R9, 0x1, PT ;  /* 0x000000010900780c */ /* 0x000fc60003f06270 */
[----:B------:R-:W1:Y:S04]  /*9080*/  SHFL.IDX PT, R2, R6, RZ, 0x1c1f ;  /* 0x001c1fff06027589 */ /* 0x000e6800000e0000 */
[----:B------:R-:W-:Y:S06]  /*9090*/  SHFL.IDX PT, R14, R5, 0x3, 0x1c1f ;  /* 0x007c1f00050e7f89 */ /* 0x000fec00000e0000 */
[----:B------:R-:W-:-:S02]  /*90a0*/  @P0 LEA R7, R4, UR37, 0x1 ;  /* 0x0000002504070c11 */ /* 0x000fc4000f8e08ff */
[----:B0-----:R-:W-:-:S05]  /*90b0*/  @P0 LEA R3, P1, R8, R3, 0x1 ;  /* 0x0000000308030211 */ /* 0x001fca00078208ff */
[----:B-1----:R-:W-:-:S05]  /*90c0*/  @P0 IMAD.X R2, RZ, RZ, R2, P1 ;  /* 0x000000ffff020224 */ /* 0x002fca00008e0602 */
[----:B------:R-:W-:-:S04]  /*90d0*/  @P0 LOP3.LUT R3, R3, R2, RZ, 0x3c, !PT ;  /* 0x0000000203030212 */ /* 0x000fc800078e3cff */
[----:B------:R-:W-:-:S04]  /*90e0*/  @P0 LOP3.LUT R2, R3, R2, RZ, 0x3c, !PT ;  /* 0x0000000203020212 */ /* 0x000fc800078e3cff */
[----:B------:R-:W-:-:S05]  /*90f0*/  @P0 LOP3.LUT R3, R3, R2, RZ, 0x3c, !PT ;  /* 0x0000000203030212 */ /* 0x000fca00078e3cff */
[----:B------:R-:W-:Y:S04]  /*9100*/  @P0 LDGSTS.E.BYPASS.LTC128B.128 [R7+0x15400], desc[UR48][R2.64], !P4 ;  /* 0x1540000002070fae */ /* 0x000fe8000e101d70 */
[----:B------:R-:W-:Y:S04]  /*9110*/  @P0 LDGSTS.E.BYPASS.LTC128B.128 [R7+0x17400], desc[UR48][R2.64+0x40], !P3 ;  /* 0x1740004002070fae */ /* 0x000fe8000d901d70 */
[----:B------:R0:W-:Y:S01]  /*9120*/  @P0 LDGSTS.E.BYPASS.LTC128B.128 [R7+0x19400], desc[UR48][R2.64+0x80], !P2 ;  /* 0x1940008002070fae */ /* 0x0001e2000d101d70 */
[----:B------:R-:W-:-:S03]  /*9130*/  ISETP.GE.AND P0, PT, R9, 0x21, PT ;  /* 0x000000210900780c */ /* 0x000fc60003f06270 */
[----:B0-----:R-:W0:Y:S10]  /*9140*/  SHFL.IDX PT, R3, R5, 0x1, 0x1c1f ;  /* 0x003c1f0005037f89 */ /* 0x001e3400000e0000 */
[----:B------:R-:W-:Y:S01]  /*9150*/  @P0 LEA R7, R4, UR37, 0x1 ;  /* 0x0000002504070c11 */ /* 0x000fe2000f8e08ff */
[----:B------:R-:W1:Y:S01]  /*9160*/  SHFL.IDX PT, R2, R6, 0x1, 0x1c1f ;  /* 0x003c1f0006027f89 */ /* 0x000e6200000e0000 */
        /* <DEDUP_REMOVED lines=11> */
[----:B------:R-:W1:Y:S04]  /*9220*/  SHFL.IDX PT, R2, R6, 0x2, 0x1c1f ;  /* 0x005c1f0006027f89 */ /* 0x000e6800000e0000 */
[----:B------:R-:W2:Y:S01]  /*9230*/  SHFL.IDX PT, R6, R6, 0x3, 0x1c1f ;  /* 0x007c1f0006067f89 */ /* 0x000ea200000e0000 */
[----:B0-----:R-:W-:-:S04]  /*9240*/  @P0 LEA R3, P1, R8, R3, 0x1 ;  /* 0x0000000308030211 */ /* 0x001fc800078208ff */
[----:B-1----:R-:W-:-:S04]  /*9250*/  @P0 IADD3.X R2, RZ, R2, RZ, P1, !PT ;  /* 0x00000002ff020210 */ /* 0x002fc80000ffe4ff */
[----:B------:R-:W-:-:S04]  /*9260*/  @P0 LOP3.LUT R3, R3, R2, RZ, 0x3c, !PT ;  /* 0x0000000203030212 */ /* 0x000fc800078e3cff */
[----:B------:R-:W-:-:S04]  /*9270*/  @P0 LOP3.LUT R2, R3, R2, RZ, 0x3c, !PT ;  /* 0x0000000203020212 */ /* 0x000fc800078e3cff */
[----:B------:R-:W-:-:S05]  /*9280*/  @P0 LOP3.LUT R3, R3, R2, RZ, 0x3c, !PT ;  /* 0x0000000203030212 */ /* 0x000fca00078e3cff */
[----:B------:R0:W-:Y:S04]  /*9290*/  @P0 LDGSTS.E.BYPASS.LTC128B.128 [R7+0x16400], desc[UR48][R2.64], !P4 ;  /* 0x1640000002070fae */ /* 0x0001e8000e101d70 */
[----:B------:R0:W-:Y:S04]  /*92a0*/  @P0 LDGSTS.E.BYPASS.LTC128B.128 [R7+0x18400], desc[UR48][R2.64+0x40], !P3 ;  /* 0x1840004002070fae */ /* 0x0001e8000d901d70 */
[----:B--2---:R0:W-:Y:S02]  /*92b0*/  @P0 LDGSTS.E.BYPASS.LTC128B.128 [R7+0x1a400], desc[UR48][R2.64+0x80], !P2 ;  /* 0x1a40008002070fae */ /* 0x0041e4000d101d70 */
.L_x_99:
[----:B------:R-:W-:-:S13]  /*92c0*/  ISETP.GE.AND P0, PT, R9, 0x61, PT ;  /* 0x000000610900780c */ /* 0x000fda0003f06270 */
[----:B0-----:R-:W-:Y:S02]  /*92d0*/  @P0 LEA R2, P1, R8, R14, 0x1 ;  /* 0x0000000e08020211 */ /* 0x001fe400078208ff */
[----:B------:R-:W-:-:S03]  /*92e0*/  @P0 LEA R5, R4, UR37, 0x1 ;  /* 0x0000002504050c11 */ /* 0x000fc6000f8e08ff */
[----:B------:R-:W-:-:S05]  /*92f0*/  @P0 IMAD.X R3, RZ, RZ, R6, P1 ;  /* 0x000000ffff030224 */ /* 0x000fca00008e0606 */
[----:B------:R-:W-:Y:S01]  /*9300*/  @!PT LDS RZ, [RZ] ;  /* 0x00000000fffff984 */ /* 0x000fe20000000800 */
[----:B------:R-:W-:Y:S01]  /*9310*/  @!PT LDS RZ, [RZ] ;  /* 0x00000000fffff984 */ /* 0x000fe20000000800 */
[----:B------:R-:W-:Y:S01]  /*9320*/  @!PT LDS RZ, [RZ] ;  /* 0x00000000fffff984 */ /* 0x000fe20000000800 */
[----:B------:R0:W-:Y:S04]  /*9330*/  @P0 LDGSTS.E.BYPASS.LTC128B.128 [R5+0x16c00], desc[UR48][R2.64], !P4 ;  /* 0x16c0000002050fae */ /* 0x0001e8000e101d70 */
[----:B------:R0:W-:Y:S04]  /*9340*/  @P0 LDGSTS.E.BYPASS.LTC128B.128 [R5+0x18c00], desc[UR48][R2.64+0x40], !P3 ;  /* 0x18c0004002050fae */ /* 0x0001e8000d901d70 */
[----:B------:R0:W-:Y:S01]  /*9350*/  @P0 LDGSTS.E.BYPASS.LTC128B.128 [R5+0x1ac00], desc[UR48][R2.64+0x80], !P2 ;  /* 0x1ac0008002050fae */ /* 0x0001e2000d101d70 */
[----:B------:R-:W-:Y:S01]  /*9360*/  PLOP3.LUT P0, PT, PT, PT, PT, 0x80, 0x0 ;  /* 0x000000000000781c */ /* 0x000fe20003f0f070 */
[----:B------:R-:W-:-:S12]  /*9370*/  NOP ;  /* 0x0000000000007918 */ /* 0x000fd80000000000 */
.L_x_45:
[----:B------:R-:W-:Y:S02]  /*9380*/  PLOP3.LUT P1, PT, P1, P0, PT, 0xa2, 0x0 ;  /* 0x000000000000781c */ /* 0x000fe40000f21472 */
[----:B------:R-:W-:-:S08]  /*9390*/  @P0 R2UR P1, UR4, R0 ;  /* 0x00000000000402ca */ /* 0x000fd00000020000 */
[----:B------:R-:W-:-:S05]  /*93a0*/  @P0 PLOP3.LUT P0, PT, P1, PT, PT, 0x80, 0x0 ;  /* 0x000000000000081c */ /* 0x000fca0000f0f070 */
[----:B------:R-:W-:Y:S01]  /*93b0*/  @!P1 SYNCS.ARRIVE.TRANS64.RED.A0T1 RZ, [UR4+0x2d830], RZ ;  /* 0x02d830ffffff99a7 */ /* 0x000fe20008200404 */
[----:B------:R-:W-:Y:S07]  /*93c0*/  @!P1 ARRIVES.LDGSTSBAR.64.TRANSCNT [UR4+0x2d830] ;  /* 0x02d83000ff0099b0 */ /* 0x000fee0008000a84 */
[----:B------:R-:W-:Y:S05]  /*93d0*/  @P0 BRA.U.ANY `(.L_x_45) ;  /* 0xfffffffd00e80947 */ /* 0x000fea000393ffff */
[----:B------:R-:W-:Y:S01]  /*93e0*/  NOP ;  /* 0x0000000000007918 */ /* 0x000fe20000000000 */
[----:B0-----:R-:W-:-:S05]  /*93f0*/  IMAD.U32 R2, RZ, RZ, UR40 ;  /* 0x00000028ff027e24 */ /* 0x001fca000f8e00ff */
[----:B------:R-:W-:-:S13]  /*9400*/  ISETP.NE.AND P2, PT, R2, 0x3, PT ;  /* 0x000000030200780c */ /* 0x000fda0003f45270 */
[----:B------:R-:W-:Y:S05]  /*9410*/  @!P2 BRA `(.L_x_46) ;  /* 0x000000000004a947 */ /* 0x000fea0003800000 */
[----:B------:R-:W-:Y:S01]  /*9420*/  BPT.TRAP 0x1 ;  /* 0x000000040000795c */ /* 0x000fe20000300000 */
.L_x_46:
[----:B------:R0:W-:Y:S02]  /*9430*/  SYNCS.ARRIVE.TRANS64.A1T0 RZ, [R0+URZ+0x2d830], RZ ;  /* 0x02d830ff00ff79a7 */ /* 0x0001e4000810003f */
[----:B------:R-:W-:Y:S05]  /*9440*/  WARPSYNC.ALL ;  /* 0x0000000000007948 */ /* 0x000fea0003800000 */
[----:B------:R-:W-:-:S04]  /*9450*/  UIADD3 UR4, UR37, 0xc400, URZ ;  /* 0x0000c40025047890 */ /* 0x000fc8000fffe03f */
[----:B------:R-:W-:Y:S01]  /*9460*/  ULOP3.LUT UP0, URZ, UR4, 0x1bf, URZ, 0xc0, !UPT ;  /* 0x000001bf043f7892 */ /* 0x000fe2000f80c03f */
[----:B------:R-:W-:Y:S05]  /*9470*/  BAR.SYNC.DEFER_BLOCKING 0x8, 0x200 ;  /* 0x0208000000007b1d */ /* 0x000fea0000010000 */
[----:B------:R-:W-:-:S13]  /*9480*/  PLOP3.LUT P0, PT, PT, PT, UP0, 0x80, 0x0 ;  /* 0x000000000000781c */ /* 0x000fda0003f0f008 */
        /* <DEDUP_REMOVED lines=17> */
.L_x_47:
[----:B------:R-:W2:Y:S01]  /*95a0*/  LDL R21, [R1+0xc] ;  /* 0x00000c0001157983 */ /* 0x000ea20000100800 */
[----:B------:R-:W1:Y:S01]  /*95b0*/  LDC R10, c[0x0][0x448] ;  /* 0x00011200ff0a7b82 */ /* 0x000e620000000800 */
[----:B------:R-:W-:Y:S01]  /*95c0*/  ULDC.64 UR4, c[0x0][0x2d8] ;  /* 0x0000b60000047ab9 */ /* 0x000fe20000000a00 */
[----:B0-----:R-:W-:Y:S01]  /*95d0*/  SHF.R.S32.HI R0, RZ, 0x1f, R19 ;  /* 0x0000001fff007819 */ /* 0x001fe20000011413 */
[----:B------:R-:W0:Y:S01]  /*95e0*/  S2R R26, SR_TID.X ;  /* 0x00000000001a7919 */ /* 0x000e220000002100 */
[----:B------:R-:W-:Y:S01]  /*95f0*/  IMAD R3, R29, UR4, RZ ;  /* 0x000000041d037c24 */ /* 0x000fe2000f8e02ff */
[----:B------:R-:W-:Y:S01]  /*9600*/  ULDC.64 UR6, c[0x0][0x2c8] ;  /* 0x0000b20000067ab9 */ /* 0x000fe20000000a00 */
[----:B------:R-:W-:Y:S01]  /*9610*/  IMAD.MOV R6, RZ, RZ, -R24 ;  /* 0x000000ffff067224 */ /* 0x000fe200078e0a18 */
[----:B------:R-:W-:Y:S01]  /*9620*/  ULDC.64 UR8, c[0x0][0x280] ;  /* 0x0000a00000087ab9 */ /* 0x000fe20000000a00 */
[C---:B------:R-:W-:Y:S01]  /*9630*/  IMAD R4, R22.reuse, UR5, R3 ;  /* 0x0000000516047c24 */ /* 0x040fe2000f8e0203 */
[----:B------:R-:W3:Y:S01]  /*9640*/  S2R R11, SR_TID.X ;  /* 0x00000000000b7919 */ /* 0x000ee20000002100 */
[----:B------:R-:W-:Y:S01]  /*9650*/  IMAD.WIDE.U32 R2, R22, UR4, RZ ;  /* 0x0000000416027c25 */ /* 0x000fe2000f8e00ff */
[----:B------:R-:W-:Y:S01]  /*9660*/  ULDC.64 UR4, c[0x0][0x2e0] ;  /* 0x0000b80000047ab9 */ /* 0x000fe20000000a00 */
[----:B------:R-:W-:-:S02]  /*9670*/  LOP3.LUT P3, RZ, R16, 0x400, RZ, 0xc0, !PT ;  /* 0x0000040010ff7812 */ /* 0x000fc4000786c0ff */
[----:B------:R-:W-:Y:S01]  /*9680*/  IMAD R0, R0, UR4, RZ ;  /* 0x0000000400007c24 */ /* 0x000fe2000f8e02ff */
[C---:B------:R-:W-:Y:S01]  /*9690*/  LOP3.LUT P4, RZ, R16.reuse, 0x200, RZ, 0xc0, !PT ;  /* 0x0000020010ff7812 */ /* 0x040fe2000788c0ff */
[----:B------:R-:W-:Y:S01]  /*96a0*/  IMAD.IADD R3, R3, 0x1, R4 ;  /* 0x0000000103037824 */ /* 0x000fe200078e0204 */
[----:B------:R-:W-:Y:S01]  /*96b0*/  LOP3.LUT P5, RZ, R16, 0x100, RZ, 0xc0, !PT ;  /* 0x0000010010ff7812 */ /* 0x000fe200078ac0ff */
[C---:B------:R-:W-:Y:S02]  /*96c0*/  IMAD R5, R19.reuse, UR5, R0 ;  /* 0x0000000513057c24 */ /* 0x040fe4000f8e0200 */
[----:B------:R-:W-:Y:S01]  /*96d0*/  IMAD.WIDE.U32 R2, R19, UR4, R2 ;  /* 0x0000000413027c25 */ /* 0x000fe2000f8e0002 */
[----:B------:R-:W-:Y:S01]  /*96e0*/  ULDC UR4, c[0x0][0xc38] ;  /* 0x00030e0000047ab9 */ /* 0x000fe20000000800 */
[----:B------:R-:W-:Y:S02]  /*96f0*/  LEA R19, R28, UR37, 0x1 ;  /* 0x000000251c137c11 */ /* 0x000fe4000f8e08ff */
[----:B-1----:R-:W-:-:S02]  /*9700*/  ISETP.NE.AND P0, PT, R10, 0x1, PT ;  /* 0x000000010a00780c */ /* 0x002fc40003f05270 */
[----:B------:R-:W-:Y:S02]  /*9710*/  IADD3 R3, R3, R5, RZ ;  /* 0x0000000503037210 */ /* 0x000fe40007ffe0ff */
[----:B0-----:R-:W-:Y:S01]  /*9720*/  SHF.R.U32.HI R20, RZ, 0x2, R26 ;  /* 0x00000002ff147819 */ /* 0x001fe2000001161a */
[----:B------:R-:W-:-:S08]  /*9730*/  IMAD.SHL.U32 R26, R26, 0x20, RZ ;  /* 0x000000201a1a7824 */ /* 0x000fd000078e00ff */
[----:B------:R-:W0:Y:S01]  /*9740*/  @P0 LDC R0, c[0x0][0x44c] ;  /* 0x00011300ff000b82 */ /* 0x000e220000000800 */
[----:B------:R-:W-:Y:S02]  /*9750*/  LOP3.LUT R20, R20, 0x1f, RZ, 0xc0, !PT ;  /* 0x0000001f14147812 */ /* 0x000fe400078ec0ff */
[----:B------:R-:W-:-:S05]  /*9760*/  LOP3.LUT R26, R26, 0x60, RZ, 0xc0, !PT ;  /* 0x000000601a1a7812 */ /* 0x000fca00078ec0ff */
[----:B------:R-:W1:Y:S01]  /*9770*/  @P0 LDC R4, c[0x0][0x450] ;  /* 0x00011400ff040b82 */ /* 0x000e620000000800 */
[----:B------:R-:W-:-:S07]  /*9780*/  LOP3.LUT R20, R20, R26, RZ, 0xfc, !PT ;  /* 0x0000001a14147212 */ /* 0x000fce00078efcff */
[----:B------:R-:W4:Y:S01]  /*9790*/  @P0 LDC R9, c[0x0][0x44c] ;  /* 0x00011300ff090b82 */ /* 0x000f220000000800 */
[----:B--2---:R-:W-:Y:S01]  /*97a0*/  IMAD R6, R6, UR4, R21 ;  /* 0x0000000406067c24 */ /* 0x004fe2000f8e0215 */
[----:B------:R-:W-:Y:S01]  /*97b0*/  ULDC.64 UR4, c[0x0][0x2d0] ;  /* 0x0000b40000047ab9 */ /* 0x000fe20000000a00 */
[----:B---3--:R-:W-:Y:S02]  /*97c0*/  SHF.R.U32.HI R21, RZ, 0x2, R11 ;  /* 0x00000002ff157819 */ /* 0x008fe4000001160b */
[----:B------:R-:W-:Y:S02]  /*97d0*/  IMAD R7, R6, 0xc0, R20 ;  /* 0x000000c006077824 */ /* 0x000fe400078e0214 */
[----:B------:R-:W-:Y:S01]  /*97e0*/  IMAD.SHL.U32 R20, R11, 0x8, RZ ;  /* 0x000000080b147824 */ /* 0x000fe200078e00ff */
[----:B------:R-:W-:Y:S01]  /*97f0*/  LOP3.LUT R21, R21, 0x1f, RZ, 0xc0, !PT ;  /* 0x0000001f15157812 */ /* 0x000fe200078ec0ff */
[----:B0-----:R-:W-:-:S03]  /*9800*/  @P0 IMAD.HI.U32 R0, R7, R0, RZ ;  /* 0x0000000007000227 */ /* 0x001fc600078e00ff */
[----:B------:R-:W-:Y:S01]  /*9810*/  LOP3.LUT R20, R20, 0x18, RZ, 0xc0, !PT ;  /* 0x0000001814147812 */ /* 0x000fe200078ec0ff */
[----:B------:R-:W-:Y:S01]  /*9820*/  IMAD.MOV.U32 R5, RZ, RZ, R7 ;  /* 0x000000ffff057224 */ /* 0x000fe200078e0007 */
[----:B-1----:R-:W-:-:S04]  /*9830*/  @P0 SHF.R.U32.HI R5, RZ, R4, R0 ;  /* 0x00000004ff050219 */ /* 0x002fc80000011600 */
[----:B------:R-:W-:-:S05]  /*9840*/  SHF.R.S32.HI R0, RZ, 0x1f, R5 ;  /* 0x0000001fff007819 */ /* 0x000fca0000011405 */
[----:B------:R-:W-:-:S04]  /*9850*/  IMAD R0, R0, UR4, RZ ;  /* 0x0000000400007c24 */ /* 0x000fc8000f8e02ff */
[C---:B------:R-:W-:Y:S02]  /*9860*/  IMAD R8, R5.reuse, UR5, R0 ;  /* 0x0000000505087c24 */ /* 0x040fe4000f8e0200 */
[----:B------:R-:W-:Y:S02]  /*9870*/  IMAD.MOV R0, RZ, RZ, -R5 ;  /* 0x000000ffff007224 */ /* 0x000fe400078e0a05 */
[----:B------:R-:W-:-:S04]  /*9880*/  IMAD.WIDE.U32 R4, R5, UR4, R2 ;  /* 0x0000000405047c25 */ /* 0x000fc8000f8e0002 */
[----:B------:R-:W-:Y:S02]  /*9890*/  IMAD R0, R10, R0, R7 ;  /* 0x000000000a007224 */ /* 0x000fe400078e0207 */
[----:B------:R-:W-:-:S03]  /*98a0*/  IMAD.IADD R5, R5, 0x1, R8 ;  /* 0x0000000105057824 */ /* 0x000fc600078e0208 */
[----:B------:R-:W-:Y:S01]  /*98b0*/  SHF.R.S32.HI R8, RZ, 0x1f, R0 ;  /* 0x0000001fff087819 */ /* 0x000fe20000011400 */
[----:B------:R-:W-:-:S04]  /*98c0*/  IMAD.WIDE.U32 R4, R0, UR6, R4 ;  /* 0x0000000600047c25 */ /* 0x000fc8000f8e0004 */
[----:B------:R-:W-:-:S04]  /*98d0*/  IMAD R8, R8, UR6, RZ ;  /* 0x0000000608087c24 */ /* 0x000fc8000f8e02ff */
[----:B------:R-:W-:Y:S01]  /*98e0*/  IMAD R8, R0, UR7, R8 ;  /* 0x0000000700087c24 */ /* 0x000fe2000f8e0208 */
[----:B------:R-:W-:-:S03]  /*98f0*/  LEA R0, P1, R4, UR8, 0x1 ;  /* 0x0000000804007c11 */ /* 0x000fc6000f8208ff */
[----:B------:R-:W-:Y:S01]  /*9900*/  IMAD.IADD R5, R5, 0x1, R8 ;  /* 0x0000000105057824 */ /* 0x000fe200078e0208 */
[----:B------:R-:W-:-:S04]  /*9910*/  IADD3 R8, R7, 0x80, RZ ;  /* 0x0000008007087810 */ /* 0x000fc80007ffe0ff */
[----:B------:R-:W-:Y:S01]  /*9920*/  LEA.HI.X R4, R4, UR9, R5, 0x1, P1 ;  /* 0x0000000904047c11 */ /* 0x000fe200088f0c05 */
[----:B----4-:R-:W-:Y:S01]  /*9930*/  @P0 IMAD.HI.U32 R9, R8, R9, RZ ;  /* 0x0000000908090227 */ /* 0x010fe200078e00ff */
[----:B------:R-:W0:Y:S03]  /*9940*/  @P0 LDC R5, c[0x0][0x450] ;  /* 0x00011400ff050b82 */ /* 0x000e260000000800 */
[----:B------:R-:W-:Y:S01]  /*9950*/  IMAD.MOV.U32 R7, RZ, RZ, R8 ;  /* 0x000000ffff077224 */ /* 0x000fe200078e0008 */
[----:B0-----:R-:W-:-:S05]  /*9960*/  @P0 SHF.R.U32.HI R7, RZ, R5, R9 ;  /* 0x00000005ff070219 */ /* 0x001fca0000011609 */
[----:B------:R-:W-:Y:S02]  /*9970*/  IMAD.MOV R5, RZ, RZ, -R7 ;  /* 0x000000ffff057224 */ /* 0x000fe400078e0a07 */
[----:B------:R-:W-:-:S04]  /*9980*/  IMAD.WIDE.U32 R2, R7, UR4, R2 ;  /* 0x0000000407027c25 */ /* 0x000fc8000f8e0002 */
[----:B------:R-:W-:Y:S01]  /*9990*/  IMAD R5, R10, R5, R8 ;  /* 0x000000050a057224 */ /* 0x000fe200078e0208 */
[----:B------:R-:W-:-:S05]  /*99a0*/  SHF.R.S32.HI R8, RZ, 0x1f, R7 ;  /* 0x0000001fff087819 */ /* 0x000fca0000011407 */
[----:B------:R-:W-:Y:S01]  /*99b0*/  IMAD R8, R8, UR4, RZ ;  /* 0x0000000408087c24 */ /* 0x000fe2000f8e02ff */
[----:B------:R-:W-:-:S03]  /*99c0*/  UMOV UR4, 0xffffffff ;  /* 0xffffffff00047882 */ /* 0x000fc60000000000 */
[----:B------:R-:W-:Y:S01]  /*99d0*/  IMAD R8, R7, UR5, R8 ;  /* 0x0000000507087c24 */ /* 0x000fe2000f8e0208 */
[----:B------:R-:W-:-:S03]  /*99e0*/  SHF.R.S32.HI R7, RZ, 0x1f, R5 ;  /* 0x0000001fff077819 */ /* 0x000fc60000011405 */
[----:B------:R-:W-:Y:S02]  /*99f0*/  IMAD.IADD R3, R3, 0x1, R8 ;  /* 0x0000000103037824 */ /* 0x000fe400078e0208 */
[----:B------:R-:W-:Y:S02]  /*9a00*/  IMAD R7, R7, UR6, RZ ;  /* 0x0000000607077c24 */ /* 0x000fe4000f8e02ff */
[----:B------:R-:W-:-:S04]  /*9a10*/  IMAD.WIDE.U32 R2, R5, UR6, R2 ;  /* 0x0000000605027c25 */ /* 0x000fc8000f8e0002 */
[----:B------:R-:W-:Y:S01]  /*9a20*/  IMAD R7, R5, UR7, R7 ;  /* 0x0000000705077c24 */ /* 0x000fe2000f8e0207 */
[----:B------:R-:W-:-:S04]  /*9a30*/  LEA R8, P0, R2, UR8, 0x1 ;  /* 0x0000000802087c11 */ /* 0x000fc8000f8008ff */
[----:B------:R-:W-:-:S04]  /*9a40*/  IADD3 R7, R3, R7, RZ ;  /* 0x0000000703077210 */ /* 0x000fc80007ffe0ff */
[----:B------:R-:W-:Y:S01]  /*9a50*/  LEA.HI.X R7, R2, UR9, R7, 0x1, P0 ;  /* 0x0000000902077c11 */ /* 0x000fe200080f0c07 */
[----:B------:R-:W-:Y:S06]  /*9a60*/  BRA.DIV UR4, `(.L_x_48) ;  /* 0x00000026047c7947 */ /* 0x000fec000b800000 */
[----:B------:R-:W0:Y:S01]  /*9a70*/  SHFL.IDX PT, R3, R0, RZ, 0x1c1f ;  /* 0x001c1fff00037589 */ /* 0x000e2200000e0000 */
[----:B------:R-:W-:-:S03]  /*9a80*/  IMAD R5, R6, 0xc0, R21 ;  /* 0x000000c006057824 */ /* 0x000fc600078e0215 */
[----:B------:R-:W1:Y:S01]  /*9a90*/  SHFL.IDX PT, R2, R4, RZ, 0x1c1f ;  /* 0x001c1fff04027589 */ /* 0x000e6200000e0000 */
[C---:B------:R-:W-:Y:S01]  /*9aa0*/  VIADD R6, R5.reuse, 0x20 ;  /* 0x0000002005067836 */ /* 0x040fe20000000000 */
[----:B------:R-:W-:Y:S02]  /*9ab0*/  ISETP.GE.AND P0, PT, R5, UR38, PT ;  /* 0x0000002605007c0c */ /* 0x000fe4000bf06270 */
[----:B------:R-:W-:Y:S11]  /*9ac0*/  SHFL.IDX PT, R14, R0, 0x3, 0x1c1f ;  /* 0x007c1f00000e7f89 */ /* 0x000ff600000e0000 */
[----:B0-----:R-:W-:-:S05]  /*9ad0*/  @!P0 LEA R3, P1, R20, R3, 0x1 ;  /* 0x0000000314038211 */ /* 0x001fca00078208ff */
[----:B-1----:R-:W-:-:S05]  /*9ae0*/  @!P0 IMAD.X R2, RZ, RZ, R2, P1 ;  /* 0x000000ffff028224 */ /* 0x002fca00008e0602 */
[----:B------:R-:W-:-:S04]  /*9af0*/  @!P0 LOP3.LUT R3, R3, R2, RZ, 0x3c, !PT ;  /* 0x0000000203038212 */ /* 0x000fc800078e3cff */
[----:B------:R-:W-:-:S04]  /*9b00*/  @!P0 LOP3.LUT R2, R3, R2, RZ, 0x3c, !PT ;  /* 0x0000000203028212 */ /* 0x000fc800078e3cff */
[----:B------:R-:W-:-:S05]  /*9b10*/  @!P0 LOP3.LUT R3, R3, R2, RZ, 0x3c, !PT ;  /* 0x0000000203038212 */ /* 0x000fca00078e3cff */
[----:B------:R-:W-:Y:S04]  /*9b20*/  @!P0 LDGSTS.E.BYPASS.LTC128B.128 [R19+0xc400], desc[UR48][R2.64], !P3 ;  /* 0x0c40000002138fae */ /* 0x000fe8000d901d70 */
[----:B------:R-:W-:Y:S04]  /*9b30*/  @!P0 LDGSTS.E.BYPASS.LTC128B.128 [R19+0xf400], desc[UR48][R2.64+0x40], !P4 ;  /* 0x0f40004002138fae */ /* 0x000fe8000e101d70 */
[----:B------:R0:W-:Y:S01]  /*9b40*/  @!P0 LDGSTS.E.BYPASS.LTC128B.128 [R19+0x12400], desc[UR48][R2.64+0x80], !P5 ;  /* 0x1240008002138fae */ /* 0x0001e2000e901d70 */
[----:B------:R-:W-:Y:S01]  /*9b50*/  ISETP.GE.AND P0, PT, R6, UR38, PT ;  /* 0x0000002606007c0c */ /* 0x000fe2000bf06270 */
[----:B------:R-:W-:-:S02]  /*9b60*/  VIADD R6, R5, 0x40 ;  /* 0x0000004005067836 */ /* 0x000fc40000000000 */
[----:B0-----:R-:W0:Y:S04]  /*9b70*/  SHFL.IDX PT, R3, R0, 0x1, 0x1c1f ;  /* 0x003c1f0000037f89 */ /* 0x001e2800000e0000 */
[----:B------:R-:W1:Y:S06]  /*9b80*/  SHFL.IDX PT, R2, R4, 0x1, 0x1c1f ;  /* 0x003c1f0004027f89 */ /* 0x000e6c00000e0000 */
[----:B0-----:R-:W-:-:S04]  /*9b90*/  @!P0 LEA R3, P1, R20, R3, 0x1 ;  /* 0x0000000314038211 */ /* 0x001fc800078208ff */
[----:B-1----:R-:W-:-:S04]  /*9ba0*/  @!P0 IADD3.X R2, RZ, R2, RZ, P1, !PT ;  /* 0x00000002ff028210 */ /* 0x002fc80000ffe4ff */
        /* <DEDUP_REMOVED lines=9> */
[----:B------:R-:W1:Y:S04]  /*9c40*/  SHFL.IDX PT, R2, R4, 0x2, 0x1c1f ;  /* 0x005c1f0004027f89 */ /* 0x000e6800000e0000 */
[----:B------:R-:W2:Y:S04]  /*9c50*/  SHFL.IDX PT, R4, R4, 0x3, 0x1c1f ;  /* 0x007c1f0004047f89 */ /* 0x000ea800000e0000 */
[----:B------:R-:W-:Y:S04]  /*9c60*/  SHFL.IDX PT, R0, R7, RZ, 0x1c1f ;  /* 0x001c1fff07007589 */ /* 0x000fe800000e0000 */
[----:B------:R-:W-:Y:S01]  /*9c70*/  SHFL.IDX PT, R7, R7, 0x1, 0x1c1f ;  /* 0x003c1f0007077f89 */ /* 0x000fe200000e0000 */
        /* <DEDUP_REMOVED lines=8> */
[----:B------:R-:W-:-:S13]  /*9d00*/  ISETP.GE.AND P0, PT, R6, UR38, PT ;  /* 0x0000002606007c0c */ /* 0x000fda000bf06270 */
[----:B------:R-:W-:-:S04]  /*9d10*/  @!P0 LEA R14, P1, R20, R14, 0x1 ;  /* 0x0000000e140e8211 */ /* 0x000fc800078208ff */
[----:B--2---:R-:W-:Y:S01]  /*9d20*/  @!P0 IADD3.X R9, RZ, R4, RZ, P1, !PT ;  /* 0x00000004ff098210 */ /* 0x004fe20000ffe4ff */
[----:B0-----:R-:W-:Y:S02]  /*9d30*/  @!P0 IMAD.MOV.U32 R2, RZ, RZ, R14 ;  /* 0x000000ffff028224 */ /* 0x001fe400078e000e */
[----:B------:R-:W0:Y:S01]  /*9d40*/  SHFL.IDX PT, R14, R8, RZ, 0x1c1f ;  /* 0x001c1fff080e7589 */ /* 0x000e2200000e0000 */
[----:B------:R-:W-:Y:S02]  /*9d50*/  VIADD R4, R5, 0x80 ;  /* 0x0000008005047836 */ /* 0x000fe40000000000 */
[----:B------:R-:W-:-:S05]  /*9d60*/  @!P0 IMAD.MOV.U32 R3, RZ, RZ, R9 ;  /* 0x000000ffff038224 */ /* 0x000fca00078e0009 */
[----:B------:R-:W-:Y:S04]  /*9d70*/  @!P0 LDGSTS.E.BYPASS.LTC128B.128 [R19+0xdc00], desc[UR48][R2.64], !P3 ;  /* 0x0dc0000002138fae */ /* 0x000fe8000d901d70 */
[----:B------:R-:W-:Y:S04]  /*9d80*/  @!P0 LDGSTS.E.BYPASS.LTC128B.128 [R19+0x10c00], desc[UR48][R2.64+0x40], !P4 ;  /* 0x10c0004002138fae */ /* 0x000fe8000e101d70 */
[----:B------:R1:W-:Y:S01]  /*9d90*/  @!P0 LDGSTS.E.BYPASS.LTC128B.128 [R19+0x13c00], desc[UR48][R2.64+0x80], !P5 ;  /* 0x13c0008002138fae */ /* 0x0003e2000e901d70 */
[----:B------:R-:W-:-:S13]  /*9da0*/  ISETP.GE.AND P0, PT, R4, UR38, PT ;  /* 0x0000002604007c0c */ /* 0x000fda000bf06270 */
[----:B0-----:R-:W-:-:S04]  /*9db0*/  @!P0 LEA R14, P1, R20, R14, 0x1 ;  /* 0x0000000e140e8211 */ /* 0x001fc800078208ff */
[----:B------:R-:W-:Y:S01]  /*9dc0*/  @!P0 IADD3.X R9, RZ, R0, RZ, P1, !PT ;  /* 0x00000000ff098210 */ /* 0x000fe20000ffe4ff */
[----:B-1----:R-:W-:Y:S02]  /*9dd0*/  @!P0 IMAD.MOV.U32 R2, RZ, RZ, R14 ;  /* 0x000000ffff028224 */ /* 0x002fe400078e000e */
[----:B------:R0:W1:Y:S02]  /*9de0*/  SHFL.IDX PT, R14, R8, 0x1, 0x1c1f ;  /* 0x003c1f00080e7f89 */ /* 0x00006400000e0000 */
[----:B------:R-:W-:-:S05]  /*9df0*/  @!P0 IMAD.MOV.U32 R3, RZ, RZ, R9 ;  /* 0x000000ffff038224 */ /* 0x000fca00078e0009 */
[----:B------:R0:W-:Y:S04]  /*9e00*/  @!P0 LDGSTS.E.BYPASS.LTC128B.128 [R19+0xe400], desc[UR48][R2.64], !P3 ;  /* 0x0e40000002138fae */ /* 0x0001e8000d901d70 */
[----:B------:R0:W-:Y:S04]  /*9e10*/  @!P0 LDGSTS.E.BYPASS.LTC128B.128 [R19+0x11400], desc[UR48][R2.64+0x40], !P4 ;  /* 0x1140004002138fae */ /* 0x0001e8000e101d70 */
[----:B------:R0:W-:Y:S02]  /*9e20*/  @!P0 LDGSTS.E.BYPASS.LTC128B.128 [R19+0x14400], desc[UR48][R2.64+0x80], !P5 ;  /* 0x1440008002138fae */ /* 0x0001e4000e901d70 */
.L_x_112:
[----:B------:R-:W2:Y:S01]  /*9e30*/  LDL R0, [R1+0x10] ;  /* 0x0000100001007983 */ /* 0x000ea20000100800 */
[----:B------:R-:W-:-:S05]  /*9e40*/  VIADD R5, R5, 0xa0 ;  /* 0x000000a005057836 */ /* 0x000fca0000000000 */
[----:B------:R-:W-:-:S13]  /*9e50*/  ISETP.GE.AND P0, PT, R5, UR38, PT ;  /* 0x0000002605007c0c */ /* 0x000fda000bf06270 */
[----:B01----:R-:W-:-:S04]  /*9e60*/  @!P0 LEA R2, P1, R20, R14, 0x1 ;  /* 0x0000000e14028211 */ /* 0x003fc800078208ff */
[----:B------:R-:W-:-:S05]  /*9e70*/  @!P0 IADD3.X R3, RZ, R7, RZ, P1, !PT ;  /* 0x00000007ff038210 */ /* 0x000fca0000ffe4ff */
[----:B------:R-:W-:Y:S01]  /*9e80*/  @!PT LDS RZ, [RZ] ;  /* 0x00000000fffff984 */ /* 0x000fe20000000800 */
[----:B------:R-:W-:Y:S01]  /*9e90*/  @!PT LDS RZ, [RZ] ;  /* 0x00000000fffff984 */ /* 0x000fe20000000800 */
[----:B------:R-:W-:Y:S01]  /*9ea0*/  @!PT LDS RZ, [RZ] ;  /* 0x00000000fffff984 */ /* 0x000fe20000000800 */
[----:B------:R0:W-:Y:S04]  /*9eb0*/  @!P0 LDGSTS.E.BYPASS.LTC128B.128 [R19+0xec00], desc[UR48][R2.64], !P3 ;  /* 0x0ec0000002138fae */ /* 0x0001e8000d901d70 */
[----:B------:R0:W-:Y:S04]  /*9ec0*/  @!P0 LDGSTS.E.BYPASS.LTC128B.128 [R19+0x11c00], desc[UR48][R2.64+0x40], !P4 ;  /* 0x11c0004002138fae */ /* 0x0001e8000e101d70 */
[----:B------:R0:W-:Y:S01]  /*9ed0*/  @!P0 LDGSTS.E.BYPASS.LTC128B.128 [R19+0x14c00], desc[UR48][R2.64+0x80], !P5 ;  /* 0x14c0008002138fae */ /* 0x0001e2000e901d70 */
[----:B------:R-:W-:Y:S01]  /*9ee0*/  NOP ;  /* 0x0000000000007918 */ /* 0x000fe20000000000 */
[----:B------:R-:W-:Y:S02]  /*9ef0*/  SYNCS.ARRIVE.TRANS64.RED.A0T1 RZ, [UR37+0x2d800], RZ ;  /* 0x02d800ffffff79a7 */ /* 0x000fe40008200425 */
[----:B------:R-:W-:Y:S01]  /*9f00*/  ARRIVES.LDGSTSBAR.64.TRANSCNT [UR37+0x2d800] ;  /* 0x02d80000ff0079b0 */ /* 0x000fe20008000aa5 */
[----:B--2---:R-:W-:-:S04]  /*9f10*/  LOP3.LUT R0, R0, 0x1, RZ, 0xc, !PT ;  /* 0x0000000100007812 */ /* 0x004fc800078e0cff */
[----:B------:R-:W-:Y:S01]  /*9f20*/  SHF.L.U32 R0, R0, 0x1f, RZ ;  /* 0x0000001f00007819 */ /* 0x000fe200000006ff */
[----:B------:R-:W-:Y:S01]  /*9f30*/  NOP ;  /* 0x0000000000007918 */ /* 0x000fe20000000000 */
[----:B------:R-:W-:Y:S01]  /*9f40*/  SYNCS.ARRIVE.TRANS64.A1T0 RZ, [UR37+0x2d800], RZ ;  /* 0x02d800ffffff79a7 */ /* 0x000fe20008100025 */
[----:B------:R-:W-:Y:S01]  /*9f50*/  BSSY B0, `(.L_x_49) ;  /* 0x0000003000007945 */ /* 0x000fe20003800000 */
[----:B------:R-:W1:Y:S03]  /*9f60*/  SYNCS.PHASECHK.TRANS64.TRYWAIT P0, [UR37+0x2d820], R0 ;  /* 0x02d82000ff0075a7 */ /* 0x000e660008000165 */
[----:B01----:R-:W-:Y:S05]  /*9f70*/  @!P0 BRA `(.L_x_50) ;  /* 0x0000002800488947 */ /* 0x003fea0003800000 */
.L_x_113:
[----:B------:R-:W-:Y:S05]  /*9f80*/  BSYNC B0 ;  /* 0x0000000000007941 */ /* 0x000fea0003800000 */
.L_x_49:
[----:B------:R-:W-:Y:S01]  /*9f90*/  UISETP.GE.AND UP0, UPT, UR36, 0x81, UPT ;  /* 0x000000812400788c */ /* 0x000fe2000bf06270 */
[----:B------:R-:W-:-:S05]  /*9fa0*/  IMAD.U32 R10, RZ, RZ, UR43 ;  /* 0x0000002bff0a7e24 */ /* 0x000fca000f8e00ff */
[----:B------:R-:W-:-:S13]  /*9fb0*/  PLOP3.LUT P0, PT, PT, PT, UP0, 0x40, 0x0 ;  /* 0x000000000000781c */ /* 0x000fda0003f0e808 */
[----:B------:R-:W-:Y:S05]  /*9fc0*/  @P0 BRA `(.L_x_51) ;  /* 0x0000000c00a00947 */ /* 0x000fea0003800000 */
[----:B------:R-:W-:Y:S01]  /*9fd0*/  BSSY B0, `(.L_x_51) ;  /* 0x00000e7000007945 */ /* 0x000fe20003800000 */
[----:B------:R-:W-:Y:S01]  /*9fe0*/  IMAD.MOV.U32 R20, RZ, RZ, R25 ;  /* 0x000000ffff147224 */ /* 0x000fe200078e0019 */
[----:B0-----:R-:W-:Y:S01]  /*9ff0*/  MOV R0, UR39 ;  /* 0x0000002700007c02 */ /* 0x001fe20008000f00 */
[----:B------:R-:W-:Y:S02]  /*a000*/  IMAD.MOV.U32 R7, RZ, RZ, R23 ;  /* 0x000000ffff077224 */ /* 0x000fe400078e0017 */
[----:B------:R-:W-:-:S07]  /*a010*/  IMAD.U32 R26, RZ, RZ, UR43 ;  /* 0x0000002bff1a7e24 */ /* 0x000fce000f8e00ff */
.L_x_64:
[----:B------:R-:W2:Y:S01]  /*a020*/  LDL R9, [R1+0x8] ;  /* 0x0000080001097983 */ /* 0x000ea20000100800 */
[----:B------:R-:W0:Y:S01]  /*a030*/  LDC R3, c[0x0][0x430] ;  /* 0x00010c00ff037b82 */ /* 0x000e220000000800 */
[----:B------:R-:W-:Y:S02]  /*a040*/  ULDC.64 UR4, c[0x0][0x428] ;  /* 0x00010a0000047ab9 */ /* 0x000fe40000000a00 */
[----:B------:R-:W3:Y:S04]  /*a050*/  LDL R6, [R1+0x4] ;  /* 0x0000040001067983 */ /* 0x000ee80000100800 */
[----:B------:R-:W4:Y:S01]  /*a060*/  LDL R8, [R1] ;  /* 0x0000000001087983 */ /* 0x000f220000100800 */
[----:B------:R-:W1:Y:S01]  /*a070*/  S2R R2, SR_TID.X ;  /* 0x0000000000027919 */ /* 0x000e620000002100 */
[----:B0-----:R-:W-:-:S13]  /*a080*/  ISETP.NE.AND P0, PT, R3, 0x1, PT ;  /* 0x000000010300780c */ /* 0x001fda0003f05270 */
[----:B------:R-:W0:Y:S01]  /*a090*/  @P0 LDC R4, c[0x0][0x434] ;  /* 0x00010d00ff040b82 */ /* 0x000e220000000800 */
[----:B-1----:R-:W-:Y:S01]  /*a0a0*/  IMAD.SHL.U32 R3, R2, 0x20, RZ ;  /* 0x0000002002037824 */ /* 0x002fe200078e00ff */
[----:B------:R-:W-:-:S06]  /*a0b0*/  SHF.R.U32.HI R5, RZ, 0x2, R2 ;  /* 0x00000002ff057819 */ /* 0x000fcc0000011602 */
[----:B------:R-:W1:Y:S01]  /*a0c0*/  @P0 LDC R2, c[0x0][0x438] ;  /* 0x00010e00ff020b82 */ /* 0x000e620000000800 */
[----:B------:R-:W-:Y:S02]  /*a0d0*/  LOP3.LUT R5, R5, 0x1f, RZ, 0xc0, !PT ;  /* 0x0000001f05057812 */ /* 0x000fe400078ec0ff */
[----:B------:R-:W-:-:S03]  /*a0e0*/  LOP3.LUT R3, R3, 0x60, RZ, 0xc0, !PT ;  /* 0x0000006003037812 */ /* 0x000fc600078ec0ff */
[----:B------:R-:W-:-:S05]  /*a0f0*/  IMAD R5, R0, 0x80, R5 ;  /* 0x0000008000057824 */ /* 0x000fca00078e0205 */
[----:B--2---:R-:W-:-:S05]  /*a100*/  IADD3 R5, R3, R5, R9 ;  /* 0x0000000503057210 */ /* 0x004fca0007ffe009 */
[----:B0-----:R-:W-:Y:S01]  /*a110*/  @P0 IMAD.HI.U32 R3, R5, R4, RZ ;  /* 0x0000000405030227 */ /* 0x001fe200078e00ff */
[----:B------:R-:W-:-:S04]  /*a120*/  MOV R4, R5 ;  /* 0x0000000500047202 */ /* 0x000fc80000000f00 */
[----:B-1----:R-:W-:Y:S01]  /*a130*/  @P0 SHF.R.U32.HI R4, RZ, R2, R3 ;  /* 0x00000002ff040219 */ /* 0x002fe20000011603 */
[----:B---3--:R-:W-:-:S03]  /*a140*/  IMAD R6, R6, UR4, RZ ;  /* 0x0000000406067c24 */ /* 0x008fc6000f8e02ff */
[--C-:B------:R-:W-:Y:S01]  /*a150*/  SHF.R.S32.HI R3, RZ, 0x1f, R4.reuse ;  /* 0x0000001fff037819 */ /* 0x100fe20000011404 */
[----:B------:R-:W-:Y:S02]  /*a160*/  IMAD.MOV.U32 R2, RZ, RZ, R4 ;  /* 0x000000ffff027224 */ /* 0x000fe400078e0004 */
[C---:B----4-:R-:W-:Y:S02]  /*a170*/  IMAD R6, R8.reuse, UR5, R6 ;  /* 0x0000000508067c24 */ /* 0x050fe4000f8e0206 */
[----:B------:R-:W-:Y:S01]  /*a180*/  IMAD.WIDE.U32 R2, R8, UR4, R2 ;  /* 0x0000000408027c25 */ /* 0x000fe2000f8e0002 */
[----:B------:R-:W-:-:S03]  /*a190*/  ULDC.64 UR4, c[0x0][0x418] ;  /* 0x0001060000047ab9 */ /* 0x000fc60000000a00 */
[----:B------:R-:W-:Y:S01]  /*a1a0*/  IMAD.IADD R6, R6, 0x1, R3 ;  /* 0x0000000106067824 */ /* 0x000fe200078e0203 */
[C---:B------:R-:W-:Y:S01]  /*a1b0*/  LEA R8, P0, R2.reuse, UR4, 0x2 ;  /* 0x0000000402087c11 */ /* 0x040fe2000f8010ff */
[----:B------:R-:W-:Y:S01]  /*a1c0*/  IMAD.U32 R10, RZ, RZ, UR40 ;  /* 0x00000028ff0a7e24 */ /* 0x000fe2000f8e00ff */
[----:B------:R-:W-:Y:S01]  /*a1d0*/  IADD3 R23, R7, 0x1, RZ ;  /* 0x0000000107177810 */ /* 0x000fe20007ffe0ff */
[----:B------:R-:W-:Y:S01]  /*a1e0*/  ULDC UR4, c[0x0][0x430] ;  /* 0x00010c0000047ab9 */ /* 0x000fe20000000800 */
[----:B------:R-:W-:Y:S01]  /*a1f0*/  LEA.HI.X R9, R2, UR5, R6, 0x2, P0 ;  /* 0x0000000502097c11 */ /* 0x000fe200080f1406 */
[----:B------:R-:W-:-:S04]  /*a200*/  IMAD.MOV R2, RZ, RZ, -R4 ;  /* 0x000000ffff027224 */ /* 0x000fc800078e0a04 */
[----:B------:R-:W2:Y:S01]  /*a210*/  LDG.E R4, desc[UR48][R8.64] ;  /* 0x0000003008047981 */ /* 0x000ea2000c1e1900 */
[----:B------:R-:W-:Y:S02]  /*a220*/  ISETP.NE.AND P1, PT, R10, 0x3, PT ;  /* 0x000000030a00780c */ /* 0x000fe40003f25270 */
[----:B------:R-:W-:Y:S01]  /*a230*/  ISETP.NE.AND P0, PT, R23, 0x2, PT ;  /* 0x000000021700780c */ /* 0x000fe20003f05270 */
[----:B------:R-:W-:-:S03]  /*a240*/  IMAD R5, R2, UR4, R5 ;  /* 0x0000000402057c24 */ /* 0x000fc6000f8e0205 */
[----:B------:R-:W-:Y:S01]  /*a250*/  SEL R25, RZ, 0x1, P0 ;  /* 0x00000001ff197807 */ /* 0x000fe20000000000 */
[----:B------:R-:W-:Y:S01]  /*a260*/  IMAD.MOV.U32 R10, RZ, RZ, R0 ;  /* 0x000000ffff0a7224 */ /* 0x000fe200078e0000 */
[----:B------:R-:W-:Y:S02]  /*a270*/  SEL R23, R23, RZ, P0 ;  /* 0x000000ff17177207 */ /* 0x000fe40000000000 */
[----:B------:R-:W-:Y:S02]  /*a280*/  LOP3.LUT R25, R20, R25, RZ, 0x3c, !PT ;  /* 0x0000001914197212 */ /* 0x000fe400078e3cff */
[----:B--2---:R-:W-:Y:S01]  /*a290*/  SHF.R.S32.HI R24, RZ, 0x1f, R4 ;  /* 0x0000001fff187819 */ /* 0x004fe20000011404 */
[----:B------:R-:W-:Y:S06]  /*a2a0*/  @!P1 BRA `(.L_x_52) ;  /* 0x0000000000049947 */ /* 0x000fec0003800000 */
[----:B------:R-:W-:Y:S01]  /*a2b0*/  BPT.TRAP 0x1 ;  /* 0x000000040000795c */ /* 0x000fe20000300000 */
.L_x_52:
[----:B------:R-:W-:Y:S01]  /*a2c0*/  LEA R6, R23, UR37, 0x3 ;  /* 0x0000002517067c11 */ /* 0x000fe2000f8e18ff */
[----:B------:R-:W-:Y:S01]  /*a2d0*/  BSSY B1, `(.L_x_53) ;  /* 0x0000004000017945 */ /* 0x000fe20003800000 */
[----:B------:R-:W-:-:S04]  /*a2e0*/  SHF.L.U32 R0, R25, 0x1f, RZ ;  /* 0x0000001f19007819 */ /* 0x000fc800000006ff */
[----:B------:R-:W0:Y:S02]  /*a2f0*/  SYNCS.PHASECHK.TRANS64.TRYWAIT P0, [R6+URZ+0x2d840], R0 ;  /* 0x02d84000060075a7 */ /* 0x000e24000800017f */
[----:B0-----:R-:W-:Y:S05]  /*a300*/  @!P0 BRA `(.L_x_54) ;  /* 0x00000024007c8947 */ /* 0x001fea0003800000 */
.L_x_114:
[----:B------:R-:W-:Y:S05]  /*a310*/  BSYNC B1 ;  /* 0x0000000000017941 */ /* 0x000fea0003800000 */
.L_x_53:
[----:B------:R-:W-:Y:S01]  /*a320*/  SHF.R.S32.HI R21, RZ, 0x1f, R5 ;  /* 0x0000001fff157819 */ /* 0x000fe20000011405 */
[----:B------:R-:W-:Y:S01]  /*a330*/  ULDC.64 UR4, c[0x0][0x300] ;  /* 0x0000c00000047ab9 */ /* 0x000fe20000000a00 */
[C---:B------:R-:W-:Y:S01]  /*a340*/  LOP3.LUT P3, RZ, R16.reuse, 0x4, RZ, 0xc0, !PT ;  /* 0x0000000410ff7812 */ /* 0x040fe2000786c0ff */
[----:B------:R-:W-:Y:S01]  /*a350*/  IMAD.WIDE.U32 R2, R5, UR4, RZ ;  /* 0x0000000405027c25 */ /* 0x000fe2000f8e00ff */
[C---:B------:R-:W-:Y:S02]  /*a360*/  LOP3.LUT P2, RZ, R16.reuse, 0x2, RZ, 0xc0, !PT ;  /* 0x0000000210ff7812 */ /* 0x040fe4000784c0ff */
[----:B------:R-:W-:Y:S01]  /*a370*/  LOP3.LUT P1, RZ, R16, 0x1, RZ, 0xc0, !PT ;  /* 0x0000000110ff7812 */ /* 0x000fe2000782c0ff */
[----:B0-----:R-:W-:Y:S02]  /*a380*/  IMAD R0, R21, UR4, RZ ;  /* 0x0000000415007c24 */ /* 0x001fe4000f8e02ff */
[----:B------:R-:W-:Y:S02]  /*a390*/  IMAD R9, R23, 0x3000, R28 ;  /* 0x0000300017097824 */ /* 0x000fe400078e021c */
[----:B------:R-:W-:Y:S01]  /*a3a0*/  IMAD R0, R5, UR5, R0 ;  /* 0x0000000505007c24 */ /* 0x000fe2000f8e0200 */
[----:B------:R-:W-:-:S03]  /*a3b0*/  ULDC.64 UR4, c[0x0][0x310] ;  /* 0x0000c40000047ab9 */ /* 0x000fc60000000a00 */
[----:B------:R-:W-:Y:S02]  /*a3c0*/  IMAD.IADD R3, R3, 0x1, R0 ;  /* 0x0000000103037824 */ /* 0x000fe400078e0200 */
[----:B------:R-:W-:Y:S02]  /*a3d0*/  IMAD R0, R24, UR4, RZ ;  /* 0x0000000418007c24 */ /* 0x000fe4000f8e02ff */
[----:B------:R-:W-:-:S04]  /*a3e0*/  IMAD.WIDE.U32 R2, R4, UR4, R2 ;  /* 0x0000000404027c25 */ /* 0x000fc8000f8e0002 */
[----:B------:R-:W-:Y:S01]  /*a3f0*/  IMAD R0, R4, UR5, R0 ;  /* 0x0000000504007c24 */ /* 0x000fe2000f8e0200 */
[----:B------:R-:W-:-:S04]  /*a400*/  ULDC.64 UR4, c[0x0][0x308] ;  /* 0x0000c20000047ab9 */ /* 0x000fc80000000a00 */
[----:B------:R-:W-:Y:S01]  /*a410*/  IADD3 R3, R3, R0, RZ ;  /* 0x0000000003037210 */ /* 0x000fe20007ffe0ff */
[----:B------:R-:W-:-:S04]  /*a420*/  IMAD R0, R29, UR4, RZ ;  /* 0x000000041d007c24 */ /* 0x000fc8000f8e02ff */
[C---:B------:R-:W-:Y:S02]  /*a430*/  IMAD R0, R22.reuse, UR5, R0 ;  /* 0x0000000516007c24 */ /* 0x040fe4000f8e0200 */
[----:B------:R-:W-:Y:S01]  /*a440*/  IMAD.WIDE.U32 R2, R22, UR4, R2 ;  /* 0x0000000416027c25 */ /* 0x000fe2000f8e0002 */
[----:B------:R-:W-:-:S03]  /*a450*/  ULDC.64 UR4, c[0x0][0x2e8] ;  /* 0x0000ba0000047ab9 */ /* 0x000fc60000000a00 */
[----:B------:R-:W-:Y:S01]  /*a460*/  IMAD.IADD R0, R0, 0x1, R3 ;  /* 0x0000000100007824 */ /* 0x000fe200078e0203 */
[----:B------:R-:W-:Y:S01]  /*a470*/  LEA R8, P0, R2, UR4, 0x1 ;  /* 0x0000000402087c11 */ /* 0x000fe2000f8008ff */
[----:B------:R-:W-:-:S03]  /*a480*/  UMOV UR4, 0xffffffff ;  /* 0xffffffff00047882 */ /* 0x000fc60000000000 */
[----:B------:R-:W-:Y:S01]  /*a490*/  LEA.HI.X R19, R2, UR5, R0, 0x1, P0 ;  /* 0x0000000502137c11 */ /* 0x000fe200080f0c00 */
[----:B------:R-:W-:Y:S08]  /*a4a0*/  BRA.DIV UR4, `(.L_x_55) ;  /* 0x0000002604287947 */ /* 0x000ff0000b800000 */
[----:B------:R-:W0:Y:S01]  /*a4b0*/  S2R R3, SR_TID.X ;  /* 0x0000000000037919 */ /* 0x000e220000002100 */
[----:B------:R-:W-:Y:S01]  /*a4c0*/  LEA R9, R9, UR37, 0x1 ;  /* 0x0000002509097c11 */ /* 0x000fe2000f8e08ff */
[----:B------:R-:W1:Y:S04]  /*a4d0*/  SHFL.IDX PT, R2, R8, RZ, 0x1c1f ;  /* 0x001c1fff08027589 */ /* 0x000e6800000e0000 */
[----:B------:R-:W-:Y:S01]  /*a4e0*/  SHFL.IDX PT, R27, R19, 0x2, 0x1c1f ;  /* 0x005c1f00131b7f89 */ /* 0x000fe200000e0000 */
[----:B0-----:R-:W-:-:S03]  /*a4f0*/  IMAD.SHL.U32 R11, R3, 0x8, RZ ;  /* 0x00000008030b7824 */ /* 0x001fc600078e00ff */
[----:B------:R-:W0:Y:S02]  /*a500*/  SHFL.IDX PT, R3, R19, RZ, 0x1c1f ;  /* 0x001c1fff13037589 */ /* 0x000e2400000e0000 */
[----:B------:R-:W-:-:S05]  /*a510*/  LOP3.LUT R11, R11, 0x18, RZ, 0xc0, !PT ;  /* 0x000000180b0b7812 */ /* 0x000fca00078ec0ff */
[----:B------:R-:W-:-:S05]  /*a520*/  IMAD.SHL.U32 R0, R11, 0x2, RZ ;  /* 0x000000020b007824 */ /* 0x000fca00078e00ff */
[----:B-1----:R-:W-:-:S04]  /*a530*/  IADD3 R2, P0, R2, R0, RZ ;  /* 0x0000000002027210 */ /* 0x002fc80007f1e0ff */
[----:B0-----:R-:W-:-:S05]  /*a540*/  IADD3.X R3, RZ, R3, RZ, P0, !PT ;  /* 0x00000003ff037210 */ /* 0x001fca00007fe4ff */
[----:B------:R-:W-:Y:S04]  /*a550*/  LDGSTS.E.BYPASS.LTC128B.128 [R9+0x15400], desc[UR48][R2.64], !P3 ;  /* 0x1540000002097fae */ /* 0x000fe8000d901d70 */
[----:B------:R-:W-:Y:S04]  /*a560*/  LDGSTS.E.BYPASS.LTC128B.128 [R9+0x17400], desc[UR48][R2.64+0x40], !P2 ;  /* 0x1740004002097fae */ /* 0x000fe8000d101d70 */
[----:B------:R0:W-:Y:S04]  /*a570*/  LDGSTS.E.BYPASS.LTC128B.128 [R9+0x19400], desc[UR48][R2.64+0x80], !P1 ;  /* 0x1940008002097fae */ /* 0x0001e8000c901d70 */
[----:B0-----:R-:W0:Y:S04]  /*a580*/  SHFL.IDX PT, R2, R8, 0x1, 0x1c1f ;  /* 0x003c1f0008027f89 */ /* 0x001e2800000e0000 */
[----:B------:R-:W1:Y:S01]  /*a590*/  SHFL.IDX PT, R3, R19, 0x1, 0x1c1f ;  /* 0x003c1f0013037f89 */ /* 0x000e6200000e0000 */
[----:B0-----:R-:W-:-:S05]  /*a5a0*/  IADD3 R2, P0, R2, R0, RZ ;  /* 0x0000000002027210 */ /* 0x001fca0007f1e0ff */
[----:B-1----:R-:W-:-:S05]  /*a5b0*/  IMAD.X R3, RZ, RZ, R3, P0 ;  /* 0x000000ffff037224 */ /* 0x002fca00000e0603 */
[----:B------:R-:W-:Y:S04]  /*a5c0*/  LDGSTS.E.BYPASS.LTC128B.128 [R9+0x15c00], desc[UR48][R2.64], !P3 ;  /* 0x15c0000002097fae */ /* 0x000fe8000d901d70 */
[----:B------:R-:W-:Y:S04]  /*a5d0*/  LDGSTS.E.BYPASS.LTC128B.128 [R9+0x17c00], desc[UR48][R2.64+0x40], !P2 ;  /* 0x17c0004002097fae */ /* 0x000fe8000d101d70 */
[----:B------:R0:W-:Y:S04]  /*a5e0*/  LDGSTS.E.BYPASS.LTC128B.128 [R9+0x19c00], desc[UR48][R2.64+0x80], !P1 ;  /* 0x19c0008002097fae */ /* 0x0001e8000c901d70 */
[----:B0-----:R-:W0:Y:S02]  /*a5f0*/  SHFL.IDX PT, R2, R8, 0x2, 0x1c1f ;  /* 0x005c1f0008027f89 */ /* 0x001e2400000e0000 */
[----:B0-----:R-:W-:-:S05]  /*a600*/  IADD3 R2, P0, R2, R0, RZ ;  /* 0x0000000002027210 */ /* 0x001fca0007f1e0ff */
[----:B------:R-:W-:Y:S02]  /*a610*/  IMAD.X R3, RZ, RZ, R27, P0 ;  /* 0x000000ffff037224 */ /* 0x000fe400000e061b */
[----:B------:R0:W1:Y:S04]  /*a620*/  SHFL.IDX PT, R27, R19, 0x3, 0x1c1f ;  /* 0x007c1f00131b7f89 */ /* 0x00006800000e0000 */
[----:B------:R-:W-:Y:S04]  /*a630*/  LDGSTS.E.BYPASS.LTC128B.128 [R9+0x16400], desc[UR48][R2.64], !P3 ;  /* 0x1640000002097fae */ /* 0x000fe8000d901d70 */
[----:B------:R-:W-:Y:S04]  /*a640*/  LDGSTS.E.BYPASS.LTC128B.128 [R9+0x18400], desc[UR48][R2.64+0x40], !P2 ;  /* 0x1840004002097fae */ /* 0x000fe8000d101d70 */
[----:B------:R2:W-:Y:S04]  /*a650*/  LDGSTS.E.BYPASS.LTC128B.128 [R9+0x1a400], desc[UR48][R2.64+0x80], !P1 ;  /* 0x1a40008002097fae */ /* 0x0005e8000c901d70 */
[----:B-12---:R0:W2:Y:S02]  /*a660*/  SHFL.IDX PT, R2, R8, 0x3, 0x1c1f ;  /* 0x007c1f0008027f89 */ /* 0x0060a400000e0000 */
.L_x_124:
[----:B--2---:R-:W-:-:S05]  /*a670*/  IADD3 R2, P0, R2, R0, RZ ;  /* 0x0000000002027210 */ /* 0x004fca0007f1e0ff */
[----:B------:R-:W-:Y:S01]  /*a680*/  IMAD.X R3, RZ, RZ, R27, P0 ;  /* 0x000000ffff037224 */ /* 0x000fe200000e061b */
[----:B------:R-:W-:-:S04]  /*a690*/  PLOP3.LUT P0, PT, PT, PT, PT, 0x80, 0x0 ;  /* 0x000000000000781c */ /* 0x000fc80003f0f070 */
[----:B------:R-:W-:Y:S01]  /*a6a0*/  @!PT LDS RZ, [RZ] ;  /* 0x00000000fffff984 */ /* 0x000fe20000000800 */
[----:B------:R-:W-:Y:S01]  /*a6b0*/  @!PT LDS RZ, [RZ] ;  /* 0x00000000fffff984 */ /* 0x000fe20000000800 */
[----:B------:R-:W-:Y:S01]  /*a6c0*/  @!PT LDS RZ, [RZ] ;  /* 0x00000000fffff984 */ /* 0x000fe20000000800 */
[----:B------:R1:W-:Y:S04]  /*a6d0*/  LDGSTS.E.BYPASS.LTC128B.128 [R9+0x16c00], desc[UR48][R2.64], !P3 ;  /* 0x16c0000002097fae */ /* 0x0003e8000d901d70 */
[----:B------:R1:W-:Y:S04]  /*a6e0*/  LDGSTS.E.BYPASS.LTC128B.128 [R9+0x18c00], desc[UR48][R2.64+0x40], !P2 ;  /* 0x18c0004002097fae */ /* 0x0003e8000d101d70 */
[----:B------:R1:W-:Y:S01]  /*a6f0*/  LDGSTS.E.BYPASS.LTC128B.128 [R9+0x1ac00], desc[UR48][R2.64+0x80], !P1 ;  /* 0x1ac0008002097fae */ /* 0x0003e2000c901d70 */
[----:B------:R-:W-:Y:S01]  /*a700*/  NOP ;  /* 0x0000000000007918 */ /* 0x000fe20000000000 */
.L_x_56:
[----:B------:R-:W-:Y:S02]  /*a710*/  PLOP3.LUT P1, PT, P1, P0, PT, 0xa2, 0x0 ;  /* 0x000000000000781c */ /* 0x000fe40000f21472 */
[----:B------:R-:W-:-:S08]  /*a720*/  @P0 R2UR P1, UR4, R6 ;  /* 0x00000000060402ca */ /* 0x000fd00000020000 */
[----:B------:R-:W-:-:S05]  /*a730*/  @P0 PLOP3.LUT P0, PT, P1, PT, PT, 0x80, 0x0 ;  /* 0x000000000000081c */ /* 0x000fca0000f0f070 */
[----:B------:R-:W-:Y:S01]  /*a740*/  @!P1 SYNCS.ARRIVE.TRANS64.RED.A0T1 RZ, [UR4+0x2d830], RZ ;  /* 0x02d830ffffff99a7 */ /* 0x000fe20008200404 */
[----:B------:R-:W-:Y:S07]  /*a750*/  @!P1 ARRIVES.LDGSTSBAR.64.TRANSCNT [UR4+0x2d830] ;  /* 0x02d83000ff0099b0 */ /* 0x000fee0008000a84 */
[----:B------:R-:W-:Y:S05]  /*a760*/  @P0 BRA.U.ANY `(.L_x_56) ;  /* 0xfffffffd00e80947 */ /* 0x000fea000393ffff */
[----:B------:R-:W-:Y:S01]  /*a770*/  NOP ;  /* 0x0000000000007918 */ /* 0x000fe20000000000 */
[----:B-1----:R-:W-:-:S04]  /*a780*/  MOV R2, UR40 ;  /* 0x0000002800027c02 */ /* 0x002fc80008000f00 */
[----:B------:R-:W-:-:S13]  /*a790*/  ISETP.NE.AND P2, PT, R2, 0x3, PT ;  /* 0x000000030200780c */ /* 0x000fda0003f45270 */
[----:B------:R-:W-:Y:S05]  /*a7a0*/  @!P2 BRA `(.L_x_57) ;  /* 0x000000000004a947 */ /* 0x000fea0003800000 */
[----:B------:R-:W-:Y:S01]  /*a7b0*/  BPT.TRAP 0x1 ;  /* 0x000000040000795c */ /* 0x000fe20000300000 */
.L_x_57:
[----:B------:R1:W-:Y:S01]  /*a7c0*/  SYNCS.ARRIVE.TRANS64.A1T0 RZ, [R6+URZ+0x2d830], RZ ;  /* 0x02d830ff06ff79a7 */ /* 0x0003e2000810003f */
[----:B------:R-:W-:Y:S05]  /*a7d0*/  @!P2 BRA `(.L_x_58) ;  /* 0x000000000004a947 */ /* 0x000fea0003800000 */
[----:B------:R-:W-:Y:S01]  /*a7e0*/  BPT.TRAP 0x1 ;  /* 0x000000040000795c */ /* 0x000fe20000300000 */
.L_x_58:
[----:B------:R-:W-:Y:S01]  /*a7f0*/  SHF.L.U32 R2, R20, 0x1f, RZ ;  /* 0x0000001f14027819 */ /* 0x000fe200000006ff */
[----:B------:R-:W-:Y:S01]  /*a800*/  BSSY B1, `(.L_x_59) ;  /* 0x0000004000017945 */ /* 0x000fe20003800000 */
[----:B-1----:R-:W-:-:S04]  /*a810*/  LEA R6, R7, UR37, 0x3 ;  /* 0x0000002507067c11 */ /* 0x002fc8000f8e18ff */
[----:B------:R-:W1:Y:S02]  /*a820*/  SYNCS.PHASECHK.TRANS64.TRYWAIT P0, [R6+URZ+0x2d860], R2 ;  /* 0x02d86002060075a7 */ /* 0x000e64000800017f */
[----:B-1----:R-:W-:Y:S05]  /*a830*/  @!P0 BRA `(.L_x_60) ;  /* 0x0000002400888947 */ /* 0x002fea0003800000 */
.L_x_125:
[----:B------:R-:W-:Y:S05]  /*a840*/  BSYNC B1 ;  /* 0x0000000000017941 */ /* 0x000fea0003800000 */
.L_x_59:
[----:B------:R-:W2:Y:S01]  /*a850*/  S2R R3, SR_TID.X ;  /* 0x0000000000037919 */ /* 0x000ea20000002100 */
[----:B-1----:R-:W-:Y:S01]  /*a860*/  IMAD.MOV.U32 R2, RZ, RZ, -0x80 ;  /* 0xffffff80ff027424 */ /* 0x002fe200078e00ff */
[----:B------:R-:W-:Y:S01]  /*a870*/  UMOV UR4, 0xffffffff ;  /* 0xffffffff00047882 */ /* 0x000fe20000000000 */
[C---:B------:R-:W-:Y:S01]  /*a880*/  LOP3.LUT P3, RZ, R16.reuse, 0x20, RZ, 0xc0, !PT ;  /* 0x0000002010ff7812 */ /* 0x040fe2000786c0ff */
[----:B------:R-:W-:Y:S01]  /*a890*/  IMAD R7, R7, 0x3000, R28 ;  /* 0x0000300007077824 */ /* 0x000fe200078e021c */
[----:B------:R-:W-:Y:S01]  /*a8a0*/  LOP3.LUT P2, RZ, R16, 0x10, RZ, 0xc0, !PT ;  /* 0x0000001010ff7812 */ /* 0x000fe2000784c0ff */
[----:B------:R-:W-:Y:S01]  /*a8b0*/  IMAD R2, R26, R2, UR36 ;  /* 0x000000241a027e24 */ /* 0x000fe2000f8e0202 */
[----:B------:R-:W-:Y:S02]  /*a8c0*/  LOP3.LUT P1, RZ, R16, 0x8, RZ, 0xc0, !PT ;  /* 0x0000000810ff7812 */ /* 0x000fe4000782c0ff */
[----:B--2---:R-:W-:-:S04]  /*a8d0*/  SHF.R.U32.HI R3, RZ, 0x2, R3 ;  /* 0x00000002ff037819 */ /* 0x004fc80000011603 */
[----:B------:R-:W-:-:S05]  /*a8e0*/  LOP3.LUT R3, R3, 0x1f, RZ, 0xc0, !PT ;  /* 0x0000001f03037812 */ /* 0x000fca00078ec0ff */
[----:B0-----:R-:W-:Y:S01]  /*a8f0*/  IMAD.IADD R8, R2, 0x1, -R3 ;  /* 0x0000000102087824 */ /* 0x001fe200078e0a03 */
[----:B------:R-:W-:Y:S06]  /*a900*/  BRA.DIV UR4, `(.L_x_61) ;  /* 0x0000002604687947 */ /* 0x000fec000b800000 */
[----:B------:R-:W0:Y:S01]  /*a910*/  SHFL.IDX PT, R2, R17, RZ, 0x1c1f ;  /* 0x001c1fff11027589 */ /* 0x000e2200000e0000 */
[----:B------:R-:W-:-:S03]  /*a920*/  LEA R7, R7, UR37, 0x1 ;  /* 0x0000002507077c11 */ /* 0x000fc6000f8e08ff */
[----:B------:R-:W1:Y:S01]  /*a930*/  SHFL.IDX PT, R3, R18, RZ, 0x1c1f ;  /* 0x001c1fff12037589 */ /* 0x000e6200000e0000 */
[----:B0-----:R-:W-:-:S05]  /*a940*/  IADD3 R2, P0, R2, R0, RZ ;  /* 0x0000000002027210 */ /* 0x001fca0007f1e0ff */
[----:B-1----:R-:W-:Y:S01]  /*a950*/  IMAD.X R3, RZ, RZ, R3, P0 ;  /* 0x000000ffff037224 */ /* 0x002fe200000e0603 */
[----:B------:R-:W-:-:S13]  /*a960*/  ISETP.LT.OR P0, PT, R8, 0x1, P3 ;  /* 0x000000010800780c */ /* 0x000fda0001f01670 */
[----:B------:R-:W-:Y:S01]  /*a970*/  @!PT LDS RZ, [RZ] ;  /* 0x00000000fffff984 */ /* 0x000fe20000000800 */
[----:B------:R-:W-:Y:S01]  /*a980*/  LDGSTS.E.BYPASS.LTC128B.128 [R7+0x400], desc[UR48][R2.64], !P0 ;  /* 0x0040000002077fae */ /* 0x000fe2000c101d70 */
[----:B------:R-:W-:-:S13]  /*a990*/  ISETP.LT.OR P0, PT, R8, 0x1, P2 ;  /* 0x000000010800780c */ /* 0x000fda0001701670 */
[----:B------:R-:W-:Y:S01]  /*a9a0*/  LDGSTS.E.BYPASS.LTC128B.128 [R7+0x2400], desc[UR48][R2.64+0x40], !P0 ;  /* 0x0240004002077fae */ /* 0x000fe2000c101d70 */
[----:B------:R-:W-:-:S13]  /*a9b0*/  ISETP.LT.OR P0, PT, R8, 0x1, P1 ;  /* 0x000000010800780c */ /* 0x000fda0000f01670 */
[----:B------:R0:W-:Y:S04]  /*a9c0*/  LDGSTS.E.BYPASS.LTC128B.128 [R7+0x4400], desc[UR48][R2.64+0x80], !P0 ;  /* 0x0440008002077fae */ /* 0x0001e8000c101d70 */
[----:B0-----:R-:W0:Y:S04]  /*a9d0*/  SHFL.IDX PT, R2, R17, 0x1, 0x1c1f ;  /* 0x003c1f0011027f89 */ /* 0x001e2800000e0000 */
[----:B------:R-:W1:Y:S01]  /*a9e0*/  SHFL.IDX PT, R3, R18, 0x1, 0x1c1f ;  /* 0x003c1f0012037f89 */ /* 0x000e6200000e0000 */
[----:B0-----:R-:W-:-:S04]  /*a9f0*/  IADD3 R2, P0, R2, R0, RZ ;  /* 0x0000000002027210 */ /* 0x001fc80007f1e0ff */
[----:B-1----:R-:W-:Y:S02]  /*aa00*/  IADD3.X R3, RZ, R3, RZ, P0, !PT ;  /* 0x00000003ff037210 */ /* 0x002fe400007fe4ff */
[----:B------:R-:W-:-:S13]  /*aa10*/  ISETP.LT.OR P0, PT, R8, 0x21, P3 ;  /* 0x000000210800780c */ /* 0x000fda0001f01670 */
[----:B------:R-:W-:Y:S01]  /*aa20*/  LDGSTS.E.BYPASS.LTC128B.128 [R7+0xc00], desc[UR48][R2.64], !P0 ;  /* 0x00c0000002077fae */ /* 0x000fe2000c101d70 */
[----:B------:R-:W-:-:S13]  /*aa30*/  ISETP.LT.OR P0, PT, R8, 0x21, P2 ;  /* 0x000000210800780c */ /* 0x000fda0001701670 */
[----:B------:R-:W-:Y:S01]  /*aa40*/  LDGSTS.E.BYPASS.LTC128B.128 [R7+0x2c00], desc[UR48][R2.64+0x40], !P0 ;  /* 0x02c0004002077fae */ /* 0x000fe2000c101d70 */
[----:B------:R-:W-:-:S13]  /*aa50*/  ISETP.LT.OR P0, PT, R8, 0x21, P1 ;  /* 0x000000210800780c */ /* 0x000fda0000f01670 */
[----:B------:R0:W-:Y:S04]  /*aa60*/  LDGSTS.E.BYPASS.LTC128B.128 [R7+0x4c00], desc[UR48][R2.64+0x80], !P0 ;  /* 0x04c0008002077fae */ /* 0x0001e8000c101d70 */
[----:B0-----:R-:W0:Y:S04]  /*aa70*/  SHFL.IDX PT, R2, R17, 0x2, 0x1c1f ;  /* 0x005c1f0011027f89 */ /* 0x001e2800000e0000 */
[----:B------:R-:W1:Y:S04]  /*aa80*/  SHFL.IDX PT, R3, R18, 0x2, 0x1c1f ;  /* 0x005c1f0012037f89 */ /* 0x000e6800000e0000 */
[----:B------:R-:W2:Y:S01]  /*aa90*/  SHFL.IDX PT, R18, R18, 0x3, 0x1c1f ;  /* 0x007c1f0012127f89 */ /* 0x000ea200000e0000 */
[----:B0-----:R-:W-:-:S05]  /*aaa0*/  IADD3 R2, P0, R2, R0, RZ ;  /* 0x0000000002027210 */ /* 0x001fca0007f1e0ff */
[----:B-1----:R-:W-:Y:S01]  /*aab0*/  IMAD.X R3, RZ, RZ, R3, P0 ;  /* 0x000000ffff037224 */ /* 0x002fe200000e0603 */
[----:B------:R-:W-:-:S13]  /*aac0*/  ISETP.LT.OR P0, PT, R8, 0x41, P3 ;  /* 0x000000410800780c */ /* 0x000fda0001f01670 */
[----:B------:R-:W-:Y:S01]  /*aad0*/  LDGSTS.E.BYPASS.LTC128B.128 [R7+0x1400], desc[UR48][R2.64], !P0 ;  /* 0x0140000002077fae */ /* 0x000fe2000c101d70 */
[----:B------:R-:W-:-:S13]  /*aae0*/  ISETP.LT.OR P0, PT, R8, 0x41, P2 ;  /* 0x000000410800780c */ /* 0x000fda0001701670 */
[----:B------:R-:W-:Y:S01]  /*aaf0*/  LDGSTS.E.BYPASS.LTC128B.128 [R7+0x3400], desc[UR48][R2.64+0x40], !P0 ;  /* 0x0340004002077fae */ /* 0x000fe2000c101d70 */
[----:B------:R-:W-:-:S13]  /*ab00*/  ISETP.LT.OR P0, PT, R8, 0x41, P1 ;  /* 0x000000410800780c */ /* 0x000fda0000f01670 */
[----:B------:R0:W-:Y:S04]  /*ab10*/  LDGSTS.E.BYPASS.LTC128B.128 [R7+0x5400], desc[UR48][R2.64+0x80], !P0 ;  /* 0x0540008002077fae */ /* 0x0001e8000c101d70 */
[----:B0-2---:R0:W1:Y:S02]  /*ab20*/  SHFL.IDX PT, R2, R17, 0x3, 0x1c1f ;  /* 0x007c1f0011027f89 */ /* 0x00506400000e0000 */
.L_x_135:
[----:B-1----:R-:W-:Y:S01]  /*ab30*/  IADD3 R2, P0, R2, R0, RZ ;  /* 0x0000000002027210 */ /* 0x002fe20007f1e0ff */
[----:B------:R-:W-:Y:S02]  /*ab40*/  ULDC.64 UR4, c[0x0][0x328] ;  /* 0x0000ca0000047ab9 */ /* 0x000fe40000000a00 */
[----:B------:R-:W-:Y:S02]  /*ab50*/  IMAD R0, R21, UR4, RZ ;  /* 0x0000000415007c24 */ /* 0x000fe4000f8e02ff */
[----:B------:R-:W-:Y:S01]  /*ab60*/  IMAD.X R3, RZ, RZ, R18, P0 ;  /* 0x000000ffff037224 */ /* 0x000fe200000e0612 */
[----:B------:R-:W-:Y:S01]  /*ab70*/  ISETP.LT.OR P0, PT, R8, 0x61, P3 ;  /* 0x000000610800780c */ /* 0x000fe20001f01670 */
[----:B------:R-:W-:-:S12]  /*ab80*/  IMAD R9, R5, UR5, R0 ;  /* 0x0000000505097c24 */ /* 0x000fd8000f8e0200 */
[----:B------:R-:W-:Y:S01]  /*ab90*/  @!PT LDS RZ, [RZ] ;  /* 0x00000000fffff984 */ /* 0x000fe20000000800 */
[----:B------:R-:W-:Y:S01]  /*aba0*/  @!PT LDS RZ, [RZ] ;  /* 0x00000000fffff984 */ /* 0x000fe20000000800 */
[----:B------:R-:W-:Y:S01]  /*abb0*/  @!PT LDS RZ, [RZ] ;  /* 0x00000000fffff984 */ /* 0x000fe20000000800 */
[----:B------:R-:W-:Y:S01]  /*abc0*/  LDGSTS.E.BYPASS.LTC128B.128 [R7+0x1c00], desc[UR48][R2.64], !P0 ;  /* 0x01c0000002077fae */ /* 0x000fe2000c101d70 */
[----:B------:R-:W-:-:S13]  /*abd0*/  ISETP.LT.OR P0, PT, R8, 0x61, P2 ;  /* 0x000000610800780c */ /* 0x000fda0001701670 */
[----:B------:R-:W-:Y:S01]  /*abe0*/  LDGSTS.E.BYPASS.LTC128B.128 [R7+0x3c00], desc[UR48][R2.64+0x40], !P0 ;  /* 0x03c0004002077fae */ /* 0x000fe2000c101d70 */
[----:B------:R-:W-:-:S13]  /*abf0*/  ISETP.LT.OR P0, PT, R8, 0x61, P1 ;  /* 0x000000610800780c */ /* 0x000fda0000f01670 */
[----:B------:R1:W-:Y:S01]  /*ac00*/  LDGSTS.E.BYPASS.LTC128B.128 [R7+0x5c00], desc[UR48][R2.64+0x80], !P0 ;  /* 0x05c0008002077fae */ /* 0x0003e2000c101d70 */
[----:B------:R-:W-:Y:S01]  /*ac10*/  NOP ;  /* 0x0000000000007918 */ /* 0x000fe20000000000 */
[----:B-1----:R-:W-:Y:S01]  /*ac20*/  IMAD.WIDE.U32 R2, R5, UR4, RZ ;  /* 0x0000000405027c25 */ /* 0x002fe2000f8e00ff */
        /* <DEDUP_REMOVED lines=12> */
[----:B0-----:R-:W-:-:S04]  /*acf0*/  LEA R17, P0, R2, UR4, 0x1 ;  /* 0x0000000402117c11 */ /* 0x001fc8000f8008ff */
[----:B------:R-:W-:Y:S02]  /*ad00*/  LEA.HI.X R18, R2, UR5, R3, 0x1, P0 ;  /* 0x0000000502127c11 */ /* 0x000fe400080f0c03 */
[----:B------:R-:W-:-:S13]  /*ad10*/  PLOP3.LUT P0, PT, PT, PT, PT, 0x80, 0x0 ;  /* 0x000000000000781c */ /* 0x000fda0003f0f070 */
.L_x_62:
[----:B------:R-:W-:Y:S02]  /*ad20*/  PLOP3.LUT P1, PT, P1, P0, PT, 0xa2, 0x0 ;  /* 0x000000000000781c */ /* 0x000fe40000f21472 */
[----:B------:R-:W-:-:S08]  /*ad30*/  @P0 R2UR P1, UR4, R6 ;  /* 0x00000000060402ca */ /* 0x000fd00000020000 */
[----:B------:R-:W-:-:S05]  /*ad40*/  @P0 PLOP3.LUT P0, PT, P1, PT, PT, 0x80, 0x0 ;  /* 0x000000000000081c */ /* 0x000fca0000f0f070 */
[----:B------:R-:W-:Y:S01]  /*ad50*/  @!P1 SYNCS.ARRIVE.TRANS64.RED.A0T1 RZ, [UR4+0x2d850], RZ ;  /* 0x02d850ffffff99a7 */ /* 0x000fe20008200404 */
[----:B------:R-:W-:Y:S07]  /*ad60*/  @!P1 ARRIVES.LDGSTSBAR.64.TRANSCNT [UR4+0x2d850] ;  /* 0x02d85000ff0099b0 */ /* 0x000fee0008000a84 */
[----:B------:R-:W-:Y:S05]  /*ad70*/  @P0 BRA.U.ANY `(.L_x_62) ;  /* 0xfffffffd00e80947 */ /* 0x000fea000393ffff */
[----:B------:R-:W-:Y:S01]  /*ad80*/  NOP ;  /* 0x0000000000007918 */ /* 0x000fe20000000000 */
[----:B------:R-:W-:-:S05]  /*ad90*/  IMAD.U32 R0, RZ, RZ, UR40 ;  /* 0x00000028ff007e24 */ /* 0x000fca000f8e00ff */
[----:B------:R-:W-:-:S13]  /*ada0*/  ISETP.NE.AND P2, PT, R0, 0x3, PT ;  /* 0x000000030000780c */ /* 0x000fda0003f45270 */
[----:B------:R-:W-:Y:S05]  /*adb0*/  @!P2 BRA `(.L_x_63) ;  /* 0x000000000004a947 */ /* 0x000fea0003800000 */
[----:B------:R-:W-:Y:S01]  /*adc0*/  BPT.TRAP 0x1 ;  /* 0x000000040000795c */ /* 0x000fe20000300000 */
.L_x_63:
[C---:B------:R-:W-:Y:S01]  /*add0*/  ISETP.GT.AND P0, PT, R10.reuse, RZ, PT ;  /* 0x000000ff0a00720c */ /* 0x040fe20003f04270 */
[----:B------:R0:W-:Y:S01]  /*ade0*/  SYNCS.ARRIVE.TRANS64.A1T0 RZ, [R6+URZ+0x2d850], RZ ;  /* 0x02d850ff06ff79a7 */ /* 0x0001e2000810003f */
[----:B------:R-:W-:Y:S01]  /*adf0*/  VIADD R0, R10, 0xffffffff ;  /* 0xffffffff0a007836 */ /* 0x000fe20000000000 */
[----:B------:R-:W-:Y:S01]  /*ae00*/  MOV R20, R25 ;  /* 0x0000001900147202 */ /* 0x000fe20000000f00 */
[----:B------:R-:W-:Y:S02]  /*ae10*/  IMAD.MOV.U32 R7, RZ, RZ, R23 ;  /* 0x000000ffff077224 */ /* 0x000fe400078e0017 */
[----:B------:R-:W-:-:S07]  /*ae20*/  IMAD.MOV.U32 R26, RZ, RZ, R10 ;  /* 0x000000ffff1a7224 */ /* 0x000fce00078e000a */
[----:B0-----:R-:W-:Y:S05]  /*ae30*/  @P0 BRA `(.L_x_64) ;  /* 0xfffffff000780947 */ /* 0x001fea000383ffff */
[----:B------:R-:W-:Y:S05]  /*ae40*/  BSYNC B0 ;  /* 0x0000000000007941 */ /* 0x000fea0003800000 */
.L_x_51:
[----:B0-----:R-:W-:-:S05]  /*ae50*/  IMAD.U32 R0, RZ, RZ, UR40 ;  /* 0x00000028ff007e24 */ /* 0x001fca000f8e00ff */
[----:B------:R-:W-:-:S13]  /*ae60*/  ISETP.NE.AND P0, PT, R0, 0x3, PT ;  /* 0x000000030000780c */ /* 0x000fda0003f05270 */
[----:B------:R-:W-:Y:S05]  /*ae70*/  @!P0 BRA `(.L_x_65) ;  /* 0x0000000000048947 */ /* 0x000fea0003800000 */
[----:B------:R-:W-:Y:S01]  /*ae80*/  BPT.TRAP 0x1 ;  /* 0x000000040000795c */ /* 0x000fe20000300000 */
.L_x_65:
[----:B------:R-:W-:Y:S01]  /*ae90*/  LEA R4, R23, UR37, 0x3 ;  /* 0x0000002517047c11 */ /* 0x000fe2000f8e18ff */
[----:B------:R-:W-:Y:S01]  /*aea0*/  BSSY B0, `(.L_x_66) ;  /* 0x0000006000007945 */ /* 0x000fe20003800000 */
[----:B------:R-:W-:Y:S02]  /*aeb0*/  SHF.L.U32 R3, R25, 0x1f, RZ ;  /* 0x0000001f19037819 */ /* 0x000fe400000006ff */
[----:B------:R-:W-:Y:S02]  /*aec0*/  MOV R5, 0xffffff80 ;  /* 0xffffff8000057802 */ /* 0x000fe40000000f00 */
[----:B------:R-:W0:Y:S03]  /*aed0*/  SYNCS.PHASECHK.TRANS64.TRYWAIT P0, [R4+URZ+0x2d860], R3 ;  /* 0x02d86003040075a7 */ /* 0x000e26000800017f */
[----:B------:R-:W-:Y:S01]  /*aee0*/  IMAD R5, R10, R5, UR36 ;  /* 0x000000240a057e24 */ /* 0x000fe2000f8e0205 */
[----:B0-----:R-:W-:Y:S06]  /*aef0*/  @!P0 BRA `(.L_x_67) ;  /* 0x0000002400508947 */ /* 0x001fec0003800000 */
.L_x_136:
[----:B------:R-:W-:Y:S05]  /*af00*/  BSYNC B0 ;  /* 0x0000000000007941 */ /* 0x000fea0003800000 */
.L_x_66:
[----:B------:R-:W1:Y:S01]  /*af10*/  S2R R0, SR_TID.X ;  /* 0x0000000000007919 */ /* 0x000e620000002100 */
[----:B------:R-:W-:Y:S01]  /*af20*/  UMOV UR4, 0xffffffff ;  /* 0xffffffff00047882 */ /* 0x000fe20000000000 */
[C---:B------:R-:W-:Y:S01]  /*af30*/  LOP3.LUT P3, RZ, R16.reuse, 0x20, RZ, 0xc0, !PT ;  /* 0x0000002010ff7812 */ /* 0x040fe2000786c0ff */
[----:B------:R-:W-:Y:S01]  /*af40*/  IMAD R7, R23, 0x3000, R28 ;  /* 0x0000300017077824 */ /* 0x000fe200078e021c */
[C---:B------:R-:W-:Y:S02]  /*af50*/  LOP3.LUT P2, RZ, R16.reuse, 0x10, RZ, 0xc0, !PT ;  /* 0x0000001010ff7812 */ /* 0x040fe4000784c0ff */
[----:B------:R-:W-:Y:S02]  /*af60*/  LOP3.LUT P1, RZ, R16, 0x8, RZ, 0xc0, !PT ;  /* 0x0000000810ff7812 */ /* 0x000fe4000782c0ff */
[----:B-1----:R-:W-:-:S04]  /*af70*/  SHF.R.U32.HI R0, RZ, 0x2, R0 ;  /* 0x00000002ff007819 */ /* 0x002fc80000011600 */
[----:B------:R-:W-:-:S05]  /*af80*/  LOP3.LUT R0, R0, 0x1f, RZ, 0xc0, !PT ;  /* 0x0000001f00007812 */ /* 0x000fca00078ec0ff */
[----:B------:R-:W-:Y:S01]  /*af90*/  IMAD.IADD R5, R5, 0x1, -R0 ;  /* 0x0000000105057824 */ /* 0x000fe200078e0a00 */
[----:B------:R-:W-:Y:S06]  /*afa0*/  BRA.DIV UR4, `(.L_x_68) ;  /* 0x0000002604387947 */ /* 0x000fec000b800000 */
[----:B------:R-:W1:Y:S01]  /*afb0*/  S2R R2, SR_TID.X ;  /* 0x0000000000027919 */ /* 0x000e620000002100 */
[----:B------:R-:W2:Y:S04]  /*afc0*/  SHFL.IDX PT, R14, R17, RZ, 0x1c1f ;  /* 0x001c1fff110e7589 */ /* 0x000ea800000e0000 */
[----:B------:R-:W0:Y:S01]  /*afd0*/  SHFL.IDX PT, R0, R18, RZ, 0x1c1f ;  /* 0x001c1fff12007589 */ /* 0x000e2200000e0000 */
[----:B-1----:R-:W-:-:S05]  /*afe0*/  IMAD.SHL.U32 R2, R2, 0x8, RZ ;  /* 0x0000000802027824 */ /* 0x002fca00078e00ff */
[----:B------:R-:W-:-:S05]  /*aff0*/  LOP3.LUT R2, R2, 0x18, RZ, 0xc0, !PT ;  /* 0x0000001802027812 */ /* 0x000fca00078ec0ff */
[----:B------:R-:W-:-:S05]  /*b000*/  IMAD.SHL.U32 R6, R2, 0x2, RZ ;  /* 0x0000000202067824 */ /* 0x000fca00078e00ff */
[----:B--2---:R-:W-:Y:S02]  /*b010*/  IADD3 R2, P0, R14, R6, RZ ;  /* 0x000000060e027210 */ /* 0x004fe40007f1e0ff */
[----:B------:R-:W1:Y:S02]  /*b020*/  SHFL.IDX PT, R14, R17, 0x1, 0x1c1f ;  /* 0x003c1f00110e7f89 */ /* 0x000e6400000e0000 */
[----:B0-----:R-:W-:Y:S02]  /*b030*/  IADD3.X R3, RZ, R0, RZ, P0, !PT ;  /* 0x00000000ff037210 */ /* 0x001fe400007fe4ff */
[----:B------:R-:W-:Y:S02]  /*b040*/  ISETP.LT.OR P0, PT, R5, 0x1, P3 ;  /* 0x000000010500780c */ /* 0x000fe40001f01670 */
[----:B------:R-:W-:Y:S02]  /*b050*/  LEA R0, R7, UR37, 0x1 ;  /* 0x0000002507007c11 */ /* 0x000fe4000f8e08ff */
[----:B------:R-:W-:Y:S09]  /*b060*/  SHFL.IDX PT, R7, R18, 0x3, 0x1c1f ;  /* 0x007c1f0012077f89 */ /* 0x000ff200000e0000 */
[----:B------:R-:W-:Y:S01]  /*b070*/  LDGSTS.E.BYPASS.LTC128B.128 [R0+0x400], desc[UR48][R2.64], !P0 ;  /* 0x0040000002007fae */ /* 0x000fe2000c101d70 */
[----:B------:R-:W-:-:S13]  /*b080*/  ISETP.LT.OR P0, PT, R5, 0x1, P2 ;  /* 0x000000010500780c */ /* 0x000fda0001701670 */
[----:B------:R-:W-:Y:S01]  /*b090*/  LDGSTS.E.BYPASS.LTC128B.128 [R0+0x2400], desc[UR48][R2.64+0x40], !P0 ;  /* 0x0240004002007fae */ /* 0x000fe2000c101d70 */
[----:B------:R-:W-:-:S13]  /*b0a0*/  ISETP.LT.OR P0, PT, R5, 0x1, P1 ;  /* 0x000000010500780c */ /* 0x000fda0000f01670 */
[----:B------:R0:W-:Y:S04]  /*b0b0*/  LDGSTS.E.BYPASS.LTC128B.128 [R0+0x4400], desc[UR48][R2.64+0x80], !P0 ;  /* 0x0440008002007fae */ /* 0x0001e8000c101d70 */
[----:B0-----:R-:W0:Y:S01]  /*b0c0*/  SHFL.IDX PT, R3, R18, 0x1, 0x1c1f ;  /* 0x003c1f0012037f89 */ /* 0x001e2200000e0000 */
[----:B-1----:R-:W-:-:S03]  /*b0d0*/  IADD3 R2, P0, R14, R6, RZ ;  /* 0x000000060e027210 */ /* 0x002fc60007f1e0ff */
[----:B------:R-:W1:Y:S02]  /*b0e0*/  SHFL.IDX PT, R14, R17, 0x2, 0x1c1f ;  /* 0x005c1f00110e7f89 */ /* 0x000e6400000e0000 */
[----:B0-----:R-:W-:Y:S01]  /*b0f0*/  IMAD.X R3, RZ, RZ, R3, P0 ;  /* 0x000000ffff037224 */ /* 0x001fe200000e0603 */
[----:B------:R-:W-:-:S13]  /*b100*/  ISETP.LT.OR P0, PT, R5, 0x21, P3 ;  /* 0x000000210500780c */ /* 0x000fda0001f01670 */
[----:B------:R-:W-:Y:S01]  /*b110*/  LDGSTS.E.BYPASS.LTC128B.128 [R0+0xc00], desc[UR48][R2.64], !P0 ;  /* 0x00c0000002007fae */ /* 0x000fe2000c101d70 */
[----:B------:R-:W-:-:S13]  /*b120*/  ISETP.LT.OR P0, PT, R5, 0x21, P2 ;  /* 0x000000210500780c */ /* 0x000fda0001701670 */
[----:B------:R-:W-:Y:S01]  /*b130*/  LDGSTS.E.BYPASS.LTC128B.128 [R0+0x2c00], desc[UR48][R2.64+0x40], !P0 ;  /* 0x02c0004002007fae */ /* 0x000fe2000c101d70 */
[----:B------:R-:W-:-:S13]  /*b140*/  ISETP.LT.OR P0, PT, R5, 0x21, P1 ;  /* 0x000000210500780c */ /* 0x000fda0000f01670 */
[----:B------:R0:W-:Y:S04]  /*b150*/  LDGSTS.E.BYPASS.LTC128B.128 [R0+0x4c00], desc[UR48][R2.64+0x80], !P0 ;  /* 0x04c0008002007fae */ /* 0x0001e8000c101d70 */
[----:B0-----:R-:W0:Y:S01]  /*b160*/  SHFL.IDX PT, R3, R18, 0x2, 0x1c1f ;  /* 0x005c1f0012037f89 */ /* 0x001e2200000e0000 */
[----:B-1----:R-:W-:-:S03]  /*b170*/  IADD3 R2, P0, R14, R6, RZ ;  /* 0x000000060e027210 */ /* 0x002fc60007f1e0ff */
[----:B------:R1:W2:Y:S02]  /*b180*/  SHFL.IDX PT, R14, R17, 0x3, 0x1c1f ;  /* 0x007c1f00110e7f89 */ /* 0x0002a400000e0000 */
[----:B0-----:R-:W-:Y:S01]  /*b190*/  IMAD.X R3, RZ, RZ, R3, P0 ;  /* 0x000000ffff037224 */ /* 0x001fe200000e0603 */
[----:B------:R-:W-:-:S13]  /*b1a0*/  ISETP.LT.OR P0, PT, R5, 0x41, P3 ;  /* 0x000000410500780c */ /* 0x000fda0001f01670 */
[----:B------:R1:W-:Y:S01]  /*b1b0*/  LDGSTS.E.BYPASS.LTC128B.128 [R0+0x1400], desc[UR48][R2.64], !P0 ;  /* 0x0140000002007fae */ /* 0x0003e2000c101d70 */
[----:B------:R-:W-:-:S13]  /*b1c0*/  ISETP.LT.OR P0, PT, R5, 0x41, P2 ;  /* 0x000000410500780c */ /* 0x000fda0001701670 */
[----:B------:R1:W-:Y:S01]  /*b1d0*/  LDGSTS.E.BYPASS.LTC128B.128 [R0+0x3400], desc[UR48][R2.64+0x40], !P0 ;  /* 0x0340004002007fae */ /* 0x0003e2000c101d70 */
[----:B------:R-:W-:-:S13]  /*b1e0*/  ISETP.LT.OR P0, PT, R5, 0x41, P1 ;  /* 0x000000410500780c */ /* 0x000fda0000f01670 */
[----:B--2---:R1:W-:Y:S02]  /*b1f0*/  LDGSTS.E.BYPASS.LTC128B.128 [R0+0x5400], desc[UR48][R2.64+0x80], !P0 ;  /* 0x0540008002007fae */ /* 0x0043e4000c101d70 */
.L_x_146:
[----:B01----:R-:W-:-:S05]  /*b200*/  IADD3 R2, P0, R14, R6, RZ ;  /* 0x000000060e027210 */ /* 0x003fca0007f1e0ff */
[----:B------:R-:W-:Y:S01]  /*b210*/  IMAD.X R3, RZ, RZ, R7, P0 ;  /* 0x000000ffff037224 */ /* 0x000fe200000e0607 */
[----:B------:R-:W-:-:S13]  /*b220*/  ISETP.LT.OR P0, PT, R5, 0x61, P3 ;  /* 0x000000610500780c */ /* 0x000fda0001f01670 */
[----:B------:R-:W-:Y:S01]  /*b230*/  @!PT LDS RZ, [RZ] ;  /* 0x00000000fffff984 */ /* 0x000fe20000000800 */
[----:B------:R-:W-:Y:S01]  /*b240*/  @!PT LDS RZ, [RZ] ;  /* 0x00000000fffff984 */ /* 0x000fe20000000800 */
[----:B------:R-:W-:Y:S01]  /*b250*/  @!PT LDS RZ, [RZ] ;  /* 0x00000000fffff984 */ /* 0x000fe20000000800 */
[----:B------:R0:W-:Y:S01]  /*b260*/  LDGSTS.E.BYPASS.LTC128B.128 [R0+0x1c00], desc[UR48][R2.64], !P0 ;  /* 0x01c0000002007fae */ /* 0x0001e2000c101d70 */
[----:B------:R-:W-:-:S13]  /*b270*/  ISETP.LT.OR P0, PT, R5, 0x61, P2 ;  /* 0x000000610500780c */ /* 0x000fda0001701670 */
[----:B------:R0:W-:Y:S01]  /*b280*/  LDGSTS.E.BYPASS.LTC128B.128 [R0+0x3c00], desc[UR48][R2.64+0x40], !P0 ;  /* 0x03c0004002007fae */ /* 0x0001e2000c101d70 */
[----:B------:R-:W-:-:S13]  /*b290*/  ISETP.LT.OR P0, PT, R5, 0x61, P1 ;  /* 0x000000610500780c */ /* 0x000fda0000f01670 */
[----:B------:R0:W-:Y:S01]  /*b2a0*/  LDGSTS.E.BYPASS.LTC128B.128 [R0+0x5c00], desc[UR48][R2.64+0x80], !P0 ;  /* 0x05c0008002007fae */ /* 0x0001e2000c101d70 */
[----:B------:R-:W-:Y:S01]  /*b2b0*/  PLOP3.LUT P0, PT, PT, PT, PT, 0x80, 0x0 ;  /* 0x000000000000781c */ /* 0x000fe20003f0f070 */
[----:B------:R-:W-:-:S12]  /*b2c0*/  NOP ;  /* 0x0000000000007918 */ /* 0x000fd80000000000 */
.L_x_69:
[----:B------:R-:W-:Y:S02]  /*b2d0*/  PLOP3.LUT P1, PT, P1, P0, PT, 0xa2, 0x0 ;  /* 0x000000000000781c */ /* 0x000fe40000f21472 */
[----:B------:R-:W-:-:S08]  /*b2e0*/  @P0 R2UR P1, UR4, R4 ;  /* 0x00000000040402ca */ /* 0x000fd00000020000 */
[----:B------:R-:W-:-:S05]  /*b2f0*/  @P0 PLOP3.LUT P0, PT, P1, PT, PT, 0x80, 0x0 ;  /* 0x000000000000081c */ /* 0x000fca0000f0f070 */
[----:B------:R-:W-:Y:S01]  /*b300*/  @!P1 SYNCS.ARRIVE.TRANS64.RED.A0T1 RZ, [UR4+0x2d850], RZ ;  /* 0x02d850ffffff99a7 */ /* 0x000fe20008200404 */
[----:B------:R-:W-:Y:S07]  /*b310*/  @!P1 ARRIVES.LDGSTSBAR.64.TRANSCNT [UR4+0x2d850] ;  /* 0x02d85000ff0099b0 */ /* 0x000fee0008000a84 */
[----:B------:R-:W-:Y:S05]  /*b320*/  @P0 BRA.U.ANY `(.L_x_69) ;  /* 0xfffffffd00e80947 */ /* 0x000fea000393ffff */
[----:B------:R-:W-:Y:S01]  /*b330*/  NOP ;  /* 0x0000000000007918 */ /* 0x000fe20000000000 */
[----:B0-----:R-:W-:-:S04]  /*b340*/  MOV R0, UR40 ;  /* 0x0000002800007c02 */ /* 0x001fc80008000f00 */
[----:B------:R-:W-:-:S13]  /*b350*/  ISETP.NE.AND P2, PT, R0, 0x3, PT ;  /* 0x000000030000780c */ /* 0x000fda0003f45270 */
[----:B------:R-:W-:Y:S05]  /*b360*/  @!P2 BRA `(.L_x_70) ;  /* 0x000000000004a947 */ /* 0x000fea0003800000 */
[----:B------:R-:W-:Y:S01]  /*b370*/  BPT.TRAP 0x1 ;  /* 0x000000040000795c */ /* 0x000fe20000300000 */
.L_x_70:
[----:B------:R-:W2:Y:S01]  /*b380*/  LDL.LU R3, [R1+0xc] ;  /* 0x00000c0001037983 */ /* 0x000ea20000300800 */
[----:B------:R-:W-:Y:S01]  /*b390*/  VIADD R23, R23, 0x1 ;  /* 0x0000000117177836 */ /* 0x000fe20000000000 */
[----:B------:R-:W-:Y:S01]  /*b3a0*/  ULDC UR4, c[0x0][0xc34] ;  /* 0x00030d0000047ab9 */ /* 0x000fe20000000800 */
[----:B------:R0:W-:Y:S01]  /*b3b0*/  SYNCS.ARRIVE.TRANS64.A1T0 RZ, [R4+URZ+0x2d850], RZ ;  /* 0x02d850ff04ff79a7 */ /* 0x0001e2000810003f */
[----:B------:R-:W3:Y:S02]  /*b3c0*/  LDL.LU R2, [R1+0x10] ;  /* 0x0000100001027983 */ /* 0x000ee40000300800 */
[----:B------:R-:W-:-:S04]  /*b3d0*/  ISETP.NE.AND P0, PT, R23, 0x2, PT ;  /* 0x000000021700780c */ /* 0x000fc80003f05270 */
[----:B------:R-:W-:Y:S02]  /*b3e0*/  SEL R23, R23, RZ, P0 ;  /* 0x000000ff17177207 */ /* 0x000fe40000000000 */
[----:B------:R-:W-:-:S04]  /*b3f0*/  SEL R0, RZ, 0x1, P0 ;  /* 0x00000001ff007807 */ /* 0x000fc80000000000 */
[----:B------:R-:W-:Y:S01]  /*b400*/  LOP3.LUT R25, R25, R0, RZ, 0x3c, !PT ;  /* 0x0000000019197212 */ /* 0x000fe200078e3cff */
[----:B--2---:R-:W-:Y:S02]  /*b410*/  VIADD R3, R3, UR41 ;  /* 0x0000002903037c36 */ /* 0x004fe40008000000 */
[----:B---3--:R-:W-:-:S03]  /*b420*/  VIADD R2, R2, 0x1 ;  /* 0x0000000102027836 */ /* 0x008fc60000000000 */
[----:B------:R0:W-:Y:S01]  /*b430*/  STL [R1+0xc], R3 ;  /* 0x00000c0301007387 */ /* 0x0001e20000100800 */
[----:B------:R-:W-:-:S03]  /*b440*/  ISETP.GE.AND P0, PT, R3, UR4, PT ;  /* 0x0000000403007c0c */ /* 0x000fc6000bf06270 */
[----:B------:R0:W-:Y:S10]  /*b450*/  STL [R1+0x10], R2 ;  /* 0x0000100201007387 */ /* 0x0001f40000100800 */
[----:B0-----:R-:W-:Y:S05]  /*b460*/  @!P0 BRA `(.L_x_71) ;  /* 0xffffffd000048947 */ /* 0x001fea000383ffff */
[----:B------:R-:W-:-:S07]  /*b470*/  LOP3.LUT R0, R2, 0x1, RZ, 0xc, !PT ;  /* 0x0000000102007812 */ /* 0x000fce00078e0cff */
.L_x_36:
[----:B------:R-:W0:Y:S01]  /*b480*/  S2R R3, SR_CgaCtaId ;  /* 0x0000000000037919 */ /* 0x000e220000008800 */
[----:B------:R-:W-:Y:S01]  /*b490*/  MOV R2, 0x400 ;  /* 0x0000040000027802 */ /* 0x000fe20000000f00 */
[----:B------:R-:W-:Y:S01]  /*b4a0*/  BSSY B0, `(.L_x_72) ;  /* 0x0000005000007945 */ /* 0x000fe20003800000 */
[----:B------:R-:W-:Y:S02]  /*b4b0*/  SHF.L.U32 R0, R0, 0x1f, RZ ;  /* 0x0000001f00007819 */ /* 0x000fe400000006ff */
[----:B0-----:R-:W-:-:S04]  /*b4c0*/  LEA R4, R3, R2, 0x18 ;  /* 0x0000000203047211 */ /* 0x001fc800078ec0ff */
[----:B------:R-:W0:Y:S02]  /*b4d0*/  SYNCS.PHASECHK.TRANS64.TRYWAIT P0, [R4+URZ+0x2d820], R0 ;  /* 0x02d82000040075a7 */ /* 0x000e24000800017f */
[----:B0-----:R-:W-:Y:S05]  /*b4e0*/  @!P0 BRA `(.L_x_73) ;  /* 0x00000024004c8947 */ /* 0x001fea0003800000 */
.L_x_147:
[----:B------:R-:W-:Y:S05]  /*b4f0*/  BSYNC B0 ;  /* 0x0000000000007941 */ /* 0x000fea0003800000 */
.L_x_72:
[----:B------:R-:W-:-:S03]  /*b500*/  UMOV UR4, 0xffffffff ;  /* 0xffffffff00047882 */ /* 0x000fc60000000000 */
[----:B------:R-:W-:Y:S05]  /*b510*/  BRA.DIV UR4, `(.L_x_74) ;  /* 0x0000002604547947 */ /* 0x000fea000b800000 */
[----:B0-----:R-:W0:Y:S02]  /*b520*/  S2R R0, SR_TID.X ;  /* 0x0000000000007919 */ /* 0x001e240000002100 */
[----:B0-----:R-:W-:-:S04]  /*b530*/  SHF.R.U32.HI R0, RZ, 0x5, R0 ;  /* 0x00000005ff007819 */ /* 0x001fc80000011600 */
[----:B------:R-:W-:-:S05]  /*b540*/  LOP3.LUT R0, R0, 0x3, RZ, 0xc0, !PT ;  /* 0x0000000300007812 */ /* 0x000fca00078ec0ff */
[----:B------:R0:W1:Y:S02]  /*b550*/  SHFL.IDX PT, R14, R0, RZ, 0x1f ;  /* 0x00001fff000e7589 */ /* 0x00006400000e0000 */
.L_x_150:
[----:B-1----:R-:W-:Y:S01]  /*b560*/  ISETP.NE.AND P0, PT, R14, RZ, PT ;  /* 0x000000ff0e00720c */ /* 0x002fe20003f05270 */
[----:B------:R-:W-:-:S12]  /*b570*/  BSSY B0, `(.L_x_75) ;  /* 0x0000024000007945 */ /* 0x000fd80003800000 */
[----:B------:R-:W-:Y:S05]  /*b580*/  @P0 BRA `(.L_x_76) ;  /* 0x0000000000880947 */ /* 0x000fea0003800000 */
[----:B------:R-:W-:-:S03]  /*b590*/  UMOV UR4, 0xffffffff ;  /* 0xffffffff00047882 */ /* 0x000fc60000000000 */
[----:B------:R-:W-:Y:S05]  /*b5a0*/  BRA.DIV UR4, `(.L_x_77) ;  /* 0x0000002604647947 */ /* 0x000fea000b800000 */
[----:B------:R-:W-:-:S13]  /*b5b0*/  ELECT P6, URZ, PT ;  /* 0x00000000003f782f */ /* 0x000fda00038c0000 */
.L_x_153:
[----:B------:R-:W-:Y:S05]  /*b5c0*/  @!P6 BRA `(.L_x_76) ;  /* 0x000000000078e947 */ /* 0x000fea0003800000 */
[----:B------:R-:W-:-:S06]  /*b5d0*/  ULOP3.LUT UR4, UR42, 0x2, URZ, 0xfc, !UPT ;  /* 0x000000022a047892 */ /* 0x000fcc000f8efc3f */
[----:B0-----:R-:W-:-:S04]  /*b5e0*/  MOV R0, UR4 ;  /* 0x0000000400007c02 */ /* 0x001fc80008000f00 */
[----:B------:R-:W-:-:S13]  /*b5f0*/  ISETP.NE.AND P0, PT, R0, 0x3, PT ;  /* 0x000000030000780c */ /* 0x000fda0003f05270 */
[----:B------:R-:W-:Y:S05]  /*b600*/  @!P0 BRA `(.L_x_78) ;  /* 0x0000000000048947 */ /* 0x000fea0003800000 */
[----:B------:R-:W-:Y:S01]  /*b610*/  BPT.TRAP 0x1 ;  /* 0x000000040000795c */ /* 0x000fe20000300000 */
.L_x_78:
[----:B------:R-:W-:Y:S01]  /*b620*/  IMAD R3, R23, 0x8, R4 ;  /* 0x0000000817037824 */ /* 0x000fe200078e0204 */
[----:B------:R-:W-:Y:S01]  /*b630*/  SHF.L.U32 R2, R25, 0x1f, RZ ;  /* 0x0000001f19027819 */ /* 0x000fe200000006ff */
[----:B------:R-:W-:-:S03]  /*b640*/  VIADD R23, R23, 0x1 ;  /* 0x0000000117177836 */ /* 0x000fc60000000000 */
[----:B------:R-:W0:Y:S02]  /*b650*/  SYNCS.PHASECHK.TRANS64.TRYWAIT P1, [R3+URZ+0x2d840], R2 ;  /* 0x02d84002030075a7 */ /* 0x000e24000802017f */
[----:B------:R-:W-:-:S04]  /*b660*/  ISETP.NE.AND P2, PT, R23, 0x2, PT ;  /* 0x000000021700780c */ /* 0x000fc80003f45270 */
[----:B------:R-:W-:Y:S01]  /*b670*/  SEL R0, RZ, 0x1, P2 ;  /* 0x00000001ff007807 */ /* 0x000fe20001000000 */
[----:B0-----:R-:W-:Y:S08]  /*b680*/  @!P1 BRA `(.L_x_79) ;  /* 0x00000024004c9947 */ /* 0x001ff00003800000 */
.L_x_154:
[----:B------:R-:W-:Y:S02]  /*b690*/  SEL R23, R23, RZ, P2 ;  /* 0x000000ff17177207 */ /* 0x000fe40001000000 */
[----:B------:R-:W-:Y:S01]  /*b6a0*/  LOP3.LUT R0, R25, R0, RZ, 0x3c, !PT ;  /* 0x0000000019007212 */ /* 0x000fe200078e3cff */
[----:B------:R-:W-:Y:S06]  /*b6b0*/  @!P0 BRA `(.L_x_80) ;  /* 0x0000000000048947 */ /* 0x000fec0003800000 */
[----:B------:R-:W-:Y:S01]  /*b6c0*/  BPT.TRAP 0x1 ;  /* 0x000000040000795c */ /* 0x000fe20000300000 */
.L_x_80:
[----:B------:R-:W-:Y:S01]  /*b6d0*/  IMAD R23, R23, 0x8, R4 ;  /* 0x0000000817177824 */ /* 0x000fe200078e0204 */
[----:B------:R-:W-:-:S04]  /*b6e0*/  SHF.L.U32 R0, R0, 0x1f, RZ ;  /* 0x0000001f00007819 */ /* 0x000fc800000006ff */
[----:B------:R-:W1:Y:S02]  /*b6f0*/  SYNCS.PHASECHK.TRANS64.TRYWAIT P1, [R23+URZ+0x2d840], R0 ;  /* 0x02d84000170075a7 */ /* 0x000e64000802017f */
[----:B-1----:R-:W-:Y:S05]  /*b700*/  @!P1 BRA `(.L_x_81) ;  /* 0x0000002400409947 */ /* 0x002fea0003800000 */
.L_x_155:
[----:B------:R-:W-:Y:S05]  /*b710*/  @!P0 BRA `(.L_x_82) ;  /* 0x0000000000048947 */ /* 0x000fea0003800000 */
[----:B------:R-:W-:Y:S01]  /*b720*/  BPT.TRAP 0x1 ;  /* 0x000000040000795c */ /* 0x000fe20000300000 */
.L_x_82:
[----:B------:R-:W2:Y:S02]  /*b730*/  SYNCS.PHASECHK.TRANS64.TRYWAIT P1, [R3+URZ+0x2d860], R2 ;  /* 0x02d86002030075a7 */ /* 0x000ea4000802017f */
[----:B--2---:R-:W-:Y:S05]  /*b740*/  @!P1 BRA `(.L_x_83) ;  /* 0x0000002400449947 */ /* 0x004fea0003800000 */
.L_x_156:
[----:B------:R-:W-:Y:S05]  /*b750*/  @!P0 BRA `(.L_x_84) ;  /* 0x0000000000048947 */ /* 0x000fea0003800000 */
[----:B------:R-:W-:Y:S01]  /*b760*/  BPT.TRAP 0x1 ;  /* 0x000000040000795c */ /* 0x000fe20000300000 */
.L_x_84:
[----:B---3--:R3:W4:Y:S02]  /*b770*/  SYNCS.PHASECHK.TRANS64.TRYWAIT P0, [R23+URZ+0x2d860], R0 ;  /* 0x02d86000170075a7 */ /* 0x008724000800017f */
[----:B----4-:R-:W-:Y:S05]  /*b780*/  @!P0 NANOSLEEP.SYNCS 0x989680 ;  /* 0x009896800000895d */ /* 0x010fea0003900000 */
[----:B------:R-:W4:Y:S02]  /*b790*/  @!P0 SYNCS.PHASECHK.TRANS64 P0, [R23+URZ+0x2d860], R0 ;  /* 0x02d86000170085a7 */ /* 0x000f24000800007f */
[----:B----4-:R-:W-:Y:S05]  /*b7a0*/  @!P0 BRA `(.L_x_84) ;  /* 0xfffffffc00f08947 */ /* 0x010fea000383ffff */
.L_x_76:
[----:B------:R-:W-:Y:S05]  /*b7b0*/  BSYNC B0 ;  /* 0x0000000000007941 */ /* 0x000fea0003800000 */
.L_x_75:
[----:B------:R-:W-:Y:S05]  /*b7c0*/  EXIT ;  /* 0x000000000000794d */ /* 0x000fea0003800000 */
.L_x_8:
[----:B0-----:R-:W-:-:S04]  /*b7d0*/  MOV R3, UR40 ;  /* 0x0000002800037c02 */ /* 0x001fc80008000f00 */
[----:B------:R0:W1:Y:S03]  /*b7e0*/  SYNCS.PHASECHK.TRANS64.TRYWAIT P1, [R3+URZ+0x2d800], R0 ;  /* 0x02d80000030075a7 */ /* 0x000066000802017f */
[----:B-1----:R-:W-:Y:S05]  /*b7f0*/  @!P1 NANOSLEEP.SYNCS 0x989680 ;  /* 0x009896800000995d */ /* 0x002fea0003900000 */
[----:B------:R-:W1:Y:S02]  /*b800*/  @!P1 SYNCS.PHASECHK.TRANS64 P1, [R3+URZ+0x2d800], R0 ;  /* 0x02d80000030095a7 */ /* 0x000e64000802007f */
[----:B-1----:R-:W-:Y:S05]  /*b810*/  @!P1 BRA `(.L_x_8) ;  /* 0xfffffffc00ec9947 */ /* 0x002fea000383ffff */
[----:B------:R-:W-:Y:S05]  /*b820*/  BRA `(.L_x_85) ;  /* 0xffffff5800787947 */ /* 0x000fea000383ffff */
.L_x_12:
[----:B-1----:R1:W2:Y:S02]  /*b830*/  SYNCS.PHASECHK.TRANS64.TRYWAIT P1, [R0+URZ+0x2d830], R3 ;  /* 0x02d83003000075a7 */ /* 0x0022a4000802017f */
[----:B--2---:R-:W-:Y:S05]  /*b840*/  @!P1 NANOSLEEP.SYNCS 0x989680 ;  /* 0x009896800000995d */ /* 0x004fea0003900000 */
[----:B------:R-:W2:Y:S02]  /*b850*/  @!P1 SYNCS.PHASECHK.TRANS64 P1, [R0+URZ+0x2d830], R3 ;  /* 0x02d83003000095a7 */ /* 0x000ea4000802007f */
[----:B--2---:R-:W-:Y:S05]  /*b860*/  @!P1 BRA `(.L_x_12) ;  /* 0xfffffffc00f09947 */ /* 0x004fea000383ffff */
[----:B------:R-:W-:Y:S05]  /*b870*/  BRA `(.L_x_11) ;  /* 0xffffff5800987947 */ /* 0x000fea000383ffff */
.L_x_18:
[----:B--2---:R-:W-:-:S04]  /*b880*/  IMAD.U32 R7, RZ, RZ, UR6 ;  /* 0x00000006ff077e24 */ /* 0x004fc8000f8e00ff */
[----:B------:R2:W3:Y:S03]  /*b890*/  SYNCS.PHASECHK.TRANS64.TRYWAIT P1, [R7+URZ+0x2d830], R6 ;  /* 0x02d83006070075a7 */ /* 0x0004e6000802017f */
[----:B---3--:R-:W-:Y:S05]  /*b8a0*/  @!P1 NANOSLEEP.SYNCS 0x989680 ;  /* 0x009896800000995d */ /* 0x008fea0003900000 */
[----:B------:R-:W3:Y:S02]  /*b8b0*/  @!P1 SYNCS.PHASECHK.TRANS64 P1, [R7+URZ+0x2d830], R6 ;  /* 0x02d83006070095a7 */ /* 0x000ee4000802007f */
[----:B---3--:R-:W-:Y:S05]  /*b8c0*/  @!P1 BRA `(.L_x_18) ;  /* 0xfffffffc00ec9947 */ /* 0x008fea000383ffff */
[----:B------:R-:W-:Y:S05]  /*b8d0*/  BRA `(.L_x_15) ;  /* 0xffffff8400647947 */ /* 0x000fea000383ffff */
.L_x_22:
[----:B-1----:R-:W-:-:S04]  /*b8e0*/  IMAD.U32 R7, RZ, RZ, UR6 ;  /* 0x00000006ff077e24 */ /* 0x002fc8000f8e00ff */
[----:B------:R1:W2:Y:S03]  /*b8f0*/  SYNCS.PHASECHK.TRANS64.TRYWAIT P1, [R7+URZ+0x2d850], R6 ;  /* 0x02d85006070075a7 */ /* 0x0002a6000802017f */
[----:B--2---:R-:W-:Y:S05]  /*b900*/  @!P1 NANOSLEEP.SYNCS 0x989680 ;  /* 0x009896800000995d */ /* 0x004fea0003900000 */
[----:B------:R-:W2:Y:S02]  /*b910*/  @!P1 SYNCS.PHASECHK.TRANS64 P1, [R7+URZ+0x2d850], R6 ;  /* 0x02d85006070095a7 */ /* 0x000ea4000802007f */
[----:B--2---:R-:W-:Y:S05]  /*b920*/  @!P1 BRA `(.L_x_22) ;  /* 0xfffffffc00ec9947 */ /* 0x004fea000383ffff */
[----:B------:R-:W-:Y:S05]  /*b930*/  BRA `(.L_x_19) ;  /* 0xffffff8800107947 */ /* 0x000fea000383ffff */
.L_x_29:
[----:B--2---:R-:W-:-:S04]  /*b940*/  IMAD.U32 R7, RZ, RZ, UR8 ;  /* 0x00000008ff077e24 */ /* 0x004fc8000f8e00ff */
[----:B------:R2:W3:Y:S03]  /*b950*/  SYNCS.PHASECHK.TRANS64.TRYWAIT P1, [R7+URZ+0x2d850], R0 ;  /* 0x02d85000070075a7 */ /* 0x0004e6000802017f */
[----:B---3--:R-:W-:Y:S05]  /*b960*/  @!P1 NANOSLEEP.SYNCS 0x989680 ;  /* 0x009896800000995d */ /* 0x008fea0003900000 */
[----:B------:R-:W3:Y:S02]  /*b970*/  @!P1 SYNCS.PHASECHK.TRANS64 P1, [R7+URZ+0x2d850], R0 ;  /* 0x02d85000070095a7 */ /* 0x000ee4000802007f */
[----:B---3--:R-:W-:Y:S05]  /*b980*/  @!P1 BRA `(.L_x_29) ;  /* 0xfffffffc00ec9947 */ /* 0x008fea000383ffff */
[----:B------:R-:W-:Y:S05]  /*b990*/  BRA `(.L_x_28) ;  /* 0xffffffac00447947 */ /* 0x000fea000383ffff */
.L_x_40:
[----:B------:R-:W1:Y:S01]  /*b9a0*/  S2R R17, SR_TID.X ;  /* 0x0000000000117919 */ /* 0x000e620000002100 */
[----:B------:R-:W-:Y:S01]  /*b9b0*/  BSSY B0, `(.L_x_86) ;  /* 0x000000a000007945 */ /* 0x000fe20003800000 */
[----:B------:R-:W-:Y:S02]  /*b9c0*/  IMAD.MOV.U32 R12, RZ, RZ, RZ ;  /* 0x000000ffff0c7224 */ /* 0x000fe400078e00ff */
[----:B------:R-:W-:Y:S02]  /*b9d0*/  IMAD.MOV.U32 R11, RZ, RZ, 0x1f ;  /* 0x0000001fff0b7424 */ /* 0x000fe400078e00ff */
[----:B------:R-:W-:Y:S01]  /*b9e0*/  IMAD.MOV.U32 R15, RZ, RZ, -0x1 ;  /* 0xffffffffff0f7424 */ /* 0x000fe200078e00ff */
[----:B-1----:R-:W-:-:S04]  /*b9f0*/  SHF.R.U32.HI R17, RZ, 0x5, R17 ;  /* 0x00000005ff117819 */ /* 0x002fc80000011611 */
[----:B------:R-:W-:-:S04]  /*ba00*/  LOP3.LUT R17, R17, 0x3, RZ, 0xc0, !PT ;  /* 0x0000000311117812 */ /* 0x000fc800078ec0ff */
[----:B------:R-:W-:-:S07]  /*ba10*/  MOV R13, R17 ;  /* 0x00000011000d7202 */ /* 0x000fce0000000f00 */
[----:B0-2---:R-:W-:Y:S05]  /*ba20*/  WARPSYNC.COLLECTIVE R15, `(.L_x_87) ;  /* 0x000000000f087348 */ /* 0x005fea0003c00000 */
[----:B------:R1:W3:Y:S02]  /*ba30*/  SHFL.IDX P6, R14, R13, R12, R11 ;  /* 0x0000000c0d0e7389 */ /* 0x0002e400000c000b */
[----:B0123--:R-:W-:Y:S01]  /*ba40*/  ENDCOLLECTIVE ;  /* 0x000000000000791b */ /* 0x00ffe20003800000 */
.L_x_87:
[----:B------:R-:W-:Y:S05]  /*ba50*/  BSYNC B0 ;  /* 0x0000000000007941 */ /* 0x000fea0003800000 */
.L_x_86:
[----:B------:R-:W-:Y:S05]  /*ba60*/  BRA `(.L_x_88) ;  /* 0xffffffcc00f47947 */ /* 0x000fea000383ffff */
.L_x_43:
[----:B0-----:R0:W1:Y:S02]  /*ba70*/  SYNCS.PHASECHK.TRANS64.TRYWAIT P0, [R0+URZ+0x2d840], R2 ;  /* 0x02d84002000075a7 */ /* 0x001064000800017f */
[----:B-1----:R-:W-:Y:S05]  /*ba80*/  @!P0 NANOSLEEP.SYNCS 0x989680 ;  /* 0x009896800000895d */ /* 0x002fea0003900000 */
[----:B------:R-:W1:Y:S02]  /*ba90*/  @!P0 SYNCS.PHASECHK.TRANS64 P0, [R0+URZ+0x2d840], R2 ;  /* 0x02d84002000085a7 */ /* 0x000e64000800007f */
[----:B-1----:R-:W-:Y:S05]  /*baa0*/  @!P0 BRA `(.L_x_43) ;  /* 0xfffffffc00f08947 */ /* 0x002fea000383ffff */
[----:B------:R-:W-:Y:S05]  /*bab0*/  BRA `(.L_x_89) ;  /* 0xffffffd000e47947 */ /* 0x000fea000383ffff */
.L_x_44:
[----:B------:R-:W-:Y:S01]  /*bac0*/  BSSY B0, `(.L_x_90) ;  /* 0x0000008000007945 */ /* 0x000fe20003800000 */
[----:B------:R-:W-:Y:S01]  /*bad0*/  MOV R13, R6 ;  /* 0x00000006000d7202 */ /* 0x000fe20000000f00 */
[----:B------:R-:W-:Y:S02]  /*bae0*/  IMAD.MOV.U32 R12, RZ, RZ, RZ ;  /* 0x000000ffff0c7224 */ /* 0x000fe400078e00ff */
[----:B------:R-:W-:Y:S02]  /*baf0*/  IMAD.MOV.U32 R11, RZ, RZ, 0x1c1f ;  /* 0x00001c1fff0b7424 */ /* 0x000fe400078e00ff */
[----:B------:R-:W-:-:S07]  /*bb00*/  IMAD.MOV.U32 R15, RZ, RZ, -0x1 ;  /* 0xffffffffff0f7424 */ /* 0x000fce00078e00ff */
[----:B------:R-:W-:Y:S05]  /*bb10*/  WARPSYNC.COLLECTIVE R15, `(.L_x_91) ;  /* 0x000000000f087348 */ /* 0x000fea0003c00000 */
[----:B------:R0:W1:Y:S02]  /*bb20*/  SHFL.IDX P6, R14, R13, R12, R11 ;  /* 0x0000000c0d0e7389 */ /* 0x00006400000c000b */
[----:B01----:R-:W-:Y:S01]  /*bb30*/  ENDCOLLECTIVE ;  /* 0x000000000000791b */ /* 0x003fe20003800000 */
.L_x_91:
[----:B------:R-:W-:Y:S05]  /*bb40*/  BSYNC B0 ;  /* 0x0000000000007941 */ /* 0x000fea0003800000 */
.L_x_90:
[----:B------:R-:W-:Y:S01]  /*bb50*/  IMAD.MOV.U32 R13, RZ, RZ, R5 ;  /* 0x000000ffff0d7224 */ /* 0x000fe200078e0005 */
[----:B------:R-:W-:Y:S01]  /*bb60*/  MOV R15, 0xffffffff ;  /* 0xffffffff000f7802 */ /* 0x000fe20000000f00 */
[----:B------:R-:W-:Y:S01]  /*bb70*/  IMAD.MOV.U32 R12, RZ, RZ, RZ ;  /* 0x000000ffff0c7224 */ /* 0x000fe200078e00ff */
[----:B------:R-:W-:Y:S01]  /*bb80*/  MOV R2, R14 ;  /* 0x0000000e00027202 */ /* 0x000fe20000000f00 */
[----:B------:R-:W-:Y:S01]  /*bb90*/  IMAD.MOV.U32 R11, RZ, RZ, 0x1c1f ;  /* 0x00001c1fff0b7424 */ /* 0x000fe200078e00ff */
[----:B------:R-:W-:-:S13]  /*bba0*/  ISETP.GE.AND P0, PT, R9, 0x1, PT ;  /* 0x000000010900780c */ /* 0x000fda0003f06270 */
[----:B------:R-:W-:Y:S05]  /*bbb0*/  WARPSYNC.COLLECTIVE R15, `(.L_x_92) ;  /* 0x000000000f087348 */ /* 0x000fea0003c00000 */
[----:B------:R0:W1:Y:S02]  /*bbc0*/  SHFL.IDX P6, R14, R13, R12, R11 ;  /* 0x0000000c0d0e7389 */ /* 0x00006400000c000b */
[----:B01----:R-:W-:Y:S01]  /*bbd0*/  ENDCOLLECTIVE ;  /* 0x000000000000791b */ /* 0x003fe20003800000 */
.L_x_92:
[----:B------:R-:W-:Y:S01]  /*bbe0*/  @P0 LEA R7, R4, UR37, 0x1 ;  /* 0x0000002504070c11 */ /* 0x000fe2000f8e08ff */
[----:B------:R-:W-:Y:S01]  /*bbf0*/  IMAD.MOV.U32 R13, RZ, RZ, R6 ;  /* 0x000000ffff0d7224 */ /* 0x000fe200078e0006 */
[----:B------:R-:W-:Y:S01]  /*bc00*/  MOV R12, 0x1 ;  /* 0x00000001000c7802 */ /* 0x000fe20000000f00 */
[----:B------:R-:W-:-:S07]  /*bc10*/  IMAD.MOV.U32 R3, RZ, RZ, R14 ;  /* 0x000000ffff037224 */ /* 0x000fce00078e000e */
[----:B------:R-:W-:Y:S05]  /*bc20*/  WARPSYNC.COLLECTIVE R15, `(.L_x_93) ;  /* 0x000000000f087348 */ /* 0x000fea0003c00000 */
[----:B------:R0:W1:Y:S02]  /*bc30*/  SHFL.IDX P6, R14, R13, R12, R11 ;  /* 0x0000000c0d0e7389 */ /* 0x00006400000c000b */
[----:B01----:R-:W-:Y:S01]  /*bc40*/  ENDCOLLECTIVE ;  /* 0x000000000000791b */ /* 0x003fe20003800000 */
.L_x_93:
[----:B------:R-:W-:-:S05]  /*bc50*/  @P0 LEA R3, P1, R8, R3, 0x1 ;  /* 0x0000000308030211 */ /* 0x000fca00078208ff */
[----:B------:R-:W-:-:S05]  /*bc60*/  @P0 IMAD.X R2, RZ, RZ, R2, P1 ;  /* 0x000000ffff020224 */ /* 0x000fca00008e0602 */
[----:B------:R-:W-:Y:S01]  /*bc70*/  @P0 LOP3.LUT R3, R3, R2, RZ, 0x3c, !PT ;  /* 0x0000000203030212 */ /* 0x000fe200078e3cff */
[----:B------:R-:W-:-:S03]  /*bc80*/  IMAD.MOV.U32 R13, RZ, RZ, R5 ;  /* 0x000000ffff0d7224 */ /* 0x000fc600078e0005 */
[----:B------:R-:W-:-:S04]  /*bc90*/  @P0 LOP3.LUT R2, R3, R2, RZ, 0x3c, !PT ;  /* 0x0000000203020212 */ /* 0x000fc800078e3cff */
[----:B------:R-:W-:-:S05]  /*bca0*/  @P0 LOP3.LUT R3, R3, R2, RZ, 0x3c, !PT ;  /* 0x0000000203030212 */ /* 0x000fca00078e3cff */
[----:B------:R-:W-:Y:S01]  /*bcb0*/  @!PT LDS RZ, [RZ] ;  /* 0x00000000fffff984 */ /* 0x000fe20000000800 */
[----:B------:R-:W-:Y:S01]  /*bcc0*/  @!PT LDS RZ, [RZ] ;  /* 0x00000000fffff984 */ /* 0x000fe20000000800 */
[----:B------:R-:W-:Y:S01]  /*bcd0*/  @!PT LDS RZ, [RZ] ;  /* 0x00000000fffff984 */ /* 0x000fe20000000800 */
[----:B------:R-:W-:Y:S04]  /*bce0*/  @P0 LDGSTS.E.BYPASS.LTC128B.128 [R7+0x15400], desc[UR48][R2.64], !P4 ;  /* 0x1540000002070fae */ /* 0x000fe8000e101d70 */
[----:B------:R-:W-:Y:S04]  /*bcf0*/  @P0 LDGSTS.E.BYPASS.LTC128B.128 [R7+0x17400], desc[UR48][R2.64+0x40], !P3 ;  /* 0x1740004002070fae */ /* 0x000fe8000d901d70 */
[----:B------:R0:W-:Y:S01]  /*bd00*/  @P0 LDGSTS.E.BYPASS.LTC128B.128 [R7+0x19400], desc[UR48][R2.64+0x80], !P2 ;  /* 0x1940008002070fae */ /* 0x0001e2000d101d70 */
[----:B------:R-:W-:Y:S01]  /*bd10*/  ISETP.GE.AND P0, PT, R9, 0x21, PT ;  /* 0x000000210900780c */ /* 0x000fe20003f06270 */
[----:B0-----:R-:W-:-:S12]  /*bd20*/  IMAD.MOV.U32 R2, RZ, RZ, R14 ;  /* 0x000000ffff027224 */ /* 0x001fd800078e000e */
[----:B------:R-:W-:Y:S05]  /*bd30*/  WARPSYNC.COLLECTIVE R15, `(.L_x_94) ;  /* 0x000000000f087348 */ /* 0x000fea0003c00000 */
[----:B------:R0:W1:Y:S02]  /*bd40*/  SHFL.IDX P6, R14, R13, R12, R11 ;  /* 0x0000000c0d0e7389 */ /* 0x00006400000c000b */
[----:B01----:R-:W-:Y:S01]  /*bd50*/  ENDCOLLECTIVE ;  /* 0x000000000000791b */ /* 0x003fe20003800000 */
.L_x_94:
[----:B------:R-:W-:Y:S01]  /*bd60*/  @P0 LEA R7, R4, UR37, 0x1 ;  /* 0x0000002504070c11 */ /* 0x000fe2000f8e08ff */
[----:B------:R-:W-:Y:S02]  /*bd70*/  IMAD.MOV.U32 R13, RZ, RZ, R6 ;  /* 0x000000ffff0d7224 */ /* 0x000fe400078e0006 */
[----:B------:R-:W-:Y:S02]  /*bd80*/  IMAD.MOV.U32 R12, RZ, RZ, 0x2 ;  /* 0x00000002ff0c7424 */ /* 0x000fe400078e00ff */
[----:B------:R-:W-:-:S07]  /*bd90*/  IMAD.MOV.U32 R3, RZ, RZ, R14 ;  /* 0x000000ffff037224 */ /* 0x000fce00078e000e */
[----:B------:R-:W-:Y:S05]  /*bda0*/  WARPSYNC.COLLECTIVE R15, `(.L_x_95) ;  /* 0x000000000f087348 */ /* 0x000fea0003c00000 */
[----:B------:R0:W1:Y:S02]  /*bdb0*/  SHFL.IDX P6, R14, R13, R12, R11 ;  /* 0x0000000c0d0e7389 */ /* 0x00006400000c000b */
[----:B01----:R-:W-:Y:S01]  /*bdc0*/  ENDCOLLECTIVE ;  /* 0x000000000000791b */ /* 0x003fe20003800000 */
.L_x_95:
[----:B------:R-:W-:-:S04]  /*bdd0*/  @P0 LEA R3, P1, R8, R3, 0x1 ;  /* 0x0000000308030211 */ /* 0x000fc800078208ff */
[----:B------:R-:W-:-:S04]  /*bde0*/  @P0 IADD3.X R2, RZ, R2, RZ, P1, !PT ;  /* 0x00000002ff020210 */ /* 0x000fc80000ffe4ff */
[-C--:B------:R-:W-:Y:S02]  /*bdf0*/  @P0 LOP3.LUT R3, R3, R2.reuse, RZ, 0x3c, !PT ;  /* 0x0000000203030212 */ /* 0x080fe400078e3cff */
[----:B------:R-:W-:Y:S02]  /*be00*/  MOV R13, R5 ;  /* 0x00000005000d7202 */ /* 0x000fe40000000f00 */
        /* <DEDUP_REMOVED lines=13> */
.L_x_96:
[----:B------:R-:W-:Y:S01]  /*bee0*/  @P0 LEA R7, R4, UR37, 0x1 ;  /* 0x0000002504070c11 */ /* 0x000fe2000f8e08ff */
[----:B------:R-:W-:Y:S01]  /*bef0*/  IMAD.MOV.U32 R13, RZ, RZ, R6 ;  /* 0x000000ffff0d7224 */ /* 0x000fe200078e0006 */
[----:B------:R-:W-:Y:S01]  /*bf00*/  MOV R12, 0x3 ;  /* 0x00000003000c7802 */ /* 0x000fe20000000f00 */
[----:B------:R-:W-:-:S07]  /*bf10*/  IMAD.MOV.U32 R3, RZ, RZ, R14 ;  /* 0x000000ffff037224 */ /* 0x000fce00078e000e */
[----:B------:R-:W-:Y:S05]  /*bf20*/  WARPSYNC.COLLECTIVE R15, `(.L_x_97) ;  /* 0x000000000f087348 */ /* 0x000fea0003c00000 */
[----:B------:R0:W1:Y:S02]  /*bf30*/  SHFL.IDX P6, R14, R13, R12, R11 ;  /* 0x0000000c0d0e7389 */ /* 0x00006400000c000b */
[----:B01----:R-:W-:Y:S01]  /*bf40*/  ENDCOLLECTIVE ;  /* 0x000000000000791b */ /* 0x003fe20003800000 */
.L_x_97:
[----:B------:R-:W-:-:S05]  /*bf50*/  @P0 LEA R3, P1, R8, R3, 0x1 ;  /* 0x0000000308030211 */ /* 0x000fca00078208ff */
[----:B------:R-:W-:-:S05]  /*bf60*/  @P0 IMAD.X R2, RZ, RZ, R2, P1 ;  /* 0x000000ffff020224 */ /* 0x000fca00008e0602 */
[----:B------:R-:W-:Y:S01]  /*bf70*/  @P0 LOP3.LUT R3, R3, R2, RZ, 0x3c, !PT ;  /* 0x0000000203030212 */ /* 0x000fe200078e3cff */
[----:B------:R-:W-:-:S03]  /*bf80*/  IMAD.MOV.U32 R13, RZ, RZ, R5 ;  /* 0x000000ffff0d7224 */ /* 0x000fc600078e0005 */
[----:B------:R-:W-:-:S04]  /*bf90*/  @P0 LOP3.LUT R2, R3, R2, RZ, 0x3c, !PT ;  /* 0x0000000203020212 */ /* 0x000fc800078e3cff */
[----:B------:R-:W-:Y:S01]  /*bfa0*/  @P0 LOP3.LUT R3, R3, R2, RZ, 0x3c, !PT ;  /* 0x0000000203030212 */ /* 0x000fe200078e3cff */
[----:B------:R-:W-:-:S04]  /*bfb0*/  IMAD.MOV.U32 R6, RZ, RZ, R14 ;  /* 0x000000ffff067224 */ /* 0x000fc800078e000e */
[----:B------:R-:W-:Y:S01]  /*bfc0*/  @!PT LDS RZ, [RZ] ;  /* 0x00000000fffff984 */ /* 0x000fe20000000800 */
[----:B------:R-:W-:Y:S01]  /*bfd0*/  @!PT LDS RZ, [RZ] ;  /* 0x00000000fffff984 */ /* 0x000fe20000000800 */
[----:B------:R-:W-:Y:S01]  /*bfe0*/  @!PT LDS RZ, [RZ] ;  /* 0x00000000fffff984 */ /* 0x000fe20000000800 */
[----:B------:R0:W-:Y:S04]  /*bff0*/  @P0 LDGSTS.E.BYPASS.LTC128B.128 [R7+0x16400], desc[UR48][R2.64], !P4 ;  /* 0x1640000002070fae */ /* 0x0001e8000e101d70 */
[----:B------:R0:W-:Y:S04]  /*c000*/  @P0 LDGSTS.E.BYPASS.LTC128B.128 [R7+0x18400], desc[UR48][R2.64+0x40], !P3 ;  /* 0x1840004002070fae */ /* 0x0001e8000d901d70 */
[----:B------:R0:W-:Y:S02]  /*c010*/  @P0 LDGSTS.E.BYPASS.LTC128B.128 [R7+0x1a400], desc[UR48][R2.64+0x80], !P2 ;  /* 0x1a40008002070fae */ /* 0x0001e4000d101d70 */
[----:B0-----:R-:W-:Y:S05]  /*c020*/  WARPSYNC.COLLECTIVE R15, `(.L_x_98) ;  /* 0x000000000f087348 */ /* 0x001fea0003c00000 */
[----:B------:R1:W2:Y:S02]  /*c030*/  SHFL.IDX P6, R14, R13, R12, R11 ;  /* 0x0000000c0d0e7389 */ /* 0x0002a400000c000b */
[----:B012---:R-:W-:Y:S01]  /*c040*/  ENDCOLLECTIVE ;  /* 0x000000000000791b */ /* 0x007fe20003800000 */
.L_x_98:
[----:B------:R-:W-:Y:S05]  /*c050*/  BRA `(.L_x_99) ;  /* 0xffffffd000987947 */ /* 0x000fea000383ffff */
.L_x_48:
[----:B------:R-:W-:Y:S01]  /*c060*/  IMAD.MOV.U32 R13, RZ, RZ, R4 ;  /* 0x000000ffff0d7224 */ /* 0x000fe200078e0004 */
[----:B------:R-:W-:Y:S01]  /*c070*/  MOV R12, RZ ;  /* 0x000000ff000c7202 */ /* 0x000fe20000000f00 */
[----:B------:R-:W-:Y:S02]  /*c080*/  IMAD.MOV.U32 R11, RZ, RZ, 0x1c1f ;  /* 0x00001c1fff0b7424 */ /* 0x000fe400078e00ff */
[----:B------:R-:W-:Y:S02]  /*c090*/  IMAD.MOV.U32 R15, RZ, RZ, -0x1 ;  /* 0xffffffffff0f7424 */ /* 0x000fe400078e00ff */
[----:B------:R-:W-:-:S07]  /*c0a0*/  IMAD R5, R6, 0xc0, R21 ;  /* 0x000000c006057824 */ /* 0x000fce00078e0215 */
[----:B------:R-:W-:Y:S05]  /*c0b0*/  WARPSYNC.COLLECTIVE R15, `(.L_x_100) ;  /* 0x000000000f087348 */ /* 0x000fea0003c00000 */
[----:B------:R0:W1:Y:S02]  /*c0c0*/  SHFL.IDX P6, R14, R13, R12, R11 ;  /* 0x0000000c0d0e7389 */ /* 0x00006400000c000b */
[----:B01----:R-:W-:Y:S01]  /*c0d0*/  ENDCOLLECTIVE ;  /* 0x000000000000791b */ /* 0x003fe20003800000 */
.L_x_100:
[C---:B------:R-:W-:Y:S01]  /*c0e0*/  VIADD R6, R5.reuse, 0x20 ;  /* 0x0000002005067836 */ /* 0x040fe20000000000 */
[----:B------:R-:W-:Y:S02]  /*c0f0*/  ISETP.GE.AND P0, PT, R5, UR38, PT ;  /* 0x0000002605007c0c */ /* 0x000fe4000bf06270 */
[----:B------:R-:W-:Y:S01]  /*c100*/  MOV R13, R0 ;  /* 0x00000000000d7202 */ /* 0x000fe20000000f00 */
[----:B------:R-:W-:-:S10]  /*c110*/  IMAD.MOV.U32 R2, RZ, RZ, R14 ;  /* 0x000000ffff027224 */ /* 0x000fd400078e000e */
[----:B------:R-:W-:Y:S05]  /*c120*/  WARPSYNC.COLLECTIVE R15, `(.L_x_101) ;  /* 0x000000000f087348 */ /* 0x000fea0003c00000 */
[----:B------:R0:W1:Y:S02]  /*c130*/  SHFL.IDX P6, R14, R13, R12, R11 ;  /* 0x0000000c0d0e7389 */ /* 0x00006400000c000b */
[----:B01----:R-:W-:Y:S01]  /*c140*/  ENDCOLLECTIVE ;  /* 0x000000000000791b */ /* 0x003fe20003800000 */
.L_x_101:
[----:B------:R-:W-:Y:S01]  /*c150*/  MOV R13, R4 ;  /* 0x00000004000d7202 */ /* 0x000fe20000000f00 */
[----:B------:R-:W-:Y:S02]  /*c160*/  IMAD.MOV.U32 R12, RZ, RZ, 0x1 ;  /* 0x00000001ff0c7424 */ /* 0x000fe400078e00ff */
[----:B------:R-:W-:-:S07]  /*c170*/  IMAD.MOV.U32 R3, RZ, RZ, R14 ;  /* 0x000000ffff037224 */ /* 0x000fce00078e000e */
[----:B------:R-:W-:Y:S05]  /*c180*/  WARPSYNC.COLLECTIVE R15, `(.L_x_102) ;  /* 0x000000000f087348 */ /* 0x000fea0003c00000 */
[----:B------:R0:W1:Y:S02]  /*c190*/  SHFL.IDX P6, R14, R13, R12, R11 ;  /* 0x0000000c0d0e7389 */ /* 0x00006400000c000b */
[----:B01----:R-:W-:Y:S01]  /*c1a0*/  ENDCOLLECTIVE ;  /* 0x000000000000791b */ /* 0x003fe20003800000 */
.L_x_102:
[----:B------:R-:W-:-:S05]  /*c1b0*/  @!P0 LEA R3, P1, R20, R3, 0x1 ;  /* 0x0000000314038211 */ /* 0x000fca00078208ff */
[----:B------:R-:W-:-:S05]  /*c1c0*/  @!P0 IMAD.X R2, RZ, RZ, R2, P1 ;  /* 0x000000ffff028224 */ /* 0x000fca00008e0602 */
[----:B------:R-:W-:Y:S01]  /*c1d0*/  @!P0 LOP3.LUT R3, R3, R2, RZ, 0x3c, !PT ;  /* 0x0000000203038212 */ /* 0x000fe200078e3cff */
[----:B------:R-:W-:-:S03]  /*c1e0*/  IMAD.MOV.U32 R13, RZ, RZ, R0 ;  /* 0x000000ffff0d7224 */ /* 0x000fc600078e0000 */
[----:B------:R-:W-:-:S04]  /*c1f0*/  @!P0 LOP3.LUT R2, R3, R2, RZ, 0x3c, !PT ;  /* 0x0000000203028212 */ /* 0x000fc800078e3cff */
[----:B------:R-:W-:-:S05]  /*c200*/  @!P0 LOP3.LUT R3, R3, R2, RZ, 0x3c, !PT ;  /* 0x0000000203038212 */ /* 0x000fca00078e3cff */
[----:B------:R-:W-:Y:S01]  /*c210*/  @!PT LDS RZ, [RZ] ;  /* 0x00000000fffff984 */ /* 0x000fe20000000800 */
[----:B------:R-:W-:Y:S01]  /*c220*/  @!PT LDS RZ, [RZ] ;  /* 0x00000000fffff984 */ /* 0x000fe20000000800 */
[----:B------:R-:W-:Y:S01]  /*c230*/  @!PT LDS RZ, [RZ] ;  /* 0x00000000fffff984 */ /* 0x000fe20000000800 */
[----:B------:R-:W-:Y:S04]  /*c240*/  @!P0 LDGSTS.E.BYPASS.LTC128B.128 [R19+0xc400], desc[UR48][R2.64], !P3 ;  /* 0x0c40000002138fae */ /* 0x000fe8000d901d70 */
[----:B------:R-:W-:Y:S04]  /*c250*/  @!P0 LDGSTS.E.BYPASS.LTC128B.128 [R19+0xf400], desc[UR48][R2.64+0x40], !P4 ;  /* 0x0f40004002138fae */ /* 0x000fe8000e101d70 */
[----:B------:R0:W-:Y:S01]  /*c260*/  @!P0 LDGSTS.E.BYPASS.LTC128B.128 [R19+0x12400], desc[UR48][R2.64+0x80], !P5 ;  /* 0x1240008002138fae */ /* 0x0001e2000e901d70 */
[----:B------:R-:W-:Y:S01]  /*c270*/  ISETP.GE.AND P0, PT, R6, UR38, PT ;  /* 0x0000002606007c0c */ /* 0x000fe2000bf06270 */
[----:B------:R-:W-:-:S02]  /*c280*/  VIADD R6, R5, 0x40 ;  /* 0x0000004005067836 */ /* 0x000fc40000000000 */
[----:B0-----:R-:W-:-:S10]  /*c290*/  IMAD.MOV.U32 R2, RZ, RZ, R14 ;  /* 0x000000ffff027224 */ /* 0x001fd400078e000e */
[----:B------:R-:W-:Y:S05]  /*c2a0*/  WARPSYNC.COLLECTIVE R15, `(.L_x_103) ;  /* 0x000000000f087348 */ /* 0x000fea0003c00000 */
[----:B------:R0:W1:Y:S02]  /*c2b0*/  SHFL.IDX P6, R14, R13, R12, R11 ;  /* 0x0000000c0d0e7389 */ /* 0x00006400000c000b */
[----:B01----:R-:W-:Y:S01]  /*c2c0*/  ENDCOLLECTIVE ;  /* 0x000000000000791b */ /* 0x003fe20003800000 */
.L_x_103:
[----:B------:R-:W-:Y:S01]  /*c2d0*/  IMAD.MOV.U32 R13, RZ, RZ, R4 ;  /* 0x000000ffff0d7224 */ /* 0x000fe200078e0004 */
[----:B------:R-:W-:Y:S02]  /*c2e0*/  MOV R12, 0x2 ;  /* 0x00000002000c7802 */ /* 0x000fe40000000f00 */
[----:B------:R-:W-:-:S07]  /*c2f0*/  MOV R3, R14 ;  /* 0x0000000e00037202 */ /* 0x000fce0000000f00 */
[----:B------:R-:W-:Y:S05]  /*c300*/  WARPSYNC.COLLECTIVE R15, `(.L_x_104) ;  /* 0x000000000f087348 */ /* 0x000fea0003c00000 */
[----:B------:R0:W1:Y:S02]  /*c310*/  SHFL.IDX P6, R14, R13, R12, R11 ;  /* 0x0000000c0d0e7389 */ /* 0x00006400000c000b */
[----:B01----:R-:W-:Y:S01]  /*c320*/  ENDCOLLECTIVE ;  /* 0x000000000000791b */ /* 0x003fe20003800000 */
.L_x_104:
        /* <DEDUP_REMOVED lines=13> */
[----:B0-----:R-:W-:-:S12]  /*c400*/  IMAD.MOV.U32 R2, RZ, RZ, R14 ;  /* 0x000000ffff027224 */ /* 0x001fd800078e000e */
[----:B------:R-:W-:Y:S05]  /*c410*/  WARPSYNC.COLLECTIVE R15, `(.L_x_105) ;  /* 0x000000000f087348 */ /* 0x000fea0003c00000 */
[----:B------:R0:W1:Y:S02]  /*c420*/  SHFL.IDX P6, R14, R13, R12, R11 ;  /* 0x0000000c0d0e7389 */ /* 0x00006400000c000b */
[----:B01----:R-:W-:Y:S01]  /*c430*/  ENDCOLLECTIVE ;  /* 0x000000000000791b */ /* 0x003fe20003800000 */
.L_x_105:
[----:B------:R-:W-:Y:S02]  /*c440*/  IMAD.MOV.U32 R13, RZ, RZ, R4 ;  /* 0x000000ffff0d7224 */ /* 0x000fe400078e0004 */
[----:B------:R-:W-:Y:S02]  /*c450*/  IMAD.MOV.U32 R12, RZ, RZ, 0x3 ;  /* 0x00000003ff0c7424 */ /* 0x000fe400078e00ff */
[----:B------:R-:W-:-:S07]  /*c460*/  IMAD.MOV.U32 R3, RZ, RZ, R14 ;  /* 0x000000ffff037224 */ /* 0x000fce00078e000e */
[----:B------:R-:W-:Y:S05]  /*c470*/  WARPSYNC.COLLECTIVE R15, `(.L_x_106) ;  /* 0x000000000f087348 */ /* 0x000fea0003c00000 */
[----:B------:R0:W1:Y:S02]  /*c480*/  SHFL.IDX P6, R14, R13, R12, R11 ;  /* 0x0000000c0d0e7389 */ /* 0x00006400000c000b */
[----:B01----:R-:W-:Y:S01]  /*c490*/  ENDCOLLECTIVE ;  /* 0x000000000000791b */ /* 0x003fe20003800000 */
.L_x_106:
[----:B------:R-:W-:-:S04]  /*c4a0*/  @!P0 LEA R3, P1, R20, R3, 0x1 ;  /* 0x0000000314038211 */ /* 0x000fc800078208ff */
[----:B------:R-:W-:-:S04]  /*c4b0*/  @!P0 IADD3.X R2, RZ, R2, RZ, P1, !PT ;  /* 0x00000002ff028210 */ /* 0x000fc80000ffe4ff */
[----:B------:R-:W-:Y:S02]  /*c4c0*/  @!P0 LOP3.LUT R3, R3, R2, RZ, 0x3c, !PT ;  /* 0x0000000203038212 */ /* 0x000fe400078e3cff */
[----:B------:R-:W-:Y:S01]  /*c4d0*/  MOV R13, R0 ;  /* 0x00000000000d7202 */ /* 0x000fe20000000f00 */
[----:B------:R-:W-:Y:S01]  /*c4e0*/  VIADD R0, R5, 0x60 ;  /* 0x0000006005007836 */ /* 0x000fe20000000000 */
[----:B------:R-:W-:-:S04]  /*c4f0*/  @!P0 LOP3.LUT R2, R3, R2, RZ, 0x3c, !PT ;  /* 0x0000000203028212 */ /* 0x000fc800078e3cff */
[----:B------:R-:W-:Y:S01]  /*c500*/  @!P0 LOP3.LUT R3, R3, R2, RZ, 0x3c, !PT ;  /* 0x0000000203038212 */ /* 0x000fe200078e3cff */
[----:B------:R-:W-:-:S04]  /*c510*/  IMAD.MOV.U32 R4, RZ, RZ, R14 ;  /* 0x000000ffff047224 */ /* 0x000fc800078e000e */
[----:B------:R-:W-:Y:S01]  /*c520*/  @!PT LDS RZ, [RZ] ;  /* 0x00000000fffff984 */ /* 0x000fe20000000800 */
[----:B------:R-:W-:Y:S01]  /*c530*/  @!PT LDS RZ, [RZ] ;  /* 0x00000000fffff984 */ /* 0x000fe20000000800 */
[----:B------:R-:W-:Y:S01]  /*c540*/  @!PT LDS RZ, [RZ] ;  /* 0x00000000fffff984 */ /* 0x000fe20000000800 */
[----:B------:R0:W-:Y:S03]  /*c550*/  @!P0 LDGSTS.E.BYPASS.LTC128B.128 [R19+0xd400], desc[UR48][R2.64], !P3 ;  /* 0x0d40000002138fae */ /* 0x0001e6000d901d70 */
[----:B0-----:R-:W-:Y:S05]  /*c560*/  WARPSYNC.COLLECTIVE R15, `(.L_x_107) ;  /* 0x000000000f087348 */ /* 0x001fea0003c00000 */
[----:B------:R1:W2:Y:S02]  /*c570*/  SHFL.IDX P6, R14, R13, R12, R11 ;  /* 0x0000000c0d0e7389 */ /* 0x0002a400000c000b */
[----:B012---:R-:W-:Y:S01]  /*c580*/  ENDCOLLECTIVE ;  /* 0x000000000000791b */ /* 0x007fe20003800000 */
.L_x_107:
[----:B------:R-:W-:Y:S01]  /*c590*/  @!PT LDS RZ, [RZ] ;  /* 0x00000000fffff984 */ /* 0x000fe20000000800 */
[----:B------:R-:W-:Y:S01]  /*c5a0*/  @!PT LDS RZ, [RZ] ;  /* 0x00000000fffff984 */ /* 0x000fe20000000800 */
[----:B------:R-:W-:Y:S01]  /*c5b0*/  @!PT LDS RZ, [RZ] ;  /* 0x00000000fffff984 */ /* 0x000fe20000000800 */
[----:B------:R-:W-:Y:S04]  /*c5c0*/  @!P0 LDGSTS.E.BYPASS.LTC128B.128 [R19+0x10400], desc[UR48][R2.64+0x40], !P4 ;  /* 0x1040004002138fae */ /* 0x000fe8000e101d70 */
[----:B------:R0:W-:Y:S01]  /*c5d0*/  @!P0 LDGSTS.E.BYPASS.LTC128B.128 [R19+0x13400], desc[UR48][R2.64+0x80], !P5 ;  /* 0x1340008002138fae */ /* 0x0001e2000e901d70 */
[----:B------:R-:W-:Y:S01]  /*c5e0*/  ISETP.GE.AND P0, PT, R0, UR38, PT ;  /* 0x0000002600007c0c */ /* 0x000fe2000bf06270 */
[----:B------:R-:W-:Y:S02]  /*c5f0*/  VIADD R0, R5, 0x80 ;  /* 0x0000008005007836 */ /* 0x000fe40000000000 */
[----:B------:R-:W-:Y:S02]  /*c600*/  IMAD.MOV.U32 R13, RZ, RZ, R7 ;  /* 0x000000ffff0d7224 */ /* 0x000fe400078e0007 */
[----:B------:R-:W-:-:S08]  /*c610*/  IMAD.MOV.U32 R12, RZ, RZ, RZ ;  /* 0x000000ffff0c7224 */ /* 0x000fd000078e00ff */
[----:B------:R-:W-:-:S05]  /*c620*/  @!P0 LEA R14, P1, R20, R14, 0x1 ;  /* 0x0000000e140e8211 */ /* 0x000fca00078208ff */
[----:B0-----:R-:W-:-:S08]  /*c630*/  @!P0 IMAD.MOV.U32 R2, RZ, RZ, R14 ;  /* 0x000000ffff028224 */ /* 0x001fd000078e000e */
[----:B------:R-:W-:Y:S05]  /*c640*/  WARPSYNC.COLLECTIVE R15, `(.L_x_108) ;  /* 0x000000000f087348 */ /* 0x000fea0003c00000 */
[----:B------:R0:W1:Y:S02]  /*c650*/  SHFL.IDX P6, R14, R13, R12, R11 ;  /* 0x0000000c0d0e7389 */ /* 0x00006400000c000b */
[----:B01----:R-:W-:Y:S01]  /*c660*/  ENDCOLLECTIVE ;  /* 0x000000000000791b */ /* 0x003fe20003800000 */
.L_x_108:
[----:B------:R-:W-:-:S05]  /*c670*/  @!P0 IMAD.X R9, RZ, RZ, R4, P1 ;  /* 0x000000ffff098224 */ /* 0x000fca00008e0604 */
[----:B------:R-:W-:-:S05]  /*c680*/  @!P0 MOV R3, R9 ;  /* 0x0000000900038202 */ /* 0x000fca0000000f00 */
[----:B------:R-:W-:Y:S01]  /*c690*/  @!PT LDS RZ, [RZ] ;  /* 0x00000000fffff984 */ /* 0x000fe20000000800 */
[----:B------:R-:W-:Y:S01]  /*c6a0*/  @!PT LDS RZ, [RZ] ;  /* 0x00000000fffff984 */ /* 0x000fe20000000800 */
[----:B------:R-:W-:Y:S01]  /*c6b0*/  @!PT LDS RZ, [RZ] ;  /* 0x00000000fffff984 */ /* 0x000fe20000000800 */
[----:B------:R0:W-:Y:S01]  /*c6c0*/  @!P0 LDGSTS.E.BYPASS.LTC128B.128 [R19+0xdc00], desc[UR48][R2.64], !P3 ;  /* 0x0dc0000002138fae */ /* 0x0001e2000d901d70 */
[----:B------:R-:W-:-:S03]  /*c6d0*/  IMAD.MOV.U32 R13, RZ, RZ, R8 ;  /* 0x000000ffff0d7224 */ /* 0x000fc600078e0008 */
[----:B------:R0:W-:Y:S04]  /*c6e0*/  @!P0 LDGSTS.E.BYPASS.LTC128B.128 [R19+0x10c00], desc[UR48][R2.64+0x40], !P4 ;  /* 0x10c0004002138fae */ /* 0x0001e8000e101d70 */
[----:B------:R0:W-:Y:S01]  /*c6f0*/  @!P0 LDGSTS.E.BYPASS.LTC128B.128 [R19+0x13c00], desc[UR48][R2.64+0x80], !P5 ;  /* 0x13c0008002138fae */ /* 0x0001e2000e901d70 */
[----:B------:R-:W-:Y:S02]  /*c700*/  ISETP.GE.AND P0, PT, R0, UR38, PT ;  /* 0x0000002600007c0c */ /* 0x000fe4000bf06270 */
[----:B------:R-:W-:-:S11]  /*c710*/  MOV R0, R14 ;  /* 0x0000000e00007202 */ /* 0x000fd60000000f00 */
[----:B0-----:R-:W-:Y:S05]  /*c720*/  WARPSYNC.COLLECTIVE R15, `(.L_x_109) ;  /* 0x000000000f087348 */ /* 0x001fea0003c00000 */
[----:B------:R1:W2:Y:S02]  /*c730*/  SHFL.IDX P6, R14, R13, R12, R11 ;  /* 0x0000000c0d0e7389 */ /* 0x0002a400000c000b */
[----:B012---:R-:W-:Y:S01]  /*c740*/  ENDCOLLECTIVE ;  /* 0x000000000000791b */ /* 0x007fe20003800000 */
.L_x_109:
[----:B------:R-:W-:Y:S02]  /*c750*/  IMAD.MOV.U32 R13, RZ, RZ, R7 ;  /* 0x000000ffff0d7224 */ /* 0x000fe400078e0007 */
[----:B------:R-:W-:Y:S01]  /*c760*/  IMAD.MOV.U32 R12, RZ, RZ, 0x1 ;  /* 0x00000001ff0c7424 */ /* 0x000fe200078e00ff */
[----:B------:R-:W-:-:S05]  /*c770*/  @!P0 LEA R14, P1, R20, R14, 0x1 ;  /* 0x0000000e140e8211 */ /* 0x000fca00078208ff */
[----:B------:R-:W-:-:S08]  /*c780*/  @!P0 IMAD.MOV.U32 R2, RZ, RZ, R14 ;  /* 0x000000ffff028224 */ /* 0x000fd000078e000e */
[----:B------:R-:W-:Y:S05]  /*c790*/  WARPSYNC.COLLECTIVE R15, `(.L_x_110) ;  /* 0x000000000f087348 */ /* 0x000fea0003c00000 */
[----:B------:R0:W1:Y:S02]  /*c7a0*/  SHFL.IDX P6, R14, R13, R12, R11 ;  /* 0x0000000c0d0e7389 */ /* 0x00006400000c000b */
[----:B01----:R-:W-:Y:S01]  /*c7b0*/  ENDCOLLECTIVE ;  /* 0x000000000000791b */ /* 0x003fe20003800000 */
.L_x_110:
[----:B------:R-:W-:-:S05]  /*c7c0*/  @!P0 IMAD.X R9, RZ, RZ, R0, P1 ;  /* 0x000000ffff098224 */ /* 0x000fca00008e0600 */
[----:B------:R-:W-:-:S05]  /*c7d0*/  @!P0 MOV R3, R9 ;  /* 0x0000000900038202 */ /* 0x000fca0000000f00 */
[----:B------:R-:W-:Y:S01]  /*c7e0*/  @!PT LDS RZ, [RZ] ;  /* 0x00000000fffff984 */ /* 0x000fe20000000800 */
[----:B------:R-:W-:Y:S01]  /*c7f0*/  @!PT LDS RZ, [RZ] ;  /* 0x00000000fffff984 */ /* 0x000fe20000000800 */
[----:B------:R-:W-:Y:S01]  /*c800*/  @!PT LDS RZ, [RZ] ;  /* 0x00000000fffff984 */ /* 0x000fe20000000800 */
[----:B------:R0:W-:Y:S01]  /*c810*/  @!P0 LDGSTS.E.BYPASS.LTC128B.128 [R19+0xe400], desc[UR48][R2.64], !P3 ;  /* 0x0e40000002138fae */ /* 0x0001e2000d901d70 */
[----:B------:R-:W-:-:S03]  /*c820*/  MOV R13, R8 ;  /* 0x00000008000d7202 */ /* 0x000fc60000000f00 */
[----:B------:R0:W-:Y:S04]  /*c830*/  @!P0 LDGSTS.E.BYPASS.LTC128B.128 [R19+0x11400], desc[UR48][R2.64+0x40], !P4 ;  /* 0x1140004002138fae */ /* 0x0001e8000e101d70 */
[----:B------:R0:W-:Y:S01]  /*c840*/  @!P0 LDGSTS.E.BYPASS.LTC128B.128 [R19+0x14400], desc[UR48][R2.64+0x80], !P5 ;  /* 0x1440008002138fae */ /* 0x0001e2000e901d70 */
[----:B------:R-:W-:-:S07]  /*c850*/  IMAD.MOV.U32 R7, RZ, RZ, R14 ;  /* 0x000000ffff077224 */ /* 0x000fce00078e000e */
[----:B0-----:R-:W-:Y:S05]  /*c860*/  WARPSYNC.COLLECTIVE R15, `(.L_x_111) ;  /* 0x000000000f087348 */ /* 0x001fea0003c00000 */
[----:B------:R1:W2:Y:S02]  /*c870*/  SHFL.IDX P6, R14, R13, R12, R11 ;  /* 0x0000000c0d0e7389 */ /* 0x0002a400000c000b */
[----:B012---:R-:W-:Y:S01]  /*c880*/  ENDCOLLECTIVE ;  /* 0x000000000000791b */ /* 0x007fe20003800000 */
.L_x_111:
[----:B------:R-:W-:Y:S05]  /*c890*/  BRA `(.L_x_112) ;  /* 0xffffffd400647947 */ /* 0x000fea000383ffff */
.L_x_50:
[----:B0-----:R-:W-:-:S04]  /*c8a0*/  IMAD.U32 R3, RZ, RZ, UR37 ;  /* 0x00000025ff037e24 */ /* 0x001fc8000f8e00ff */
[----:B------:R0:W1:Y:S03]  /*c8b0*/  SYNCS.PHASECHK.TRANS64.TRYWAIT P0, [R3+URZ+0x2d820], R0 ;  /* 0x02d82000030075a7 */ /* 0x000066000800017f */
[----:B-1----:R-:W-:Y:S05]  /*c8c0*/  @!P0 NANOSLEEP.SYNCS 0x989680 ;  /* 0x009896800000895d */ /* 0x002fea0003900000 */
[----:B------:R-:W1:Y:S02]  /*c8d0*/  @!P0 SYNCS.PHASECHK.TRANS64 P0, [R3+URZ+0x2d820], R0 ;  /* 0x02d82000030085a7 */ /* 0x000e64000800007f */
[----:B-1----:R-:W-:Y:S05]  /*c8e0*/  @!P0 BRA `(.L_x_50) ;  /* 0xfffffffc00ec8947 */ /* 0x002fea000383ffff */
[----:B------:R-:W-:Y:S05]  /*c8f0*/  BRA `(.L_x_113) ;  /* 0xffffffd400a07947 */ /* 0x000fea000383ffff */
.L_x_54:
[----:B0-----:R0:W1:Y:S02]  /*c900*/  SYNCS.PHASECHK.TRANS64.TRYWAIT P0, [R6+URZ+0x2d840], R0 ;  /* 0x02d84000060075a7 */ /* 0x001064000800017f */
[----:B-1----:R-:W-:Y:S05]  /*c910*/  @!P0 NANOSLEEP.SYNCS 0x989680 ;  /* 0x009896800000895d */ /* 0x002fea0003900000 */
[----:B------:R-:W1:Y:S02]  /*c920*/  @!P0 SYNCS.PHASECHK.TRANS64 P0, [R6+URZ+0x2d840], R0 ;  /* 0x02d84000060085a7 */ /* 0x000e64000800007f */
[----:B-1----:R-:W-:Y:S05]  /*c930*/  @!P0 BRA `(.L_x_54) ;  /* 0xfffffffc00f08947 */ /* 0x002fea000383ffff */
[----:B------:R-:W-:Y:S05]  /*c940*/  BRA `(.L_x_114) ;  /* 0xffffffd800707947 */ /* 0x000fea000383ffff */
.L_x_55:
[----:B------:R-:W-:Y:S01]  /*c950*/  BSSY B1, `(.L_x_115) ;  /* 0x0000008000017945 */ /* 0x000fe20003800000 */
[----:B------:R-:W-:Y:S01]  /*c960*/  IMAD.MOV.U32 R13, RZ, RZ, R19 ;  /* 0x000000ffff0d7224 */ /* 0x000fe200078e0013 */
[----:B------:R-:W-:Y:S01]  /*c970*/  MOV R11, 0x1c1f ;  /* 0x00001c1f000b7802 */ /* 0x000fe20000000f00 */
[----:B------:R-:W-:Y:S02]  /*c980*/  IMAD.MOV.U32 R12, RZ, RZ, RZ ;  /* 0x000000ffff0c7224 */ /* 0x000fe400078e00ff */
[----:B------:R-:W-:-:S07]  /*c990*/  IMAD.MOV.U32 R15, RZ, RZ, -0x1 ;  /* 0xffffffffff0f7424 */ /* 0x000fce00078e00ff */
[----:B------:R-:W-:Y:S05]  /*c9a0*/  WARPSYNC.COLLECTIVE R15, `(.L_x_116) ;  /* 0x000000000f087348 */ /* 0x000fea0003c00000 */
[----:B------:R0:W1:Y:S02]  /*c9b0*/  SHFL.IDX P6, R14, R13, R12, R11 ;  /* 0x0000000c0d0e7389 */ /* 0x00006400000c000b */
[----:B01----:R-:W-:Y:S01]  /*c9c0*/  ENDCOLLECTIVE ;  /* 0x000000000000791b */ /* 0x003fe20003800000 */
.L_x_116:
[----:B------:R-:W-:Y:S05]  /*c9d0*/  BSYNC B1 ;  /* 0x0000000000017941 */ /* 0x000fea0003800000 */
.L_x_115:
[----:B------:R-:W0:Y:S01]  /*c9e0*/  S2R R27, SR_TID.X ;  /* 0x00000000001b7919 */ /* 0x000e220000002100 */
[----:B------:R-:W-:Y:S01]  /*c9f0*/  IMAD.MOV.U32 R13, RZ, RZ, R8 ;  /* 0x000000ffff0d7224 */ /* 0x000fe200078e0008 */
[----:B------:R-:W-:Y:S01]  /*ca00*/  MOV R12, RZ ;  /* 0x000000ff000c7202 */ /* 0x000fe20000000f00 */
[----:B------:R-:W-:Y:S01]  /*ca10*/  IMAD.MOV.U32 R11, RZ, RZ, 0x1c1f ;  /* 0x00001c1fff0b7424 */ /* 0x000fe200078e00ff */
[----:B------:R-:W-:Y:S01]  /*ca20*/  LEA R9, R9, UR37, 0x1 ;  /* 0x0000002509097c11 */ /* 0x000fe2000f8e08ff */
[----:B------:R-:W-:Y:S02]  /*ca30*/  IMAD.MOV.U32 R15, RZ, RZ, -0x1 ;  /* 0xffffffffff0f7424 */ /* 0x000fe400078e00ff */
[----:B------:R-:W-:-:S07]  /*ca40*/  IMAD.MOV.U32 R3, RZ, RZ, R14 ;  /* 0x000000ffff037224 */ /* 0x000fce00078e000e */
[----:B0-----:R-:W-:Y:S05]  /*ca50*/  WARPSYNC.COLLECTIVE R15, `(.L_x_117) ;  /* 0x000000000f087348 */ /* 0x001fea0003c00000 */
[----:B------:R1:W2:Y:S02]  /*ca60*/  SHFL.IDX P6, R14, R13, R12, R11 ;  /* 0x0000000c0d0e7389 */ /* 0x0002a400000c000b */
[----:B012---:R-:W-:Y:S01]  /*ca70*/  ENDCOLLECTIVE ;  /* 0x000000000000791b */ /* 0x007fe20003800000 */
.L_x_117:
[----:B------:R-:W-:Y:S01]  /*ca80*/  IMAD.MOV.U32 R13, RZ, RZ, R19 ;  /* 0x000000ffff0d7224 */ /* 0x000fe200078e0013 */
[----:B------:R-:W-:Y:S01]  /*ca90*/  MOV R12, 0x1 ;  /* 0x00000001000c7802 */ /* 0x000fe20000000f00 */
[----:B------:R-:W-:Y:S01]  /*caa0*/  IMAD.SHL.U32 R27, R27, 0x8, RZ ;  /* 0x000000081b1b7824 */ /* 0x000fe200078e00ff */
[----:B------:R-:W-:-:S07]  /*cab0*/  MOV R2, R14 ;  /* 0x0000000e00027202 */ /* 0x000fce0000000f00 */
[----:B------:R-:W-:Y:S05]  /*cac0*/  WARPSYNC.COLLECTIVE R15, `(.L_x_118) ;  /* 0x000000000f087348 */ /* 0x000fea0003c00000 */
[----:B------:R0:W1:Y:S02]  /*cad0*/  SHFL.IDX P6, R14, R13, R12, R11 ;  /* 0x0000000c0d0e7389 */ /* 0x00006400000c000b */
[----:B01----:R-:W-:Y:S01]  /*cae0*/  ENDCOLLECTIVE ;  /* 0x000000000000791b */ /* 0x003fe20003800000 */
.L_x_118:
[----:B------:R-:W-:-:S05]  /*caf0*/  LOP3.LUT R27, R27, 0x18, RZ, 0xc0, !PT ;  /* 0x000000181b1b7812 */ /* 0x000fca00078ec0ff */
[----:B------:R-:W-:-:S05]  /*cb00*/  IMAD.SHL.U32 R0, R27, 0x2, RZ ;  /* 0x000000021b007824 */ /* 0x000fca00078e00ff */
[----:B------:R-:W-:Y:S01]  /*cb10*/  IADD3 R2, P0, R2, R0, RZ ;  /* 0x0000000002027210 */ /* 0x000fe20007f1e0ff */
[----:B------:R-:W-:-:S04]  /*cb20*/  IMAD.MOV.U32 R13, RZ, RZ, R8 ;  /* 0x000000ffff0d7224 */ /* 0x000fc800078e0008 */
[----:B------:R-:W-:-:S05]  /*cb30*/  IMAD.X R3, RZ, RZ, R3, P0 ;  /* 0x000000ffff037224 */ /* 0x000fca00000e0603 */
[----:B------:R-:W-:Y:S01]  /*cb40*/  @!PT LDS RZ, [RZ] ;  /* 0x00000000fffff984 */ /* 0x000fe20000000800 */
[----:B------:R-:W-:Y:S01]  /*cb50*/  @!PT LDS RZ, [RZ] ;  /* 0x00000000fffff984 */ /* 0x000fe20000000800 */
[----:B------:R-:W-:Y:S01]  /*cb60*/  @!PT LDS RZ, [RZ] ;  /* 0x00000000fffff984 */ /* 0x000fe20000000800 */
[----:B------:R-:W-:Y:S04]  /*cb70*/  LDGSTS.E.BYPASS.LTC128B.128 [R9+0x15400], desc[UR48][R2.64], !P3 ;  /* 0x1540000002097fae */ /* 0x000fe8000d901d70 */
[----:B------:R-:W-:Y:S04]  /*cb80*/  LDGSTS.E.BYPASS.LTC128B.128 [R9+0x17400], desc[UR48][R2.64+0x40], !P2 ;  /* 0x1740004002097fae */ /* 0x000fe8000d101d70 */
[----:B------:R0:W-:Y:S02]  /*cb90*/  LDGSTS.E.BYPASS.LTC128B.128 [R9+0x19400], desc[UR48][R2.64+0x80], !P1 ;  /* 0x1940008002097fae */ /* 0x0001e4000c901d70 */
[----:B0-----:R-:W-:-:S07]  /*cba0*/  IMAD.MOV.U32 R3, RZ, RZ, R14 ;  /* 0x000000ffff037224 */ /* 0x001fce00078e000e */
[----:B------:R-:W-:Y:S05]  /*cbb0*/  WARPSYNC.COLLECTIVE R15, `(.L_x_119) ;  /* 0x000000000f087348 */ /* 0x000fea0003c00000 */
[----:B------:R0:W1:Y:S02]  /*cbc0*/  SHFL.IDX P6, R14, R13, R12, R11 ;  /* 0x0000000c0d0e7389 */ /* 0x00006400000c000b */
[----:B01----:R-:W-:Y:S01]  /*cbd0*/  ENDCOLLECTIVE ;  /* 0x000000000000791b */ /* 0x003fe20003800000 */
.L_x_119:
[----:B------:R-:W-:Y:S02]  /*cbe0*/  IMAD.MOV.U32 R13, RZ, RZ, R19 ;  /* 0x000000ffff0d7224 */ /* 0x000fe400078e0013 */
[----:B------:R-:W-:Y:S02]  /*cbf0*/  IMAD.MOV.U32 R12, RZ, RZ, 0x2 ;  /* 0x00000002ff0c7424 */ /* 0x000fe400078e00ff */
[----:B------:R-:W-:-:S07]  /*cc00*/  IMAD.MOV.U32 R2, RZ, RZ, R14 ;  /* 0x000000ffff027224 */ /* 0x000fce00078e000e */
[----:B------:R-:W-:Y:S05]  /*cc10*/  WARPSYNC.COLLECTIVE R15, `(.L_x_120) ;  /* 0x000000000f087348 */ /* 0x000fea0003c00000 */
[----:B------:R0:W1:Y:S02]  /*cc20*/  SHFL.IDX P6, R14, R13, R12, R11 ;  /* 0x0000000c0d0e7389 */ /* 0x00006400000c000b */
[----:B01----:R-:W-:Y:S01]  /*cc30*/  ENDCOLLECTIVE ;  /* 0x000000000000791b */ /* 0x003fe20003800000 */
.L_x_120:
[----:B------:R-:W-:-:S04]  /*cc40*/  IADD3 R2, P0, R2, R0, RZ ;  /* 0x0000000002027210 */ /* 0x000fc80007f1e0ff */
[----:B------:R-:W-:-:S05]  /*cc50*/  IADD3.X R3, RZ, R3, RZ, P0, !PT ;  /* 0x00000003ff037210 */ /* 0x000fca00007fe4ff */
[----:B------:R-:W-:Y:S01]  /*cc60*/  @!PT LDS RZ, [RZ] ;  /* 0x00000000fffff984 */ /* 0x000fe20000000800 */
[----:B------:R-:W-:Y:S01]  /*cc70*/  @!PT LDS RZ, [RZ] ;  /* 0x00000000fffff984 */ /* 0x000fe20000000800 */
[----:B------:R-:W-:Y:S01]  /*cc80*/  @!PT LDS RZ, [RZ] ;  /* 0x00000000fffff984 */ /* 0x000fe20000000800 */
[----:B------:R0:W-:Y:S01]  /*cc90*/  LDGSTS.E.BYPASS.LTC128B.128 [R9+0x15c00], desc[UR48][R2.64], !P3 ;  /* 0x15c0000002097fae */ /* 0x0001e2000d901d70 */
[----:B------:R-:W-:-:S03]  /*cca0*/  MOV R13, R8 ;  /* 0x00000008000d7202 */ /* 0x000fc60000000f00 */
[----:B------:R0:W-:Y:S04]  /*ccb0*/  LDGSTS.E.BYPASS.LTC128B.128 [R9+0x17c00], desc[UR48][R2.64+0x40], !P2 ;  /* 0x17c0004002097fae */ /* 0x0001e8000d101d70 */
[----:B------:R0:W-:Y:S01]  /*ccc0*/  LDGSTS.E.BYPASS.LTC128B.128 [R9+0x19c00], desc[UR48][R2.64+0x80], !P1 ;  /* 0x19c0008002097fae */ /* 0x0001e2000c901d70 */
[----:B------:R-:W-:-:S07]  /*ccd0*/  IMAD.MOV.U32 R27, RZ, RZ, R14 ;  /* 0x000000ffff1b7224 */ /* 0x000fce00078e000e */
[----:B0-----:R-:W-:Y:S05]  /*cce0*/  WARPSYNC.COLLECTIVE R15, `(.L_x_121) ;  /* 0x000000000f087348 */ /* 0x001fea0003c00000 */
[----:B------:R1:W2:Y:S02]  /*ccf0*/  SHFL.IDX P6, R14, R13, R12, R11 ;  /* 0x0000000c0d0e7389 */ /* 0x0002a400000c000b */
[----:B012---:R-:W-:Y:S01]  /*cd00*/  ENDCOLLECTIVE ;  /* 0x000000000000791b */ /* 0x007fe20003800000 */
.L_x_121:
[----:B------:R-:W-:Y:S01]  /*cd10*/  IMAD.MOV.U32 R13, RZ, RZ, R19 ;  /* 0x000000ffff0d7224 */ /* 0x000fe200078e0013 */
[----:B------:R-:W-:Y:S01]  /*cd20*/  MOV R12, 0x3 ;  /* 0x00000003000c7802 */ /* 0x000fe20000000f00 */
[----:B------:R-:W-:-:S07]  /*cd30*/  IMAD.MOV.U32 R2, RZ, RZ, R14 ;  /* 0x000000ffff027224 */ /* 0x000fce00078e000e */
[----:B------:R-:W-:Y:S05]  /*cd40*/  WARPSYNC.COLLECTIVE R15, `(.L_x_122) ;  /* 0x000000000f087348 */ /* 0x000fea0003c00000 */
[----:B------:R0:W1:Y:S02]  /*cd50*/  SHFL.IDX P6, R14, R13, R12, R11 ;  /* 0x0000000c0d0e7389 */ /* 0x00006400000c000b */
[----:B01----:R-:W-:Y:S01]  /*cd60*/  ENDCOLLECTIVE ;  /* 0x000000000000791b */ /* 0x003fe20003800000 */
.L_x_122:
[----:B------:R-:W-:-:S05]  /*cd70*/  IADD3 R2, P0, R2, R0, RZ ;  /* 0x0000000002027210 */ /* 0x000fca0007f1e0ff */
[----:B------:R-:W-:-:S05]  /*cd80*/  IMAD.X R3, RZ, RZ, R27, P0 ;  /* 0x000000ffff037224 */ /* 0x000fca00000e061b */
[----:B------:R-:W-:Y:S01]  /*cd90*/  @!PT LDS RZ, [RZ] ;  /* 0x00000000fffff984 */ /* 0x000fe20000000800 */
[----:B------:R-:W-:Y:S01]  /*cda0*/  @!PT LDS RZ, [RZ] ;  /* 0x00000000fffff984 */ /* 0x000fe20000000800 */
[----:B------:R-:W-:Y:S01]  /*cdb0*/  @!PT LDS RZ, [RZ] ;  /* 0x00000000fffff984 */ /* 0x000fe20000000800 */
[----:B------:R0:W-:Y:S01]  /*cdc0*/  LDGSTS.E.BYPASS.LTC128B.128 [R9+0x16400], desc[UR48][R2.64], !P3 ;  /* 0x1640000002097fae */ /* 0x0001e2000d901d70 */
[----:B------:R-:W-:-:S03]  /*cdd0*/  IMAD.MOV.U32 R13, RZ, RZ, R8 ;  /* 0x000000ffff0d7224 */ /* 0x000fc600078e0008 */
[----:B------:R0:W-:Y:S04]  /*cde0*/  LDGSTS.E.BYPASS.LTC128B.128 [R9+0x18400], desc[UR48][R2.64+0x40], !P2 ;  /* 0x1840004002097fae */ /* 0x0001e8000d101d70 */
[----:B------:R0:W-:Y:S01]  /*cdf0*/  LDGSTS.E.BYPASS.LTC128B.128 [R9+0x1a400], desc[UR48][R2.64+0x80], !P1 ;  /* 0x1a40008002097fae */ /* 0x0001e2000c901d70 */
[----:B------:R-:W-:-:S07]  /*ce00*/  IMAD.MOV.U32 R27, RZ, RZ, R14 ;  /* 0x000000ffff1b7224 */ /* 0x000fce00078e000e */
[----:B0-----:R-:W-:Y:S05]  /*ce10*/  WARPSYNC.COLLECTIVE R15, `(.L_x_123) ;  /* 0x000000000f087348 */ /* 0x001fea0003c00000 */
[----:B------:R1:W2:Y:S02]  /*ce20*/  SHFL.IDX P6, R14, R13, R12, R11 ;  /* 0x0000000c0d0e7389 */ /* 0x0002a400000c000b */
[----:B012---:R-:W-:Y:S01]  /*ce30*/  ENDCOLLECTIVE ;  /* 0x000000000000791b */ /* 0x007fe20003800000 */
.L_x_123:
[----:B------:R-:W-:Y:S01]  /*ce40*/  IMAD.MOV.U32 R2, RZ, RZ, R14 ;  /* 0x000000ffff027224 */ /* 0x000fe200078e000e */
[----:B------:R-:W-:Y:S06]  /*ce50*/  BRA `(.L_x_124) ;  /* 0xffffffd800047947 */ /* 0x000fec000383ffff */
.L_x_60:
[----:B-1----:R1:W2:Y:S02]  /*ce60*/  SYNCS.PHASECHK.TRANS64.TRYWAIT P0, [R6+URZ+0x2d860], R2 ;  /* 0x02d86002060075a7 */ /* 0x0022a4000800017f */
[----:B--2---:R-:W-:Y:S05]  /*ce70*/  @!P0 NANOSLEEP.SYNCS 0x989680 ;  /* 0x009896800000895d */ /* 0x004fea0003900000 */
[----:B------:R-:W2:Y:S02]  /*ce80*/  @!P0 SYNCS.PHASECHK.TRANS64 P0, [R6+URZ+0x2d860], R2 ;  /* 0x02d86002060085a7 */ /* 0x000ea4000800007f */
[----:B--2---:R-:W-:Y:S05]  /*ce90*/  @!P0 BRA `(.L_x_60) ;  /* 0xfffffffc00f08947 */ /* 0x004fea000383ffff */
[----:B------:R-:W-:Y:S05]  /*cea0*/  BRA `(.L_x_125) ;  /* 0xffffffd800647947 */ /* 0x000fea000383ffff */
.L_x_61:
        /* <DEDUP_REMOVED lines=8> */
.L_x_127:
[----:B------:R-:W-:Y:S05]  /*cf30*/  BSYNC B1 ;  /* 0x0000000000017941 */ /* 0x000fea0003800000 */
.L_x_126:
[----:B------:R-:W-:Y:S01]  /*cf40*/  IMAD.MOV.U32 R13, RZ, RZ, R17 ;  /* 0x000000ffff0d7224 */ /* 0x000fe200078e0011 */
[----:B------:R-:W-:Y:S01]  /*cf50*/  MOV R15, 0xffffffff ;  /* 0xffffffff000f7802 */ /* 0x000fe20000000f00 */
[----:B------:R-:W-:Y:S01]  /*cf60*/  IMAD.MOV.U32 R12, RZ, RZ, RZ ;  /* 0x000000ffff0c7224 */ /* 0x000fe200078e00ff */
[----:B------:R-:W-:Y:S01]  /*cf70*/  MOV R3, R14 ;  /* 0x0000000e00037202 */ /* 0x000fe20000000f00 */
[----:B------:R-:W-:Y:S01]  /*cf80*/  IMAD.MOV.U32 R11, RZ, RZ, 0x1c1f ;  /* 0x00001c1fff0b7424 */ /* 0x000fe200078e00ff */
[----:B------:R-:W-:-:S07]  /*cf90*/  LEA R7, R7, UR37, 0x1 ;  /* 0x0000002507077c11 */ /* 0x000fce000f8e08ff */
[----:B------:R-:W-:Y:S05]  /*cfa0*/  WARPSYNC.COLLECTIVE R15, `(.L_x_128) ;  /* 0x000000000f087348 */ /* 0x000fea0003c00000 */
[----:B------:R0:W1:Y:S02]  /*cfb0*/  SHFL.IDX P6, R14, R13, R12, R11 ;  /* 0x0000000c0d0e7389 */ /* 0x00006400000c000b */
[----:B01----:R-:W-:Y:S01]  /*cfc0*/  ENDCOLLECTIVE ;  /* 0x000000000000791b */ /* 0x003fe20003800000 */
.L_x_128:
[----:B------:R-:W-:Y:S01]  /*cfd0*/  IMAD.MOV.U32 R13, RZ, RZ, R18 ;  /* 0x000000ffff0d7224 */ /* 0x000fe200078e0012 */
[----:B------:R-:W-:Y:S01]  /*cfe0*/  MOV R12, 0x1 ;  /* 0x00000001000c7802 */ /* 0x000fe20000000f00 */
[----:B------:R-:W-:-:S07]  /*cff0*/  IMAD.MOV.U32 R2, RZ, RZ, R14 ;  /* 0x000000ffff027224 */ /* 0x000fce00078e000e */
[----:B------:R-:W-:Y:S05]  /*d000*/  WARPSYNC.COLLECTIVE R15, `(.L_x_129) ;  /* 0x000000000f087348 */ /* 0x000fea0003c00000 */
[----:B------:R0:W1:Y:S02]  /*d010*/  SHFL.IDX P6, R14, R13, R12, R11 ;  /* 0x0000000c0d0e7389 */ /* 0x00006400000c000b */
[----:B01----:R-:W-:Y:S01]  /*d020*/  ENDCOLLECTIVE ;  /* 0x000000000000791b */ /* 0x003fe20003800000 */
.L_x_129:
[----:B------:R-:W-:-:S05]  /*d030*/  IADD3 R2, P0, R2, R0, RZ ;  /* 0x0000000002027210 */ /* 0x000fca0007f1e0ff */
[----:B------:R-:W-:Y:S01]  /*d040*/  IMAD.X R3, RZ, RZ, R3, P0 ;  /* 0x000000ffff037224 */ /* 0x000fe200000e0603 */
[----:B------:R-:W-:Y:S01]  /*d050*/  ISETP.LT.OR P0, PT, R8, 0x1, P3 ;  /* 0x000000010800780c */ /* 0x000fe20001f01670 */
[----:B------:R-:W-:-:S12]  /*d060*/  IMAD.MOV.U32 R13, RZ, RZ, R17 ;  /* 0x000000ffff0d7224 */ /* 0x000fd800078e0011 */
[----:B------:R-:W-:Y:S01]  /*d070*/  @!PT LDS RZ, [RZ] ;  /* 0x00000000fffff984 */ /* 0x000fe20000000800 */
[----:B------:R-:W-:Y:S01]  /*d080*/  @!PT LDS RZ, [RZ] ;  /* 0x00000000fffff984 */ /* 0x000fe20000000800 */
[----:B------:R-:W-:Y:S01]  /*d090*/  @!PT LDS RZ, [RZ] ;  /* 0x00000000fffff984 */ /* 0x000fe20000000800 */
[----:B------:R-:W-:Y:S01]  /*d0a0*/  LDGSTS.E.BYPASS.LTC128B.128 [R7+0x400], desc[UR48][R2.64], !P0 ;  /* 0x0040000002077fae */ /* 0x000fe2000c101d70 */
[----:B------:R-:W-:-:S13]  /*d0b0*/  ISETP.LT.OR P0, PT, R8, 0x1, P2 ;  /* 0x000000010800780c */ /* 0x000fda0001701670 */
[----:B------:R-:W-:Y:S01]  /*d0c0*/  LDGSTS.E.BYPASS.LTC128B.128 [R7+0x2400], desc[UR48][R2.64+0x40], !P0 ;  /* 0x0240004002077fae */ /* 0x000fe2000c101d70 */
[----:B------:R-:W-:-:S13]  /*d0d0*/  ISETP.LT.OR P0, PT, R8, 0x1, P1 ;  /* 0x000000010800780c */ /* 0x000fda0000f01670 */
[----:B------:R0:W-:Y:S02]  /*d0e0*/  LDGSTS.E.BYPASS.LTC128B.128 [R7+0x4400], desc[UR48][R2.64+0x80], !P0 ;  /* 0x0440008002077fae */ /* 0x0001e4000c101d70 */
[----:B0-----:R-:W-:-:S07]  /*d0f0*/  IMAD.MOV.U32 R3, RZ, RZ, R14 ;  /* 0x000000ffff037224 */ /* 0x001fce00078e000e */
[----:B------:R-:W-:Y:S05]  /*d100*/  WARPSYNC.COLLECTIVE R15, `(.L_x_130) ;  /* 0x000000000f087348 */ /* 0x000fea0003c00000 */
[----:B------:R0:W1:Y:S02]  /*d110*/  SHFL.IDX P6, R14, R13, R12, R11 ;  /* 0x0000000c0d0e7389 */ /* 0x00006400000c000b */
[----:B01----:R-:W-:Y:S01]  /*d120*/  ENDCOLLECTIVE ;  /* 0x000000000000791b */ /* 0x003fe20003800000 */
.L_x_130:
[----:B------:R-:W-:Y:S02]  /*d130*/  IMAD.MOV.U32 R13, RZ, RZ, R18 ;  /* 0x000000ffff0d7224 */ /* 0x000fe400078e0012 */
[----:B------:R-:W-:Y:S02]  /*d140*/  IMAD.MOV.U32 R12, RZ, RZ, 0x2 ;  /* 0x00000002ff0c7424 */ /* 0x000fe400078e00ff */
[----:B------:R-:W-:-:S07]  /*d150*/  IMAD.MOV.U32 R2, RZ, RZ, R14 ;  /* 0x000000ffff027224 */ /* 0x000fce00078e000e */
[----:B------:R-:W-:Y:S05]  /*d160*/  WARPSYNC.COLLECTIVE R15, `(.L_x_131) ;  /* 0x000000000f087348 */ /* 0x000fea0003c00000 */
[----:B------:R0:W1:Y:S02]  /*d170*/  SHFL.IDX P6, R14, R13, R12, R11 ;  /* 0x0000000c0d0e7389 */ /* 0x00006400000c000b */
[----:B01----:R-:W-:Y:S01]  /*d180*/  ENDCOLLECTIVE ;  /* 0x000000000000791b */ /* 0x003fe20003800000 */
.L_x_131:
[----:B------:R-:W-:-:S04]  /*d190*/  IADD3 R2, P0, R2, R0, RZ ;  /* 0x0000000002027210 */ /* 0x000fc80007f1e0ff */
[----:B------:R-:W-:Y:S02]  /*d1a0*/  IADD3.X R3, RZ, R3, RZ, P0, !PT ;  /* 0x00000003ff037210 */ /* 0x000fe400007fe4ff */
[----:B------:R-:W-:Y:S02]  /*d1b0*/  ISETP.LT.OR P0, PT, R8, 0x21, P3 ;  /* 0x000000210800780c */ /* 0x000fe40001f01670 */
[----:B------:R-:W-:-:S11]  /*d1c0*/  MOV R13, R17 ;  /* 0x00000011000d7202 */ /* 0x000fd60000000f00 */
        /* <DEDUP_REMOVED lines=12> */
.L_x_132:
[----:B------:R-:W-:Y:S01]  /*d290*/  IMAD.MOV.U32 R13, RZ, RZ, R18 ;  /* 0x000000ffff0d7224 */ /* 0x000fe200078e0012 */
[----:B------:R-:W-:Y:S01]  /*d2a0*/  MOV R12, 0x3 ;  /* 0x00000003000c7802 */ /* 0x000fe20000000f00 */
[----:B------:R-:W-:-:S07]  /*d2b0*/  IMAD.MOV.U32 R2, RZ, RZ, R14 ;  /* 0x000000ffff027224 */ /* 0x000fce00078e000e */
[----:B------:R-:W-:Y:S05]  /*d2c0*/  WARPSYNC.COLLECTIVE R15, `(.L_x_133) ;  /* 0x000000000f087348 */ /* 0x000fea0003c00000 */
[----:B------:R0:W1:Y:S02]  /*d2d0*/  SHFL.IDX P6, R14, R13, R12, R11 ;  /* 0x0000000c0d0e7389 */ /* 0x00006400000c000b */
[----:B01----:R-:W-:Y:S01]  /*d2e0*/  ENDCOLLECTIVE ;  /* 0x000000000000791b */ /* 0x003fe20003800000 */
.L_x_133:
[----:B------:R-:W-:-:S05]  /*d2f0*/  IADD3 R2, P0, R2, R0, RZ ;  /* 0x0000000002027210 */ /* 0x000fca0007f1e0ff */
[----:B------:R-:W-:Y:S01]  /*d300*/  IMAD.X R3, RZ, RZ, R3, P0 ;  /* 0x000000ffff037224 */ /* 0x000fe200000e0603 */
[----:B------:R-:W-:Y:S01]  /*d310*/  ISETP.LT.OR P0, PT, R8, 0x41, P3 ;  /* 0x000000410800780c */ /* 0x000fe20001f01670 */
[----:B------:R-:W-:-:S12]  /*d320*/  IMAD.MOV.U32 R13, RZ, RZ, R17 ;  /* 0x000000ffff0d7224 */ /* 0x000fd800078e0011 */
[----:B------:R-:W-:Y:S01]  /*d330*/  @!PT LDS RZ, [RZ] ;  /* 0x00000000fffff984 */ /* 0x000fe20000000800 */
[----:B------:R-:W-:Y:S01]  /*d340*/  @!PT LDS RZ, [RZ] ;  /* 0x00000000fffff984 */ /* 0x000fe20000000800 */
[----:B------:R-:W-:Y:S01]  /*d350*/  @!PT LDS RZ, [RZ] ;  /* 0x00000000fffff984 */ /* 0x000fe20000000800 */
[----:B------:R0:W-:Y:S01]  /*d360*/  LDGSTS.E.BYPASS.LTC128B.128 [R7+0x1400], desc[UR48][R2.64], !P0 ;  /* 0x0140000002077fae */ /* 0x0001e2000c101d70 */
[----:B------:R-:W-:Y:S01]  /*d370*/  ISETP.LT.OR P0, PT, R8, 0x41, P2 ;  /* 0x000000410800780c */ /* 0x000fe20001701670 */
[----:B------:R-:W-:-:S12]  /*d380*/  IMAD.MOV.U32 R18, RZ, RZ, R14 ;  /* 0x000000ffff127224 */ /* 0x000fd800078e000e */
[----:B0-----:R-:W-:Y:S05]  /*d390*/  WARPSYNC.COLLECTIVE R15, `(.L_x_134) ;  /* 0x000000000f087348 */ /* 0x001fea0003c00000 */
[----:B------:R1:W2:Y:S02]  /*d3a0*/  SHFL.IDX P6, R14, R13, R12, R11 ;  /* 0x0000000c0d0e7389 */ /* 0x0002a400000c000b */
[----:B012---:R-:W-:Y:S01]  /*d3b0*/  ENDCOLLECTIVE ;  /* 0x000000000000791b */ /* 0x007fe20003800000 */
.L_x_134:
[----:B------:R-:W-:Y:S01]  /*d3c0*/  @!PT LDS RZ, [RZ] ;  /* 0x00000000fffff984 */ /* 0x000fe20000000800 */
[----:B------:R-:W-:Y:S01]  /*d3d0*/  @!PT LDS RZ, [RZ] ;  /* 0x00000000fffff984 */ /* 0x000fe20000000800 */
[----:B------:R-:W-:Y:S01]  /*d3e0*/  @!PT LDS RZ, [RZ] ;  /* 0x00000000fffff984 */ /* 0x000fe20000000800 */
[----:B------:R-:W-:Y:S01]  /*d3f0*/  LDGSTS.E.BYPASS.LTC128B.128 [R7+0x3400], desc[UR48][R2.64+0x40], !P0 ;  /* 0x0340004002077fae */ /* 0x000fe2000c101d70 */
[----:B------:R-:W-:-:S13]  /*d400*/  ISETP.LT.OR P0, PT, R8, 0x41, P1 ;  /* 0x000000410800780c */ /* 0x000fda0000f01670 */
[----:B------:R0:W-:Y:S02]  /*d410*/  LDGSTS.E.BYPASS.LTC128B.128 [R7+0x5400], desc[UR48][R2.64+0x80], !P0 ;  /* 0x0540008002077fae */ /* 0x0001e4000c101d70 */
[----:B0-----:R-:W-:Y:S01]  /*d420*/  IMAD.MOV.U32 R2, RZ, RZ, R14 ;  /* 0x000000ffff027224 */ /* 0x001fe200078e000e */
[----:B------:R-:W-:Y:S06]  /*d430*/  BRA `(.L_x_135) ;  /* 0xffffffd400bc7947 */ /* 0x000fec000383ffff */
.L_x_67:
[----:B0-----:R0:W1:Y:S02]  /*d440*/  SYNCS.PHASECHK.TRANS64.TRYWAIT P0, [R4+URZ+0x2d860], R3 ;  /* 0x02d86003040075a7 */ /* 0x001064000800017f */
[----:B-1----:R-:W-:Y:S05]  /*d450*/  @!P0 NANOSLEEP.SYNCS 0x989680 ;  /* 0x009896800000895d */ /* 0x002fea0003900000 */
[----:B------:R-:W1:Y:S02]  /*d460*/  @!P0 SYNCS.PHASECHK.TRANS64 P0, [R4+URZ+0x2d860], R3 ;  /* 0x02d86003040085a7 */ /* 0x000e64000800007f */
[----:B-1----:R-:W-:Y:S05]  /*d470*/  @!P0 BRA `(.L_x_67) ;  /* 0xfffffffc00f08947 */ /* 0x002fea000383ffff */
[----:B------:R-:W-:Y:S05]  /*d480*/  BRA `(.L_x_136) ;  /* 0xffffffd8009c7947 */ /* 0x000fea000383ffff */
.L_x_68:
[----:B------:R-:W-:Y:S01]  /*d490*/  BSSY B0, `(.L_x_137) ;  /* 0x0000008000007945 */ /* 0x000fe20003800000 */
[----:B------:R-:W-:Y:S01]  /*d4a0*/  MOV R13, R18 ;  /* 0x00000012000d7202 */ /* 0x000fe20000000f00 */
[----:B------:R-:W-:Y:S02]  /*d4b0*/  IMAD.MOV.U32 R12, RZ, RZ, RZ ;  /* 0x000000ffff0c7224 */ /* 0x000fe400078e00ff */
[----:B------:R-:W-:Y:S02]  /*d4c0*/  IMAD.MOV.U32 R11, RZ, RZ, 0x1c1f ;  /* 0x00001c1fff0b7424 */ /* 0x000fe400078e00ff */
[----:B------:R-:W-:-:S07]  /*d4d0*/  IMAD.MOV.U32 R15, RZ, RZ, -0x1 ;  /* 0xffffffffff0f7424 */ /* 0x000fce00078e00ff */
[----:B0-----:R-:W-:Y:S05]  /*d4e0*/  WARPSYNC.COLLECTIVE R15, `(.L_x_138) ;  /* 0x000000000f087348 */ /* 0x001fea0003c00000 */
[----:B------:R1:W2:Y:S02]  /*d4f0*/  SHFL.IDX P6, R14, R13, R12, R11 ;  /* 0x0000000c0d0e7389 */ /* 0x0002a400000c000b */
[----:B012---:R-:W-:Y:S01]  /*d500*/  ENDCOLLECTIVE ;  /* 0x000000000000791b */ /* 0x007fe20003800000 */
.L_x_138:
[----:B------:R-:W-:Y:S05]  /*d510*/  BSYNC B0 ;  /* 0x0000000000007941 */ /* 0x000fea0003800000 */
.L_x_137:
[----:B------:R-:W0:Y:S01]  /*d520*/  S2R R2, SR_TID.X ;  /* 0x0000000000027919 */ /* 0x000e220000002100 */
[----:B------:R-:W-:Y:S01]  /*d530*/  IMAD.MOV.U32 R13, RZ, RZ, R17 ;  /* 0x000000ffff0d7224 */ /* 0x000fe200078e0011 */
[----:B------:R-:W-:Y:S01]  /*d540*/  MOV R0, R14 ;  /* 0x0000000e00007202 */ /* 0x000fe20000000f00 */
[----:B------:R-:W-:Y:S02]  /*d550*/  IMAD.MOV.U32 R12, RZ, RZ, RZ ;  /* 0x000000ffff0c7224 */ /* 0x000fe400078e00ff */
[----:B------:R-:W-:Y:S02]  /*d560*/  IMAD.MOV.U32 R11, RZ, RZ, 0x1c1f ;  /* 0x00001c1fff0b7424 */ /* 0x000fe400078e00ff */
[----:B------:R-:W-:-:S07]  /*d570*/  IMAD.MOV.U32 R15, RZ, RZ, -0x1 ;  /* 0xffffffffff0f7424 */ /* 0x000fce00078e00ff */
[----:B0-----:R-:W-:Y:S05]  /*d580*/  WARPSYNC.COLLECTIVE R15, `(.L_x_139) ;  /* 0x000000000f087348 */ /* 0x001fea0003c00000 */
[----:B------:R1:W2:Y:S02]  /*d590*/  SHFL.IDX P6, R14, R13, R12, R11 ;  /* 0x0000000c0d0e7389 */ /* 0x0002a400000c000b */
[----:B012---:R-:W-:Y:S01]  /*d5a0*/  ENDCOLLECTIVE ;  /* 0x000000000000791b */ /* 0x007fe20003800000 */
.L_x_139:
[----:B------:R-:W-:Y:S01]  /*d5b0*/  MOV R13, R18 ;  /* 0x00000012000d7202 */ /* 0x000fe20000000f00 */
[----:B------:R-:W-:Y:S01]  /*d5c0*/  IMAD.MOV.U32 R12, RZ, RZ, 0x1 ;  /* 0x00000001ff0c7424 */ /* 0x000fe200078e00ff */
[----:B------:R-:W-:-:S04]  /*d5d0*/  SHF.L.U32 R2, R2, 0x3, RZ ;  /* 0x0000000302027819 */ /* 0x000fc800000006ff */
[----:B------:R-:W-:-:S05]  /*d5e0*/  LOP3.LUT R2, R2, 0x18, RZ, 0xc0, !PT ;  /* 0x0000001802027812 */ /* 0x000fca00078ec0ff */
[----:B------:R-:W-:-:S05]  /*d5f0*/  IMAD.SHL.U32 R6, R2, 0x2, RZ ;  /* 0x0000000202067824 */ /* 0x000fca00078e00ff */
[----:B------:R-:W-:-:S13]  /*d600*/  IADD3 R2, P0, R14, R6, RZ ;  /* 0x000000060e027210 */ /* 0x000fda0007f1e0ff */
[----:B------:R-:W-:Y:S05]  /*d610*/  WARPSYNC.COLLECTIVE R15, `(.L_x_140) ;  /* 0x000000000f087348 */ /* 0x000fea0003c00000 */
[----:B------:R0:W1:Y:S02]  /*d620*/  SHFL.IDX P6, R14, R13, R12, R11 ;  /* 0x0000000c0d0e7389 */ /* 0x00006400000c000b */
[----:B01----:R-:W-:Y:S01]  /*d630*/  ENDCOLLECTIVE ;  /* 0x000000000000791b */ /* 0x003fe20003800000 */
.L_x_140:
[----:B------:R-:W-:Y:S01]  /*d640*/  IMAD.X R3, RZ, RZ, R0, P0 ;  /* 0x000000ffff037224 */ /* 0x000fe200000e0600 */
[----:B------:R-:W-:Y:S02]  /*d650*/  ISETP.LT.OR P0, PT, R5, 0x1, P3 ;  /* 0x000000010500780c */ /* 0x000fe40001f01670 */
[----:B------:R-:W-:Y:S01]  /*d660*/  LEA R0, R7, UR37, 0x1 ;  /* 0x0000002507007c11 */ /* 0x000fe2000f8e08ff */
[----:B------:R-:W-:-:S10]  /*d670*/  IMAD.MOV.U32 R13, RZ, RZ, R17 ;  /* 0x000000ffff0d7224 */ /* 0x000fd400078e0011 */
        /* <DEDUP_REMOVED lines=12> */
.L_x_141:
[----:B------:R-:W-:Y:S02]  /*d740*/  IMAD.MOV.U32 R13, RZ, RZ, R18 ;  /* 0x000000ffff0d7224 */ /* 0x000fe400078e0012 */
[----:B------:R-:W-:Y:S01]  /*d750*/  IMAD.MOV.U32 R12, RZ, RZ, 0x2 ;  /* 0x00000002ff0c7424 */ /* 0x000fe200078e00ff */
[----:B------:R-:W-:-:S13]  /*d760*/  IADD3 R2, P0, R14, R6, RZ ;  /* 0x000000060e027210 */ /* 0x000fda0007f1e0ff */
[----:B------:R-:W-:Y:S05]  /*d770*/  WARPSYNC.COLLECTIVE R15, `(.L_x_142) ;  /* 0x000000000f087348 */ /* 0x000fea0003c00000 */
[----:B------:R0:W1:Y:S02]  /*d780*/  SHFL.IDX P6, R14, R13, R12, R11 ;  /* 0x0000000c0d0e7389 */ /* 0x00006400000c000b */
[----:B01----:R-:W-:Y:S01]  /*d790*/  ENDCOLLECTIVE ;  /* 0x000000000000791b */ /* 0x003fe20003800000 */
.L_x_142:
        /* <DEDUP_REMOVED lines=15> */
.L_x_143:
[----:B------:R-:W-:Y:S02]  /*d890*/  IMAD.MOV.U32 R13, RZ, RZ, R18 ;  /* 0x000000ffff0d7224 */ /* 0x000fe400078e0012 */
[----:B------:R-:W-:Y:S01]  /*d8a0*/  IMAD.MOV.U32 R12, RZ, RZ, 0x3 ;  /* 0x00000003ff0c7424 */ /* 0x000fe200078e00ff */
[----:B------:R-:W-:-:S13]  /*d8b0*/  IADD3 R2, P0, R14, R6, RZ ;  /* 0x000000060e027210 */ /* 0x000fda0007f1e0ff */
[----:B------:R-:W-:Y:S05]  /*d8c0*/  WARPSYNC.COLLECTIVE R15, `(.L_x_144) ;  /* 0x000000000f087348 */ /* 0x000fea0003c00000 */
[----:B------:R0:W1:Y:S02]  /*d8d0*/  SHFL.IDX P6, R14, R13, R12, R11 ;  /* 0x0000000c0d0e7389 */ /* 0x00006400000c000b */
[----:B01----:R-:W-:Y:S01]  /*d8e0*/  ENDCOLLECTIVE ;  /* 0x000000000000791b */ /* 0x003fe20003800000 */
.L_x_144:
[----:B------:R-:W-:Y:S01]  /*d8f0*/  IMAD.X R3, RZ, RZ, R3, P0 ;  /* 0x000000ffff037224 */ /* 0x000fe200000e0603 */
[----:B------:R-:W-:Y:S01]  /*d900*/  ISETP.LT.OR P0, PT, R5, 0x41, P3 ;  /* 0x000000410500780c */ /* 0x000fe20001f01670 */
[----:B------:R-:W-:-:S12]  /*d910*/  IMAD.MOV.U32 R13, RZ, RZ, R17 ;  /* 0x000000ffff0d7224 */ /* 0x000fd800078e0011 */
[----:B------:R-:W-:Y:S01]  /*d920*/  @!PT LDS RZ, [RZ] ;  /* 0x00000000fffff984 */ /* 0x000fe20000000800 */
[----:B------:R-:W-:Y:S01]  /*d930*/  @!PT LDS RZ, [RZ] ;  /* 0x00000000fffff984 */ /* 0x000fe20000000800 */
[----:B------:R-:W-:Y:S01]  /*d940*/  @!PT LDS RZ, [RZ] ;  /* 0x00000000fffff984 */ /* 0x000fe20000000800 */
[----:B------:R0:W-:Y:S01]  /*d950*/  LDGSTS.E.BYPASS.LTC128B.128 [R0+0x1400], desc[UR48][R2.64], !P0 ;  /* 0x0140000002007fae */ /* 0x0001e2000c101d70 */
[----:B------:R-:W-:Y:S02]  /*d960*/  ISETP.LT.OR P0, PT, R5, 0x41, P2 ;  /* 0x000000410500780c */ /* 0x000fe40001701670 */
[----:B------:R-:W-:-:S11]  /*d970*/  MOV R7, R14 ;  /* 0x0000000e00077202 */ /* 0x000fd60000000f00 */
[----:B0-----:R-:W-:Y:S05]  /*d980*/  WARPSYNC.COLLECTIVE R15, `(.L_x_145) ;  /* 0x000000000f087348 */ /* 0x001fea0003c00000 */
[----:B------:R1:W2:Y:S02]  /*d990*/  SHFL.IDX P6, R14, R13, R12, R11 ;  /* 0x0000000c0d0e7389 */ /* 0x0002a400000c000b */
[----:B012---:R-:W-:Y:S01]  /*d9a0*/  ENDCOLLECTIVE ;  /* 0x000000000000791b */ /* 0x007fe20003800000 */
.L_x_145:
[----:B------:R-:W-:Y:S01]  /*d9b0*/  @!PT LDS RZ, [RZ] ;  /* 0x00000000fffff984 */ /* 0x000fe20000000800 */
[----:B------:R-:W-:Y:S01]  /*d9c0*/  @!PT LDS RZ, [RZ] ;  /* 0x00000000fffff984 */ /* 0x000fe20000000800 */
[----:B------:R-:W-:Y:S01]  /*d9d0*/  @!PT LDS RZ, [RZ] ;  /* 0x00000000fffff984 */ /* 0x000fe20000000800 */
[----:B------:R0:W-:Y:S01]  /*d9e0*/  LDGSTS.E.BYPASS.LTC128B.128 [R0+0x3400], desc[UR48][R2.64+0x40], !P0 ;  /* 0x0340004002007fae */ /* 0x0001e2000c101d70 */
[----:B------:R-:W-:-:S13]  /*d9f0*/  ISETP.LT.OR P0, PT, R5, 0x41, P1 ;  /* 0x000000410500780c */ /* 0x000fda0000f01670 */
[----:B------:R0:W-:Y:S01]  /*da00*/  LDGSTS.E.BYPASS.LTC128B.128 [R0+0x5400], desc[UR48][R2.64+0x80], !P0 ;  /* 0x0540008002007fae */ /* 0x0001e2000c101d70 */
[----:B------:R-:W-:Y:S05]  /*da10*/  BRA `(.L_x_146) ;  /* 0xffffffd400f87947 */ /* 0x000fea000383ffff */
.L_x_73:
[----:B0-----:R0:W1:Y:S02]  /*da20*/  SYNCS.PHASECHK.TRANS64.TRYWAIT P0, [R4+URZ+0x2d820], R0 ;  /* 0x02d82000040075a7 */ /* 0x001064000800017f */
[----:B-1----:R-:W-:Y:S05]  /*da30*/  @!P0 NANOSLEEP.SYNCS 0x989680 ;  /* 0x009896800000895d */ /* 0x002fea0003900000 */
[----:B------:R-:W1:Y:S02]  /*da40*/  @!P0 SYNCS.PHASECHK.TRANS64 P0, [R4+URZ+0x2d820], R0 ;  /* 0x02d82000040085a7 */ /* 0x000e64000800007f */
[----:B-1----:R-:W-:Y:S05]  /*da50*/  @!P0 BRA `(.L_x_73) ;  /* 0xfffffffc00f08947 */ /* 0x002fea000383ffff */
[----:B------:R-:W-:Y:S05]  /*da60*/  BRA `(.L_x_147) ;  /* 0xffffffd800a07947 */ /* 0x000fea000383ffff */
.L_x_74:
[----:B------:R-:W1:Y:S01]  /*da70*/  S2R R2, SR_TID.X ;  /* 0x0000000000027919 */ /* 0x000e620000002100 */
[----:B------:R-:W-:Y:S01]  /*da80*/  BSSY B0, `(.L_x_148) ;  /* 0x000000a000007945 */ /* 0x000fe20003800000 */
[----:B------:R-:W-:Y:S01]  /*da90*/  IMAD.MOV.U32 R12, RZ, RZ, RZ ;  /* 0x000000ffff0c7224 */ /* 0x000fe200078e00ff */
[----:B------:R-:W-:Y:S01]  /*daa0*/  MOV R11, 0x1f ;  /* 0x0000001f000b7802 */ /* 0x000fe20000000f00 */
[----:B------:R-:W-:Y:S01]  /*dab0*/  IMAD.MOV.U32 R15, RZ, RZ, -0x1 ;  /* 0xffffffffff0f7424 */ /* 0x000fe200078e00ff */
[----:B-1----:R-:W-:-:S04]  /*dac0*/  SHF.R.U32.HI R2, RZ, 0x5, R2 ;  /* 0x00000005ff027819 */ /* 0x002fc80000011602 */
[----:B------:R-:W-:-:S05]  /*dad0*/  LOP3.LUT R2, R2, 0x3, RZ, 0xc0, !PT ;  /* 0x0000000302027812 */ /* 0x000fca00078ec0ff */
[----:B------:R-:W-:-:S07]  /*dae0*/  IMAD.MOV.U32 R13, RZ, RZ, R2 ;  /* 0x000000ffff0d7224 */ /* 0x000fce00078e0002 */
[----:B0-----:R-:W-:Y:S05]  /*daf0*/  WARPSYNC.COLLECTIVE R15, `(.L_x_149) ;  /* 0x000000000f087348 */ /* 0x001fea0003c00000 */
[----:B------:R1:W2:Y:S02]  /*db00*/  SHFL.IDX P6, R14, R13, R12, R11 ;  /* 0x0000000c0d0e7389 */ /* 0x0002a400000c000b */
[----:B012---:R-:W-:Y:S01]  /*db10*/  ENDCOLLECTIVE ;  /* 0x000000000000791b */ /* 0x007fe20003800000 */
.L_x_149:
[----:B------:R-:W-:Y:S05]  /*db20*/  BSYNC B0 ;  /* 0x0000000000007941 */ /* 0x000fea0003800000 */
.L_x_148:
[----:B------:R-:W-:Y:S05]  /*db30*/  BRA `(.L_x_150) ;  /* 0xffffffd800887947 */ /* 0x000fea000383ffff */
.L_x_77:
[----:B------:R-:W-:Y:S01]  /*db40*/  BSSY B1, `(.L_x_151) ;  /* 0x0000006000017945 */ /* 0x000fe20003800000 */
[----:B------:R-:W-:-:S07]  /*db50*/  IMAD.MOV.U32 R15, RZ, RZ, -0x1 ;  /* 0xffffffffff0f7424 */ /* 0x000fce00078e00ff */
[----:B0-----:R-:W-:Y:S05]  /*db60*/  WARPSYNC.COLLECTIVE R15, `(.L_x_152) ;  /* 0x000000000f0c7348 */ /* 0x001fea0003c00000 */
[----:B------:R-:W-:Y:S02]  /*db70*/  ELECT P6, UR62, PT ;  /* 0x00000000003e782f */ /* 0x000fe400038c0000 */
[----:B------:R-:W-:Y:S01]  /*db80*/  MOV R14, UR62 ;  /* 0x0000003e000e7c02 */ /* 0x000fe20008000f00 */
[----:B0-----:R-:W-:Y:S10]  /*db90*/  ENDCOLLECTIVE ;  /* 0x000000000000791b */ /* 0x001ff40003800000 */
.L_x_152:
[----:B------:R-:W-:Y:S05]  /*dba0*/  BSYNC B1 ;  /* 0x0000000000017941 */ /* 0x000fea0003800000 */
.L_x_151:
[----:B------:R-:W-:Y:S05]  /*dbb0*/  BRA `(.L_x_153) ;  /* 0xffffffd800807947 */ /* 0x000fea000383ffff */
.L_x_79:
[----:B0-----:R0:W1:Y:S02]  /*dbc0*/  SYNCS.PHASECHK.TRANS64.TRYWAIT P1, [R3+URZ+0x2d840], R2 ;  /* 0x02d84002030075a7 */ /* 0x001064000802017f */
[----:B-1----:R-:W-:Y:S05]  /*dbd0*/  @!P1 NANOSLEEP.SYNCS 0x989680 ;  /* 0x009896800000995d */ /* 0x002fea0003900000 */
[----:B------:R-:W1:Y:S02]  /*dbe0*/  @!P1 SYNCS.PHASECHK.TRANS64 P1, [R3+URZ+0x2d840], R2 ;  /* 0x02d84002030095a7 */ /* 0x000e64000802007f */
[----:B-1----:R-:W-:Y:S05]  /*dbf0*/  @!P1 BRA `(.L_x_79) ;  /* 0xfffffffc00f09947 */ /* 0x002fea000383ffff */
[----:B------:R-:W-:Y:S05]  /*dc00*/  BRA `(.L_x_154) ;  /* 0xffffffd800a07947 */ /* 0x000fea000383ffff */
.L_x_81:
[----:B-1----:R1:W2:Y:S02]  /*dc10*/  SYNCS.PHASECHK.TRANS64.TRYWAIT P1, [R23+URZ+0x2d840], R0 ;  /* 0x02d84000170075a7 */ /* 0x0022a4000802017f */
[----:B--2---:R-:W-:Y:S05]  /*dc20*/  @!P1 NANOSLEEP.SYNCS 0x989680 ;  /* 0x009896800000995d */ /* 0x004fea0003900000 */
[----:B------:R-:W2:Y:S02]  /*dc30*/  @!P1 SYNCS.PHASECHK.TRANS64 P1, [R23+URZ+0x2d840], R0 ;  /* 0x02d84000170095a7 */ /* 0x000ea4000802007f */
[----:B--2---:R-:W-:Y:S05]  /*dc40*/  @!P1 BRA `(.L_x_81) ;  /* 0xfffffffc00f09947 */ /* 0x004fea000383ffff */
[----:B------:R-:W-:Y:S05]  /*dc50*/  BRA `(.L_x_155) ;  /* 0xffffffd800ac7947 */ /* 0x000fea000383ffff */
.L_x_83:
[----:B--2---:R2:W3:Y:S02]  /*dc60*/  SYNCS.PHASECHK.TRANS64.TRYWAIT P1, [R3+URZ+0x2d860], R2 ;  /* 0x02d86002030075a7 */ /* 0x0044e4000802017f */
[----:B---3--:R-:W-:Y:S05]  /*dc70*/  @!P1 NANOSLEEP.SYNCS 0x989680 ;  /* 0x009896800000995d */ /* 0x008fea0003900000 */
[----:B------:R-:W3:Y:S02]  /*dc80*/  @!P1 SYNCS.PHASECHK.TRANS64 P1, [R3+URZ+0x2d860], R2 ;  /* 0x02d86002030095a7 */ /* 0x000ee4000802007f */
[----:B---3--:R-:W-:Y:S05]  /*dc90*/  @!P1 BRA `(.L_x_83) ;  /* 0xfffffffc00f09947 */ /* 0x008fea000383ffff */
[----:B------:R-:W-:Y:S05]  /*dca0*/  BRA `(.L_x_156) ;  /* 0xffffffd800a87947 */ /* 0x000fea000383ffff */
.L_x_157:
[----:B------:R-:W-:-:S00]  /*dcb0*/  BRA `(.L_x_157) ;  /* 0xfffffffc00fc7947 */ /* 0x000fc0000383ffff */
[----:B------:R-:W-:-:S00]  /*dcc0*/  NOP ;  /* 0x0000000000007918 */ /* 0x000fc00000000000 */
        /* <DEDUP_REMOVED lines=11> */
.L_x_2728:


//--------------------- .text._ZN7cutlass13device_kernelIN5flash11enable_sm90INS1_16FlashAttnFwdSm90INS1_25CollectiveMainloopFwdSm90ILi2EN4cute5tupleIJNS5_1CILi1EEES8_S8_EEENS6_IJNS7_ILi192EEENS7_ILi128EEENS7_ILi96EEEEEELi96ENS_10bfloat16_tEfNS_4arch4Sm90ELb0ELb0ELb1ELb1ELb1ELb0ELb0ELb0ELb1ELb1ELb0ELb0EEENS1_21CollectiveEpilogueFwdINS6_IJSA_SC_SB_EEES9_SE_SG_Li384ELb1ELb1ELb0ELb0EEENS1_36VarlenDynamicPersistentTileSchedulerILi192ELi128ELi384ELi128ELb0ELb1ELb1ELb0ELb1ELb1EEEEEEEEEvNT_6ParamsE --------------------------
	.section	.text._ZN7cutlass13device_kernelIN5flash11enable_sm90INS1_16FlashAttnFwdSm90INS1_25CollectiveMainloopFwdSm90ILi2EN4cute5tupleIJNS5_1CILi1EEES8_S8_EEENS6_IJNS7_ILi192EEENS7_ILi128EEENS7_ILi96EEEEEELi96ENS_10bfloat16_tEfNS_4arch4Sm90ELb0ELb0ELb1ELb1ELb1ELb0ELb0ELb0ELb1ELb1ELb0ELb0EEENS1_21CollectiveEpilogueFwdINS6_IJSA_SC_SB_EEES9_SE_SG_Li384ELb1ELb1ELb0ELb0EEENS1_36VarlenDynamicPersistentTileSchedulerILi192ELi128ELi384ELi128ELb0ELb1ELb1ELb0ELb1ELb1EEEEEEEEEvNT_6ParamsE,"ax",@progbits
	.align	128
.text._ZN7cutlass13device_kernelIN5flash11enable_sm90INS1_16FlashAttnFwdSm90INS1_25CollectiveMainloopFwdSm90ILi2EN4cute5tupleIJNS5_1CILi1EEES8_S8_EEENS6_IJNS7_ILi192EEENS7_ILi128EEENS7_ILi96EEEEEELi96ENS_10bfloat16_tEfNS_4arch4Sm90ELb0ELb0ELb1ELb1ELb1ELb0ELb0ELb0ELb1ELb1ELb0ELb0EEENS1_21CollectiveEpilogueFwdINS6_IJSA_SC_SB_EEES9_SE_SG_Li384ELb1ELb1ELb0ELb0EEENS1_36VarlenDynamicPersistentTileSchedulerILi192ELi128ELi384ELi128ELb0ELb1ELb1ELb0ELb1ELb1EEEEEEEEEvNT_6ParamsE:
        .type           _ZN7cutlass13device_kernelIN5flash11enable_sm90INS1_16FlashAttnFwdSm90INS1_25CollectiveMainloopFwdSm90ILi2EN4cute5tupleIJNS5_1CILi1EEES8_S8_EEENS6_IJNS7_ILi192EEENS7_ILi128EEENS7_ILi96EEEEEELi96ENS_10bfloat16_tEfNS_4arch4Sm90ELb0ELb0ELb1ELb1ELb1ELb0ELb0ELb0ELb1ELb1ELb0ELb0EEENS1_21CollectiveEpilogueFwdINS6_IJSA_SC_SB_EEES9_SE_SG_Li384ELb1ELb1ELb0ELb0EEENS1_36VarlenDynamicPersistentTileSchedulerILi192ELi128ELi384ELi128ELb0ELb1ELb1ELb0ELb1ELb1EEEEEEEEEvNT_6ParamsE,@function
        .size           _ZN7cutlass13device_kernelIN5flash11enable_sm90INS1_16FlashAttnFwdSm90INS1_25CollectiveMainloopFwdSm90ILi2EN4cute5tupleIJNS5_1CILi1EEES8_S8_EEENS6_IJNS7_ILi192EEENS7_ILi128EEENS7_ILi96EEEEEELi96ENS_10bfloat16_tEfNS_4arch4Sm90ELb0ELb0ELb1ELb1ELb1ELb0ELb0ELb0ELb1ELb1ELb0ELb0EEENS1_21CollectiveEpilogueFwdINS6_IJSA_SC_SB_EEES9_SE_SG_Li384ELb1ELb1ELb0ELb0EEENS1_36VarlenDynamicPersistentTileSchedulerILi192ELi128ELi384ELi128ELb0ELb1ELb1ELb0ELb1ELb1EEEEEEEEEvNT_6ParamsE,(.L_x_2729 - _ZN7cutlass13device_kernelIN5flash11enable_sm90INS1_16FlashAttnFwdSm90INS1_25CollectiveMainloopFwdSm90ILi2EN4cute5tupleIJNS5_1CILi1EEES8_S8_EEENS6_IJNS7_ILi192EEENS7_ILi128EEENS7_ILi96EEEEEELi96ENS_10bfloat16_tEfNS_4arch4Sm90ELb0ELb0ELb1ELb1ELb1ELb0ELb0ELb0ELb1ELb1ELb0ELb0EEENS1_21CollectiveEpilogueFwdINS6_IJSA_SC_SB_EEES9_SE_SG_Li384ELb1ELb1ELb0ELb0EEENS1_36VarlenDynamicPersistentTileSchedulerILi192ELi128ELi384ELi128ELb0ELb1ELb1ELb0ELb1ELb1EEEEEEEEEvNT_6ParamsE)
        .other          _ZN7cutlass13device_kernelIN5flash11enable_sm90INS1_16FlashAttnFwdSm90INS1_25CollectiveMainloopFwdSm90ILi2EN4cute5tupleIJNS5_1CILi1EEES8_S8_EEENS6_IJNS7_ILi192EEENS7_ILi128EEENS7_ILi96EEEEEELi96ENS_10bfloat16_tEfNS_4arch4Sm90ELb0ELb0ELb1ELb1ELb1ELb0ELb0ELb0ELb1ELb1ELb0ELb0EEENS1_21CollectiveEpilogueFwdINS6_IJSA_SC_SB_EEES9_SE_SG_Li384ELb1ELb1ELb0ELb0EEENS1_36VarlenDynamicPersistentTileSchedulerILi192ELi128ELi384ELi128ELb0ELb1ELb1ELb0ELb1ELb1EEEEEEEEEvNT_6ParamsE,@"STO_CUDA_ENTRY STV_DEFAULT"
_ZN7cutlass13device_kernelIN5flash11enable_sm90INS1_16FlashAttnFwdSm90INS1_25CollectiveMainloopFwdSm90ILi2EN4cute5tupleIJNS5_1CILi1EEES8_S8_EEENS6_IJNS7_ILi192EEENS7_ILi128EEENS7_ILi96EEEEEELi96ENS_10bfloat16_tEfNS_4arch4Sm90ELb0ELb0ELb1ELb1ELb1ELb0ELb0ELb0ELb1ELb1ELb0ELb0EEENS1_21CollectiveEpilogueFwdINS6_IJSA_SC_SB_EEES9_SE_SG_Li384ELb1ELb1ELb0ELb0EEENS1_36VarlenDynamicPersistentTileSchedulerILi192ELi128ELi384ELi128ELb0ELb1ELb1ELb0ELb1ELb1EEEEEEEEEvNT_6ParamsE:
        /* <DEDUP_REMOVED lines=8> */
[----:B------:R-:W0:Y:S02]  /*0080*/  SHFL.IDX PT, R2, R0, RZ, 0x1f ;  /* 0x00001fff00027589 */ /* 0x000e2400000e0000 */
[C---:B0-----:R-:W-:Y:S02]  /*0090*/  ISETP.NE.OR P0, PT, R2.reuse, RZ, !P0 ;  /* 0x000000ff0200720c */ /* 0x041fe40004705670 */
[----:B------:R-:W-:Y:S02]  /*00a0*/  ISETP.NE.AND P1, PT, R2, RZ, PT ;  /* 0x000000ff0200720c */ /* 0x000fe40003f25270 */
[----:B------:R0:W1:Y:S09]  /*00b0*/  SHFL.IDX PT, R2, R3, RZ, 0x1f ;  /* 0x00001fff03027589 */ /* 0x00007200000e0000 */
[----:B------:R-:W-:Y:S01]  /*00c0*/  VOTEU.ALL UP0, P0 ;  /* 0x00000000003f7886 */ /* 0x000fe20000000000 */
[----:B------:R-:W-:-:S04]  /*00d0*/  VOTEU.ALL UP1, P0 ;  /* 0x00000000003f7886 */ /* 0x000fc80000020000 */
[----:B------:R-:W2:Y:S01]  /*00e0*/  @!UP0 S2UR UR8, SR_CgaCtaId ;  /* 0x00000000000889c3 */ /* 0x000ea20000008800 */
[----:B------:R-:W-:Y:S01]  /*00f0*/  @!UP0 UMOV UR6, 0x400 ;  /* 0x0000040000068882 */ /* 0x000fe20000000000 */
[----:B------:R-:W-:-:S04]  /*0100*/  @!UP0 UIADD3 UR4, -UR4, 0x100000, URZ ;  /* 0x0010000004048890 */ /* 0x000fc8000fffe13f */
[----:B------:R-:W-:Y:S02]  /*0110*/  @!UP0 USHF.L.U32 UR5, UR4, 0xb, URZ ;  /* 0x0000000b04058899 */ /* 0x000fe4000800063f */
[----:B------:R-:W-:Y:S02]  /*0120*/  @!UP0 USHF.L.U32 UR4, UR4, 0x1, URZ ;  /* 0x0000000104048899 */ /* 0x000fe4000800063f */
[----:B--2---:R-:W-:Y:S02]  /*0130*/  @!UP0 ULEA UR8, UR8, UR6, 0x18 ;  /* 0x0000000608088291 */ /* 0x004fe4000f8ec03f */
        /* <DEDUP_REMOVED lines=25> */
.L_x_158:
        /* <DEDUP_REMOVED lines=22> */
.L_x_159:
        /* <DEDUP_REMOVED lines=18> */
.L_x_160:
        /* <DEDUP_REMOVED lines=22> */
.L_x_161:
        /* <DEDUP_REMOVED lines=22> */
.L_x_162:
[----:B------:R-:W-:Y:S01]  /*0810*/  ISETP.NE.AND P0, PT, R2, RZ, PT ;  /* 0x000000ff0200720c */ /* 0x000fe20003f05270 */
[----:B------:R-:W-:Y:S01]  /*0820*/  IMAD.MOV.U32 R2, RZ, RZ, 0x1 ;  /* 0x00000001ff027424 */ /* 0x000fe200078e00ff */
[----:B------:R-:W-:Y:S01]  /*0830*/  NOP ;  /* 0x0000000000007918 */ /* 0x000fe20000000000 */
[----:B------:R-:W-:-:S03]  /*0840*/  ULDC.64 UR36, c[0x0][0x208] ;  /* 0x0000820000247ab9 */ /* 0x000fc60000000a00 */
[----:B------:R-:W-:-:S05]  /*0850*/  SEL R2, R2, 0x2, !P0 ;  /* 0x0000000202027807 */ /* 0x000fca0004000000 */
[----:B------:R0:W-:Y:S02]  /*0860*/  STL [R1+0x1c], R2 ;  /* 0x00001c0201007387 */ /* 0x0001e40000100800 */
[----:B01234-:R-:W-:Y:S06]  /*0870*/  BAR.SYNC.DEFER_BLOCKING 0x0 ;  /* 0x0000000000007b1d */ /* 0x01ffec0000010000 */
[----:B------:R-:W-:Y:S05]  /*0880*/  @!P0 BRA `(.L_x_163) ;  /* 0x00000084002c8947 */ /* 0x000fea0003800000 */
.L_x_164:
[----:B------:R-:W-:-:S08]  /*0890*/  NOP ;  /* 0x0000000000007918 */ /* 0x000fd00000000000 */
[----:B------:R-:W0:Y:S02]  /*08a0*/  USETMAXREG.TRY_ALLOC.CTAPOOL UP0, 0xa0 ;  /* 0x000000a0000079c8 */ /* 0x000e240008000600 */
[----:B0-----:R-:W-:-:S13]  /*08b0*/  PLOP3.LUT P0, PT, PT, PT, UP0, 0x80, 0x0 ;  /* 0x000000000000781c */ /* 0x001fda0003f0f008 */
[----:B------:R-:W-:Y:S05]  /*08c0*/  @!P0 BRA `(.L_x_164) ;  /* 0xfffffffc00f08947 */ /* 0x000fea000383ffff */
[----:B------:R-:W0:Y:S01]  /*08d0*/  S2R R2, SR_TID.X ;  /* 0x0000000000027919 */ /* 0x000e220000002100 */
[----:B------:R-:W1:Y:S01]  /*08e0*/  S2UR UR42, SR_CgaCtaId ;  /* 0x00000000002a79c3 */ /* 0x000e620000008800 */
[----:B------:R-:W-:Y:S01]  /*08f0*/  UMOV UR41, 0x400 ;  /* 0x0000040000297882 */ /* 0x000fe20000000000 */
[----:B------:R-:W-:Y:S01]  /*0900*/  ULDC UR4, c[0x0][0xc3c] ;  /* 0x00030f0000047ab9 */ /* 0x000fe20000000800 */
[----:B-1----:R-:W-:-:S05]  /*0910*/  ULEA UR41, UR42, UR41, 0x18 ;  /* 0x000000292a297291 */ /* 0x002fca000f8ec03f */
[----:B------:R-:W-:Y:S06]  /*0920*/  BAR.ARV 0x8, 0x200 ;  /* 0x0208000000007b1d */ /* 0x000fec0000002000 */
[----:B0-----:R-:W-:-:S04]  /*0930*/  LOP3.LUT R0, R2, 0xffffff80, RZ, 0xc0, !PT ;  /* 0xffffff8002007812 */ /* 0x001fc800078ec0ff */
[----:B------:R-:W-:-:S13]  /*0940*/  ISETP.NE.AND P0, PT, R0, 0x80, PT ;  /* 0x000000800000780c */ /* 0x000fda0003f05270 */
[----:B------:R-:W-:Y:S08]  /*0950*/  @!P0 BAR.ARV 0x9, 0x100 ;  /* 0x0244000000008b1d */ /* 0x000ff00000002000 */
[----:B------:R-:W-:Y:S06]  /*0960*/  BAR.SYNC.DEFER_BLOCKING 0x5, 0x200 ;  /* 0x0148000000007b1d */ /* 0x000fec0000010000 */
[----:B------:R-:W0:Y:S02]  /*0970*/  LDS.128 R28, [UR41+0x2d8d0] ;  /* 0x02d8d029ff1c7984 */ /* 0x000e240008000c00 */
[----:B------:R-:W-:Y:S06]  /*0980*/  BAR.ARV 0x4, 0x200 ;  /* 0x0108000000007b1d */ /* 0x000fec0000002000 */
[----:B0-----:R-:W-:-:S13]  /*0990*/  ISETP.GE.AND P0, PT, R31, UR4, PT ;  /* 0x000000041f007c0c */ /* 0x001fda000bf06270 */
[----:B------:R-:W-:Y:S05]  /*09a0*/  @P0 EXIT ;  /* 0x000000000000094d */ /* 0x000fea0003800000 */
[----:B------:R-:W2:Y:S01]  /*09b0*/  LDL.LU R13, [R1+0x1c] ;  /* 0x00001c00010d7983 */ /* 0x000ea20000300800 */
[----:B------:R-:W-:-:S05]  /*09c0*/  VIADD R155, R2, 0xffffff80 ;  /* 0xffffff80029b7836 */ /* 0x000fca0000000000 */
[----:B------:R-:W-:-:S04]  /*09d0*/  SHF.R.S32.HI R0, RZ, 0x1f, R155 ;  /* 0x0000001fff007819 */ /* 0x000fc8000001149b */
[CC--:B------:R-:W-:Y:S02]  /*09e0*/  LEA.HI R147, R0.reuse, R155.reuse, RZ, 0x7 ;  /* 0x0000009b00937211 */ /* 0x0c0fe400078f38ff */
[----:B------:R-:W-:Y:S02]  /*09f0*/  LEA.HI R2, R0, R155, RZ, 0x4 ;  /* 0x0000009b00027211 */ /* 0x000fe400078f20ff */
[----:B------:R-:W-:Y:S02]  /*0a00*/  LOP3.LUT R146, R147, 0xffffff80, RZ, 0xc0, !PT ;  /* 0xffffff8093927812 */ /* 0x000fe400078ec0ff */
[----:B------:R-:W-:Y:S02]  /*0a10*/  LOP3.LUT R4, R2, 0xfffffff0, RZ, 0xc0, !PT ;  /* 0xfffffff002047812 */ /* 0x000fe400078ec0ff */
[----:B------:R-:W-:Y:S01]  /*0a20*/  SHF.R.S32.HI R5, RZ, 0x4, R2 ;  /* 0x00000004ff057819 */ /* 0x000fe20000011402 */
[C---:B------:R-:W-:Y:S01]  /*0a30*/  IMAD.IADD R146, R155.reuse, 0x1, -R146 ;  /* 0x000000019b927824 */ /* 0x040fe200078e0a92 */
[----:B------:R-:W-:-:S02]  /*0a40*/  IADD3 R4, R155, -R4, RZ ;  /* 0x800000049b047210 */ /* 0x000fc40007ffe0ff */
[----:B------:R-:W-:Y:S02]  /*0a50*/  LEA.HI R2, R2, R5, RZ, 0x1 ;  /* 0x0000000502027211 */ /* 0x000fe400078f08ff */
[----:B------:R-:W-:Y:S02]  /*0a60*/  SHF.R.S32.HI R9, RZ, 0x1f, R146 ;  /* 0x0000001fff097819 */ /* 0x000fe40000011492 */
[----:B------:R-:W-:Y:S02]  /*0a70*/  SHF.R.S32.HI R3, RZ, 0x1f, R4 ;  /* 0x0000001fff037819 */ /* 0x000fe40000011404 */
[----:B------:R-:W-:Y:S02]  /*0a80*/  LOP3.LUT R2, R2, 0x1ffffffe, RZ, 0xc0, !PT ;  /* 0x1ffffffe02027812 */ /* 0x000fe400078ec0ff */
[----:B------:R-:W-:Y:S02]  /*0a90*/  LEA.HI R8, R9, R146, RZ, 0x2 ;  /* 0x0000009209087211 */ /* 0x000fe400078f10ff */
[----:B------:R-:W-:Y:S01]  /*0aa0*/  LEA.HI R3, R3, R4, RZ, 0x3 ;  /* 0x0000000403037211 */ /* 0x000fe200078f18ff */
[----:B------:R-:W-:Y:S01]  /*0ab0*/  IMAD.IADD R2, R5, 0x1, -R2 ;  /* 0x0000000105027824 */ /* 0x000fe200078e0a02 */
[----:B------:R-:W-:-:S02]  /*0ac0*/  SHF.R.S32.HI R10, RZ, 0x2, R8 ;  /* 0x00000002ff0a7819 */ /* 0x000fc40000011408 */
[----:B------:R-:W-:Y:S02]  /*0ad0*/  SHF.R.S32.HI R7, RZ, 0x1f, R8 ;  /* 0x0000001fff077819 */ /* 0x000fe40000011408 */
[----:B------:R-:W-:Y:S02]  /*0ae0*/  LOP3.LUT R5, R3, 0xfffffff8, RZ, 0xc0, !PT ;  /* 0xfffffff803057812 */ /* 0x000fe400078ec0ff */
[----:B------:R-:W-:Y:S02]  /*0af0*/  LEA.HI R7, R7, R10, RZ, 0x3 ;  /* 0x0000000a07077211 */ /* 0x000fe400078f18ff */
[----:B------:R-:W-:Y:S01]  /*0b00*/  LEA.HI R6, R0, R155, RZ, 0x5 ;  /* 0x0000009b00067211 */ /* 0x000fe200078f28ff */
[----:B------:R-:W-:Y:S01]  /*0b10*/  IMAD.IADD R5, R4, 0x1, -R5 ;  /* 0x0000000104057824 */ /* 0x000fe200078e0a05 */
[----:B------:R-:W-:Y:S02]  /*0b20*/  LOP3.LUT R11, R7, 0xfffffff8, RZ, 0xc0, !PT ;  /* 0xfffffff8070b7812 */ /* 0x000fe400078ec0ff */
[----:B------:R-:W-:-:S02]  /*0b30*/  SHF.R.S32.HI R6, RZ, 0x5, R6 ;  /* 0x00000005ff067819 */ /* 0x000fc40000011406 */
[C---:B------:R-:W-:Y:S01]  /*0b40*/  R2P PR, R5.reuse, 0x6 ;  /* 0x0000000605007804 */ /* 0x040fe20000000000 */
[----:B------:R-:W-:Y:S02]  /*0b50*/  IMAD.SHL.U32 R5, R5, 0x40, RZ ;  /* 0x0000004005057824 */ /* 0x000fe400078e00ff */
[----:B------:R-:W-:Y:S01]  /*0b60*/  IMAD.IADD R10, R10, 0x1, -R11 ;  /* 0x000000010a0a7824 */ /* 0x000fe200078e0a0b */
[----:B------:R-:W-:Y:S01]  /*0b70*/  LEA R11, R6, R4, 0x4 ;  /* 0x00000004060b7211 */ /* 0x000fe200078e20ff */
[----:B------:R-:W-:Y:S01]  /*0b80*/  IMAD.SHL.U32 R2, R2, 0x8, RZ ;  /* 0x0000000802027824 */ /* 0x000fe200078e00ff */
[----:B------:R-:W-:Y:S01]  /*0b90*/  LOP3.LUT R5, R5, 0x1c0, RZ, 0xc0, !PT ;  /* 0x000001c005057812 */ /* 0x000fe200078ec0ff */
[----:B------:R-:W-:Y:S01]  /*0ba0*/  IMAD.SHL.U32 R3, R3, 0x40, RZ ;  /* 0x0000004003037824 */ /* 0x000fe200078e00ff */
[----:B------:R-:W-:Y:S01]  /*0bb0*/  SHF.R.S32.HI R147, RZ, 0x7, R147 ;  /* 0x00000007ff937819 */ /* 0x000fe20000011493 */
[--C-:B------:R-:W-:Y:S01]  /*0bc0*/  IMAD.U32 R152, R11, 0x20, R2.reuse ;  /* 0x000000200b987824 */ /* 0x100fe200078e0002 */
[----:B------:R-:W-:-:S02]  /*0bd0*/  LOP3.LUT R2, R5, 0x8, R2, 0xf8, !PT ;  /* 0x0000000805027812 */ /* 0x000fc400078ef802 */
[----:B------:R-:W-:Y:S02]  /*0be0*/  LOP3.LUT R3, R3, 0x7ffffe00, RZ, 0xc0, !PT ;  /* 0x7ffffe0003037812 */ /* 0x000fe400078ec0ff */
[----:B------:R-:W-:Y:S01]  /*0bf0*/  SHF.R.U32.HI R5, RZ, 0x3, R5 ;  /* 0x00000003ff057819 */ /* 0x000fe20000011605 */
[----:B------:R-:W-:Y:S01]  /*0c00*/  IMAD.HI R7, R147, 0x55555556, RZ ;  /* 0x5555555693077827 */ /* 0x000fe200078e02ff */
[----:B------:R-:W-:Y:S02]  /*0c10*/  LEA.HI R9, R9, R146, RZ, 0x5 ;  /* 0x0000009209097211 */ /* 0x000fe400078f28ff */
[----:B------:R-:W-:Y:S01]  /*0c20*/  LOP3.LUT R2, R2, R5, RZ, 0x3c, !PT ;  /* 0x0000000502027212 */ /* 0x000fe200078e3cff */
[----:B------:R-:W-:Y:S01]  /*0c30*/  IMAD R3, R6, 0x400, R3 ;  /* 0x0000040006037824 */ /* 0x000fe200078e0203 */
[----:B------:R-:W-:Y:S02]  /*0c40*/  LEA.HI R0, R0, R155, RZ, 0x2 ;  /* 0x0000009b00007211 */ /* 0x000fe400078f10ff */
[----:B------:R-:W-:Y:S01]  /*0c50*/  LEA.HI R4, R7, R7, RZ, 0x1 ;  /* 0x0000000707047211 */ /* 0x000fe200078f08ff */
[----:B------:R-:W-:Y:S01]  /*0c60*/  IMAD.IADD R3, R3, 0x1, R2 ;  /* 0x0000000103037824 */ /* 0x000fe200078e0202 */
[----:B------:R-:W-:-:S02]  /*0c70*/  SHF.R.S32.HI R9, RZ, 0x5, R9 ;  /* 0x00000005ff097819 */ /* 0x000fc40000011409 */
[----:B------:R-:W-:Y:S01]  /*0c80*/  LOP3.LUT R2, R0, 0xfffffffc, RZ, 0xc0, !PT ;  /* 0xfffffffc00027812 */ /* 0x000fe200078ec0ff */
[----:B------:R-:W-:Y:S02]  /*0c90*/  IMAD R4, R4, -0x3, R147 ;  /* 0xfffffffd04047824 */ /* 0x000fe400078e0293 */
[----:B------:R-:W-:Y:S01]  /*0ca0*/  IMAD R9, R9, 0x10, R10 ;  /* 0x0000001009097824 */ /* 0x000fe200078e020a */
[----:B------:R-:W-:Y:S02]  /*0cb0*/  IADD3 R143, R155, -R2, RZ ;  /* 0x800000029b8f7210 */ /* 0x000fe40007ffe0ff */
[----:B------:R-:W-:Y:S01]  /*0cc0*/  LEA R16, R3, UR41, 0x1 ;  /* 0x0000002903107c11 */ /* 0x000fe2000f8e08ff */
[----:B------:R-:W-:Y:S01]  /*0cd0*/  IMAD R148, R4, 0x40, R9 ;  /* 0x0000004004947824 */ /* 0x000fe200078e0209 */
[C---:B------:R-:W-:Y:S01]  /*0ce0*/  LEA.HI R4, R143.reuse, R143, RZ, 0x1 ;  /* 0x0000008f8f047211 */ /* 0x040fe200078f08ff */
[----:B------:R-:W-:Y:S01]  /*0cf0*/  IMAD.MOV.U32 R17, RZ, RZ, 0x40 ;  /* 0x00000040ff117424 */ /* 0x000fe200078e00ff */
[----:B------:R-:W-:Y:S01]  /*0d00*/  LOP3.LUT R7, R8, 0x7ffffffc, RZ, 0xc0, !PT ;  /* 0x7ffffffc08077812 */ /* 0x000fe200078ec0ff */
[----:B------:R-:W-:Y:S01]  /*0d10*/  VIADD R18, R16, 0x21800 ;  /* 0x0002180010127836 */ /* 0x000fe20000000000 */
[----:B------:R-:W-:Y:S01]  /*0d20*/  LOP3.LUT R4, R4, 0x1ffffffe, RZ, 0xc0, !PT ;  /* 0x1ffffffe04047812 */ /* 0x000fe200078ec0ff */
[----:B------:R-:W-:Y:S01]  /*0d30*/  IMAD.SHL.U32 R136, R143, 0x8, RZ ;  /* 0x000000088f887824 */ /* 0x000fe200078e00ff */
[----:B------:R-:W-:Y:S01]  /*0d40*/  SEL R17, R17, 0xffffffc0, !P2 ;  /* 0xffffffc011117807 */ /* 0x000fe20005000000 */
[----:B------:R-:W-:Y:S01]  /*0d50*/  VIADD R22, R16, 0x21820 ;  /* 0x0002182010167836 */ /* 0x000fe20000000000 */
[----:B------:R-:W-:Y:S01]  /*0d60*/  IADD3 R7, R146, -R7, RZ ;  /* 0x8000000792077210 */ /* 0x000fe20007ffe0ff */
[----:B------:R-:W-:Y:S01]  /*0d70*/  VIADD R141, R136, 0x40 ;  /* 0x00000040888d7836 */ /* 0x000fe20000000000 */
[----:B------:R-:W-:Y:S01]  /*0d80*/  @P1 IADD3 R22, R18, -0x20, RZ ;  /* 0xffffffe012161810 */ /* 0x000fe20007ffe0ff */
[----:B------:R-:W-:Y:S01]  /*0d90*/  IMAD.MOV.U32 R12, RZ, RZ, -0x2 ;  /* 0xfffffffeff0c7424 */ /* 0x000fe200078e00ff */
[----:B------:R-:W-:Y:S01]  /*0da0*/  IADD3 R140, R136, 0x20, RZ ;  /* 0x00000020888c7810 */ /* 0x000fe20007ffe0ff */
[----:B------:R-:W-:Y:S01]  /*0db0*/  IMAD.IADD R3, R143, 0x1, -R4 ;  /* 0x000000018f037824 */ /* 0x000fe200078e0a04 */
[----:B------:R-:W-:Y:S01]  /*0dc0*/  SHF.R.S32.HI R144, RZ, 0x2, R0 ;  /* 0x00000002ff907819 */ /* 0x000fe20000011400 */
[----:B------:R-:W-:Y:S01]  /*0dd0*/  IMAD.IADD R18, R18, 0x1, R17 ;  /* 0x0000000112127824 */ /* 0x000fe200078e0211 */
[----:B------:R-:W-:Y:S01]  /*0de0*/  SHF.R.S32.HI R154, RZ, 0x1f, R140 ;  /* 0x0000001fff9a7819 */ /* 0x000fe2000001148c */
[----:B------:R-:W-:Y:S01]  /*0df0*/  IMAD R151, R7, R12, 0x80 ;  /* 0x0000008007977424 */ /* 0x000fe200078e020c */
[----:B------:R-:W-:Y:S01]  /*0e00*/  SHF.R.S32.HI R153, RZ, 0x1f, R141 ;  /* 0x0000001fff997819 */ /* 0x000fe2000001148d */
[----:B------:R-:W-:-:S02]  /*0e10*/  IMAD.MOV.U32 R145, RZ, RZ, RZ ;  /* 0x000000ffff917224 */ /* 0x000fc400078e00ff */
[----:B------:R-:W-:Y:S02]  /*0e20*/  IMAD.MOV.U32 R2, RZ, RZ, RZ ;  /* 0x000000ffff027224 */ /* 0x000fe400078e00ff */
[----:B------:R-:W-:Y:S02]  /*0e30*/  IMAD R150, R3, 0x8, R148 ;  /* 0x0000000803967824 */ /* 0x000fe400078e0294 */
[----:B------:R-:W-:Y:S02]  /*0e40*/  IMAD.IADD R17, R17, 0x1, R22 ;  /* 0x0000000111117824 */ /* 0x000fe400078e0216 */
[----:B------:R-:W-:Y:S01]  /*0e50*/  VIADD R23, R22, 0x6000 ;  /* 0x0000600016177836 */ /* 0x000fe20000000000 */
[----:B------:R-:W-:Y:S01]  /*0e60*/  UMOV UR38, URZ ;  /* 0x0000003f00267c82 */ /* 0x000fe20008000000 */
[----:B--2---:R-:W-:-:S07]  /*0e70*/  LOP3.LUT R19, R13, 0x1, RZ, 0xfc, !PT ;  /* 0x000000010d137812 */ /* 0x004fce00078efcff */
.L_x_202:
[----:B--23--:R-:W0:Y:S01]  /*0e80*/  LDC.64 R4, c[0x0][0xc88] ;  /* 0x00032200ff047b82 */ /* 0x00ce220000000a00 */
[----:B------:R-:W-:Y:S01]  /*0e90*/  ULDC.64 UR4, c[0x0][0xa28] ;  /* 0x00028a0000047ab9 */ /* 0x000fe20000000a00 */
[----:B-1----:R-:W-:Y:S01]  /*0ea0*/  MOV R3, RZ ;  /* 0x000000ff00037202 */ /* 0x002fe20000000f00 */
[----:B------:R-:W-:Y:S01]  /*0eb0*/  ULDC.64 UR6, c[0x0][0xa20] ;  /* 0x0002880000067ab9 */ /* 0x000fe20000000a00 */
[----:B0-----:R-:W-:-:S05]  /*0ec0*/  IMAD.WIDE R4, R31, 0x4, R4 ;  /* 0x000000041f047825 */ /* 0x001fca00078e0204 */
[----:B------:R-:W2:Y:S01]  /*0ed0*/  LDG.E R137, desc[UR36][R4.64] ;  /* 0x0000002404897981 */ /* 0x000ea2000c1e1900 */
[----:B------:R-:W-:-:S04]  /*0ee0*/  ISETP.NE.U32.AND P0, PT, RZ, UR4, PT ;  /* 0x00000004ff007c0c */ /* 0x000fc8000bf05070 */
[----:B------:R-:W-:Y:S02]  /*0ef0*/  ISETP.NE.AND.EX P0, PT, RZ, UR5, PT, P0 ;  /* 0x00000005ff007c0c */ /* 0x000fe4000bf05300 */
[----:B--2---:R-:W-:-:S11]  /*0f00*/  SHF.R.S32.HI R142, RZ, 0x1f, R137 ;  /* 0x0000001fff8e7819 */ /* 0x004fd60000011489 */
[----:B------:R-:W-:-:S04]  /*0f10*/  @P0 LEA R6, P1, R137, UR4, 0x2 ;  /* 0x0000000489060c11 */ /* 0x000fc8000f8210ff */
[----:B------:R-:W-:Y:S01]  /*0f20*/  @P0 LEA.HI.X R7, R137, UR5, R142, 0x2, P1 ;  /* 0x0000000589070c11 */ /* 0x000fe200088f148e */
[----:B------:R-:W-:-:S04]  /*0f30*/  ULDC.64 UR4, c[0x0][0x418] ;  /* 0x0001060000047ab9 */ /* 0x000fc80000000a00 */
[----:B------:R0:W5:Y:S01]  /*0f40*/  @P0 LDG.E R3, desc[UR36][R6.64] ;  /* 0x0000002406030981 */ /* 0x000162000c1e1900 */
[----:B------:R-:W-:Y:S01]  /*0f50*/  ISETP.NE.U32.AND P0, PT, RZ, UR6, PT ;  /* 0x00000006ff007c0c */ /* 0x000fe2000bf05070 */
[----:B------:R-:W-:-:S03]  /*0f60*/  UISETP.NE.U32.AND UP0, UPT, UR4, URZ, UPT ;  /* 0x0000003f0400728c */ /* 0x000fc6000bf05070 */
[----:B------:R-:W-:Y:S01]  /*0f70*/  ISETP.NE.AND.EX P0, PT, RZ, UR7, PT, P0 ;  /* 0x00000007ff007c0c */ /* 0x000fe2000bf05300 */
[----:B------:R-:W-:Y:S01]  /*0f80*/  UISETP.NE.AND.EX UP0, UPT, UR5, URZ, UPT, UP0 ;  /* 0x0000003f0500728c */ /* 0x000fe2000bf05300 */
[----:B------:R-:W-:Y:S02]  /*0f90*/  ULDC UR4, c[0x0][0x424] ;  /* 0x0001090000047ab9 */ /* 0x000fe40000000800 */
[----:B------:R-:W-:Y:S01]  /*0fa0*/  ULDC UR5, c[0x0][0x2f0] ;  /* 0x0000bc0000057ab9 */ /* 0x000fe20000000800 */
[----:B------:R-:W-:-:S04]  /*0fb0*/  USEL UR4, UR4, 0x1, UP0 ;  /* 0x0000000104047887 */ /* 0x000fc80008000000 */
[----:B------:R-:W-:-:S04]  /*0fc0*/  UIMAD UR4, UR4, UR5, URZ ;  /* 0x00000005040472a4 */ /* 0x000fc8000f8e023f */
[C---:B------:R-:W-:Y:S02]  /*0fd0*/  @P0 LEA R4, P1, R137.reuse, UR6, 0x2 ;  /* 0x0000000689040c11 */ /* 0x040fe4000f8210ff */
[----:B------:R-:W-:Y:S02]  /*0fe0*/  IMAD.U32 R88, RZ, RZ, UR4 ;  /* 0x00000004ff587e24 */ /* 0x000fe4000f8e00ff */
[----:B------:R-:W-:-:S05]  /*0ff0*/  @P0 LEA.HI.X R5, R137, UR7, R142, 0x2, P1 ;  /* 0x0000000789050c11 */ /* 0x000fca00088f148e */
[----:B------:R0:W5:Y:S01]  /*1000*/  @P0 LDG.E R88, desc[UR36][R4.64] ;  /* 0x0000002404580981 */ /* 0x000162000c1e1900 */
[----:B----4-:R-:W-:Y:S05]  /*1010*/  @P0 BRA `(.L_x_165) ;  /* 0x0000000000240947 */ /* 0x010fea0003800000 */
[----:B------:R-:W-:Y:S02]  /*1020*/  ULDC.64 UR4, c[0x0][0xa08] ;  /* 0x0002820000047ab9 */ /* 0x000fe40000000a00 */
[----:B------:R-:W-:-:S04]  /*1030*/  ISETP.NE.U32.AND P0, PT, RZ, UR4, PT ;  /* 0x00000004ff007c0c */ /* 0x000fc8000bf05070 */
[----:B------:R-:W-:-:S13]  /*1040*/  ISETP.NE.AND.EX P0, PT, RZ, UR5, PT, P0 ;  /* 0x00000005ff007c0c */ /* 0x000fda000bf05300 */
[----:B------:R-:W-:Y:S05]  /*1050*/  @!P0 BRA `(.L_x_165) ;  /* 0x0000000000148947 */ /* 0x000fea0003800000 */
[----:B0-----:R-:W0:Y:S02]  /*1060*/  LDC.64 R4, c[0x0][0xa08] ;  /* 0x00028200ff047b82 */ /* 0x001e240000000a00 */
[----:B0-----:R-:W-:-:S05]  /*1070*/  IMAD.WIDE R4, R137, 0x4, R4 ;  /* 0x0000000489047825 */ /* 0x001fca00078e0204 */
[----:B-----5:R-:W2:Y:S04]  /*1080*/  LDG.E R88, desc[UR36][R4.64] ;  /* 0x0000002404587981 */ /* 0x020ea8000c1e1900 */
[----:B------:R-:W2:Y:S02]  /*1090*/  LDG.E R7, desc[UR36][R4.64+0x4] ;  /* 0x0000042404077981 */ /* 0x000ea4000c1e1900 */
[----:B--2---:R-:W-:-:S07]  /*10a0*/  IMAD.IADD R88, R7, 0x1, -R88 ;  /* 0x0000000107587824 */ /* 0x004fce00078e0a58 */
.L_x_165:
[----:B-----5:R-:W-:Y:S01]  /*10b0*/  IMAD.IADD R88, R88, 0x1, -R3 ;  /* 0x0000000158587824 */ /* 0x020fe200078e0a03 */
[----:B------:R-:W-:Y:S01]  /*10c0*/  MOV R139, R29 ;  /* 0x0000001d008b7202 */ /* 0x000fe20000000f00 */
[----:B------:R-:W-:Y:S01]  /*10d0*/  IMAD.MOV.U32 R138, RZ, RZ, R30 ;  /* 0x000000ffff8a7224 */ /* 0x000fe200078e001e */
[----:B------:R-:W-:Y:S01]  /*10e0*/  PLOP3.LUT P0, PT, PT, PT, PT, 0x80, 0x0 ;  /* 0x000000000000781c */ /* 0x000fe20003f0f070 */
[C---:B------:R-:W-:Y:S01]  /*10f0*/  VIADD R0, R88.reuse, 0x7f ;  /* 0x0000007f58007836 */ /* 0x040fe20000000000 */
[----:B------:R-:W-:Y:S01]  /*1100*/  ISETP.GE.AND P1, PT, R88, 0x1, PT ;  /* 0x000000015800780c */ /* 0x000fe20003f26270 */
[----:B------:R-:W-:Y:S01]  /*1110*/  IMAD.MOV.U32 R135, RZ, RZ, RZ ;  /* 0x000000ffff877224 */ /* 0x000fe200078e00ff */
[----:B------:R-:W-:Y:S02]  /*1120*/  CS2R R52, SRZ ;  /* 0x0000000000347805 */ /* 0x000fe4000001ff00 */
[----:B------:R-:W-:Y:S02]  /*1130*/  CS2R R34, SRZ ;  /* 0x0000000000227805 */ /* 0x000fe4000001ff00 */
[----:B------:R-:W-:-:S02]  /*1140*/  SHF.R.S32.HI R3, RZ, 0x1f, R0 ;  /* 0x0000001fff037819 */ /* 0x000fc40000011400 */
[----:B------:R-:W-:Y:S02]  /*1150*/  CS2R R54, SRZ ;  /* 0x0000000000367805 */ /* 0x000fe4000001ff00 */
[----:B------:R-:W-:Y:S02]  /*1160*/  CS2R R40, SRZ ;  /* 0x0000000000287805 */ /* 0x000fe4000001ff00 */
[----:B------:R-:W-:Y:S02]  /*1170*/  CS2R R36, SRZ ;  /* 0x0000000000247805 */ /* 0x000fe4000001ff00 */
[----:B------:R-:W-:Y:S01]  /*1180*/  LEA.HI R149, R3, R0, RZ, 0x7 ;  /* 0x0000000003957211 */ /* 0x000fe200078f38ff */
[----:B------:R-:W-:Y:S01]  /*1190*/  IMAD.MOV.U32 R0, RZ, RZ, RZ ;  /* 0x000000ffff007224 */ /* 0x000fe200078e00ff */
[----:B------:R-:W-:Y:S01]  /*11a0*/  CS2R R56, SRZ ;  /* 0x0000000000387805 */ /* 0x000fe2000001ff00 */
[----:B------:R-:W-:Y:S01]  /*11b0*/  IMAD.MOV.U32 R3, RZ, RZ, RZ ;  /* 0x000000ffff037224 */ /* 0x000fe200078e00ff */
        /* <DEDUP_REMOVED lines=14> */
[----:B------:R-:W-:Y:S01]  /*12a0*/  MOV R24, RZ ;  /* 0x000000ff00187202 */ /* 0x000fe20000000f00 */
[----:B------:R-:W-:Y:S01]  /*12b0*/  IMAD.MOV.U32 R8, RZ, RZ, RZ ;  /* 0x000000ffff087224 */ /* 0x000fe200078e00ff */
[----:B0-----:R-:W-:Y:S01]  /*12c0*/  CS2R R6, SRZ ;  /* 0x0000000000067805 */ /* 0x001fe2000001ff00 */
[----:B------:R-:W-:Y:S02]  /*12d0*/  IMAD.MOV.U32 R26, RZ, RZ, RZ ;  /* 0x000000ffff1a7224 */ /* 0x000fe400078e00ff */
[----:B------:R-:W-:Y:S02]  /*12e0*/  IMAD.MOV.U32 R73, RZ, RZ, RZ ;  /* 0x000000ffff497224 */ /* 0x000fe400078e00ff */
[----:B------:R-:W-:Y:S01]  /*12f0*/  IMAD.MOV.U32 R33, RZ, RZ, RZ ;  /* 0x000000ffff217224 */ /* 0x000fe200078e00ff */
[----:B------:R-:W-:Y:S06]  /*1300*/  @!P1 BRA `(.L_x_166) ;  /* 0x0000005c00f09947 */ /* 0x000fec0003800000 */
[----:B------:R-:W0:Y:S01]  /*1310*/  SHFL.IDX PT, R0, R147, RZ, 0x1f ;  /* 0x00001fff93007589 */ /* 0x000e2200000e0000 */
[----:B------:R-:W-:Y:S01]  /*1320*/  UIADD3 UR6, UR41, 0x21800, URZ ;  /* 0x0002180029067890 */ /* 0x000fe2000fffe03f */
[----:B------:R-:W-:-:S03]  /*1330*/  SHF.R.S32.HI R149, RZ, 0x7, R149 ;  /* 0x00000007ff957819 */ /* 0x000fc60000011495 */
[----:B------:R-:W-:-:S06]  /*1340*/  ULOP3.LUT UP0, URZ, UR6, 0x3ff, URZ, 0xc0, !UPT ;  /* 0x000003ff063f7892 */ /* 0x000fcc000f80c03f */
[----:B------:R-:W-:Y:S02]  /*1350*/  PLOP3.LUT P0, PT, PT, PT, UP0, 0x80, 0x0 ;  /* 0x000000000000781c */ /* 0x000fe40003f0f008 */
[----:B0-----:R-:W-:-:S13]  /*1360*/  R2UR UR40, R0 ;  /* 0x00000000002872ca */ /* 0x001fda00000e0000 */
[----:B------:R-:W-:-:S04]  /*1370*/  UIMAD.WIDE UR4, UR40, 0x55555556, URZ ;  /* 0x55555556280478a5 */ /* 0x000fc8000f8e023f */
[----:B------:R-:W-:-:S04]  /*1380*/  ULEA.HI UR5, UR5, UR5, URZ, 0x1 ;  /* 0x0000000505057291 */ /* 0x000fc8000f8f083f */
[----:B------:R-:W-:-:S04]  /*1390*/  UIMAD UR43, UR5, -0x3, UR40 ;  /* 0xfffffffd052b78a4 */ /* 0x000fc8000f8e0228 */
[----:B------:R-:W-:-:S04]  /*13a0*/  ULEA UR4, UR43, UR6, 0xd ;  /* 0x000000062b047291 */ /* 0x000fc8000f8e683f */
[----:B------:R-:W-:-:S04]  /*13b0*/  USHF.R.U32.HI UR4, URZ, 0x4, UR4 ;  /* 0x000000043f047899 */ /* 0x000fc80008011604 */
[----:B------:R-:W-:Y:S01]  /*13c0*/  ULOP3.LUT UR39, UR4, 0x3fff, URZ, 0xc0, !UPT ;  /* 0x00003fff04277892 */ /* 0x000fe2000f8ec03f */
[----:B------:R-:W-:Y:S11]  /*13d0*/  @!P0 BRA `(.L_x_167) ;  /* 0x0000000000408947 */ /* 0x000ff60003800000 */
[----:B------:R-:W-:Y:S01]  /*13e0*/  MOV R0, 0x0 ;  /* 0x0000000000007802 */ /* 0x000fe20000000f00 */
[----:B------:R-:W-:Y:S01]  /*13f0*/  ULDC.64 UR4, c[0x4][0x88] ;  /* 0x0100220000047ab9 */ /* 0x000fe20000000a00 */
[----:B------:R-:W-:Y:S01]  /*1400*/  ULDC.64 UR6, c[0x4][0x28] ;  /* 0x01000a0000067ab9 */ /* 0x000fe20000000a00 */
[----:B------:R-:W-:Y:S01]  /*1410*/  MOV R4, UR4 ;  /* 0x0000000400047c02 */ /* 0x000fe20008000f00 */
[----:B------:R0:W1:Y:S01]  /*1420*/  LDC.64 R14, c[0x4][R0] ;  /* 0x01000000000e7b82 */ /* 0x0000620000000a00 */
[----:B------:R-:W-:Y:S01]  /*1430*/  IMAD.U32 R5, RZ, RZ, UR5 ;  /* 0x00000005ff057e24 */ /* 0x000fe2000f8e00ff */
[----:B------:R-:W-:Y:S01]  /*1440*/  ULDC.64 UR4, c[0x4][0x90] ;  /* 0x0100240000047ab9 */ /* 0x000fe20000000a00 */
[----:B------:R-:W-:Y:S01]  /*1450*/  IMAD.U32 R10, RZ, RZ, UR6 ;  /* 0x00000006ff0a7e24 */ /* 0x000fe2000f8e00ff */
[----:B------:R-:W-:Y:S01]  /*1460*/  MOV R11, UR7 ;  /* 0x00000007000b7c02 */ /* 0x000fe20008000f00 */
[----:B------:R-:W-:Y:S02]  /*1470*/  IMAD.U32 R6, RZ, RZ, UR4 ;  /* 0x00000004ff067e24 */ /* 0x000fe4000f8e00ff */
[----:B------:R-:W-:-:S02]  /*1480*/  IMAD.U32 R7, RZ, RZ, UR5 ;  /* 0x00000005ff077e24 */ /* 0x000fc4000f8e00ff */
[----:B------:R-:W-:Y:S02]  /*1490*/  IMAD.MOV.U32 R8, RZ, RZ, 0x70 ;  /* 0x00000070ff087424 */ /* 0x000fe400078e00ff */
[----:B------:R-:W-:Y:S02]  /*14a0*/  IMAD.MOV.U32 R12, RZ, RZ, 0x1 ;  /* 0x00000001ff0c7424 */ /* 0x000fe400078e00ff */
[----:B0-----:R-:W-:-:S07]  /*14b0*/  IMAD.MOV.U32 R13, RZ, RZ, RZ ;  /* 0x000000ffff0d7224 */ /* 0x001fce00078e00ff */
[----:B------:R-:W-:-:S07]  /*14c0*/  LEPC R20, `(.L_x_167) ;  /* 0x000000001014794e */ /* 0x000fce0000000000 */
[----:B-1----:R-:W-:Y:S05]  /*14d0*/  CALL.ABS.NOINC R14 ;  /* 0x000000000e007343 */ /* 0x002fea0003c00000 */
.L_x_167:
[----:B------:R-:W-:Y:S02]  /*14e0*/  LEA.HI R0, R145, R145, RZ, 0x1 ;  /* 0x0000009191007211 */ /* 0x000fe400078f08ff */
[----:B------:R-:W-:Y:S02]  /*14f0*/  ISETP.NE.AND P0, PT, R19, 0x3, PT ;  /* 0x000000031300780c */ /* 0x000fe40003f05270 */
[----:B------:R-:W-:-:S05]  /*1500*/  LOP3.LUT R0, R0, 0xfffffffe, RZ, 0xc0, !PT ;  /* 0xfffffffe00007812 */ /* 0x000fca00078ec0ff */
[----:B------:R-:W-:-:S05]  /*1510*/  IMAD.IADD R0, R145, 0x1, -R0 ;  /* 0x0000000191007824 */ /* 0x000fca00078e0a00 */
[----:B------:R-:W-:-:S04]  /*1520*/  SHF.L.U32 R0, R0, 0x1f, RZ ;  /* 0x0000001f00007819 */ /* 0x000fc800000006ff */
[----:B------:R-:W0:Y:S02]  /*1530*/  SYNCS.PHASECHK.TRANS64.TRYWAIT P1, [UR41+0x2d800], R0 ;  /* 0x02d80000ff0075a7 */ /* 0x000e240008020169 */
[----:B0-----:R-:W-:Y:S05]  /*1540*/  @!P1 BRA `(.L_x_168) ;  /* 0x000000c800b89947 */ /* 0x001fea0003800000 */
.L_x_287:
[----:B------:R-:W-:Y:S05]  /*1550*/  @!P0 BRA `(.L_x_169) ;  /* 0x0000000000048947 */ /* 0x000fea0003800000 */
[----:B------:R-:W-:Y:S01]  /*1560*/  BPT.TRAP 0x1 ;  /* 0x000000040000795c */ /* 0x000fe20000300000 */
.L_x_169:
[----:B0-----:R-:W-:Y:S02]  /*1570*/  MOV R0, UR38 ;  /* 0x0000002600007c02 */ /* 0x001fe40008000f00 */
[----:B------:R-:W-:Y:S02]  /*1580*/  SHF.L.U32 R3, R2, 0x1f, RZ ;  /* 0x0000001f02037819 */ /* 0x000fe400000006ff */
[----:B------:R-:W-:-:S04]  /*1590*/  LEA R0, R0, UR41, 0x3 ;  /* 0x0000002900007c11 */ /* 0x000fc8000f8e18ff */
[----:B------:R0:W1:Y:S01]  /*15a0*/  SYNCS.PHASECHK.TRANS64.TRYWAIT P1, [R0+URZ+0x2d830], R3 ;  /* 0x02d83003000075a7 */ /* 0x000062000802017f */
[----:B------:R-:W-:Y:S05]  /*15b0*/  @!P0 BRA `(.L_x_170) ;  /* 0x0000000000048947 */ /* 0x000fea0003800000 */
[----:B------:R-:W-:Y:S01]  /*15c0*/  BPT.TRAP 0x1 ;  /* 0x000000040000795c */ /* 0x000fe20000300000 */
.L_x_170:
[----:B------:R-:W-:Y:S01]  /*15d0*/  IMAD.MOV.U32 R135, RZ, RZ, RZ ;  /* 0x000000ffff877224 */ /* 0x000fe200078e00ff */
[----:B-1----:R-:W-:Y:S06]  /*15e0*/  @P1 BRA `(.L_x_171) ;  /* 0x0000000000081947 */ /* 0x002fec0003800000 */
[----:B------:R-:W1:Y:S02]  /*15f0*/  SYNCS.PHASECHK.TRANS64.TRYWAIT P1, [R0+URZ+0x2d830], R3 ;  /* 0x02d83003000075a7 */ /* 0x000e64000802017f */
[----:B-1----:R-:W-:Y:S05]  /*1600*/  @!P1 BRA `(.L_x_172) ;  /* 0x000000c800a09947 */ /* 0x002fea0003800000 */
.L_x_171:
        /* <DEDUP_REMOVED lines=53> */
.L_x_173:
        /* <DEDUP_REMOVED lines=9> */
[----:B------:R-:W-:Y:S02]  /*19f0*/  IMAD.IADD R34, R151, 0x1, R88 ;  /* 0x0000000197227824 */ /* 0x000fe400078e0258 */
[----:B------:R-:W-:Y:S01]  /*1a00*/  FMUL.FTZ R95, R32, UR6 ;  /* 0x00000006205f7c20 */ /* 0x000fe20008410000 */
[----:B------:R-:W-:Y:S01]  /*1a10*/  FMUL.FTZ R14, R71, UR6 ;  /* 0x00000006470e7c20 */ /* 0x000fe20008410000 */
[----:B------:R-:W-:Y:S01]  /*1a20*/  FMUL.FTZ R20, R26, UR6 ;  /* 0x000000061a147c20 */ /* 0x000fe20008410000 */
[----:B------:R-:W-:-:S02]  /*1a30*/  IMAD R71, R149, -0x80, R34 ;  /* 0xffffff8095477824 */ /* 0x000fc400078e0222 */
[----:B------:R-:W-:Y:S01]  /*1a40*/  FMUL.FTZ R13, R27, UR6 ;  /* 0x000000061b0d7c20 */ /* 0x000fe20008410000 */
[----:B------:R-:W-:Y:S01]  /*1a50*/  FMUL.FTZ R97, R36, UR6 ;  /* 0x0000000624617c20 */ /* 0x000fe20008410000 */
[----:B------:R-:W3:Y:S01]  /*1a60*/  MUFU.TANH R92, R92 ;  /* 0x0000005c005c7308 */ /* 0x000ee20000002400 */
[----:B------:R-:W-:Y:S01]  /*1a70*/  FMUL.FTZ R11, R35, UR6 ;  /* 0x00000006230b7c20 */ /* 0x000fe20008410000 */
[C---:B------:R-:W-:Y:S01]  /*1a80*/  ISETP.GT.AND P2, PT, R71.reuse, RZ, PT ;  /* 0x000000ff4700720c */ /* 0x040fe20003f44270 */
[----:B------:R-:W-:Y:S01]  /*1a90*/  FMUL.FTZ R89, R30, UR6 ;  /* 0x000000061e597c20 */ /* 0x000fe20008410000 */
[----:B------:R-:W-:Y:S01]  /*1aa0*/  ISETP.GT.AND P1, PT, R71, 0x1, PT ;  /* 0x000000014700780c */ /* 0x000fe20003f24270 */
[----:B------:R-:W-:Y:S01]  /*1ab0*/  FMUL.FTZ R37, R37, UR6 ;  /* 0x0000000625257c20 */ /* 0x000fe20008410000 */
[----:B------:R-:W-:Y:S01]  /*1ac0*/  ISETP.GT.AND P6, PT, R71, 0x8, PT ;  /* 0x000000084700780c */ /* 0x000fe20003fc4270 */
[----:B------:R-:W-:Y:S01]  /*1ad0*/  FMUL.FTZ R12, R31, UR6 ;  /* 0x000000061f0c7c20 */ /* 0x000fe20008410000 */
[----:B------:R-:W4:Y:S01]  /*1ae0*/  MUFU.TANH R93, R93 ;  /* 0x0000005d005d7308 */ /* 0x000f220000002400 */
[----:B--2---:R-:W-:Y:S01]  /*1af0*/  FSEL R34, R91, -INF , P2 ;  /* 0xff8000005b227808 */ /* 0x004fe20001000000 */
[----:B------:R-:W-:Y:S01]  /*1b00*/  FMUL.FTZ R98, R40, UR6 ;  /* 0x0000000628627c20 */ /* 0x000fe20008410000 */
[----:B------:R-:W-:Y:S01]  /*1b10*/  ISETP.GT.AND P5, PT, R71, 0x9, PT ;  /* 0x000000094700780c */ /* 0x000fe20003fa4270 */
[----:B------:R-:W-:Y:S01]  /*1b20*/  FMUL.FTZ R10, R39, UR6 ;  /* 0x00000006270a7c20 */ /* 0x000fe20008410000 */
[----:B------:R-:W-:Y:S01]  /*1b30*/  ISETP.GT.AND P4, PT, R71, 0x10, PT ;  /* 0x000000104700780c */ /* 0x000fe20003f84270 */
[----:B------:R-:W-:Y:S01]  /*1b40*/  FMUL.FTZ R39, R41, UR6 ;  /* 0x0000000629277c20 */ /* 0x000fe20008410000 */
[----:B------:R-:W-:Y:S01]  /*1b50*/  FMUL.FTZ R30, R42, UR6 ;  /* 0x000000062a1e7c20 */ /* 0x000fe20008410000 */
[----:B------:R-:W2:Y:S01]  /*1b60*/  MUFU.TANH R94, R94 ;  /* 0x0000005e005e7308 */ /* 0x000ea20000002400 */
[----:B---3--:R-:W-:Y:S01]  /*1b70*/  FSEL R35, R92, -INF , P1 ;  /* 0xff8000005c237808 */ /* 0x008fe20000800000 */
[----:B------:R-:W-:Y:S01]  /*1b80*/  FMUL.FTZ R9, R43, UR6 ;  /* 0x000000062b097c20 */ /* 0x000fe20008410000 */
[----:B------:R-:W-:Y:S01]  /*1b90*/  ISETP.GT.AND P3, PT, R71, 0x11, PT ;  /* 0x000000114700780c */ /* 0x000fe20003f64270 */
[----:B------:R-:W-:Y:S01]  /*1ba0*/  FMUL.FTZ R43, R44, UR6 ;  /* 0x000000062c2b7c20 */ /* 0x000fe20008410000 */
[----:B------:R-:W-:Y:S01]  /*1bb0*/  FMNMX.FTZ R91, R34, R35, !PT ;  /* 0x00000023225b7209 */ /* 0x000fe20007810000 */
[----:B------:R-:W-:Y:S01]  /*1bc0*/  FMUL.FTZ R24, R50, UR6 ;  /* 0x0000000632187c20 */ /* 0x000fe20008410000 */
[----:B------:R-:W-:Y:S01]  /*1bd0*/  FMUL.FTZ R25, R38, UR6 ;  /* 0x0000000626197c20 */ /* 0x000fe20008410000 */
[----:B------:R-:W3:Y:S01]  /*1be0*/  MUFU.TANH R95, R95 ;  /* 0x0000005f005f7308 */ /* 0x000ee20000002400 */
[----:B----4-:R-:W-:Y:S01]  /*1bf0*/  FSEL R36, R93, -INF , P6 ;  /* 0xff8000005d247808 */ /* 0x010fe20003000000 */
[----:B------:R-:W-:Y:S01]  /*1c00*/  FMUL.FTZ R41, R45, UR6 ;  /* 0x000000062d297c20 */ /* 0x000fe20008410000 */
[----:B01----:R-:W-:Y:S01]  /*1c10*/  FMUL.FTZ R3, R51, UR6 ;  /* 0x0000000633037c20 */ /* 0x003fe20008410000 */
[----:B------:R-:W-:Y:S01]  /*1c20*/  FMUL.FTZ R51, R52, UR6 ;  /* 0x0000000634337c20 */ /* 0x000fe20008410000 */
[----:B------:R-:W-:Y:S01]  /*1c30*/  FMNMX.FTZ R91, R36, R91, !PT ;  /* 0x0000005b245b7209 */ /* 0x000fe20007810000 */
[----:B------:R-:W-:Y:S01]  /*1c40*/  FMUL.FTZ R6, R47, UR6 ;  /* 0x000000062f067c20 */ /* 0x000fe20008410000 */
[----:B------:R-:W-:Y:S01]  /*1c50*/  FMUL.FTZ R47, R48, UR6 ;  /* 0x00000006302f7c20 */ /* 0x000fe20008410000 */
[----:B------:R-:W0:Y:S01]  /*1c60*/  MUFU.TANH R20, R20 ;  /* 0x0000001400147308 */ /* 0x000e220000002400 */
[----:B--2---:R-:W-:Y:S01]  /*1c70*/  FSEL R40, R94, -INF , P5 ;  /* 0xff8000005e287808 */ /* 0x004fe20002800000 */
[----:B------:R-:W-:Y:S01]  /*1c80*/  FMUL.FTZ R32, R54, UR6 ;  /* 0x0000000636207c20 */ /* 0x000fe20008410000 */
[----:B------:R-:W-:Y:S01]  /*1c90*/  FMUL.FTZ R45, R49, UR6 ;  /* 0x00000006312d7c20 */ /* 0x000fe20008410000 */
[----:B------:R-:W-:Y:S01]  /*1ca0*/  FMUL.FTZ R5, R55, UR6 ;  /* 0x0000000637057c20 */ /* 0x000fe20008410000 */
[----:B------:R-:W-:Y:S01]  /*1cb0*/  FMNMX.FTZ R91, R40, R91, !PT ;  /* 0x0000005b285b7209 */ /* 0x000fe20007810000 */
[----:B------:R-:W-:Y:S01]  /*1cc0*/  FMUL.FTZ R55, R56, UR6 ;  /* 0x0000000638377c20 */ /* 0x000fe20008410000 */
[----:B------:R-:W-:Y:S01]  /*1cd0*/  FMUL.FTZ R29, R58, UR6 ;  /* 0x000000063a1d7c20 */ /* 0x000fe20008410000 */
[----:B------:R-:W1:Y:S01]  /*1ce0*/  MUFU.TANH R96, R96 ;  /* 0x0000006000607308 */ /* 0x000e620000002400 */
[----:B---3--:R-:W-:Y:S01]  /*1cf0*/  FSEL R42, R95, -INF , P4 ;  /* 0xff8000005f2a7808 */ /* 0x008fe20002000000 */
        /* <DEDUP_REMOVED lines=35> */
[----:B------:R-:W-:Y:S01]  /*1f30*/  FMNMX.FTZ R91, R52, R91, !PT ;  /* 0x0000005b345b7209 */ /* 0x000fe20007810000 */
[----:B------:R-:W-:Y:S01]  /*1f40*/  FMUL.FTZ R81, R84, UR6 ;  /* 0x0000000654517c20 */ /* 0x000fe20008410000 */
[----:B------:R-:W-:Y:S01]  /*1f50*/  FMUL.FTZ R85, R85, UR6 ;  /* 0x0000000655557c20 */ /* 0x000fe20008410000 */
[----:B------:R-:W0:Y:S01]  /*1f60*/  MUFU.TANH R12, R12 ;  /* 0x0000000c000c7308 */ /* 0x000e220000002400 */
[----:B-1----:R-:W-:Y:S01]  /*1f70*/  FSEL R38, R89, -INF , P6 ;  /* 0xff80000059267808 */ /* 0x002fe20003000000 */
[--C-:B------:R-:W-:Y:S01]  /*1f80*/  IMAD.MOV.U32 R134, RZ, RZ, R135.reuse ;  /* 0x000000ffff867224 */ /* 0x100fe200078e0087 */
[----:B------:R-:W-:Y:S01]  /*1f90*/  ISETP.GT.AND P6, PT, R71, 0x20, PT ;  /* 0x000000204700780c */ /* 0x000fe20003fc4270 */
[--C-:B------:R-:W-:Y:S01]  /*1fa0*/  IMAD.MOV.U32 R131, RZ, RZ, R135.reuse ;  /* 0x000000ffff837224 */ /* 0x100fe200078e0087 */
[----:B------:R-:W-:Y:S01]  /*1fb0*/  P2R R90, PR, RZ, 0x1 ;  /* 0x00000001ff5a7803 */ /* 0x000fe20000000000 */
[--C-:B------:R-:W-:Y:S01]  /*1fc0*/  IMAD.MOV.U32 R129, RZ, RZ, R135.reuse ;  /* 0x000000ffff817224 */ /* 0x100fe200078e0087 */
[-C--:B------:R-:W-:Y:S01]  /*1fd0*/  MOV R133, R135.reuse ;  /* 0x0000008700857202 */ /* 0x080fe20000000f00 */
[----:B------:R-:W1:Y:S01]  /*1fe0*/  MUFU.TANH R98, R98 ;  /* 0x0000006200627308 */ /* 0x000e620000002400 */
[----:B--2---:R-:W-:Y:S01]  /*1ff0*/  FSEL R54, R37, -INF , P1 ;  /* 0xff80000025367808 */ /* 0x004fe20000800000 */
[----:B------:R-:W-:Y:S01]  /*2000*/  FMUL.FTZ R37, R83, UR6 ;  /* 0x0000000653257c20 */ /* 0x000fe20008410000 */
[--C-:B------:R-:W-:Y:S01]  /*2010*/  IMAD.MOV.U32 R127, RZ, RZ, R135.reuse ;  /* 0x000000ffff7f7224 */ /* 0x100fe200078e0087 */
[----:B------:R-:W-:Y:S01]  /*2020*/  MOV R123, R135 ;  /* 0x00000087007b7202 */ /* 0x000fe20000000f00 */
[--C-:B------:R-:W-:Y:S01]  /*2030*/  IMAD.MOV.U32 R125, RZ, RZ, R135.reuse ;  /* 0x000000ffff7d7224 */ /* 0x100fe200078e0087 */
[----:B------:R-:W-:Y:S01]  /*2040*/  FMNMX.FTZ R91, R54, R91, !PT ;  /* 0x0000005b365b7209 */ /* 0x000fe20007810000 */
[--C-:B------:R-:W-:Y:S01]  /*2050*/  IMAD.MOV.U32 R121, RZ, RZ, R135.reuse ;  /* 0x000000ffff797224 */ /* 0x100fe200078e0087 */
[----:B------:R-:W2:Y:S01]  /*2060*/  MUFU.TANH R33, R33 ;  /* 0x0000002100217308 */ /* 0x000ea20000002400 */
[----:B0-----:R-:W-:Y:S01]  /*2070*/  FSEL R12, R12, -INF , P5 ;  /* 0xff8000000c0c7808 */ /* 0x001fe20002800000 */
[--C-:B------:R-:W-:Y:S01]  /*2080*/  IMAD.MOV.U32 R119, RZ, RZ, R135.reuse ;  /* 0x000000ffff777224 */ /* 0x100fe200078e0087 */
[----:B------:R-:W-:Y:S01]  /*2090*/  ISETP.GT.AND P5, PT, R71, 0x21, PT ;  /* 0x000000214700780c */ /* 0x000fe20003fa4270 */
[--C-:B------:R-:W-:Y:S01]  /*20a0*/  IMAD.MOV.U32 R117, RZ, RZ, R135.reuse ;  /* 0x000000ffff757224 */ /* 0x100fe200078e0087 */
[-C--:B------:R-:W-:Y:S01]  /*20b0*/  MOV R113, R135.reuse ;  /* 0x0000008700717202 */ /* 0x080fe20000000f00 */
[--C-:B------:R-:W-:Y:S01]  /*20c0*/  IMAD.MOV.U32 R115, RZ, RZ, R135.reuse ;  /* 0x000000ffff737224 */ /* 0x100fe200078e0087 */
[-C--:B------:R-:W-:Y:S01]  /*20d0*/  MOV R103, R135.reuse ;  /* 0x0000008700677202 */ /* 0x080fe20000000f00 */
[----:B------:R-:W0:Y:S01]  /*20e0*/  MUFU.TANH R39, R39 ;  /* 0x0000002700277308 */ /* 0x000e220000002400 */
[----:B-1----:R-:W-:Y:S01]  /*20f0*/  FSEL R56, R98, -INF , P6 ;  /* 0xff80000062387808 */ /* 0x002fe20003000000 */
[--C-:B------:R-:W-:Y:S01]  /*2100*/  IMAD.MOV.U32 R111, RZ, RZ, R135.reuse ;  /* 0x000000ffff6f7224 */ /* 0x100fe200078e0087 */
[----:B------:R-:W-:Y:S01]  /*2110*/  MOV R93, R135 ;  /* 0x00000087005d7202 */ /* 0x000fe20000000f00 */
[--C-:B------:R-:W-:Y:S01]  /*2120*/  IMAD.MOV.U32 R109, RZ, RZ, R135.reuse ;  /* 0x000000ffff6d7224 */ /* 0x100fe200078e0087 */
[----:B------:R-:W-:Y:S01]  /*2130*/  FMNMX.FTZ R91, R56, R91, !PT ;  /* 0x0000005b385b7209 */ /* 0x000fe20007810000 */
[----:B------:R-:W-:-:S02]  /*2140*/  IMAD.MOV.U32 R107, RZ, RZ, R135 ;  /* 0x000000ffff6b7224 */ /* 0x000fc400078e0087 */
[----:B------:R-:W1:Y:S01]  /*2150*/  MUFU.TANH R11, R11 ;  /* 0x0000000b000b7308 */ /* 0x000e620000002400 */
[----:B--2---:R-:W-:Y:S01]  /*2160*/  FSEL R44, R33, -INF , P4 ;  /* 0xff800000212c7808 */ /* 0x004fe20002000000 */
[----:B------:R-:W-:Y:S01]  /*2170*/  FMUL.FTZ R33, R86, UR6 ;  /* 0x0000000656217c20 */ /* 0x000fe20008410000 */
[----:B------:R-:W-:Y:S01]  /*2180*/  ISETP.GT.AND P4, PT, R71, 0x28, PT ;  /* 0x000000284700780c */ /* 0x000fe20003f84270 */
[--C-:B------:R-:W-:Y:S02]  /*2190*/  IMAD.MOV.U32 R105, RZ, RZ, R135.reuse ;  /* 0x000000ffff697224 */ /* 0x100fe400078e0087 */
[--C-:B------:R-:W-:Y:S02]  /*21a0*/  IMAD.MOV.U32 R101, RZ, RZ, R135.reuse ;  /* 0x000000ffff657224 */ /* 0x100fe400078e0087 */
[----:B------:R-:W2:Y:S01]  /*21b0*/  MUFU.TANH R43, R43 ;  /* 0x0000002b002b7308 */ /* 0x000ea20000002400 */
[----:B0-----:R-:W-:Y:S01]  /*21c0*/  FSEL R58, R39, -INF , P5 ;  /* 0xff800000273a7808 */ /* 0x001fe20002800000 */
[----:B------:R-:W-:Y:S01]  /*21d0*/  FMUL.FTZ R39, R79, UR6 ;  /* 0x000000064f277c20 */ /* 0x000fe20008410000 */
[----:B------:R-:W-:-:S02]  /*21e0*/  IMAD.MOV.U32 R97, RZ, RZ, R135 ;  /* 0x000000ffff617224 */ /* 0x000fc400078e0087 */
[----:B------:R-:W-:Y:S01]  /*21f0*/  FMNMX.FTZ R91, R58, R91, !PT ;  /* 0x0000005b3a5b7209 */ /* 0x000fe20007810000 */
[--C-:B------:R-:W-:Y:S02]  /*2200*/  IMAD.MOV.U32 R95, RZ, RZ, R135.reuse ;  /* 0x000000ffff5f7224 */ /* 0x100fe400078e0087 */
[----:B------:R-:W0:Y:S01]  /*2210*/  MUFU.TANH R25, R25 ;  /* 0x0000001900197308 */ /* 0x000e220000002400 */
[----:B-1----:R-:W-:Y:S01]  /*2220*/  FSEL R46, R11, -INF , P3 ;  /* 0xff8000000b2e7808 */ /* 0x002fe20001800000 */
[----:B------:R-:W-:Y:S01]  /*2230*/  IMAD.MOV.U32 R89, RZ, RZ, R135 ;  /* 0x000000ffff597224 */ /* 0x000fe200078e0087 */
        /* <DEDUP_REMOVED lines=8> */
[----:B-1----:R-:W-:Y:S01]  /*22c0*/  FSEL R94, R41, -INF , P3 ;  /* 0xff800000295e7808 */ /* 0x002fe20001800000 */
[----:B------:R-:W-:-:S03]  /*22d0*/  FMUL.FTZ R41, R78, UR6 ;  /* 0x000000064e297c20 */ /* 0x000fc60008410000 */
        /* <DEDUP_REMOVED lines=20> */
[----:B--2---:R-:W-:Y:S01]  /*2420*/  FSEL R64, R31, -INF , P4 ;  /* 0xff8000001f407808 */ /* 0x004fe20002000000 */
[----:B------:R-:W-:Y:S01]  /*2430*/  FMUL.FTZ R31, R87, UR6 ;  /* 0x00000006571f7c20 */ /* 0x000fe20008410000 */
        /* <DEDUP_REMOVED lines=37> */
[----:B------:R-:W-:Y:S02]  /*2690*/  ISETP.GT.AND P4, PT, R71, 0x58, PT ;  /* 0x000000584700780c */ /* 0x000fe40003f84270 */
[----:B------:R-:W-:-:S03]  /*26a0*/  R2UR UR6, R0 ;  /* 0x00000000000672ca */ /* 0x000fc600000e0000 */
[----:B------:R-:W2:Y:S01]  /*26b0*/  MUFU.TANH R65, R65 ;  /* 0x0000004100417308 */ /* 0x000ea20000002400 */
[----:B0-----:R-:W-:-:S04]  /*26c0*/  FSEL R114, R61, -INF , P5 ;  /* 0xff8000003d727808 */ /* 0x001fc80002800000 */
[----:B------:R-:W-:-:S03]  /*26d0*/  FMNMX.FTZ R91, R114, R91, !PT ;  /* 0x0000005b725b7209 */ /* 0x000fc60007810000 */
[----:B------:R-:W0:Y:S01]  /*26e0*/  MUFU.TANH R28, R28 ;  /* 0x0000001c001c7308 */ /* 0x000e220000002400 */
[----:B-1----:R-:W-:Y:S01]  /*26f0*/  FSEL R8, R8, -INF , P3 ;  /* 0xff80000008087808 */ /* 0x002fe20001800000 */
[----:B------:R-:W-:Y:S01]  /*2700*/  UIADD3 UR6, UR6, 0x2d840, URZ ;  /* 0x0002d84006067890 */ /* 0x000fe2000fffe03f */
[----:B------:R-:W-:-:S03]  /*2710*/  ISETP.GT.AND P3, PT, R71, 0x59, PT ;  /* 0x000000594700780c */ /* 0x000fc60003f64270 */
[----:B------:R-:W-:Y:S02]  /*2720*/  UPRMT UR6, UR42, 0x654, UR6 ;  /* 0x000006542a067896 */ /* 0x000fe40008000006 */
[----:B------:R-:W1:Y:S01]  /*2730*/  MUFU.TANH R67, R67 ;  /* 0x0000004300437308 */ /* 0x000e620000002400 */
[----:B--2---:R-:W-:-:S04]  /*2740*/  FSEL R116, R65, -INF , P4 ;  /* 0xff80000041747808 */ /* 0x004fc80002000000 */
[----:B------:R-:W-:Y:S02]  /*2750*/  FMNMX.FTZ R91, R116, R91, !PT ;  /* 0x0000005b745b7209 */ /* 0x000fe40007810000 */
[----:B------:R-:W-:Y:S01]  /*2760*/  SYNCS.ARRIVE.TRANS64.RED.A1T0 RZ, [UR6], RZ ;  /* 0x000000ffffff79a7 */ /* 0x000fe20008100406 */
        /* <DEDUP_REMOVED lines=23> */
[----:B------:R-:W-:-:S03]  /*28e0*/  IMAD.MOV.U32 R99, RZ, RZ, R135 ;  /* 0x000000ffff637224 */ /* 0x000fc600078e0087 */
        /* <DEDUP_REMOVED lines=21> */
[----:B------:R-:W-:Y:S01]  /*2a40*/  ISETP.GT.AND P1, PT, R71, 0x79, PT ;  /* 0x000000794700780c */ /* 0x000fe20003f24270 */
[----:B------:R-:W-:-:S04]  /*2a50*/  IMAD.U32 R71, RZ, RZ, UR7 ;  /* 0x00000007ff477e24 */ /* 0x000fc8000f8e00ff */
        /* <DEDUP_REMOVED lines=12> */
[----:B-1----:R-:W-:Y:S01]  /*2b20*/  FMNMX.FTZ R3, R91, R70, !PT ;  /* 0x000000465b037209 */ /* 0x002fe20007810000 */
[----:B------:R-:W-:-:S04]  /*2b30*/  IMAD.MOV.U32 R91, RZ, RZ, R135 ;  /* 0x000000ffff5b7224 */ /* 0x000fc800078e0087 */
[----:B------:R-:W1:Y:S02]  /*2b40*/  SHFL.BFLY PT, R70, R3, 0x1, 0x1f ;  /* 0x0c201f0003467f89 */ /* 0x000e6400000e0000 */
[----:B-1----:R-:W-:Y:S02]  /*2b50*/  FMNMX.FTZ R70, R3, R70, !PT ;  /* 0x0000004603467209 */ /* 0x002fe40007810000 */
[----:B------:R-:W-:Y:S02]  /*2b60*/  FMNMX.FTZ R3, R20, R13, !PT ;  /* 0x0000000d14037209 */ /* 0x000fe40007810000 */
[C---:B------:R-:W-:Y:S01]  /*2b70*/  FSETP.NEU.FTZ.AND P0, PT, R70.reuse, -INF , PT ;  /* 0xff8000004600780b */ /* 0x040fe20003f1d000 */
[----:B------:R-:W-:Y:S01]  /*2b80*/  FMUL.FTZ R15, R70, R71 ;  /* 0x00000047460f7220 */ /* 0x000fe20000410000 */
[----:B------:R-:W-:-:S04]  /*2b90*/  FMNMX.FTZ R3, R38, R3, !PT ;  /* 0x0000000326037209 */ /* 0x000fc80007810000 */
[----:B------:R-:W-:Y:S02]  /*2ba0*/  FMNMX.FTZ R3, R12, R3, !PT ;  /* 0x000000030c037209 */ /* 0x000fe40007810000 */
[----:B------:R-:W-:Y:S02]  /*2bb0*/  FSEL R15, R15, RZ, P0 ;  /* 0x000000ff0f0f7208 */ /* 0x000fe40000000000 */
[----:B------:R-:W-:Y:S02]  /*2bc0*/  FMNMX.FTZ R3, R44, R3, !PT ;  /* 0x000000032c037209 */ /* 0x000fe40007810000 */
[----:B------:R-:W-:Y:S01]  /*2bd0*/  ISETP.NE.AND P0, PT, R90, RZ, PT ;  /* 0x000000ff5a00720c */ /* 0x000fe20003f05270 */
[--C-:B------:R-:W-:Y:S01]  /*2be0*/  FFMA.FTZ R82, R35, R71, -R15.reuse ;  /* 0x0000004723527223 */ /* 0x100fe2000001080f */
[----:B------:R-:W-:Y:S01]  /*2bf0*/  FMNMX.FTZ R3, R46, R3, !PT ;  /* 0x000000032e037209 */ /* 0x000fe20007810000 */
[-CC-:B------:R-:W-:Y:S01]  /*2c00*/  FFMA.FTZ R21, R56, R71.reuse, -R15.reuse ;  /* 0x0000004738157223 */ /* 0x180fe2000001080f */
[----:B------:R-:W-:Y:S01]  /*2c10*/  FSEL R56, R41, -INF , P6 ;  /* 0xff80000029387808 */ /* 0x000fe20003000000 */
[--C-:B------:R-:W-:Y:S01]  /*2c20*/  FFMA.FTZ R9, R42, R71, -R15.reuse ;  /* 0x000000472a097223 */ /* 0x100fe2000001080f */
[----:B------:R-:W-:Y:S01]  /*2c30*/  FMNMX.FTZ R3, R48, R3, !PT ;  /* 0x0000000330037209 */ /* 0x000fe20007810000 */
[-CC-:B------:R-:W-:Y:S01]  /*2c40*/  FFMA.FTZ R42, R58, R71.reuse, -R15.reuse ;  /* 0x000000473a2a7223 */ /* 0x180fe2000001080f */
[----:B------:R-:W-:Y:S01]  /*2c50*/  FSEL R58, R39, -INF , P5 ;  /* 0xff800000273a7808 */ /* 0x000fe20002800000 */
[--C-:B------:R-:W-:Y:S01]  /*2c60*/  FFMA.FTZ R100, R100, R71, -R15.reuse ;  /* 0x0000004764647223 */ /* 0x100fe2000001080f */
[----:B------:R-:W-:Y:S01]  /*2c70*/  FMNMX.FTZ R3, R10, R3, !PT ;  /* 0x000000030a037209 */ /* 0x000fe20007810000 */
[-CC-:B------:R-:W-:Y:S01]  /*2c80*/  FFMA.FTZ R29, R102, R71.reuse, -R15.reuse ;  /* 0x00000047661d7223 */ /* 0x180fe2000001080f */
[----:B--2---:R-:W-:Y:S01]  /*2c90*/  FSEL R90, R37, -INF , P3 ;  /* 0xff800000255a7808 */ /* 0x004fe20001800000 */
[--C-:B------:R-:W-:Y:S01]  /*2ca0*/  FFMA.FTZ R39, R4, R71, -R15.reuse ;  /* 0x0000004704277223 */ /* 0x100fe2000001080f */
[----:B------:R-:W-:Y:S01]  /*2cb0*/  FMNMX.FTZ R3, R30, R3, !PT ;  /* 0x000000031e037209 */ /* 0x000fe20007810000 */
[-CC-:B------:R-:W-:Y:S01]  /*2cc0*/  FFMA.FTZ R5, R36, R71.reuse, -R15.reuse ;  /* 0x0000004724057223 */ /* 0x180fe2000001080f */
[----:B0-----:R-:W-:Y:S01]  /*2cd0*/  FSEL R102, R31, -INF , P1 ;  /* 0xff8000001f667808 */ /* 0x001fe20000800000 */
[--C-:B------:R-:W-:Y:S01]  /*2ce0*/  FFMA.FTZ R7, R34, R71, -R15.reuse ;  /* 0x0000004722077223 */ /* 0x100fe2000001080f */
[----:B------:R-:W-:Y:S01]  /*2cf0*/  FMNMX.FTZ R3, R60, R3, !PT ;  /* 0x000000033c037209 */ /* 0x000fe20007810000 */
[-CC-:B------:R-:W-:Y:S01]  /*2d00*/  FFMA.FTZ R36, R40, R71.reuse, -R15.reuse ;  /* 0x0000004728247223 */ /* 0x180fe2000001080f */
[-CC-:B------:R-:W-:Y:S01]  /*2d10*/  FFMA.FTZ R34, R50, R71.reuse, -R15.reuse ;  /* 0x0000004732227223 */ /* 0x180fe2000001080f */
        /* <DEDUP_REMOVED lines=19> */
[----:B------:R-:W-:Y:S01]  /*2e50*/  FFMA.FTZ R108, R130, R71, -R15 ;  /* 0x00000047826c7223 */ /* 0x000fe2000001080f */
[----:B------:R-:W-:Y:S01]  /*2e60*/  MUFU.EX2 R7, R7 ;  /* 0x0000000700077308 */ /* 0x000fe20000000800 */
[----:B------:R-:W-:Y:S01]  /*2e70*/  FMNMX.FTZ R3, R68, R3, !PT ;  /* 0x0000000344037209 */ /* 0x000fe20007810000 */
[--C-:B------:R-:W-:Y:S01]  /*2e80*/  IMAD.MOV.U32 R130, RZ, RZ, R135.reuse ;  /* 0x000000ffff827224 */ /* 0x100fe200078e0087 */
[----:B------:R-:W-:Y:S01]  /*2e90*/  MOV R128, R135 ;  /* 0x0000008700807202 */ /* 0x000fe20000000f00 */
[--C-:B------:R-:W-:Y:S01]  /*2ea0*/  IMAD.MOV.U32 R126, RZ, RZ, R135.reuse ;  /* 0x000000ffff7e7224 */ /* 0x100fe200078e0087 */
[----:B------:R-:W-:Y:S01]  /*2eb0*/  FMNMX.FTZ R3, R72, R3, !PT ;  /* 0x0000000348037209 */ /* 0x000fe20007810000 */
[--C-:B------:R-:W-:Y:S01]  /*2ec0*/  IMAD.MOV.U32 R122, RZ, RZ, R135.reuse ;  /* 0x000000ffff7a7224 */ /* 0x100fe200078e0087 */
[----:B------:R-:W-:Y:S01]  /*2ed0*/  MOV R118, R135 ;  /* 0x0000008700767202 */ /* 0x000fe20000000f00 */
[----:B------:R-:W0:Y:S01]  /*2ee0*/  MUFU.EX2 R82, R82 ;  /* 0x0000005200527308 */ /* 0x000e220000000800 */
[----:B------:R-:W-:Y:S01]  /*2ef0*/  FMNMX.FTZ R3, R8, R3, !PT ;  /* 0x0000000308037209 */ /* 0x000fe20007810000 */
[----:B------:R-:W-:-:S03]  /*2f00*/  IMAD.MOV.U32 R114, RZ, RZ, R135 ;  /* 0x000000ffff727224 */ /* 0x000fc600078e0087 */
[----:B------:R-:W-:-:S03]  /*2f10*/  FMNMX.FTZ R3, R76, R3, !PT ;  /* 0x000000034c037209 */ /* 0x000fc60007810000 */
[----:B------:R-:W-:Y:S01]  /*2f20*/  MUFU.EX2 R5, R5 ;  /* 0x0000000500057308 */ /* 0x000fe20000000800 */
[----:B------:R-:W-:-:S04]  /*2f30*/  FMNMX.FTZ R27, R74, R3, !PT ;  /* 0x000000034a1b7209 */ /* 0x000fc80007810000 */
[----:B------:R-:W-:-:S03]  /*2f40*/  FMNMX.FTZ R27, R28, R27, !PT ;  /* 0x0000001b1c1b7209 */ /* 0x000fc60007810000 */
[----:B------:R1:W-:Y:S01]  /*2f50*/  MUFU.EX2 R3, R100 ;  /* 0x0000006400037308 */ /* 0x0003e20000000800 */
[----:B------:R-:W-:-:S04]  /*2f60*/  FMNMX.FTZ R27, R80, R27, !PT ;  /* 0x0000001b501b7209 */ /* 0x000fc80007810000 */
[----:B------:R-:W-:-:S03]  /*2f70*/  FMNMX.FTZ R27, R84, R27, !PT ;  /* 0x0000001b541b7209 */ /* 0x000fc60007810000 */
[----:B------:R-:W2:Y:S01]  /*2f80*/  MUFU.EX2 R36, R36 ;  /* 0x0000002400247308 */ /* 0x000ea20000000800 */
[----:B------:R-:W-:Y:S02]  /*2f90*/  FMNMX.FTZ R35, R14, R27, !PT ;  /* 0x0000001b0e237209 */ /* 0x000fe40007810000 */
[----:B-1----:R-:W-:Y:S01]  /*2fa0*/  FSEL R100, R33, -INF , P2 ;  /* 0xff80000021647808 */ /* 0x002fe20001000000 */
[--C-:B------:R-:W-:Y:S01]  /*2fb0*/  FFMA.FTZ R33, R96, R71, -R15.reuse ;  /* 0x0000004760217223 */ /* 0x100fe2000001080f */
[----:B------:R-:W-:Y:S01]  /*2fc0*/  FMNMX.FTZ R35, R26, R35, !PT ;  /* 0x000000231a237209 */ /* 0x000fe20007810000 */
[-CC-:B------:R-:W-:Y:S01]  /*2fd0*/  FFMA.FTZ R96, R106, R71.reuse, -R15.reuse ;  /* 0x000000476a607223 */ /* 0x180fe2000001080f */
[----:B------:R-:W-:Y:S01]  /*2fe0*/  FFMA.FTZ R106, R124, R71, -R15 ;  /* 0x000000477c6a7223 */ /* 0x000fe2000001080f */
[----:B------:R-:W-:Y:S01]  /*2ff0*/  MUFU.EX2 R27, R112 ;  /* 0x00000070001b7308 */ /* 0x000fe20000000800 */
[----:B------:R-:W-:Y:S01]  /*3000*/  FMNMX.FTZ R35, R92, R35, !PT ;  /* 0x000000235c237209 */ /* 0x000fe20007810000 */
[----:B------:R-:W-:-:S03]  /*3010*/  IMAD.MOV.U32 R124, RZ, RZ, R135 ;  /* 0x000000ffff7c7224 */ /* 0x000fc600078e0087 */
[----:B------:R-:W-:-:S03]  /*3020*/  FMNMX.FTZ R35, R56, R35, !PT ;  /* 0x0000002338237209 */ /* 0x000fc60007810000 */
[----:B------:R-:W1:Y:S01]  /*3030*/  MUFU.EX2 R9, R9 ;  /* 0x0000000900097308 */ /* 0x000e620000000800 */
[----:B------:R-:W-:-:S04]  /*3040*/  FMNMX.FTZ R35, R58, R35, !PT ;  /* 0x000000233a237209 */ /* 0x000fc80007810000 */
[----:B------:R-:W-:-:S03]  /*3050*/  FMNMX.FTZ R35, R86, R35, !PT ;  /* 0x0000002356237209 */ /* 0x000fc60007810000 */
[----:B------:R-:W-:Y:S01]  /*3060*/  MUFU.EX2 R34, R34 ;  /* 0x0000002200227308 */ /* 0x000fe20000000800 */
[----:B------:R-:W-:-:S04]  /*3070*/  FMNMX.FTZ R35, R90, R35, !PT ;  /* 0x000000235a237209 */ /* 0x000fc80007810000 */
[----:B------:R-:W-:-:S03]  /*3080*/  FMNMX.FTZ R35, R100, R35, !PT ;  /* 0x0000002364237209 */ /* 0x000fc60007810000 */
[----:B------:R-:W-:Y:S01]  /*3090*/  MUFU.EX2 R11, R11 ;  /* 0x0000000b000b7308 */ /* 0x000fe20000000800 */
[----:B------:R-:W-:Y:S01]  /*30a0*/  FMNMX.FTZ R37, R102, R35, !PT ;  /* 0x0000002366257209 */ /* 0x000fe20007810000 */
[----:B------:R-:W-:Y:S01]  /*30b0*/  FFMA.FTZ R35, R116, R71, -R15 ;  /* 0x0000004774237223 */ /* 0x000fe2000001080f */
[----:B------:R-:W-:-:S03]  /*30c0*/  IMAD.MOV.U32 R116, RZ, RZ, R135 ;  /* 0x000000ffff747224 */ /* 0x000fc600078e0087 */
[----:B------:R-:W3:Y:S02]  /*30d0*/  SHFL.BFLY PT, R78, R37, 0x2, 0x1f ;  /* 0x0c401f00254e7f89 */ /* 0x000ee400000e0000 */
[----:B------:R-:W-:Y:S08]  /*30e0*/  MUFU.EX2 R40, R40 ;  /* 0x0000002800287308 */ /* 0x000ff00000000800 */
[----:B------:R-:W-:Y:S08]  /*30f0*/  MUFU.EX2 R21, R21 ;  /* 0x0000001500157308 */ /* 0x000ff00000000800 */
[----:B------:R-:W-:Y:S01]  /*3100*/  MUFU.EX2 R42, R42 ;  /* 0x0000002a002a7308 */ /* 0x000fe20000000800 */
[----:B---3--:R-:W-:Y:S01]  /*3110*/  FMNMX.FTZ R41, R37, R78, !PT ;  /* 0x0000004e25297209 */ /* 0x008fe20007810000 */
[----:B------:R-:W-:-:S06]  /*3120*/  FFMA.FTZ R37, R120, R71, -R15 ;  /* 0x0000004778257223 */ /* 0x000fcc000001080f */
[----:B------:R-:W-:Y:S01]  /*3130*/  MUFU.EX2 R25, R25 ;  /* 0x0000001900197308 */ /* 0x000fe20000000800 */
[----:B------:R-:W-:Y:S01]  /*3140*/  IMAD.MOV.U32 R120, RZ, RZ, R135 ;  /* 0x000000ffff787224 */ /* 0x000fe200078e0087 */
[----:B------:R-:W3:Y:S06]  /*3150*/  SHFL.BFLY PT, R78, R41, 0x1, 0x1f ;  /* 0x0c201f00294e7f89 */ /* 0x000eec00000e0000 */
[----:B------:R-:W-:Y:S08]  /*3160*/  MUFU.EX2 R50, R50 ;  /* 0x0000003200327308 */ /* 0x000ff00000000800 */
[----:B------:R-:W-:Y:S08]  /*3170*/  MUFU.EX2 R52, R52 ;  /* 0x0000003400347308 */ /* 0x000ff00000000800 */
[----:B------:R-:W-:Y:S01]  /*3180*/  MUFU.EX2 R54, R54 ;  /* 0x0000003600367308 */ /* 0x000fe20000000800 */
[----:B---3--:R-:W-:Y:S01]  /*3190*/  FMNMX.FTZ R78, R41, R78, !PT ;  /* 0x0000004e294e7209 */ /* 0x008fe20007810000 */
[----:B------:R-:W-:Y:S01]  /*31a0*/  FFMA.FTZ R41, R132, R71, -R15 ;  /* 0x0000004784297223 */ /* 0x000fe2000001080f */
[----:B------:R-:W-:-:S02]  /*31b0*/  IMAD.MOV.U32 R132, RZ, RZ, R135 ;  /* 0x000000ffff847224 */ /* 0x000fc400078e0087 */
[C---:B------:R-:W-:Y:S01]  /*31c0*/  FSETP.NEU.FTZ.AND P1, PT, R78.reuse, -INF , PT ;  /* 0xff8000004e00780b */ /* 0x040fe20003f3d000 */
[----:B------:R-:W-:Y:S02]  /*31d0*/  FMUL.FTZ R4, R78, R71 ;  /* 0x000000474e047220 */ /* 0x000fe40000410000 */
[----:B------:R-:W-:Y:S03]  /*31e0*/  MUFU.EX2 R29, R29 ;  /* 0x0000001d001d7308 */ /* 0x000fe60000000800 */
[----:B------:R-:W-:Y:S02]  /*31f0*/  FSEL R15, R4, RZ, P1 ;  /* 0x000000ff040f7208 */ /* 0x000fe40000800000 */
[----:B------:R-:W-:-:S03]  /*3200*/  ISETP.GE.AND P1, PT, R88, 0x81, PT ;  /* 0x000000815800780c */ /* 0x000fc60003f26270 */
[----:B------:R-:W-:Y:S01]  /*3210*/  MUFU.EX2 R62, R62 ;  /* 0x0000003e003e7308 */ /* 0x000fe20000000800 */
[-CC-:B------:R-:W-:Y:S01]  /*3220*/  FFMA.FTZ R4, R20, R71.reuse, -R15.reuse ;  /* 0x0000004714047223 */ /* 0x180fe2000001080f */
[-CC-:B------:R-:W-:Y:S01]  /*3230*/  FFMA.FTZ R45, R13, R71.reuse, -R15.reuse ;  /* 0x000000470d2d7223 */ /* 0x180fe2000001080f */
[-CC-:B------:R-:W-:Y:S01]  /*3240*/  FFMA.FTZ R47, R38, R71.reuse, -R15.reuse ;  /* 0x00000047262f7223 */ /* 0x180fe2000001080f */
[-CC-:B------:R-:W-:Y:S01]  /*3250*/  FFMA.FTZ R12, R12, R71.reuse, -R15.reuse ;  /* 0x000000470c0c7223 */ /* 0x180fe2000001080f */
[-CC-:B------:R-:W-:Y:S01]  /*3260*/  FFMA.FTZ R13, R44, R71.reuse, -R15.reuse ;  /* 0x000000472c0d7223 */ /* 0x180fe2000001080f */
[-CC-:B------:R-:W-:Y:S01]  /*3270*/  FFMA.FTZ R20, R46, R71.reuse, -R15.reuse ;  /* 0x000000472e147223 */ /* 0x180fe2000001080f */
[-CC-:B------:R-:W-:Y:S01]  /*3280*/  FFMA.FTZ R38, R48, R71.reuse, -R15.reuse ;  /* 0x0000004730267223 */ /* 0x180fe2000001080f */
[----:B------:R0:W-:Y:S01]  /*3290*/  MUFU.EX2 R57, R4 ;  /* 0x0000000400397308 */ /* 0x0001e20000000800 */
[-CC-:B------:R-:W-:Y:S01]  /*32a0*/  FFMA.FTZ R55, R8, R71.reuse, -R15.reuse ;  /* 0x0000004708377223 */ /* 0x180fe2000001080f */
[-CC-:B------:R-:W-:Y:S01]  /*32b0*/  FFMA.FTZ R30, R30, R71.reuse, -R15.reuse ;  /* 0x000000471e1e7223 */ /* 0x180fe2000001080f */
[-CC-:B------:R-:W-:Y:S01]  /*32c0*/  FFMA.FTZ R44, R64, R71.reuse, -R15.reuse ;  /* 0x00000047402c7223 */ /* 0x180fe2000001080f */
[-CC-:B------:R-:W-:Y:S01]  /*32d0*/  FFMA.FTZ R53, R6, R71.reuse, -R15.reuse ;  /* 0x0000004706357223 */ /* 0x180fe2000001080f */
[-CC-:B------:R-:W-:Y:S01]  /*32e0*/  FFMA.FTZ R24, R24, R71.reuse, -R15.reuse ;  /* 0x0000004718187223 */ /* 0x180fe2000001080f */
[-CC-:B------:R-:W-:Y:S01]  /*32f0*/  FFMA.FTZ R49, R66, R71.reuse, -R15.reuse ;  /* 0x0000004742317223 */ /* 0x180fe2000001080f */
[-CC-:B------:R-:W-:Y:S01]  /*3300*/  FFMA.FTZ R32, R32, R71.reuse, -R15.reuse ;  /* 0x0000004720207223 */ /* 0x180fe2000001080f */
[----:B------:R3:W4:Y:S01]  /*3310*/  MUFU.EX2 R112, R45 ;  /* 0x0000002d00707308 */ /* 0x0007220000000800 */
[----:B0-----:R-:W-:Y:S01]  /*3320*/  FADD.FTZ R4, R7, R82 ;  /* 0x0000005207047221 */ /* 0x001fe20000010000 */
[-CC-:B------:R-:W-:Y:S01]  /*3330*/  FFMA.FTZ R51, R68, R71.reuse, -R15.reuse ;  /* 0x0000004744337223 */ /* 0x180fe2000001080f */
[--C-:B------:R-:W-:Y:S01]  /*3340*/  FFMA.FTZ R46, R72, R71, -R15.reuse ;  /* 0x00000047482e7223 */ /* 0x100fe2000001080f */
[----:B--2---:R-:W-:Y:S01]  /*3350*/  F2FP.BF16.F32.PACK_AB R6, R36, R5 ;  /* 0x000000052406723e */ /* 0x004fe200000010ff */
[----:B------:R-:W-:Y:S01]  /*3360*/  FADD.FTZ R61, R5, R4 ;  /* 0x00000004053d7221 */ /* 0x000fe20000010000 */
[----:B------:R-:W-:Y:S01]  /*3370*/  F2FP.BF16.F32.PACK_AB R4, R82, R7 ;  /* 0x000000075204723e */ /* 0x000fe200000010ff */
[-CC-:B------:R-:W-:Y:S01]  /*3380*/  FFMA.FTZ R0, R76, R71.reuse, -R15.reuse ;  /* 0x000000474c007223 */ /* 0x180fe2000001080f */
[----:B------:R0:W2:Y:S01]  /*3390*/  MUFU.EX2 R59, R47 ;  /* 0x0000002f003b7308 */ /* 0x0000a20000000800 */
[-C--:B---3--:R-:W-:Y:S01]  /*33a0*/  FFMA.FTZ R45, R10, R71.reuse, -R15 ;  /* 0x000000470a2d7223 */ /* 0x088fe2000001080f */
[----:B------:R-:W-:Y:S01]  /*33b0*/  FADD.FTZ R10, R36, R61 ;  /* 0x0000003d240a7221 */ /* 0x000fe20000010000 */
[-CC-:B------:R-:W-:Y:S01]  /*33c0*/  FFMA.FTZ R74, R74, R71.reuse, -R15.reuse ;  /* 0x000000474a4a7223 */ /* 0x180fe2000001080f */
[-CC-:B------:R-:W-:Y:S01]  /*33d0*/  FFMA.FTZ R28, R28, R71.reuse, -R15.reuse ;  /* 0x000000471c1c7223 */ /* 0x180fe2000001080f */
[-CC-:B------:R-:W-:Y:S01]  /*33e0*/  FFMA.FTZ R36, R84, R71.reuse, -R15.reuse ;  /* 0x0000004754247223 */ /* 0x180fe2000001080f */
[----:B-1----:R-:W-:Y:S01]  /*33f0*/  FADD.FTZ R61, R9, R10 ;  /* 0x0000000a093d7221 */ /* 0x002fe20000010000 */
[-CC-:B------:R-:W-:Y:S01]  /*3400*/  FFMA.FTZ R26, R26, R71.reuse, -R15.reuse ;  /* 0x000000471a1a7223 */ /* 0x180fe2000001080f */
[----:B------:R-:W1:Y:S01]  /*3410*/  MUFU.EX2 R12, R12 ;  /* 0x0000000c000c7308 */ /* 0x000e620000000800 */
[----:B----4-:R-:W-:Y:S01]  /*3420*/  FADD.FTZ R8, R57, R112 ;  /* 0x0000007039087221 */ /* 0x010fe20000010000 */
[-C--:B0-----:R-:W-:Y:S01]  /*3430*/  FFMA.FTZ R47, R60, R71.reuse, -R15 ;  /* 0x000000473c2f7223 */ /* 0x081fe2000001080f */
[----:B------:R-:W-:Y:S01]  /*3440*/  FADD.FTZ R10, R34, R61 ;  /* 0x0000003d220a7221 */ /* 0x000fe20000010000 */
[-CC-:B------:R-:W-:Y:S01]  /*3450*/  FFMA.FTZ R61, R14, R71.reuse, -R15.reuse ;  /* 0x000000470e3d7223 */ /* 0x180fe2000001080f */
[-CC-:B------:R-:W-:Y:S01]  /*3460*/  FFMA.FTZ R92, R92, R71.reuse, -R15.reuse ;  /* 0x000000475c5c7223 */ /* 0x180fe2000001080f */
[-CC-:B------:R-:W-:Y:S01]  /*3470*/  FFMA.FTZ R56, R56, R71.reuse, -R15.reuse ;  /* 0x0000004738387223 */ /* 0x180fe2000001080f */
[----:B------:R-:W-:Y:S01]  /*3480*/  FADD.FTZ R65, R11, R10 ;  /* 0x0000000a0b417221 */ /* 0x000fe20000010000 */
[----:B------:R-:W0:Y:S01]  /*3490*/  MUFU.EX2 R13, R13 ;  /* 0x0000000d000d7308 */ /* 0x000e220000000800 */
[----:B--2---:R-:W-:Y:S01]  /*34a0*/  FADD.FTZ R7, R59, R8 ;  /* 0x000000083b077221 */ /* 0x004fe20000010000 */
[-C--:B------:R-:W-:Y:S01]  /*34b0*/  FFMA.FTZ R58, R58, R71.reuse, -R15 ;  /* 0x000000473a3a7223 */ /* 0x080fe2000001080f */
[----:B------:R-:W-:Y:S01]  /*34c0*/  FADD.FTZ R10, R40, R65 ;  /* 0x00000041280a7221 */ /* 0x000fe20000010000 */
[-CC-:B------:R-:W-:Y:S01]  /*34d0*/  FFMA.FTZ R86, R86, R71.reuse, -R15.reuse ;  /* 0x0000004756567223 */ /* 0x180fe2000001080f */
[-CC-:B------:R-:W-:Y:S01]  /*34e0*/  FFMA.FTZ R90, R90, R71.reuse, -R15.reuse ;  /* 0x000000475a5a7223 */ /* 0x180fe2000001080f */
[----:B------:R-:W-:Y:S01]  /*34f0*/  FFMA.FTZ R100, R100, R71, -R15 ;  /* 0x0000004764647223 */ /* 0x000fe2000001080f */
[----:B------:R-:W-:Y:S01]  /*3500*/  FADD.FTZ R65, R21, R10 ;  /* 0x0000000a15417221 */ /* 0x000fe20000010000 */
[----:B------:R-:W2:Y:S01]  /*3510*/  MUFU.EX2 R20, R20 ;  /* 0x0000001400147308 */ /* 0x000ea20000000800 */
[C---:B-1----:R-:W-:Y:S01]  /*3520*/  FADD.FTZ R8, R12.reuse, R7 ;  /* 0x000000070c087221 */ /* 0x042fe20000010000 */
[----:B------:R-:W-:Y:S01]  /*3530*/  F2FP.BF16.F32.PACK_AB R7, R12, R59 ;  /* 0x0000003b0c07723e */ /* 0x000fe200000010ff */
[----:B------:R-:W-:Y:S01]  /*3540*/  FADD.FTZ R10, R42, R65 ;  /* 0x000000412a0a7221 */ /* 0x000fe20000010000 */
[-CC-:B------:R-:W-:Y:S01]  /*3550*/  FFMA.FTZ R59, R80, R71.reuse, -R15.reuse ;  /* 0x00000047503b7223 */ /* 0x180fe2000001080f */
[----:B------:R-:W-:Y:S01]  /*3560*/  FFMA.FTZ R102, R102, R71, -R15 ;  /* 0x0000004766667223 */ /* 0x000fe2000001080f */
[----:B------:R-:W-:Y:S01]  /*3570*/  F2FP.BF16.F32.PACK_AB R5, R112, R57 ;  /* 0x000000397005723e */ /* 0x000fe200000010ff */
[----:B------:R-:W-:Y:S01]  /*3580*/  FADD.FTZ R65, R25, R10 ;  /* 0x0000000a19417221 */ /* 0x000fe20000010000 */
[----:B------:R-:W1:Y:S01]  /*3590*/  MUFU.EX2 R38, R38 ;  /* 0x0000002600267308 */ /* 0x000e620000000800 */
[----:B0-----:R-:W-:Y:S01]  /*35a0*/  FADD.FTZ R63, R13, R8 ;  /* 0x000000080d3f7221 */ /* 0x001fe20000010000 */
[----:B------:R-:W-:Y:S01]  /*35b0*/  F2FP.BF16.F32.PACK_AB R12, R42, R21 ;  /* 0x000000152a0c723e */ /* 0x000fe200000010ff */
[----:B------:R-:W-:Y:S01]  /*35c0*/  FADD.FTZ R10, R50, R65 ;  /* 0x00000041320a7221 */ /* 0x000fe20000010000 */
[----:B------:R0:W-:Y:S01]  /*35d0*/  STSM.16.M88.4 [R16+0x21800], R4 ;  /* 0x0218000410007844 */ /* 0x0001e20000000200 */
[----:B------:R-:W-:Y:S01]  /*35e0*/  IMAD.MOV.U32 R112, RZ, RZ, R135 ;  /* 0x000000ffff707224 */ /* 0x000fe200078e0087 */
[----:B------:R-:W-:-:S02]  /*35f0*/  MOV R88, R135 ;  /* 0x0000008700587202 */ /* 0x000fc40000000f00 */
[----:B------:R-:W3:Y:S01]  /*3600*/  MUFU.EX2 R45, R45 ;  /* 0x0000002d002d7308 */ /* 0x000ee20000000800 */
[----:B--2---:R-:W-:-:S07]  /*3610*/  FADD.FTZ R63, R20, R63 ;  /* 0x0000003f143f7221 */ /* 0x004fce0000010000 */
[----:B------:R-:W2:Y:S01]  /*3620*/  MUFU.EX2 R30, R30 ;  /* 0x0000001e001e7308 */ /* 0x000ea20000000800 */
[----:B-1----:R-:W-:-:S07]  /*3630*/  FADD.FTZ R8, R38, R63 ;  /* 0x0000003f26087221 */ /* 0x002fce0000010000 */
[----:B------:R-:W1:Y:S01]  /*3640*/  MUFU.EX2 R47, R47 ;  /* 0x0000002f002f7308 */ /* 0x000e620000000800 */
[----:B---3--:R-:W-:-:S07]  /*3650*/  FADD.FTZ R63, R45, R8 ;  /* 0x000000082d3f7221 */ /* 0x008fce0000010000 */
[----:B------:R-:W3:Y:S01]  /*3660*/  MUFU.EX2 R44, R44 ;  /* 0x0000002c002c7308 */ /* 0x000ee20000000800 */
[----:B--2---:R-:W-:-:S07]  /*3670*/  FADD.FTZ R8, R30, R63 ;  /* 0x0000003f1e087221 */ /* 0x004fce0000010000 */
[----:B------:R-:W2:Y:S01]  /*3680*/  MUFU.EX2 R53, R53 ;  /* 0x0000003500357308 */ /* 0x000ea20000000800 */
[----:B-1----:R-:W-:-:S07]  /*3690*/  FADD.FTZ R63, R47, R8 ;  /* 0x000000082f3f7221 */ /* 0x002fce0000010000 */
[----:B------:R-:W1:Y:S01]  /*36a0*/  MUFU.EX2 R24, R24 ;  /* 0x0000001800187308 */ /* 0x000e620000000800 */
[----:B---3--:R-:W-:Y:S01]  /*36b0*/  FADD.FTZ R8, R44, R63 ;  /* 0x0000003f2c087221 */ /* 0x008fe20000010000 */
[----:B------:R-:W-:-:S04]  /*36c0*/  FADD.FTZ R63, R3, R10 ;  /* 0x0000000a033f7221 */ /* 0x000fc80000010000 */
[----:B------:R-:W-:Y:S02]  /*36d0*/  FADD.FTZ R10, R52, R63 ;  /* 0x0000003f340a7221 */ /* 0x000fe40000010000 */
[----:B------:R-:W3:Y:S01]  /*36e0*/  MUFU.EX2 R49, R49 ;  /* 0x0000003100317308 */ /* 0x000ee20000000800 */
[----:B--2---:R-:W-:Y:S01]  /*36f0*/  FADD.FTZ R15, R53, R8 ;  /* 0x00000008350f7221 */ /* 0x004fe20000010000 */
[----:B------:R-:W-:-:S06]  /*3700*/  F2FP.BF16.F32.PACK_AB R8, R34, R9 ;  /* 0x000000092208723e */ /* 0x000fcc00000010ff */
[----:B------:R-:W2:Y:S01]  /*3710*/  MUFU.EX2 R32, R32 ;  /* 0x0000002000207308 */ /* 0x000ea20000000800 */
[----:B-1----:R-:W-:Y:S01]  /*3720*/  FADD.FTZ R14, R24, R15 ;  /* 0x0000000f180e7221 */ /* 0x002fe20000010000 */
[----:B------:R-:W-:Y:S01]  /*3730*/  FADD.FTZ R15, R27, R10 ;  /* 0x0000000a1b0f7221 */ /* 0x000fe20000010000 */
[----:B------:R-:W-:Y:S02]  /*3740*/  F2FP.BF16.F32.PACK_AB R10, R40, R11 ;  /* 0x0000000b280a723e */ /* 0x000fe400000010ff */
[----:B------:R-:W-:Y:S01]  /*3750*/  F2FP.BF16.F32.PACK_AB R11, R45, R38 ;  /* 0x000000262d0b723e */ /* 0x000fe200000010ff */
[----:B------:R-:W-:Y:S01]  /*3760*/  FADD.FTZ R34, R54, R15 ;  /* 0x0000000f36227221 */ /* 0x000fe20000010000 */
[----:B------:R-:W-:Y:S01]  /*3770*/  F2FP.BF16.F32.PACK_AB R15, R53, R44 ;  /* 0x0000002c350f723e */ /* 0x000fe200000010ff */
[----:B------:R-:W1:Y:S01]  /*3780*/  MUFU.EX2 R51, R51 ;  /* 0x0000003300337308 */ /* 0x000e620000000800 */
[----:B---3--:R-:W-:Y:S01]  /*3790*/  FADD.FTZ R9, R49, R14 ;  /* 0x0000000e31097221 */ /* 0x008fe20000010000 */
[----:B0-----:R-:W-:Y:S01]  /*37a0*/  FADD.FTZ R7, R29, R34 ;  /* 0x000000221d077221 */ /* 0x001fe20000010000 */
[----:B------:R-:W-:-:S03]  /*37b0*/  F2FP.BF16.F32.PACK_AB R14, R50, R25 ;  /* 0x00000019320e723e */ /* 0x000fc600000010ff */
[----:B------:R-:W-:Y:S02]  /*37c0*/  FADD.FTZ R6, R62, R7 ;  /* 0x000000073e067221 */ /* 0x000fe40000010000 */
[----:B------:R-:W0:Y:S01]  /*37d0*/  MUFU.EX2 R46, R46 ;  /* 0x0000002e002e7308 */ /* 0x000e220000000800 */
[----:B--2---:R-:W-:Y:S01]  /*37e0*/  FADD.FTZ R4, R32, R9 ;  /* 0x0000000920047221 */ /* 0x004fe20000010000 */
[----:B------:R-:W-:Y:S02]  /*37f0*/  F2FP.BF16.F32.PACK_AB R9, R20, R13 ;  /* 0x0000000d1409723e */ /* 0x000fe400000010ff */
[----:B------:R-:W-:-:S03]  /*3800*/  F2FP.BF16.F32.PACK_AB R13, R47, R30 ;  /* 0x0000001e2f0d723e */ /* 0x000fc600000010ff */
[----:B------:R2:W-:Y:S01]  /*3810*/  STSM.16.M88.4 [R22], R8 ;  /* 0x0000000816007844 */ /* 0x0005e20000000200 */
[----:B------:R-:W3:Y:S01]  /*3820*/  MUFU.EX2 R33, R33 ;  /* 0x0000002100217308 */ /* 0x000ee20000000800 */
[----:B-1----:R-:W-:Y:S02]  /*3830*/  FADD.FTZ R5, R51, R4 ;  /* 0x0000000433057221 */ /* 0x002fe40000010000 */
[----:B------:R1:W-:Y:S05]  /*3840*/  STSM.16.M88.4 [R18], R12 ;  /* 0x0000000c12007844 */ /* 0x0003ea0000000200 */
[----:B------:R-:W4:Y:S01]  /*3850*/  MUFU.EX2 R55, R55 ;  /* 0x0000003700377308 */ /* 0x000f220000000800 */
[----:B0-----:R-:W-:Y:S01]  /*3860*/  FADD.FTZ R4, R46, R5 ;  /* 0x000000052e047221 */ /* 0x001fe20000010000 */
[----:B--2---:R-:W-:-:S06]  /*3870*/  F2FP.BF16.F32.PACK_AB R8, R62, R29 ;  /* 0x0000001d3e08723e */ /* 0x004fcc00000010ff */
[----:B------:R-:W0:Y:S01]  /*3880*/  MUFU.EX2 R96, R96 ;  /* 0x0000006000607308 */ /* 0x000e220000000800 */
[----:B---3--:R-:W-:Y:S01]  /*3890*/  FADD.FTZ R7, R33, R6 ;  /* 0x0000000621077221 */ /* 0x008fe20000010000 */
[----:B------:R-:W-:-:S06]  /*38a0*/  F2FP.BF16.F32.PACK_AB R6, R54, R27 ;  /* 0x0000001b3606723e */ /* 0x000fcc00000010ff */
[----:B------:R-:W2:Y:S01]  /*38b0*/  MUFU.EX2 R0, R0 ;  /* 0x0000000000007308 */ /* 0x000ea20000000800 */
[----:B----4-:R-:W-:-:S07]  /*38c0*/  FADD.FTZ R5, R55, R4 ;  /* 0x0000000437057221 */ /* 0x010fce0000010000 */
[----:B------:R-:W3:Y:S01]  /*38d0*/  MUFU.EX2 R31, R31 ;  /* 0x0000001f001f7308 */ /* 0x000ee20000000800 */
[C---:B0-----:R-:W-:Y:S01]  /*38e0*/  FADD.FTZ R4, R96.reuse, R7 ;  /* 0x0000000760047221 */ /* 0x041fe20000010000 */
[----:B------:R-:W-:Y:S02]  /*38f0*/  F2FP.BF16.F32.PACK_AB R7, R51, R32 ;  /* 0x000000203307723e */ /* 0x000fe400000010ff */
[----:B------:R-:W-:Y:S01]  /*3900*/  F2FP.BF16.F32.PACK_AB R10, R96, R33 ;  /* 0x00000021600a723e */ /* 0x000fe200000010ff */
[----:B------:R-:W-:-:S03]  /*3910*/  IMAD.MOV.U32 R96, RZ, RZ, R135 ;  /* 0x000000ffff607224 */ /* 0x000fc600078e0087 */
[----:B------:R-:W0:Y:S01]  /*3920*/  MUFU.EX2 R57, R74 ;  /* 0x0000004a00397308 */ /* 0x000e220000000800 */
[----:B--2---:R-:W-:-:S07]  /*3930*/  FADD.FTZ R20, R0, R5 ;  /* 0x0000000500147221 */ /* 0x004fce0000010000 */
[----:B------:R-:W-:Y:S01]  /*3940*/  MUFU.EX2 R94, R94 ;  /* 0x0000005e005e7308 */ /* 0x000fe20000000800 */
[----:B---3--:R-:W-:Y:S01]  /*3950*/  FADD.FTZ R5, R31, R4 ;  /* 0x000000041f057221 */ /* 0x008fe20000010000 */
[----:B------:R-:W-:-:S06]  /*3960*/  F2FP.BF16.F32.PACK_AB R4, R52, R3 ;  /* 0x000000033404723e */ /* 0x000fcc00000010ff */
[----:B------:R-:W2:Y:S01]  /*3970*/  MUFU.EX2 R28, R28 ;  /* 0x0000001c001c7308 */ /* 0x000ea20000000800 */
[C---:B0-----:R-:W-:Y:S01]  /*3980*/  FADD.FTZ R3, R57.reuse, R20 ;  /* 0x0000001439037221 */ /* 0x041fe20000010000 */
[----:B------:R-:W-:-:S06]  /*3990*/  F2FP.BF16.F32.PACK_AB R11, R57, R0 ;  /* 0x00000000390b723e */ /* 0x000fcc00000010ff */
[----:B------:R-:W-:Y:S08]  /*39a0*/  MUFU.EX2 R35, R35 ;  /* 0x0000002300237308 */ /* 0x000ff00000000800 */
[----:B------:R-:W0:Y:S01]  /*39b0*/  MUFU.EX2 R59, R59 ;  /* 0x0000003b003b7308 */ /* 0x000e220000000800 */
[----:B--2---:R-:W-:-:S07]  /*39c0*/  FADD.FTZ R20, R28, R3 ;  /* 0x000000031c147221 */ /* 0x004fce0000010000 */
[----:B------:R-:W-:Y:S08]  /*39d0*/  MUFU.EX2 R98, R98 ;  /* 0x0000006200627308 */ /* 0x000ff00000000800 */
[----:B------:R-:W1:Y:S01]  /*39e0*/  MUFU.EX2 R36, R36 ;  /* 0x0000002400247308 */ /* 0x000e620000000800 */
[----:B0-----:R-:W-:-:S07]  /*39f0*/  FADD.FTZ R9, R59, R20 ;  /* 0x000000143b097221 */ /* 0x001fce0000010000 */
[----:B------:R-:W-:Y:S08]  /*3a00*/  MUFU.EX2 R37, R37 ;  /* 0x0000002500257308 */ /* 0x000ff00000000800 */
[----:B------:R-:W0:Y:S01]  /*3a10*/  MUFU.EX2 R61, R61 ;  /* 0x0000003d003d7308 */ /* 0x000e220000000800 */
[----:B-1----:R-:W-:Y:S01]  /*3a20*/  FADD.FTZ R12, R36, R9 ;  /* 0x00000009240c7221 */ /* 0x002fe20000010000 */
[----:B------:R-:W-:-:S06]  /*3a30*/  F2FP.BF16.F32.PACK_AB R9, R55, R46 ;  /* 0x0000002e3709723e */ /* 0x000fcc00000010ff */
[----:B------:R-:W1:Y:S08]  /*3a40*/  MUFU.EX2 R104, R104 ;  /* 0x0000006800687308 */ /* 0x000e700000000800 */
[----:B------:R2:W3:Y:S01]  /*3a50*/  MUFU.EX2 R48, R26 ;  /* 0x0000001a00307308 */ /* 0x0004e20000000800 */
[----:B0-----:R-:W-:-:S07]  /*3a60*/  FADD.FTZ R13, R61, R12 ;  /* 0x0000000c3d0d7221 */ /* 0x001fce0000010000 */
[----:B------:R-:W0:Y:S01]  /*3a70*/  MUFU.EX2 R39, R39 ;  /* 0x0000002700277308 */ /* 0x000e220000000800 */
[----:B--2---:R-:W-:Y:S01]  /*3a80*/  FADD.FTZ R26, R94, R5 ;  /* 0x000000055e1a7221 */ /* 0x004fe20000010000 */
[----:B------:R-:W-:Y:S02]  /*3a90*/  F2FP.BF16.F32.PACK_AB R5, R49, R24 ;  /* 0x000000183105723e */ /* 0x000fe400000010ff */
[----:B-1----:R-:W-:Y:S01]  /*3aa0*/  F2FP.BF16.F32.PACK_AB R24, R104, R37 ;  /* 0x000000256818723e */ /* 0x002fe200000010ff */
[----:B------:R-:W-:Y:S02]  /*3ab0*/  FADD.FTZ R3, R35, R26 ;  /* 0x0000001a23037221 */ /* 0x000fe40000010000 */
[----:B------:R1:W-:Y:S01]  /*3ac0*/  STSM.16.M88.4 [R17], R4 ;  /* 0x0000000411007844 */ /* 0x0003e20000000200 */
[----:B------:R2:W4:Y:S01]  /*3ad0*/  MUFU.EX2 R21, R92 ;  /* 0x0000005c00157308 */ /* 0x0005220000000800 */
[----:B------:R-:W-:Y:S01]  /*3ae0*/  FADD.FTZ R14, R98, R3 ;  /* 0x00000003620e7221 */ /* 0x000fe20000010000 */
[----:B---3--:R-:W-:Y:S01]  /*3af0*/  FADD.FTZ R0, R48, R13 ;  /* 0x0000000d30007221 */ /* 0x008fe20000010000 */
[----:B------:R3:W-:Y:S02]  /*3b00*/  STSM.16.M88.4 [R16+0x27800], R8 ;  /* 0x0278000810007844 */ /* 0x0007e40000000200 */
[----:B------:R-:W-:Y:S01]  /*3b10*/  FADD.FTZ R15, R37, R14 ;  /* 0x0000000e250f7221 */ /* 0x000fe20000010000 */
[----:B------:R-:W-:-:S02]  /*3b20*/  F2FP.BF16.F32.PACK_AB R14, R98, R35 ;  /* 0x00000023620e723e */ /* 0x000fc400000010ff */
[----:B------:R-:W5:Y:S01]  /*3b30*/  MUFU.EX2 R106, R106 ;  /* 0x0000006a006a7308 */ /* 0x000f620000000800 */
[----:B------:R-:W-:Y:S01]  /*3b40*/  FADD.FTZ R12, R104, R15 ;  /* 0x0000000f680c7221 */ /* 0x000fe20000010000 */
[--C-:B------:R-:W-:Y:S01]  /*3b50*/  IMAD.MOV.U32 R104, RZ, RZ, R135.reuse ;  /* 0x000000ffff687224 */ /* 0x100fe200078e0087 */
[----:B------:R-:W-:Y:S01]  /*3b60*/  MOV R98, R135 ;  /* 0x0000008700627202 */ /* 0x000fe20000000f00 */
[--C-:B--2---:R-:W-:Y:S02]  /*3b70*/  IMAD.MOV.U32 R92, RZ, RZ, R135.reuse ;  /* 0x000000ffff5c7224 */ /* 0x104fe400078e0087 */
[----:B0-----:R-:W-:Y:S01]  /*3b80*/  FADD.FTZ R15, R39, R12 ;  /* 0x0000000c270f7221 */ /* 0x001fe20000010000 */
[----:B------:R-:W-:Y:S01]  /*3b90*/  F2FP.BF16.F32.PACK_AB R12, R94, R31 ;  /* 0x0000001f5e0c723e */ /* 0x000fe200000010ff */
[----:B------:R-:W-:Y:S01]  /*3ba0*/  IMAD.MOV.U32 R94, RZ, RZ, R135 ;  /* 0x000000ffff5e7224 */ /* 0x000fe200078e0087 */
[----:B------:R-:W0:Y:S01]  /*3bb0*/  MUFU.EX2 R56, R56 ;  /* 0x0000003800387308 */ /* 0x000e220000000800 */
[C---:B----4-:R-:W-:Y:S01]  /*3bc0*/  FADD.FTZ R13, R21.reuse, R0 ;  /* 0x00000000150d7221 */ /* 0x050fe20000010000 */
[----:B------:R-:W-:-:S06]  /*3bd0*/  F2FP.BF16.F32.PACK_AB R25, R21, R48 ;  /* 0x000000301519723e */ /* 0x000fcc00000010ff */
[----:B------:R-:W2:Y:S01]  /*3be0*/  MUFU.EX2 R43, R43 ;  /* 0x0000002b002b7308 */ /* 0x000ea20000000800 */
[C---:B-----5:R-:W-:Y:S01]  /*3bf0*/  FADD.FTZ R20, R106.reuse, R15 ;  /* 0x0000000f6a147221 */ /* 0x060fe20000010000 */
[----:B------:R-:W-:Y:S02]  /*3c00*/  F2FP.BF16.F32.PACK_AB R15, R61, R36 ;  /* 0x000000243d0f723e */ /* 0x000fe400000010ff */
[----:B------:R-:W-:Y:S01]  /*3c10*/  F2FP.BF16.F32.PACK_AB R26, R106, R39 ;  /* 0x000000276a1a723e */ /* 0x000fe200000010ff */
[----:B------:R-:W-:-:S03]  /*3c20*/  IMAD.MOV.U32 R106, RZ, RZ, R135 ;  /* 0x000000ffff6a7224 */ /* 0x000fc600078e0087 */
[----:B------:R-:W1:Y:S01]  /*3c30*/  MUFU.EX2 R110, R110 ;  /* 0x0000006e006e7308 */ /* 0x000e620000000800 */
[----:B0-----:R-:W-:-:S07]  /*3c40*/  FADD.FTZ R0, R56, R13 ;  /* 0x0000000d38007221 */ /* 0x001fce0000010000 */
[----:B------:R-:W0:Y:S01]  /*3c50*/  MUFU.EX2 R45, R58 ;  /* 0x0000003a002d7308 */ /* 0x000e220000000800 */
[----:B--2---:R-:W-:-:S07]  /*3c60*/  FADD.FTZ R13, R43, R20 ;  /* 0x000000142b0d7221 */ /* 0x004fce0000010000 */
[----:B------:R-:W-:Y:S01]  /*3c70*/  MUFU.EX2 R41, R41 ;  /* 0x0000002900297308 */ /* 0x000fe20000000800 */
[C---:B-1----:R-:W-:Y:S01]  /*3c80*/  FADD.FTZ R4, R110.reuse, R13 ;  /* 0x0000000d6e047221 */ /* 0x042fe20000010000 */
[----:B------:R-:W-:Y:S02]  /*3c90*/  F2FP.BF16.F32.PACK_AB R13, R59, R28 ;  /* 0x0000001c3b0d723e */ /* 0x000fe400000010ff */
[----:B---3--:R-:W-:Y:S01]  /*3ca0*/  F2FP.BF16.F32.PACK_AB R8, R110, R43 ;  /* 0x0000002b6e08723e */ /* 0x008fe200000010ff */
[----:B------:R-:W-:Y:S02]  /*3cb0*/  IMAD.MOV.U32 R110, RZ, RZ, R135 ;  /* 0x000000ffff6e7224 */ /* 0x000fe400078e0087 */
[----:B------:R1:W-:Y:S01]  /*3cc0*/  STSM.16.M88.4 [R23], R12 ;  /* 0x0000000c17007844 */ /* 0x0003e20000000200 */
[----:B------:R-:W2:Y:S01]  /*3cd0*/  MUFU.EX2 R108, R108 ;  /* 0x0000006c006c7308 */ /* 0x000ea20000000800 */
[C---:B0-----:R-:W-:Y:S01]  /*3ce0*/  F2FP.BF16.F32.PACK_AB R27, R45.reuse, R56 ;  /* 0x000000382d1b723e */ /* 0x041fe200000010ff */
[----:B------:R-:W-:-:S04]  /*3cf0*/  FADD.FTZ R5, R45, R0 ;  /* 0x000000002d057221 */ /* 0x000fc80000010000 */
[----:B------:R1:W-:Y:S02]  /*3d00*/  STSM.16.M88.4 [R18+0x6000], R24 ;  /* 0x0060001812007844 */ /* 0x0003e40000000200 */
[----:B------:R-:W0:Y:S08]  /*3d10*/  MUFU.EX2 R86, R86 ;  /* 0x0000005600567308 */ /* 0x000e300000000800 */
[----:B------:R3:W4:Y:S01]  /*3d20*/  MUFU.EX2 R3, R90 ;  /* 0x0000005a00037308 */ /* 0x0007220000000800 */
[----:B--2---:R-:W-:-:S07]  /*3d30*/  F2FP.BF16.F32.PACK_AB R10, R108, R41 ;  /* 0x000000296c0a723e */ /* 0x004fce00000010ff */
[----:B------:R-:W2:Y:S01]  /*3d40*/  MUFU.EX2 R100, R100 ;  /* 0x0000006400647308 */ /* 0x000ea20000000800 */
[----:B0-----:R-:W-:Y:S01]  /*3d50*/  FADD.FTZ R0, R86, R5 ;  /* 0x0000000556007221 */ /* 0x001fe20000010000 */
[----:B---3--:R-:W-:-:S06]  /*3d60*/  IMAD.MOV.U32 R90, RZ, RZ, R135 ;  /* 0x000000ffff5a7224 */ /* 0x008fcc00078e0087 */
[----:B------:R0:W3:Y:S01]  /*3d70*/  MUFU.EX2 R29, R102 ;  /* 0x00000066001d7308 */ /* 0x0000e20000000800 */
[C---:B----4-:R-:W-:Y:S01]  /*3d80*/  F2FP.BF16.F32.PACK_AB R9, R3.reuse, R86 ;  /* 0x000000560309723e */ /* 0x050fe200000010ff */
[----:B------:R-:W-:Y:S01]  /*3d90*/  FADD.FTZ R5, R3, R0 ;  /* 0x0000000003057221 */ /* 0x000fe20000010000 */
[----:B------:R-:W-:-:S04]  /*3da0*/  FADD.FTZ R3, R41, R4 ;  /* 0x0000000429037221 */ /* 0x000fc80000010000 */
[----:B------:R-:W-:Y:S01]  /*3db0*/  FADD.FTZ R3, R108, R3 ;  /* 0x000000036c037221 */ /* 0x000fe20000010000 */
[----:B------:R-:W-:Y:S01]  /*3dc0*/  MOV R108, R135 ;  /* 0x00000087006c7202 */ /* 0x000fe20000000f00 */
[----:B--2---:R-:W-:Y:S01]  /*3dd0*/  FADD.FTZ R6, R100, R5 ;  /* 0x0000000564067221 */ /* 0x004fe20000010000 */
[--C-:B0-----:R-:W-:Y:S01]  /*3de0*/  IMAD.MOV.U32 R102, RZ, RZ, R135.reuse ;  /* 0x000000ffff667224 */ /* 0x101fe200078e0087 */
[C---:B---3--:R-:W-:Y:S02]  /*3df0*/  F2FP.BF16.F32.PACK_AB R11, R29.reuse, R100 ;  /* 0x000000641d0b723e */ /* 0x048fe400000010ff */
[----:B------:R-:W-:Y:S01]  /*3e00*/  FADD.FTZ R6, R29, R6 ;  /* 0x000000061d067221 */ /* 0x000fe20000010000 */
[----:B------:R-:W-:Y:S02]  /*3e10*/  IMAD.MOV.U32 R100, RZ, RZ, R135 ;  /* 0x000000ffff647224 */ /* 0x000fe400078e0087 */
[----:B------:R1:W-:Y:S01]  /*3e20*/  STSM.16.M88.4 [R17+0x6000], R8 ;  /* 0x0060000811007844 */ /* 0x0003e20000000200 */
[----:B------:R0:W-:Y:S06]  /*3e30*/  MEMBAR.ALL.CTA ;  /* 0x0000000000007992 */ /* 0x0001ec0000008000 */
[----:B0-----:R-:W0:Y:S02]  /*3e40*/  FENCE.VIEW.ASYNC.S ;  /* 0x00000000000073c6 */ /* 0x001e240000000000 */
[----:B0-----:R-:W-:Y:S01]  /*3e50*/  NOP ;  /* 0x0000000000007918 */ /* 0x001fe20000000000 */
[----:B------:R-:W-:Y:S05]  /*3e60*/  @!P1 BRA `(.L_x_174) ;  /* 0x0000002800a49947 */ /* 0x000fea0003800000 */
[----:B------:R-:W-:Y:S01]  /*3e70*/  VIADD R4, R149, 0xfffffffe ;  /* 0xfffffffe95047836 */ /* 0x000fe20000000000 */
[----:B------:R-:W-:Y:S01]  /*3e80*/  CS2R R134, SRZ ;  /* 0x0000000000867805 */ /* 0x000fe2000001ff00 */
[----:B------:R-:W-:Y:S01]  /*3e90*/  IMAD.MOV.U32 R5, RZ, RZ, R78 ;  /* 0x000000ffff057224 */ /* 0x000fe200078e004e */
[----:B------:R-:W-:Y:S01]  /*3ea0*/  CS2R R132, SRZ ;  /* 0x0000000000847805 */ /* 0x000fe2000001ff00 */
[----:B------:R-:W-:Y:S01]  /*3eb0*/  IMAD.MOV.U32 R0, RZ, RZ, R70 ;  /* 0x000000ffff007224 */ /* 0x000fe200078e0046 */
[----:B------:R-:W-:Y:S01]  /*3ec0*/  CS2R R130, SRZ ;  /* 0x0000000000827805 */ /* 0x000fe2000001ff00 */
[----:B------:R-:W-:Y:S01]  /*3ed0*/  IMAD.MOV.U32 R7, RZ, RZ, R2 ;  /* 0x000000ffff077224 */ /* 0x000fe200078e0002 */
        /* <DEDUP_REMOVED lines=20> */
[----:B------:R-:W-:Y:S01]  /*4020*/  CS2R R88, SRZ ;  /* 0x0000000000587805 */ /* 0x000fe2000001ff00 */
[----:B------:R-:W-:Y:S01]  /*4030*/  UMOV UR11, UR38 ;  /* 0x00000026000b7c82 */ /* 0x000fe20008000000 */
[----:B------:R-:W-:-:S05]  /*4040*/  ULDC UR10, c[0x0][0x9d8] ;  /* 0x00027600000a7ab9 */ /* 0x000fca0000000800 */
.L_x_185:
[----:B------:R-:W-:Y:S01]  /*4050*/  ISETP.NE.AND P2, PT, RZ, UR40, PT ;  /* 0x00000028ff007c0c */ /* 0x000fe2000bf45270 */
[----:B------:R-:W-:-:S04]  /*4060*/  UISETP.NE.AND UP0, UPT, UR11, 0x1, UPT ;  /* 0x000000010b00788c */ /* 0x000fc8000bf05270 */
[----:B------:R-:W-:-:S06]  /*4070*/  USEL UR6, URZ, 0x1, UP0 ;  /* 0x000000013f067887 */ /* 0x000fcc0008000000 */
[----:B------:R-:W-:Y:S02]  /*4080*/  LOP3.LUT R2, R7, UR6, RZ, 0x3c, !PT ;  /* 0x0000000607027c12 */ /* 0x000fe4000f8e3cff */
[----:B------:R-:W-:Y:S05]  /*4090*/  @P2 BRA `(.L_x_175) ;  /* 0x0000000000342947 */ /* 0x000fea0003800000 */
[----:B------:R-:W-:Y:S05]  /*40a0*/  @!P0 BRA `(.L_x_176) ;  /* 0x0000000000048947 */ /* 0x000fea0003800000 */
[----:B------:R-:W-:Y:S01]  /*40b0*/  BPT.TRAP 0x1 ;  /* 0x000000040000795c */ /* 0x000fe20000300000 */
.L_x_176:
[----:B------:R-:W-:Y:S01]  /*40c0*/  UIADD3 UR6, UR11, 0x1, URZ ;  /* 0x000000010b067890 */ /* 0x000fe2000fffe03f */
[----:B-1----:R-:W-:-:S03]  /*40d0*/  SHF.L.U32 R8, R2, 0x1f, RZ ;  /* 0x0000001f02087819 */ /* 0x002fc600000006ff */
[----:B------:R-:W-:-:S04]  /*40e0*/  UISETP.NE.AND UP0, UPT, UR6, 0x2, UPT ;  /* 0x000000020600788c */ /* 0x000fc8000bf05270 */
[----:B------:R-:W-:-:S04]  /*40f0*/  USEL UR6, UR6, URZ, UP0 ;  /* 0x0000003f06067287 */ /* 0x000fc80008000000 */
[----:B------:R-:W-:-:S09]  /*4100*/  ULEA UR6, UR6, UR41, 0x3 ;  /* 0x0000002906067291 */ /* 0x000fd2000f8e183f */
[----:B------:R0:W1:Y:S01]  /*4110*/  SYNCS.PHASECHK.TRANS64.TRYWAIT P1, [UR6+0x2d830], R8 ;  /* 0x02d83008ff0075a7 */ /* 0x0000620008020146 */
[----:B------:R-:W-:Y:S05]  /*4120*/  @!P0 BRA `(.L_x_177) ;  /* 0x0000000000048947 */ /* 0x000fea0003800000 */
[----:B------:R-:W-:Y:S01]  /*4130*/  BPT.TRAP 0x1 ;  /* 0x000000040000795c */ /* 0x000fe20000300000 */
.L_x_177:
[----:B-1----:R-:W-:Y:S05]  /*4140*/  @P1 BRA `(.L_x_175) ;  /* 0x0000000000081947 */ /* 0x002fea0003800000 */
[----:B------:R-:W1:Y:S02]  /*4150*/  SYNCS.PHASECHK.TRANS64.TRYWAIT P1, [UR6+0x2d830], R8 ;  /* 0x02d83008ff0075a7 */ /* 0x000e640008020146 */
[----:B-1----:R-:W-:Y:S05]  /*4160*/  @!P1 BRA `(.L_x_178) ;  /* 0x0000009c00dc9947 */ /* 0x002fea0003800000 */
.L_x_175:
[----:B-1----:R-:W1:Y:S01]  /*4170*/  S2R R9, SR_TID.X ;  /* 0x0000000000097919 */ /* 0x002e620000002100 */
[----:B------:R-:W-:Y:S01]  /*4180*/  UIADD3 UR38, UR11, 0x1, URZ ;  /* 0x000000010b267890 */ /* 0x000fe2000fffe03f */
[----:B------:R-:W-:Y:S01]  /*4190*/  UMOV UR7, 0x80000020 ;  /* 0x8000002000077882 */ /* 0x000fe20000000000 */
[----:B------:R-:W-:Y:S02]  /*41a0*/  UMOV UR32, UR8 ;  /* 0x0000000800207c82 */ /* 0x000fe40008000000 */
[----:B------:R-:W-:Y:S01]  /*41b0*/  UISETP.NE.AND UP0, UPT, UR38, 0x2, UPT ;  /* 0x000000022600788c */ /* 0x000fe2000bf05270 */
[----:B------:R-:W-:Y:S01]  /*41c0*/  UMOV UR33, UR9 ;  /* 0x0000000900217c82 */ /* 0x000fe20008000000 */
[----:B------:R-:W-:Y:S02]  /*41d0*/  UMOV UR35, 0x80000020 ;  /* 0x8000002000237882 */ /* 0x000fe40000000000 */
[----:B------:R-:W-:Y:S01]  /*41e0*/  USEL UR38, UR38, URZ, UP0 ;  /* 0x0000003f26267287 */ /* 0x000fe20008000000 */
[----:B------:R-:W-:Y:S01]  /*41f0*/  UMOV UR15, 0x80000020 ;  /* 0x80000020000f7882 */ /* 0x000fe20000000000 */
[----:B------:R-:W-:-:S02]  /*4200*/  UMOV UR19, 0x80000020 ;  /* 0x8000002000137882 */ /* 0x000fc40000000000 */
[----:B------:R-:W-:Y:S01]  /*4210*/  UIMAD UR6, UR38, 0x600, UR28 ;  /* 0x00000600260678a4 */ /* 0x000fe2000f8e021c */
[----:B------:R-:W-:Y:S01]  /*4220*/  UMOV UR23, 0x80000020 ;  /* 0x8000002000177882 */ /* 0x000fe20000000000 */
[----:B------:R-:W-:Y:S02]  /*4230*/  UMOV UR27, 0x80000020 ;  /* 0x80000020001b7882 */ /* 0x000fe40000000000 */
[----:B------:R-:W-:Y:S02]  /*4240*/  UIADD3 UR34, UR6, 0x2, URZ ;  /* 0x0000000206227890 */ /* 0x000fe4000fffe03f */
[----:B------:R-:W-:Y:S02]  /*4250*/  UIADD3 UR14, UR6, 0x200, URZ ;  /* 0x00000200060e7890 */ /* 0x000fe4000fffe03f */
[----:B------:R-:W-:Y:S02]  /*4260*/  UIADD3 UR18, UR6, 0x202, URZ ;  /* 0x0000020206127890 */ /* 0x000fe4000fffe03f */
[----:B------:R-:W-:-:S02]  /*4270*/  UIADD3 UR22, UR6, 0x400, URZ ;  /* 0x0000040006167890 */ /* 0x000fc4000fffe03f */
[----:B------:R-:W-:Y:S01]  /*4280*/  UIADD3 UR26, UR6, 0x402, URZ ;  /* 0x00000402061a7890 */ /* 0x000fe2000fffe03f */
[----:B-1----:R-:W-:-:S04]  /*4290*/  SHF.R.U32.HI R9, RZ, 0x7, R9 ;  /* 0x00000007ff097819 */ /* 0x002fc80000011609 */
[----:B0-----:R-:W-:-:S05]  /*42a0*/  IADD3 R8, R9, 0x8, RZ ;  /* 0x0000000809087810 */ /* 0x001fca0007ffe0ff */
[----:B------:R0:W-:Y:S06]  /*42b0*/  BAR.SYNC.DEFER_BLOCKING R8, 0x100 ;  /* 0x000400080000751d */ /* 0x0001ec0000010000 */
[----:B------:R-:W-:-:S06]  /*42c0*/  WARPGROUP.ARRIVE ;  /* 0x00000000000079c5 */ /* 0x000fcc0000000000 */
        /* <DEDUP_REMOVED lines=17> */
[----:B0-----:R-:W-:Y:S05]  /*43e0*/  @P2 BRA `(.L_x_179) ;  /* 0x0000000000282947 */ /* 0x001fea0003800000 */
[----:B------:R-:W-:Y:S05]  /*43f0*/  @!P0 BRA `(.L_x_180) ;  /* 0x0000000000048947 */ /* 0x000fea0003800000 */
[----:B------:R-:W-:Y:S01]  /*4400*/  BPT.TRAP 0x1 ;  /* 0x000000040000795c */ /* 0x000fe20000300000 */
.L_x_180:
[----:B------:R-:W-:Y:S01]  /*4410*/  ULEA UR6, UR11, UR41, 0x3 ;  /* 0x000000290b067291 */ /* 0x000fe2000f8e183f */
[----:B------:R-:W-:-:S08]  /*4420*/  SHF.L.U32 R7, R7, 0x1f, RZ ;  /* 0x0000001f07077819 */ /* 0x000fd000000006ff */
[----:B------:R0:W1:Y:S01]  /*4430*/  SYNCS.PHASECHK.TRANS64.TRYWAIT P1, [UR6+0x2d850], R7 ;  /* 0x02d85007ff0075a7 */ /* 0x0000620008020146 */
[----:B------:R-:W-:Y:S05]  /*4440*/  @!P0 BRA `(.L_x_181) ;  /* 0x0000000000048947 */ /* 0x000fea0003800000 */
[----:B------:R-:W-:Y:S01]  /*4450*/  BPT.TRAP 0x1 ;  /* 0x000000040000795c */ /* 0x000fe20000300000 */
.L_x_181:
[----:B-1----:R-:W-:Y:S05]  /*4460*/  @P1 BRA `(.L_x_179) ;  /* 0x0000000000081947 */ /* 0x002fea0003800000 */
[----:B------:R-:W1:Y:S02]  /*4470*/  SYNCS.PHASECHK.TRANS64.TRYWAIT P1, [UR6+0x2d850], R7 ;  /* 0x02d85007ff0075a7 */ /* 0x000e640008020146 */
[----:B-1----:R-:W-:Y:S05]  /*4480*/  @!P1 BRA `(.L_x_182) ;  /* 0x0000009c002c9947 */ /* 0x002fea0003800000 */
.L_x_179:
[----:B------:R-:W-:Y:S01]  /*4490*/  UIADD3 UR6, UR41, 0x400, URZ ;  /* 0x0000040029067890 */ /* 0x000fe2000fffe03f */
[----:B------:R-:W-:Y:S01]  /*44a0*/  WARPGROUP.ARRIVE ;  /* 0x00000000000079c5 */ /* 0x000fe20000000000 */
[----:B------:R-:W-:-:S05]  /*44b0*/  ULOP3.LUT UR7, UR39, 0x10000, URZ, 0xfc, !UPT ;  /* 0x0001000027077892 */ /* 0x000fca000f8efc3f */
[----:B------:R-:W1:Y:S01]  /*44c0*/  S2R R9, SR_TID.X ;  /* 0x0000000000097919 */ /* 0x000e620000002100 */
[----:B------:R-:W-:Y:S01]  /*44d0*/  USHF.R.U32.HI UR6, URZ, 0x4, UR6 ;  /* 0x000000043f067899 */ /* 0x000fe20008011606 */
[----:B------:R-:W-:Y:S01]  /*44e0*/  UMOV UR33, 0x40000040 ;  /* 0x4000004000217882 */ /* 0x000fe20000000000 */
[----:B------:R-:W-:Y:S02]  /*44f0*/  UMOV UR35, 0x80000020 ;  /* 0x8000002000237882 */ /* 0x000fe40000000000 */
[----:B------:R-:W-:Y:S01]  /*4500*/  ULOP3.LUT UR6, UR6, 0x3fff, URZ, 0xc0, !UPT ;  /* 0x00003fff06067892 */ /* 0x000fe2000f8ec03f */
[----:B------:R-:W-:-:S03]  /*4510*/  UMOV UR32, UR7 ;  /* 0x0000000700207c82 */ /* 0x000fc60008000000 */
[----:B------:R-:W-:-:S04]  /*4520*/  ULOP3.LUT UR6, UR6, 0x2000000, URZ, 0xfc, !UPT ;  /* 0x0200000006067892 */ /* 0x000fc8000f8efc3f */
[----:B------:R-:W-:-:S07]  /*4530*/  UIMAD UR6, UR11, 0x600, UR6 ;  /* 0x000006000b0678a4 */ /* 0x000fce000f8e0206 */
[----:B------:R-:W-:Y:S02]  /*4540*/  UMOV UR34, UR6 ;  /* 0x0000000600227c82 */ /* 0x000fe40008000000 */
[----:B------:R-:W-:Y:S01]  /*4550*/  HGMMA.64x96x16.F32.BF16 R88, gdesc[UR32].tnspB, R88, gsb0 ;  /* 0x41600000205879f0 */ /* 0x000fe20008001858 */
[----:B------:R-:W-:Y:S02]  /*4560*/  UIADD3 UR32, UR7, 0x2, URZ ;  /* 0x0000000207207890 */ /* 0x000fe4000fffe03f */
[----:B------:R-:W-:Y:S01]  /*4570*/  UIADD3 UR34, UR6, 0x40, URZ ;  /* 0x0000004006227890 */ /* 0x000fe2000fffe03f */
[----:B------:R-:W-:Y:S01]  /*4580*/  UMOV UR33, 0x40000040 ;  /* 0x4000004000217882 */ /* 0x000fe20000000000 */
[----:B------:R-:W-:Y:S01]  /*4590*/  UMOV UR35, 0x80000020 ;  /* 0x8000002000237882 */ /* 0x000fe20000000000 */
[----:B-1----:R-:W-:Y:S02]  /*45a0*/  SHF.R.U32.HI R8, RZ, 0x7, R9 ;  /* 0x00000007ff087819 */ /* 0x002fe40000011609 */
[----:B------:R-:W-:-:S03]  /*45b0*/  ISETP.GE.U32.AND P1, PT, R9, 0x180, PT ;  /* 0x000001800900780c */ /* 0x000fc60003f26070 */
[----:B0-----:R-:W-:-:S05]  /*45c0*/  VIADD R7, R8, 0x9 ;  /* 0x0000000908077836 */ /* 0x001fca0000000000 */
        /* <DEDUP_REMOVED lines=50> */
.L_x_183:
        /* <DEDUP_REMOVED lines=199> */
[----:B------:R-:W1:Y:S03]  /*5560*/  LDC R71, c[0x0][0x988] ;  /* 0x00026200ff477b82 */ /* 0x000e660000000800 */
[----:B------:R-:W2:Y:S01]  /*5570*/  SHFL.BFLY PT, R83, R82, 0x1, 0x1f ;  /* 0x0c201f0052537f89 */ /* 0x000ea200000e0000 */
[----:B0-----:R-:W-:-:S05]  /*5580*/  FMNMX.FTZ R84, R81, R70, !PT ;  /* 0x0000004651547209 */ /* 0x001fca0007810000 */
[----:B------:R-:W0:Y:S01]  /*5590*/  SHFL.BFLY PT, R85, R84, 0x1, 0x1f ;  /* 0x0c201f0054557f89 */ /* 0x000e2200000e0000 */
[----:B--2---:R-:W-:-:S05]  /*55a0*/  FMNMX.FTZ R70, R82, R83, !PT ;  /* 0x0000005352467209 */ /* 0x004fca0007810000 */
[C---:B------:R-:W-:Y:S01]  /*55b0*/  FADD.FTZ R0, -R70.reuse, R0 ;  /* 0x0000000046007221 */ /* 0x040fe20000010100 */
[----:B-1----:R-:W-:-:S03]  /*55c0*/  FMUL.FTZ R80, R70, R71 ;  /* 0x0000004746507220 */ /* 0x002fc60000410000 */
[-C--:B------:R-:W-:Y:S01]  /*55d0*/  FMUL.FTZ R83, R0, R71.reuse ;  /* 0x0000004700537220 */ /* 0x080fe20000410000 */
[-CC-:B------:R-:W-:Y:S01]  /*55e0*/  FFMA.FTZ R7, R7, R71.reuse, -R80.reuse ;  /* 0x0000004707077223 */ /* 0x180fe20000010850 */
[-CC-:B------:R-:W-:Y:S01]  /*55f0*/  FFMA.FTZ R8, R8, R71.reuse, -R80.reuse ;  /* 0x0000004708087223 */ /* 0x180fe20000010850 */
[-CC-:B------:R-:W-:Y:S01]  /*5600*/  FFMA.FTZ R11, R11, R71.reuse, -R80.reuse ;  /* 0x000000470b0b7223 */ /* 0x180fe20000010850 */
[-CC-:B------:R-:W-:Y:S01]  /*5610*/  FFMA.FTZ R12, R12, R71.reuse, -R80.reuse ;  /* 0x000000470c0c7223 */ /* 0x180fe20000010850 */
[-CC-:B------:R-:W-:Y:S01]  /*5620*/  FFMA.FTZ R15, R15, R71.reuse, -R80.reuse ;  /* 0x000000470f0f7223 */ /* 0x180fe20000010850 */
[--C-:B------:R-:W-:Y:S01]  /*5630*/  FFMA.FTZ R20, R20, R71, -R80.reuse ;  /* 0x0000004714147223 */ /* 0x100fe20000010850 */
[----:B0-----:R-:W-:Y:S01]  /*5640*/  FMNMX.FTZ R78, R84, R85, !PT ;  /* 0x00000055544e7209 */ /* 0x001fe20007810000 */
[----:B------:R-:W-:Y:S01]  /*5650*/  MUFU.EX2 R7, R7 ;  /* 0x0000000700077308 */ /* 0x000fe20000000800 */
[-CC-:B------:R-:W-:Y:S01]  /*5660*/  FFMA.FTZ R25, R25, R71.reuse, -R80.reuse ;  /* 0x0000004719197223 */ /* 0x180fe20000010850 */
[-CC-:B------:R-:W-:Y:S01]  /*5670*/  FFMA.FTZ R26, R26, R71.reuse, -R80.reuse ;  /* 0x000000471a1a7223 */ /* 0x180fe20000010850 */
[-CC-:B------:R-:W-:Y:S01]  /*5680*/  FFMA.FTZ R29, R29, R71.reuse, -R80.reuse ;  /* 0x000000471d1d7223 */ /* 0x180fe20000010850 */
[C---:B------:R-:W-:Y:S01]  /*5690*/  FADD.FTZ R0, -R78.reuse, R5 ;  /* 0x000000054e007221 */ /* 0x040fe20000010100 */
[-C--:B------:R-:W-:Y:S01]  /*56a0*/  FMUL.FTZ R84, R78, R71.reuse ;  /* 0x000000474e547220 */ /* 0x080fe20000410000 */
[-CC-:B------:R-:W-:Y:S01]  /*56b0*/  FFMA.FTZ R30, R30, R71.reuse, -R80.reuse ;  /* 0x000000471e1e7223 */ /* 0x180fe20000010850 */
[-C--:B------:R-:W-:Y:S01]  /*56c0*/  FFMA.FTZ R33, R33, R71.reuse, -R80 ;  /* 0x0000004721217223 */ /* 0x080fe20000010850 */
[-C--:B------:R-:W-:Y:S01]  /*56d0*/  FMUL.FTZ R0, R0, R71.reuse ;  /* 0x0000004700007220 */ /* 0x080fe20000410000 */
[-CC-:B------:R-:W-:Y:S01]  /*56e0*/  FFMA.FTZ R9, R9, R71.reuse, -R84.reuse ;  /* 0x0000004709097223 */ /* 0x180fe20000010854 */
[-C--:B------:R-:W-:Y:S01]  /*56f0*/  FFMA.FTZ R10, R10, R71.reuse, -R84 ;  /* 0x000000470a0a7223 */ /* 0x080fe20000010854 */
[----:B------:R0:W1:Y:S01]  /*5700*/  MUFU.EX2 R5, R83 ;  /* 0x0000005300057308 */ /* 0x0000620000000800 */
[-CC-:B------:R-:W-:Y:S01]  /*5710*/  FFMA.FTZ R34, R34, R71.reuse, -R80.reuse ;  /* 0x0000004722227223 */ /* 0x180fe20000010850 */
[-CC-:B------:R-:W-:Y:S01]  /*5720*/  FFMA.FTZ R37, R37, R71.reuse, -R80.reuse ;  /* 0x0000004725257223 */ /* 0x180fe20000010850 */
[-CC-:B------:R-:W-:Y:S01]  /*5730*/  FFMA.FTZ R38, R38, R71.reuse, -R80.reuse ;  /* 0x0000004726267223 */ /* 0x180fe20000010850 */
[-CC-:B------:R-:W-:Y:S01]  /*5740*/  FFMA.FTZ R41, R41, R71.reuse, -R80.reuse ;  /* 0x0000004729297223 */ /* 0x180fe20000010850 */
[-CC-:B------:R-:W-:Y:S01]  /*5750*/  FFMA.FTZ R42, R42, R71.reuse, -R80.reuse ;  /* 0x000000472a2a7223 */ /* 0x180fe20000010850 */
[-CC-:B------:R-:W-:Y:S01]  /*5760*/  FFMA.FTZ R45, R45, R71.reuse, -R80.reuse ;  /* 0x000000472d2d7223 */ /* 0x180fe20000010850 */
[-CC-:B------:R-:W-:Y:S01]  /*5770*/  FFMA.FTZ R46, R46, R71.reuse, -R80.reuse ;  /* 0x000000472e2e7223 */ /* 0x180fe20000010850 */
        /* <DEDUP_REMOVED lines=8> */
[----:B------:R-:W2:Y:S01]  /*5800*/  MUFU.EX2 R9, R9 ;  /* 0x0000000900097308 */ /* 0x000ea20000000800 */
[-CC-:B------:R-:W-:Y:S01]  /*5810*/  FFMA.FTZ R62, R62, R71.reuse, -R80.reuse ;  /* 0x000000473e3e7223 */ /* 0x180fe20000010850 */
[-CC-:B------:R-:W-:Y:S01]  /*5820*/  FFMA.FTZ R65, R65, R71.reuse, -R80.reuse ;  /* 0x0000004741417223 */ /* 0x180fe20000010850 */
[-CC-:B------:R-:W-:Y:S01]  /*5830*/  FFMA.FTZ R66, R66, R71.reuse, -R80.reuse ;  /* 0x0000004742427223 */ /* 0x180fe20000010850 */
[-CC-:B------:R-:W-:Y:S01]  /*5840*/  FFMA.FTZ R69, R69, R71.reuse, -R80.reuse ;  /* 0x0000004745457223 */ /* 0x180fe20000010850 */
[-CC-:B------:R-:W-:Y:S01]  /*5850*/  FFMA.FTZ R72, R72, R71.reuse, -R80.reuse ;  /* 0x0000004748487223 */ /* 0x180fe20000010850 */
[-CC-:B------:R-:W-:Y:S01]  /*5860*/  FFMA.FTZ R75, R75, R71.reuse, -R80.reuse ;  /* 0x000000474b4b7223 */ /* 0x180fe20000010850 */
[-C--:B------:R-:W-:Y:S01]  /*5870*/  FFMA.FTZ R76, R76, R71.reuse, -R80 ;  /* 0x000000474c4c7223 */ /* 0x080fe20000010850 */
[-CC-:B------:R-:W-:Y:S01]  /*5880*/  FFMA.FTZ R80, R13, R71.reuse, -R84.reuse ;  /* 0x000000470d507223 */ /* 0x180fe20000010854 */
[----:B------:R-:W3:Y:S01]  /*5890*/  MUFU.EX2 R8, R8 ;  /* 0x0000000800087308 */ /* 0x000ee20000000800 */
[-CC-:B0-----:R-:W-:Y:S01]  /*58a0*/  FFMA.FTZ R83, R14, R71.reuse, -R84.reuse ;  /* 0x000000470e537223 */ /* 0x181fe20000010854 */
[-CC-:B------:R-:W-:Y:S01]  /*58b0*/  FFMA.FTZ R13, R21, R71.reuse, -R84.reuse ;  /* 0x00000047150d7223 */ /* 0x180fe20000010854 */
[-CC-:B------:R-:W-:Y:S01]  /*58c0*/  FFMA.FTZ R81, R32, R71.reuse, -R84.reuse ;  /* 0x0000004720517223 */ /* 0x180fe20000010854 */
[-CC-:B------:R-:W-:Y:S01]  /*58d0*/  FFMA.FTZ R14, R24, R71.reuse, -R84.reuse ;  /* 0x00000047180e7223 */ /* 0x180fe20000010854 */
[-CC-:B------:R-:W-:Y:S01]  /*58e0*/  FFMA.FTZ R32, R44, R71.reuse, -R84.reuse ;  /* 0x000000472c207223 */ /* 0x180fe20000010854 */
[-CC-:B------:R-:W-:Y:S01]  /*58f0*/  FFMA.FTZ R44, R47, R71.reuse, -R84.reuse ;  /* 0x000000472f2c7223 */ /* 0x180fe20000010854 */
[--C-:B------:R-:W-:Y:S01]  /*5900*/  FFMA.FTZ R47, R63, R71, -R84.reuse ;  /* 0x000000473f2f7223 */ /* 0x100fe20000010854 */
[----:B------:R-:W0:Y:S01]  /*5910*/  MUFU.EX2 R10, R10 ;  /* 0x0000000a000a7308 */ /* 0x000e220000000800 */
[----:B-1----:R-:W-:Y:S01]  /*5920*/  FFMA.FTZ R3, R5, R3, R7 ;  /* 0x0000000305037223 */ /* 0x002fe20000010007 */
[----:B--2---:R-:W-:Y:S01]  /*5930*/  FFMA.FTZ R63, R0, R6, R9 ;  /* 0x00000006003f7223 */ /* 0x004fe20000010009 */
[-CC-:B------:R-:W-:Y:S01]  /*5940*/  FFMA.FTZ R24, R27, R71.reuse, -R84.reuse ;  /* 0x000000471b187223 */ /* 0x180fe20000010854 */
[-CC-:B------:R-:W-:Y:S01]  /*5950*/  FFMA.FTZ R82, R28, R71.reuse, -R84.reuse ;  /* 0x000000471c527223 */ /* 0x180fe20000010854 */
[-CC-:B------:R-:W-:Y:S01]  /*5960*/  FFMA.FTZ R28, R31, R71.reuse, -R84.reuse ;  /* 0x000000471f1c7223 */ /* 0x180fe20000010854 */
[-CC-:B------:R-:W-:Y:S01]  /*5970*/  FFMA.FTZ R31, R43, R71.reuse, -R84.reuse ;  /* 0x000000472b1f7223 */ /* 0x180fe20000010854 */
[-CC-:B------:R-:W-:Y:S01]  /*5980*/  FFMA.FTZ R43, R60, R71.reuse, -R84.reuse ;  /* 0x000000473c2b7223 */ /* 0x180fe20000010854 */
[----:B------:R-:W1:Y:S01]  /*5990*/  MUFU.EX2 R11, R11 ;  /* 0x0000000b000b7308 */ /* 0x000e620000000800 */
[----:B---3--:R-:W-:Y:S01]  /*59a0*/  FADD.FTZ R6, R8, R3 ;  /* 0x0000000308067221 */ /* 0x008fe20000010000 */
[-CC-:B------:R-:W-:Y:S01]  /*59b0*/  FFMA.FTZ R27, R35, R71.reuse, -R84.reuse ;  /* 0x00000047231b7223 */ /* 0x180fe20000010854 */
[-CC-:B------:R-:W-:Y:S01]  /*59c0*/  FFMA.FTZ R51, R51, R71.reuse, -R84.reuse ;  /* 0x0000004733337223 */ /* 0x180fe20000010854 */
[-CC-:B------:R-:W-:Y:S01]  /*59d0*/  FFMA.FTZ R21, R39, R71.reuse, -R84.reuse ;  /* 0x0000004727157223 */ /* 0x180fe20000010854 */
[-CC-:B------:R-:W-:Y:S01]  /*59e0*/  FFMA.FTZ R36, R36, R71.reuse, -R84.reuse ;  /* 0x0000004724247223 */ /* 0x180fe20000010854 */
[-CC-:B------:R-:W-:Y:S01]  /*59f0*/  FFMA.FTZ R39, R48, R71.reuse, -R84.reuse ;  /* 0x0000004730277223 */ /* 0x180fe20000010854 */
[-CC-:B------:R-:W-:Y:S01]  /*5a00*/  FFMA.FTZ R48, R64, R71.reuse, -R84.reuse ;  /* 0x0000004740307223 */ /* 0x180fe20000010854 */
[----:B------:R-:W2:Y:S01]  /*5a10*/  MUFU.EX2 R80, R80 ;  /* 0x0000005000507308 */ /* 0x000ea20000000800 */
[----:B0-----:R-:W-:Y:S01]  /*5a20*/  FADD.FTZ R63, R10, R63 ;  /* 0x0000003f0a3f7221 */ /* 0x001fe20000010000 */
[-CC-:B------:R-:W-:Y:S01]  /*5a30*/  FFMA.FTZ R35, R40, R71.reuse, -R84.reuse ;  /* 0x0000004728237223 */ /* 0x180fe20000010854 */
[-CC-:B------:R-:W-:Y:S01]  /*5a40*/  FFMA.FTZ R52, R52, R71.reuse, -R84.reuse ;  /* 0x0000004734347223 */ /* 0x180fe20000010854 */
[-CC-:B------:R-:W-:Y:S01]  /*5a50*/  FFMA.FTZ R85, R67, R71.reuse, -R84.reuse ;  /* 0x0000004743557223 */ /* 0x180fe20000010854 */
[-CC-:B------:R-:W-:Y:S01]  /*5a60*/  FFMA.FTZ R40, R59, R71.reuse, -R84.reuse ;  /* 0x000000473b287223 */ /* 0x180fe20000010854 */
[-CC-:B------:R-:W-:Y:S01]  /*5a70*/  FFMA.FTZ R55, R55, R71.reuse, -R84.reuse ;  /* 0x0000004737377223 */ /* 0x180fe20000010854 */
[-C--:B------:R-:W-:Y:S01]  /*5a80*/  FFMA.FTZ R56, R56, R71.reuse, -R84 ;  /* 0x0000004738387223 */ /* 0x080fe20000010854 */
[----:B------:R-:W0:Y:S01]  /*5a90*/  MUFU.EX2 R12, R12 ;  /* 0x0000000c000c7308 */ /* 0x000e220000000800 */
[----:B-1----:R-:W-:Y:S01]  /*5aa0*/  FADD.FTZ R3, R11, R6 ;  /* 0x000000060b037221 */ /* 0x002fe20000010000 */
[-CC-:B------:R-:W-:Y:S01]  /*5ab0*/  FFMA.FTZ R68, R68, R71.reuse, -R84.reuse ;  /* 0x0000004744447223 */ /* 0x180fe20000010854 */
[-CC-:B------:R-:W-:Y:S01]  /*5ac0*/  FFMA.FTZ R73, R73, R71.reuse, -R84.reuse ;  /* 0x0000004749497223 */ /* 0x180fe20000010854 */
[-CC-:B------:R-:W-:Y:S01]  /*5ad0*/  FFMA.FTZ R74, R74, R71.reuse, -R84.reuse ;  /* 0x000000474a4a7223 */ /* 0x180fe20000010854 */
[----:B------:R-:W-:-:S03]  /*5ae0*/  FFMA.FTZ R79, R79, R71, -R84 ;  /* 0x000000474f4f7223 */ /* 0x000fc60000010854 */
[----:B------:R-:W1:Y:S01]  /*5af0*/  MUFU.EX2 R83, R83 ;  /* 0x0000005300537308 */ /* 0x000e620000000800 */
[----:B--2---:R-:W-:-:S07]  /*5b00*/  FADD.FTZ R6, R80, R63 ;  /* 0x0000003f50067221 */ /* 0x004fce0000010000 */
[----:B------:R-:W2:Y:S01]  /*5b10*/  MUFU.EX2 R15, R15 ;  /* 0x0000000f000f7308 */ /* 0x000ea20000000800 */
[----:B0-----:R-:W-:-:S07]  /*5b20*/  FADD.FTZ R60, R12, R3 ;  /* 0x000000030c3c7221 */ /* 0x001fce0000010000 */
[----:B------:R-:W0:Y:S01]  /*5b30*/  MUFU.EX2 R13, R13 ;  /* 0x0000000d000d7308 */ /* 0x000e220000000800 */
[----:B-1----:R-:W-:-:S07]  /*5b40*/  FADD.FTZ R6, R83, R6 ;  /* 0x0000000653067221 */ /* 0x002fce0000010000 */
[----:B------:R-:W1:Y:S01]  /*5b50*/  MUFU.EX2 R20, R20 ;  /* 0x0000001400147308 */ /* 0x000e620000000800 */
[----:B--2---:R-:W-:-:S07]  /*5b60*/  FADD.FTZ R3, R15, R60 ;  /* 0x0000003c0f037221 */ /* 0x004fce0000010000 */
[----:B------:R-:W2:Y:S01]  /*5b70*/  MUFU.EX2 R14, R14 ;  /* 0x0000000e000e7308 */ /* 0x000ea20000000800 */
[----:B0-----:R-:W-:-:S07]  /*5b80*/  FADD.FTZ R63, R13, R6 ;  /* 0x000000060d3f7221 */ /* 0x001fce0000010000 */
[----:B------:R-:W0:Y:S01]  /*5b90*/  MUFU.EX2 R25, R25 ;  /* 0x0000001900197308 */ /* 0x000e220000000800 */
[----:B-1----:R-:W-:-:S07]  /*5ba0*/  FADD.FTZ R6, R20, R3 ;  /* 0x0000000314067221 */ /* 0x002fce0000010000 */
[----:B------:R-:W-:Y:S01]  /*5bb0*/  MUFU.EX2 R24, R24 ;  /* 0x0000001800187308 */ /* 0x000fe20000000800 */
[----:B--2---:R-:W-:-:S07]  /*5bc0*/  FADD.FTZ R63, R14, R63 ;  /* 0x0000003f0e3f7221 */ /* 0x004fce0000010000 */
[----:B------:R-:W1:Y:S01]  /*5bd0*/  MUFU.EX2 R26, R26 ;  /* 0x0000001a001a7308 */ /* 0x000e620000000800 */
[----:B0-----:R-:W-:-:S07]  /*5be0*/  FADD.FTZ R3, R25, R6 ;  /* 0x0000000619037221 */ /* 0x001fce0000010000 */
[----:B------:R-:W-:Y:S08]  /*5bf0*/  MUFU.EX2 R82, R82 ;  /* 0x0000005200527308 */ /* 0x000ff00000000800 */
[----:B------:R-:W0:Y:S01]  /*5c00*/  MUFU.EX2 R29, R29 ;  /* 0x0000001d001d7308 */ /* 0x000e220000000800 */
[----:B-1----:R-:W-:-:S07]  /*5c10*/  FADD.FTZ R6, R26, R3 ;  /* 0x000000031a067221 */ /* 0x002fce0000010000 */
[----:B------:R-:W1:Y:S08]  /*5c20*/  MUFU.EX2 R28, R28 ;  /* 0x0000001c001c7308 */ /* 0x000e700000000800 */
[----:B------:R-:W-:Y:S01]  /*5c30*/  MUFU.EX2 R30, R30 ;  /* 0x0000001e001e7308 */ /* 0x000fe20000000800 */
[----:B0-----:R-:W-:-:S07]  /*5c40*/  FADD.FTZ R3, R29, R6 ;  /* 0x000000061d037221 */ /* 0x001fce0000010000 */
[----:B------:R-:W0:Y:S08]  /*5c50*/  MUFU.EX2 R81, R81 ;  /* 0x0000005100517308 */ /* 0x000e300000000800 */
[----:B------:R-:W-:Y:S08]  /*5c60*/  MUFU.EX2 R33, R33 ;  /* 0x0000002100217308 */ /* 0x000ff00000000800 */
[----:B------:R-:W2:Y:S08]  /*5c70*/  MUFU.EX2 R27, R27 ;  /* 0x0000001b001b7308 */ /* 0x000eb00000000800 */
[----:B------:R3:W-:Y:S08]  /*5c80*/  MUFU.EX2 R64, R51 ;  /* 0x0000003300407308 */ /* 0x0007f00000000800 */
[----:B------:R-:W-:Y:S01]  /*5c90*/  MUFU.EX2 R34, R34 ;  /* 0x0000002200227308 */ /* 0x000fe20000000800 */
[----:B---3--:R-:W-:-:S04]  /*5ca0*/  FADD.FTZ R51, R24, R63 ;  /* 0x0000003f18337221 */ /* 0x008fc80000010000 */
[----:B------:R-:W-:-:S03]  /*5cb0*/  FADD.FTZ R51, R82, R51 ;  /* 0x0000003352337221 */ /* 0x000fc60000010000 */
[----:B------:R-:W3:Y:S01]  /*5cc0*/  MUFU.EX2 R36, R36 ;  /* 0x0000002400247308 */ /* 0x000ee20000000800 */
[----:B-1----:R-:W-:-:S04]  /*5cd0*/  FADD.FTZ R6, R28, R51 ;  /* 0x000000331c067221 */ /* 0x002fc80000010000 */
[----:B0-----:R-:W-:-:S03]  /*5ce0*/  FADD.FTZ R6, R81, R6 ;  /* 0x0000000651067221 */ /* 0x001fc60000010000 */
[----:B------:R-:W-:Y:S01]  /*5cf0*/  MUFU.EX2 R37, R37 ;  /* 0x0000002500257308 */ /* 0x000fe20000000800 */
[----:B--2---:R-:W-:-:S07]  /*5d00*/  FADD.FTZ R51, R27, R6 ;  /* 0x000000061b337221 */ /* 0x004fce0000010000 */
[----:B------:R-:W0:Y:S08]  /*5d10*/  MUFU.EX2 R21, R21 ;  /* 0x0000001500157308 */ /* 0x000e300000000800 */
[----:B------:R-:W1:Y:S08]  /*5d20*/  MUFU.EX2 R38, R38 ;  /* 0x0000002600267308 */ /* 0x000e700000000800 */
[----:B------:R2:W-:Y:S08]  /*5d30*/  MUFU.EX2 R67, R52 ;  /* 0x0000003400437308 */ /* 0x0005f00000000800 */
[----:B------:R-:W4:Y:S01]  /*5d40*/  MUFU.EX2 R35, R35 ;  /* 0x0000002300237308 */ /* 0x000f220000000800 */
[----:B--2---:R-:W-:-:S04]  /*5d50*/  FADD.FTZ R52, R30, R3 ;  /* 0x000000031e347221 */ /* 0x004fc80000010000 */
[----:B------:R-:W-:Y:S01]  /*5d60*/  FADD.FTZ R3, R33, R52 ;  /* 0x0000003421037221 */ /* 0x000fe20000010000 */
[----:B---3--:R-:W-:Y:S02]  /*5d70*/  FADD.FTZ R52, R36, R51 ;  /* 0x0000003324347221 */ /* 0x008fe40000010000 */
[----:B------:R-:W2:Y:S01]  /*5d80*/  MUFU.EX2 R41, R41 ;  /* 0x0000002900297308 */ /* 0x000ea20000000800 */
[----:B------:R-:W-:Y:S01]  /*5d90*/  FADD.FTZ R6, R34, R3 ;  /* 0x0000000322067221 */ /* 0x000fe20000010000 */
[----:B0-----:R-:W-:-:S03]  /*5da0*/  FADD.FTZ R52, R21, R52 ;  /* 0x0000003415347221 */ /* 0x001fc60000010000 */
[----:B------:R-:W-:-:S03]  /*5db0*/  FADD.FTZ R3, R37, R6 ;  /* 0x0000000625037221 */ /* 0x000fc60000010000 */
[----:B------:R-:W-:Y:S01]  /*5dc0*/  MUFU.EX2 R31, R31 ;  /* 0x0000001f001f7308 */ /* 0x000fe20000000800 */
[----:B-1----:R-:W-:Y:S01]  /*5dd0*/  FADD.FTZ R6, R38, R3 ;  /* 0x0000000326067221 */ /* 0x002fe20000010000 */
[----:B----4-:R-:W-:-:S06]  /*5de0*/  FADD.FTZ R52, R35, R52 ;  /* 0x0000003423347221 */ /* 0x010fcc0000010000 */
[----:B------:R-:W0:Y:S01]  /*5df0*/  MUFU.EX2 R42, R42 ;  /* 0x0000002a002a7308 */ /* 0x000e220000000800 */
[----:B--2---:R-:W-:-:S07]  /*5e00*/  FADD.FTZ R3, R41, R6 ;  /* 0x0000000629037221 */ /* 0x004fce0000010000 */
[----:B------:R-:W-:Y:S08]  /*5e10*/  MUFU.EX2 R32, R32 ;  /* 0x0000002000207308 */ /* 0x000ff00000000800 */
[----:B------:R-:W1:Y:S01]  /*5e20*/  MUFU.EX2 R45, R45 ;  /* 0x0000002d002d7308 */ /* 0x000e620000000800 */
[----:B0-----:R-:W-:-:S07]  /*5e30*/  FADD.FTZ R6, R42, R3 ;  /* 0x000000032a067221 */ /* 0x001fce0000010000 */
[----:B------:R-:W0:Y:S08]  /*5e40*/  MUFU.EX2 R44, R44 ;  /* 0x0000002c002c7308 */ /* 0x000e300000000800 */
[----:B------:R-:W2:Y:S01]  /*5e50*/  MUFU.EX2 R46, R46 ;  /* 0x0000002e002e7308 */ /* 0x000ea20000000800 */
[----:B-1----:R-:W-:-:S07]  /*5e60*/  FADD.FTZ R3, R45, R6 ;  /* 0x000000062d037221 */ /* 0x002fce0000010000 */
[----:B------:R1:W3:Y:S08]  /*5e70*/  MUFU.EX2 R59, R39 ;  /* 0x00000027003b7308 */ /* 0x0002f00000000800 */
[----:B------:R-:W-:Y:S01]  /*5e80*/  MUFU.EX2 R49, R49 ;  /* 0x0000003100317308 */ /* 0x000fe20000000800 */
[----:B-1----:R-:W-:Y:S01]  /*5e90*/  FFMA.FTZ R39, R77, R71, -R84 ;  /* 0x000000474d277223 */ /* 0x002fe20000010854 */
[----:B------:R-:W-:-:S04]  /*5ea0*/  FADD.FTZ R77, R31, R52 ;  /* 0x000000341f4d7221 */ /* 0x000fc80000010000 */
[----:B------:R-:W-:Y:S02]  /*5eb0*/  FADD.FTZ R77, R32, R77 ;  /* 0x0000004d204d7221 */ /* 0x000fe40000010000 */
[----:B------:R-:W-:Y:S02]  /*5ec0*/  MUFU.EX2 R50, R50 ;  /* 0x0000003200327308 */ /* 0x000fe40000000800 */
[----:B0-----:R-:W-:-:S06]  /*5ed0*/  FADD.FTZ R6, R44, R77 ;  /* 0x0000004d2c067221 */ /* 0x001fcc0000010000 */
[----:B------:R-:W-:Y:S08]  /*5ee0*/  MUFU.EX2 R53, R53 ;  /* 0x0000003500357308 */ /* 0x000ff00000000800 */
[----:B------:R-:W0:Y:S08]  /*5ef0*/  MUFU.EX2 R60, R55 ;  /* 0x00000037003c7308 */ /* 0x000e300000000800 */
[----:B------:R2:W-:Y:S08]  /*5f00*/  MUFU.EX2 R55, R40 ;  /* 0x0000002800377308 */ /* 0x0005f00000000800 */
[----:B------:R-:W-:Y:S01]  /*5f10*/  MUFU.EX2 R54, R54 ;  /* 0x0000003600367308 */ /* 0x000fe20000000800 */
[----:B--2---:R-:W-:Y:S01]  /*5f20*/  FADD.FTZ R40, R46, R3 ;  /* 0x000000032e287221 */ /* 0x004fe20000010000 */
[----:B---3--:R-:W-:-:S04]  /*5f30*/  FADD.FTZ R3, R59, R6 ;  /* 0x000000063b037221 */ /* 0x008fc80000010000 */
[----:B------:R-:W-:Y:S02]  /*5f40*/  FADD.FTZ R6, R64, R3 ;  /* 0x0000000340067221 */ /* 0x000fe40000010000 */
[----:B------:R-:W1:Y:S02]  /*5f50*/  MUFU.EX2 R63, R56 ;  /* 0x00000038003f7308 */ /* 0x000e640000000800 */
[----:B------:R-:W-:-:S04]  /*5f60*/  FADD.FTZ R3, R67, R6 ;  /* 0x0000000643037221 */ /* 0x000fc80000010000 */
[----:B0-----:R-:W-:Y:S02]  /*5f70*/  FADD.FTZ R6, R60, R3 ;  /* 0x000000033c067221 */ /* 0x001fe40000010000 */
[----:B------:R-:W0:Y:S08]  /*5f80*/  MUFU.EX2 R57, R57 ;  /* 0x0000003900397308 */ /* 0x000e300000000800 */
[----:B------:R2:W3:Y:S01]  /*5f90*/  MUFU.EX2 R56, R43 ;  /* 0x0000002b00387308 */ /* 0x0004e20000000800 */
[----:B-1----:R-:W-:-:S04]  /*5fa0*/  FADD.FTZ R6, R63, R6 ;  /* 0x000000063f067221 */ /* 0x002fc80000010000 */
[----:B------:R-:W-:-:S03]  /*5fb0*/  FADD.FTZ R77, R55, R6 ;  /* 0x00000006374d7221 */ /* 0x000fc60000010000 */
[----:B------:R-:W1:Y:S01]  /*5fc0*/  MUFU.EX2 R58, R58 ;  /* 0x0000003a003a7308 */ /* 0x000e620000000800 */
[----:B--2---:R-:W-:-:S04]  /*5fd0*/  FADD.FTZ R43, R49, R40 ;  /* 0x00000028312b7221 */ /* 0x004fc80000010000 */
[----:B------:R-:W-:-:S03]  /*5fe0*/  FADD.FTZ R40, R50, R43 ;  /* 0x0000002b32287221 */ /* 0x000fc60000010000 */
[----:B------:R-:W2:Y:S01]  /*5ff0*/  MUFU.EX2 R61, R61 ;  /* 0x0000003d003d7308 */ /* 0x000ea20000000800 */
[----:B------:R-:W-:-:S04]  /*6000*/  FADD.FTZ R43, R53, R40 ;  /* 0x00000028352b7221 */ /* 0x000fc80000010000 */
[----:B------:R-:W-:-:S03]  /*6010*/  FADD.FTZ R40, R54, R43 ;  /* 0x0000002b36287221 */ /* 0x000fc60000010000 */
[----:B------:R-:W4:Y:S01]  /*6020*/  MUFU.EX2 R51, R47 ;  /* 0x0000002f00337308 */ /* 0x000f220000000800 */
[----:B0-----:R-:W-:Y:S01]  /*6030*/  FADD.FTZ R3, R57, R40 ;  /* 0x0000002839037221 */ /* 0x001fe20000010000 */
[----:B---3--:R-:W-:-:S03]  /*6040*/  FADD.FTZ R40, R56, R77 ;  /* 0x0000004d38287221 */ /* 0x008fc60000010000 */
[----:B-1----:R-:W-:-:S03]  /*6050*/  FADD.FTZ R6, R58, R3 ;  /* 0x000000033a067221 */ /* 0x002fc60000010000 */
[----:B------:R-:W0:Y:S01]  /*6060*/  MUFU.EX2 R62, R62 ;  /* 0x0000003e003e7308 */ /* 0x000e220000000800 */
[----:B--2---:R-:W-:-:S07]  /*6070*/  FADD.FTZ R3, R61, R6 ;  /* 0x000000063d037221 */ /* 0x004fce0000010000 */
[----:B------:R-:W1:Y:S01]  /*6080*/  MUFU.EX2 R52, R48 ;  /* 0x0000003000347308 */ /* 0x000e620000000800 */
[----:B----4-:R-:W-:-:S07]  /*6090*/  FADD.FTZ R77, R51, R40 ;  /* 0x00000028334d7221 */ /* 0x010fce0000010000 */
        /* <DEDUP_REMOVED lines=23> */
[----:B--2---:R-:W-:Y:S01]  /*6210*/  FADD.FTZ R77, R39, R68 ;  /* 0x00000044274d7221 */ /* 0x004fe20000010000 */
[----:B0-----:R-:W-:-:S03]  /*6220*/  FADD.FTZ R3, R76, R3 ;  /* 0x000000034c037221 */ /* 0x001fc60000010000 */
[----:B-1----:R-:W-:Y:S01]  /*6230*/  FADD.FTZ R6, R40, R77 ;  /* 0x0000004d28067221 */ /* 0x002fe20000010000 */
[----:B------:R-:W-:Y:S06]  /*6240*/  @!P0 BRA `(.L_x_184) ;  /* 0x0000000000048947 */ /* 0x000fec0003800000 */
[----:B------:R-:W-:Y:S01]  /*6250*/  BPT.TRAP 0x1 ;  /* 0x000000040000795c */ /* 0x000fe20000300000 */
.L_x_184:
[----:B------:R-:W-:Y:S01]  /*6260*/  ULEA UR6, UR11, UR41, 0x3 ;  /* 0x000000290b067291 */ /* 0x000fe2000f8e183f */
[----:B------:R-:W-:Y:S01]  /*6270*/  F2FP.BF16.F32.PACK_AB R9, R10, R9 ;  /* 0x000000090a09723e */ /* 0x000fe200000010ff */
[----:B------:R-:W-:Y:S01]  /*6280*/  FMUL.FTZ R88, R88, R5 ;  /* 0x0000000558587220 */ /* 0x000fe20000410000 */
        /* <DEDUP_REMOVED lines=9> */
[----:B------:R-:W-:Y:S01]  /*6320*/  FMUL.FTZ R92, R92, R5 ;  /* 0x000000055c5c7220 */ /* 0x000fe20000410000 */
[----:B------:R-:W-:Y:S01]  /*6330*/  F2FP.BF16.F32.PACK_AB R14, R26, R25 ;  /* 0x000000191a0e723e */ /* 0x000fe200000010ff */
[-C--:B------:R-:W-:Y:S01]  /*6340*/  FMUL.FTZ R93, R93, R5.reuse ;  /* 0x000000055d5d7220 */ /* 0x080fe20000410000 */
[----:B------:R-:W-:Y:S01]  /*6350*/  F2FP.BF16.F32.PACK_AB R15, R82, R24 ;  /* 0x00000018520f723e */ /* 0x000fe200000010ff */
[----:B------:R-:W-:Y:S01]  /*6360*/  FMUL.FTZ R96, R96, R5 ;  /* 0x0000000560607220 */ /* 0x000fe20000410000 */
[----:B------:R-:W-:Y:S01]  /*6370*/  F2FP.BF16.F32.PACK_AB R24, R30, R29 ;  /* 0x0000001d1e18723e */ /* 0x000fe200000010ff */
[----:B------:R-:W-:Y:S01]  /*6380*/  SYNCS.ARRIVE.TRANS64.RED.A1T0 RZ, [UR6], RZ ;  /* 0x000000ffffff79a7 */ /* 0x000fe20008100406 */
[----:B------:R-:W-:Y:S01]  /*6390*/  F2FP.BF16.F32.PACK_AB R25, R81, R28 ;  /* 0x0000001c5119723e */ /* 0x000fe200000010ff */
[----:B------:R0:W-:Y:S01]  /*63a0*/  STSM.16.M88.4 [R16+0x21800], R8 ;  /* 0x0218000810007844 */ /* 0x0001e20000000200 */
[----:B------:R-:W-:Y:S01]  /*63b0*/  F2FP.BF16.F32.PACK_AB R26, R34, R33 ;  /* 0x00000021221a723e */ /* 0x000fe200000010ff */
[----:B------:R-:W-:Y:S01]  /*63c0*/  FMUL.FTZ R97, R97, R5 ;  /* 0x0000000561617220 */ /* 0x000fe20000410000 */
[----:B------:R-:W-:Y:S01]  /*63d0*/  F2FP.BF16.F32.PACK_AB R27, R36, R27 ;  /* 0x0000001b241b723e */ /* 0x000fe200000010ff */
[----:B------:R1:W-:Y:S01]  /*63e0*/  STSM.16.M88.4 [R22], R12 ;  /* 0x0000000c16007844 */ /* 0x0003e20000000200 */
[----:B------:R-:W-:Y:S01]  /*63f0*/  F2FP.BF16.F32.PACK_AB R28, R38, R37 ;  /* 0x00000025261c723e */ /* 0x000fe200000010ff */
[----:B------:R-:W-:Y:S01]  /*6400*/  FMUL.FTZ R100, R100, R5 ;  /* 0x0000000564647220 */ /* 0x000fe20000410000 */
[----:B------:R-:W-:Y:S01]  /*6410*/  F2FP.BF16.F32.PACK_AB R29, R35, R21 ;  /* 0x00000015231d723e */ /* 0x000fe200000010ff */
[----:B------:R2:W-:Y:S01]  /*6420*/  STSM.16.M88.4 [R18], R24 ;  /* 0x0000001812007844 */ /* 0x0005e20000000200 */
[----:B------:R-:W-:Y:S01]  /*6430*/  F2FP.BF16.F32.PACK_AB R30, R42, R41 ;  /* 0x000000292a1e723e */ /* 0x000fe200000010ff */
[----:B------:R-:W-:Y:S01]  /*6440*/  FMUL.FTZ R101, R101, R5 ;  /* 0x0000000565657220 */ /* 0x000fe20000410000 */
        /* <DEDUP_REMOVED lines=10> */
[----:B0-----:R-:W-:Y:S01]  /*64f0*/  F2FP.BF16.F32.PACK_AB R8, R54, R53 ;  /* 0x000000353608723e */ /* 0x001fe200000010ff */
[----:B------:R-:W-:Y:S01]  /*6500*/  FMUL.FTZ R112, R112, R5 ;  /* 0x0000000570707220 */ /* 0x000fe20000410000 */
[----:B------:R-:W-:Y:S01]  /*6510*/  F2FP.BF16.F32.PACK_AB R9, R63, R60 ;  /* 0x0000003c3f09723e */ /* 0x000fe200000010ff */
[----:B------:R2:W-:Y:S01]  /*6520*/  STSM.16.M88.4 [R16+0x27800], R32 ;  /* 0x0278002010007844 */ /* 0x0005e20000000200 */
[----:B------:R-:W-:Y:S01]  /*6530*/  F2FP.BF16.F32.PACK_AB R10, R58, R57 ;  /* 0x000000393a0a723e */ /* 0x000fe200000010ff */
[----:B------:R-:W-:Y:S01]  /*6540*/  FMUL.FTZ R113, R113, R5 ;  /* 0x0000000571717220 */ /* 0x000fe20000410000 */
[----:B------:R-:W-:Y:S01]  /*6550*/  F2FP.BF16.F32.PACK_AB R11, R56, R55 ;  /* 0x00000037380b723e */ /* 0x000fe200000010ff */
[----:B------:R-:W-:Y:S01]  /*6560*/  FMUL.FTZ R116, R116, R5 ;  /* 0x0000000574747220 */ /* 0x000fe20000410000 */
[----:B-1----:R-:W-:Y:S01]  /*6570*/  F2FP.BF16.F32.PACK_AB R12, R62, R61 ;  /* 0x0000003d3e0c723e */ /* 0x002fe200000010ff */
        /* <DEDUP_REMOVED lines=14> */
[-C--:B------:R-:W-:Y:S01]  /*6660*/  FMUL.FTZ R128, R128, R5.reuse ;  /* 0x0000000580807220 */ /* 0x080fe20000410000 */
[----:B------:R-:W-:Y:S01]  /*6670*/  ISETP.GT.AND P1, PT, R4, RZ, PT ;  /* 0x000000ff0400720c */ /* 0x000fe20003f24270 */
[-C--:B------:R-:W-:Y:S01]  /*6680*/  FMUL.FTZ R129, R129, R5.reuse ;  /* 0x0000000581817220 */ /* 0x080fe20000410000 */
[-C--:B------:R-:W-:Y:S01]  /*6690*/  FMUL.FTZ R132, R132, R5.reuse ;  /* 0x0000000584847220 */ /* 0x080fe20000410000 */
[----:B------:R2:W-:Y:S01]  /*66a0*/  STSM.16.M88.4 [R17+0x6000], R72 ;  /* 0x0060004811007844 */ /* 0x0005e20000000200 */
[----:B------:R-:W-:Y:S01]  /*66b0*/  FMUL.FTZ R133, R133, R5 ;  /* 0x0000000585857220 */ /* 0x000fe20000410000 */
        /* <DEDUP_REMOVED lines=30> */
[----:B------:R-:W-:Y:S01]  /*68a0*/  VIADD R4, R4, 0xffffffff ;  /* 0xffffffff04047836 */ /* 0x000fe20000000000 */
[----:B------:R-:W-:Y:S01]  /*68b0*/  MOV R7, R2 ;  /* 0x0000000200077202 */ /* 0x000fe20000000f00 */
[----:B------:R-:W-:-:S02]  /*68c0*/  IMAD.MOV.U32 R5, RZ, RZ, R78 ;  /* 0x000000ffff057224 */ /* 0x000fc400078e004e */
[----:B------:R-:W-:Y:S01]  /*68d0*/  IMAD.MOV.U32 R0, RZ, RZ, R70 ;  /* 0x000000ffff007224 */ /* 0x000fe200078e0046 */
[----:B0-----:R-:W-:Y:S01]  /*68e0*/  NOP ;  /* 0x0000000000007918 */ /* 0x001fe20000000000 */
[----:B--2---:R-:W-:Y:S05]  /*68f0*/  @P1 BRA `(.L_x_185) ;  /* 0xffffffd400d41947 */ /* 0x004fea000383ffff */
.L_x_174:
[----:B------:R-:W-:Y:S06]  /*6900*/  BAR.ARV 0x8, 0x200 ;  /* 0x0208000000007b1d */ /* 0x000fec0000002000 */
[----:B------:R-:W-:Y:S05]  /*6910*/  @!P0 BRA `(.L_x_186) ;  /* 0x0000000000048947 */ /* 0x000fea0003800000 */
[----:B------:R-:W-:Y:S01]  /*6920*/  BPT.TRAP 0x1 ;  /* 0x000000040000795c */ /* 0x000fe20000300000 */
.L_x_186:
[----:B------:R-:W-:Y:S01]  /*6930*/  ULEA UR4, UR38, UR41, 0x3 ;  /* 0x0000002926047291 */ /* 0x000fe2000f8e183f */
[----:B------:R-:W-:-:S08]  /*6940*/  SHF.L.U32 R0, R2, 0x1f, RZ ;  /* 0x0000001f02007819 */ /* 0x000fd000000006ff */
[----:B------:R0:W2:Y:S01]  /*6950*/  SYNCS.PHASECHK.TRANS64.TRYWAIT P1, [UR4+0x2d850], R0 ;  /* 0x02d85000ff0075a7 */ /* 0x0000a20008020144 */
[----:B------:R-:W-:Y:S05]  /*6960*/  @!P0 BRA `(.L_x_187) ;  /* 0x0000000000048947 */ /* 0x000fea0003800000 */
[----:B------:R-:W-:Y:S01]  /*6970*/  BPT.TRAP 0x1 ;  /* 0x000000040000795c */ /* 0x000fe20000300000 */
.L_x_187:
[----:B--2---:R-:W-:Y:S05]  /*6980*/  @P1 BRA `(.L_x_188) ;  /* 0x0000000000081947 */ /* 0x004fea0003800000 */
[----:B------:R-:W2:Y:S02]  /*6990*/  SYNCS.PHASECHK.TRANS64.TRYWAIT P1, [UR4+0x2d850], R0 ;  /* 0x02d85000ff0075a7 */ /* 0x000ea40008020144 */
[----:B--2---:R-:W-:Y:S05]  /*69a0*/  @!P1 BRA `(.L_x_189) ;  /* 0x0000007400fc9947 */ /* 0x004fea0003800000 */
.L_x_188:
[----:B------:R-:W-:Y:S01]  /*69b0*/  UIADD3 UR41, UR41, 0x400, URZ ;  /* 0x0000040029297890 */ /* 0x000fe2000fffe03f */
[----:B------:R-:W-:Y:S01]  /*69c0*/  WARPGROUP.ARRIVE ;  /* 0x00000000000079c5 */ /* 0x000fe20000000000 */
[----:B------:R-:W-:Y:S01]  /*69d0*/  ULOP3.LUT UR39, UR39, 0x10000, URZ, 0xfc, !UPT ;  /* 0x0001000027277892 */ /* 0x000fe2000f8efc3f */
[----:B0-2---:R-:W0:Y:S01]  /*69e0*/  SHFL.BFLY PT, R0, R3, 0x2, 0x1f ;  /* 0x0c401f0003007f89 */ /* 0x005e2200000e0000 */
[----:B------:R-:W-:Y:S01]  /*69f0*/  USHF.R.U32.HI UR41, URZ, 0x4, UR41 ;  /* 0x000000043f297899 */ /* 0x000fe20008011629 */
[----:B------:R-:W-:Y:S01]  /*6a00*/  IMAD.MOV.U32 R35, RZ, RZ, RZ ;  /* 0x000000ffff237224 */ /* 0x000fe200078e00ff */
[----:B------:R-:W-:Y:S01]  /*6a10*/  UMOV UR9, 0x40000040 ;  /* 0x4000004000097882 */ /* 0x000fe20000000000 */
[----:B------:R-:W-:Y:S01]  /*6a20*/  UMOV UR11, 0x80000020 ;  /* 0x80000020000b7882 */ /* 0x000fe20000000000 */
[----:B------:R-:W-:Y:S01]  /*6a30*/  ULOP3.LUT UR41, UR41, 0x3fff, URZ, 0xc0, !UPT ;  /* 0x00003fff29297892 */ /* 0x000fe2000f8ec03f */
[----:B------:R-:W2:Y:S01]  /*6a40*/  SHFL.BFLY PT, R5, R6, 0x2, 0x1f ;  /* 0x0c401f0006057f89 */ /* 0x000ea200000e0000 */
[----:B------:R-:W-:Y:S01]  /*6a50*/  UMOV UR8, UR39 ;  /* 0x0000002700087c82 */ /* 0x000fe20008000000 */
[----:B-1----:R-:W-:Y:S01]  /*6a60*/  IMAD.MOV.U32 R9, RZ, RZ, RZ ;  /* 0x000000ffff097224 */ /* 0x002fe200078e00ff */
[----:B------:R-:W-:-:S04]  /*6a70*/  ULOP3.LUT UR5, UR41, 0x2000000, URZ, 0xfc, !UPT ;  /* 0x0200000029057892 */ /* 0x000fc8000f8efc3f */
[----:B------:R-:W-:-:S07]  /*6a80*/  UIMAD UR5, UR38, 0x600, UR5 ;  /* 0x00000600260578a4 */ /* 0x000fce000f8e0205 */
[----:B------:R-:W-:Y:S02]  /*6a90*/  UMOV UR10, UR5 ;  /* 0x00000005000a7c82 */ /* 0x000fe40008000000 */
[----:B------:R-:W-:Y:S01]  /*6aa0*/  HGMMA.64x96x16.F32.BF16 R88, gdesc[UR8].tnspB, R88, gsb0 ;  /* 0x41600000085879f0 */ /* 0x000fe20008001858 */
[----:B------:R-:W-:Y:S01]  /*6ab0*/  UIADD3 UR8, UR39, 0x2, URZ ;  /* 0x0000000227087890 */ /* 0x000fe2000fffe03f */
[----:B0-----:R-:W-:Y:S01]  /*6ac0*/  FADD.FTZ R0, R0, R3 ;  /* 0x0000000300007221 */ /* 0x001fe20000010000 */
[----:B------:R-:W-:Y:S01]  /*6ad0*/  UIADD3 UR10, UR5, 0x40, URZ ;  /* 0x00000040050a7890 */ /* 0x000fe2000fffe03f */
[----:B------:R-:W-:Y:S01]  /*6ae0*/  IMAD.MOV.U32 R3, RZ, RZ, -0x800000 ;  /* 0xff800000ff037424 */ /* 0x000fe200078e00ff */
[----:B------:R-:W-:Y:S01]  /*6af0*/  UMOV UR9, 0x40000040 ;  /* 0x4000004000097882 */ /* 0x000fe20000000000 */
[----:B------:R-:W-:Y:S01]  /*6b00*/  UMOV UR11, 0x80000020 ;  /* 0x80000020000b7882 */ /* 0x000fe20000000000 */
[----:B--2---:R-:W-:Y:S02]  /*6b10*/  FADD.FTZ R4, R5, R6 ;  /* 0x0000000605047221 */ /* 0x004fe40000010000 */
[----:B------:R-:W0:Y:S04]  /*6b20*/  SHFL.BFLY PT, R5, R0, 0x1, 0x1f ;  /* 0x0c201f0000057f89 */ /* 0x000e2800000e0000 */
[----:B------:R-:W1:Y:S01]  /*6b30*/  SHFL.BFLY PT, R7, R4, 0x1, 0x1f ;  /* 0x0c201f0004077f89 */ /* 0x000e6200000e0000 */
[----:B0-----:R-:W-:Y:S01]  /*6b40*/  FADD.FTZ R8, R0, R5 ;  /* 0x0000000500087221 */ /* 0x001fe20000010000 */
[----:B------:R-:W-:-:S02]  /*6b50*/  IMAD.MOV.U32 R0, RZ, RZ, -0x800000 ;  /* 0xff800000ff007424 */ /* 0x000fc400078e00ff */
[----:B-1----:R-:W-:Y:S02]  /*6b60*/  FADD.FTZ R10, R4, R7 ;  /* 0x00000007040a7221 */ /* 0x002fe40000010000 */
[----:B------:R-:W-:-:S03]  /*6b70*/  FSETP.NE.FTZ.AND P1, PT, R8, RZ, PT ;  /* 0x000000ff0800720b */ /* 0x000fc60003f35000 */
[----:B------:R-:W-:-:S10]  /*6b80*/  FSETP.NE.FTZ.AND P2, PT, R10, RZ, PT ;  /* 0x000000ff0a00720b */ /* 0x000fd40003f55000 */
[----:B------:R-:W0:Y:S01]  /*6b90*/  @P1 MUFU.LG2 R6, R8 ;  /* 0x0000000800061308 */ /* 0x000e220000000c00 */
[C---:B------:R-:W-:Y:S02]  /*6ba0*/  @P1 FMUL.FTZ R5, R71.reuse, 0.69314718246459960938 ;  /* 0x3f31721847051820 */ /* 0x040fe40000410000 */
[----:B------:R-:W-:-:S05]  /*6bb0*/  @P2 FMUL.FTZ R4, R71, 0.69314718246459960938 ;  /* 0x3f31721847042820 */ /* 0x000fca0000410000 */
        /* <DEDUP_REMOVED lines=55> */
.L_x_190:
[----:B------:R-:W-:Y:S01]  /*6f30*/  UIADD3 UR4, UR4, 0x2d860, URZ ;  /* 0x0002d86004047890 */ /* 0x000fe2000fffe03f */
[-C--:B------:R-:W-:Y:S01]  /*6f40*/  FMUL.FTZ R6, R88, R35.reuse ;  /* 0x0000002358067220 */ /* 0x080fe20000410000 */
[----:B------:R-:W-:Y:S01]  /*6f50*/  UIADD3 UR38, UR38, 0x1, URZ ;  /* 0x0000000126267890 */ /* 0x000fe2000fffe03f */
[-C--:B------:R-:W-:Y:S01]  /*6f60*/  FMUL.FTZ R33, R89, R35.reuse ;  /* 0x0000002359217220 */ /* 0x080fe20000410000 */
[----:B------:R-:W-:Y:S01]  /*6f70*/  UPRMT UR4, UR42, 0x654, UR4 ;  /* 0x000006542a047896 */ /* 0x000fe20008000004 */
[-C--:B------:R-:W-:Y:S01]  /*6f80*/  FMUL.FTZ R7, R92, R35.reuse ;  /* 0x000000235c077220 */ /* 0x080fe20000410000 */
[----:B------:R-:W-:Y:S01]  /*6f90*/  UISETP.NE.AND UP0, UPT, UR38, 0x2, UPT ;  /* 0x000000022600788c */ /* 0x000fe2000bf05270 */
[-C--:B------:R-:W-:Y:S01]  /*6fa0*/  FMUL.FTZ R8, R93, R35.reuse ;  /* 0x000000235d087220 */ /* 0x080fe20000410000 */
[-C--:B------:R-:W-:Y:S01]  /*6fb0*/  FMUL.FTZ R14, R96, R35.reuse ;  /* 0x00000023600e7220 */ /* 0x080fe20000410000 */
[-C--:B------:R-:W-:Y:S01]  /*6fc0*/  FMUL.FTZ R49, R97, R35.reuse ;  /* 0x0000002361317220 */ /* 0x080fe20000410000 */
[-C--:B------:R-:W-:Y:S01]  /*6fd0*/  FMUL.FTZ R47, R100, R35.reuse ;  /* 0x00000023642f7220 */ /* 0x080fe20000410000 */
[-C--:B------:R-:W-:Y:S01]  /*6fe0*/  FMUL.FTZ R50, R101, R35.reuse ;  /* 0x0000002365327220 */ /* 0x080fe20000410000 */
[-C--:B------:R-:W-:Y:S01]  /*6ff0*/  FMUL.FTZ R46, R104, R35.reuse ;  /* 0x00000023682e7220 */ /* 0x080fe20000410000 */
[----:B------:R-:W-:Y:S01]  /*7000*/  SYNCS.ARRIVE.TRANS64.RED.A1T0 RZ, [UR4], RZ ;  /* 0x000000ffffff79a7 */ /* 0x000fe20008100404 */
[----:B------:R-:W-:Y:S01]  /*7010*/  USEL UR4, URZ, 0x1, UP0 ;  /* 0x000000013f047887 */ /* 0x000fe20008000000 */
        /* <DEDUP_REMOVED lines=36> */
[----:B------:R-:W-:Y:S01]  /*7260*/  PLOP3.LUT P0, PT, PT, PT, PT, 0x8, 0x0 ;  /* 0x000000000000781c */ /* 0x000fe20003f0e170 */
[-C--:B------:R-:W-:Y:S01]  /*7270*/  FMUL.FTZ R53, R131, R9.reuse ;  /* 0x0000000983357220 */ /* 0x080fe20000410000 */
[-C--:B------:R-:W-:Y:S01]  /*7280*/  FMUL.FTZ R52, R134, R9.reuse ;  /* 0x0000000986347220 */ /* 0x080fe20000410000 */
[----:B------:R-:W-:Y:S01]  /*7290*/  FMUL.FTZ R135, R135, R9 ;  /* 0x0000000987877220 */ /* 0x000fe20000410000 */
[----:B------:R-:W-:Y:S01]  /*72a0*/  IADD3 R145, R145, 0x1, RZ ;  /* 0x0000000191917810 */ /* 0x000fe20007ffe0ff */
[----:B------:R-:W-:Y:S01]  /*72b0*/  USEL UR38, UR38, URZ, UP0 ;  /* 0x0000003f26267287 */ /* 0x000fe20008000000 */
[----:B------:R-:W-:-:S11]  /*72c0*/  LOP3.LUT R2, R2, UR4, RZ, 0x3c, !PT ;  /* 0x0000000402027c12 */ /* 0x000fd6000f8e3cff */
.L_x_166:
[----:B------:R-:W0:Y:S08]  /*72d0*/  S2UR UR42, SR_CgaCtaId ;  /* 0x00000000002a79c3 */ /* 0x000e300000008800 */
[----:B------:R-:W-:Y:S06]  /*72e0*/  BAR.SYNC.DEFER_BLOCKING 0x5, 0x200 ;  /* 0x0148000000007b1d */ /* 0x000fec0000010000 */
[----:B------:R-:W-:Y:S01]  /*72f0*/  UMOV UR41, 0x400 ;  /* 0x0000040000297882 */ /* 0x000fe20000000000 */
[----:B------:R-:W-:Y:S01]  /*7300*/  BSSY B0, `(.L_x_191) ;  /* 0x000019f000007945 */ /* 0x000fe20003800000 */
[----:B0-----:R-:W-:-:S09]  /*7310*/  ULEA UR41, UR42, UR41, 0x18 ;  /* 0x000000292a297291 */ /* 0x001fd2000f8ec03f */
[----:B------:R-:W0:Y:S01]  /*7320*/  LDS.128 R28, [UR41+0x2d8d0] ;  /* 0x02d8d029ff1c7984 */ /* 0x000e220008000c00 */
[----:B------:R-:W-:Y:S06]  /*7330*/  BAR.ARV 0x4, 0x200 ;  /* 0x0108000000007b1d */ /* 0x000fec0000002000 */
[----:B------:R-:W-:Y:S05]  /*7340*/  @P0 BRA `(.L_x_192) ;  /* 0x0000001000200947 */ /* 0x000fea0003800000 */
[----:B------:R-:W1:Y:S08]  /*7350*/  S2UR UR6, SR_SWINHI ;  /* 0x00000000000679c3 */ /* 0x000e700000002f00 */
[----:B------:R-:W-:Y:S06]  /*7360*/  BAR.SYNC.DEFER_BLOCKING 0x1, 0x180 ;  /* 0x0046000000007b1d */ /* 0x000fec0000010000 */
[----:B------:R-:W-:Y:S01]  /*7370*/  UMOV UR4, UR41 ;  /* 0x0000002900047c82 */ /* 0x000fe20008000000 */
[----:B-1----:R-:W-:Y:S01]  /*7380*/  UMOV UR5, UR6 ;  /* 0x0000000600057c82 */ /* 0x002fe20008000000 */
[----:B------:R-:W-:-:S02]  /*7390*/  IMAD.U32 R20, RZ, RZ, UR4 ;  /* 0x00000004ff147e24 */ /* 0x000fc4000f8e00ff */
[----:B------:R-:W-:Y:S01]  /*73a0*/  IMAD.U32 R21, RZ, RZ, UR5 ;  /* 0x00000005ff157e24 */ /* 0x000fe2000f8e00ff */
[----:B------:R-:W-:Y:S01]  /*73b0*/  ULDC.64 UR4, c[0x0][0xc08] ;  /* 0x0003020000047ab9 */ /* 0x000fe20000000a00 */
[----:B------:R-:W-:-:S03]  /*73c0*/  IMAD.WIDE R4, R152, 0x2, R20 ;  /* 0x0000000298047825 */ /* 0x000fc600078e0214 */
[C---:B------:R-:W-:Y:S02]  /*73d0*/  LOP3.LUT R25, R4.reuse, 0x180, RZ, 0xc0, !PT ;  /* 0x0000018004197812 */ /* 0x040fe400078ec0ff */
[C---:B------:R-:W-:Y:S02]  /*73e0*/  IADD3 R75, P4, R4.reuse, 0x20, RZ ;  /* 0x00000020044b7810 */ /* 0x040fe40007f9e0ff */
[----:B------:R-:W-:Y:S02]  /*73f0*/  SHF.R.U64 R25, R25, 0x3, RZ ;  /* 0x0000000319197819 */ /* 0x000fe400000012ff */
[C---:B------:R-:W-:Y:S01]  /*7400*/  IADD3 R77, P3, R4.reuse, 0x3000, RZ ;  /* 0x00003000044d7810 */ /* 0x040fe20007f7e0ff */
[--C-:B------:R-:W-:Y:S01]  /*7410*/  IMAD.X R11, RZ, RZ, R5.reuse, P4 ;  /* 0x000000ffff0b7224 */ /* 0x100fe200020e0605 */
[C---:B------:R-:W-:Y:S02]  /*7420*/  IADD3 R79, P2, R4.reuse, 0x3020, RZ ;  /* 0x00003020044f7810 */ /* 0x040fe40007f5e0ff */
[C---:B------:R-:W-:Y:S01]  /*7430*/  IADD3 R81, P1, R4.reuse, 0x6000, RZ ;  /* 0x0000600004517810 */ /* 0x040fe20007f3e0ff */
[----:B------:R-:W-:Y:S01]  /*7440*/  IMAD.X R13, RZ, RZ, R5, P3 ;  /* 0x000000ffff0d7224 */ /* 0x000fe200018e0605 */
[----:B------:R-:W-:-:S02]  /*7450*/  IADD3 R83, P0, R4, 0x6020, RZ ;  /* 0x0000602004537810 */ /* 0x000fc40007f1e0ff */
[----:B------:R-:W-:Y:S01]  /*7460*/  LOP3.LUT R4, R25, R4, RZ, 0x3c, !PT ;  /* 0x0000000419047212 */ /* 0x000fe200078e3cff */
[--C-:B------:R-:W-:Y:S01]  /*7470*/  IMAD.X R25, RZ, RZ, R5.reuse, P1 ;  /* 0x000000ffff197224 */ /* 0x100fe200008e0605 */
[-C--:B------:R-:W-:Y:S01]  /*7480*/  IADD3.X R9, RZ, R5.reuse, RZ, P2, !PT ;  /* 0x00000005ff097210 */ /* 0x080fe200017fe4ff */
[----:B------:R-:W-:Y:S01]  /*7490*/  IMAD.X R27, RZ, RZ, R5, P0 ;  /* 0x000000ffff1b7224 */ /* 0x000fe200000e0605 */
[----:B------:R-:W-:Y:S02]  /*74a0*/  MOV R74, R4 ;  /* 0x00000004004a7202 */ /* 0x000fe40000000f00 */
[----:B------:R-:W-:Y:S02]  /*74b0*/  F2FP.BF16.F32.PACK_AB R5, R26, R73 ;  /* 0x000000491a05723e */ /* 0x000fe400000010ff */
[----:B------:R-:W-:Y:S02]  /*74c0*/  LOP3.LUT R10, R75, 0x180, RZ, 0xc0, !PT ;  /* 0x000001804b0a7812 */ /* 0x000fe400078ec0ff */
[----:B------:R-:W-:-:S02]  /*74d0*/  LOP3.LUT R26, R79, 0x180, RZ, 0xc0, !PT ;  /* 0x000001804f1a7812 */ /* 0x000fc400078ec0ff */
[----:B------:R-:W-:Y:S02]  /*74e0*/  F2FP.BF16.F32.PACK_AB R4, R33, R6 ;  /* 0x000000062104723e */ /* 0x000fe400000010ff */
[----:B0-----:R-:W-:Y:S02]  /*74f0*/  LOP3.LUT R28, R81, 0x180, RZ, 0xc0, !PT ;  /* 0x00000180511c7812 */ /* 0x001fe400078ec0ff */
[----:B------:R-:W-:Y:S02]  /*7500*/  LOP3.LUT R32, R83, 0x180, RZ, 0xc0, !PT ;  /* 0x0000018053207812 */ /* 0x000fe400078ec0ff */
[----:B------:R-:W-:Y:S02]  /*7510*/  LOP3.LUT R12, R77, 0x180, RZ, 0xc0, !PT ;  /* 0x000001804d0c7812 */ /* 0x000fe400078ec0ff */
[----:B------:R-:W-:Y:S02]  /*7520*/  F2FP.BF16.F32.PACK_AB R6, R8, R7 ;  /* 0x000000070806723e */ /* 0x000fe400000010ff */
[----:B------:R-:W-:-:S02]  /*7530*/  SHF.R.U64 R10, R10, 0x3, RZ ;  /* 0x000000030a0a7819 */ /* 0x000fc400000012ff */
[----:B------:R-:W-:Y:S02]  /*7540*/  SHF.R.U64 R8, R26, 0x3, RZ ;  /* 0x000000031a087819 */ /* 0x000fe400000012ff */
[----:B------:R-:W-:Y:S02]  /*7550*/  SHF.R.U64 R26, R28, 0x3, RZ ;  /* 0x000000031c1a7819 */ /* 0x000fe400000012ff */
[----:B------:R-:W-:Y:S02]  /*7560*/  SHF.R.U64 R12, R12, 0x3, RZ ;  /* 0x000000030c0c7819 */ /* 0x000fe400000012ff */
[----:B------:R-:W-:Y:S02]  /*7570*/  SHF.R.U64 R28, R32, 0x3, RZ ;  /* 0x00000003201c7819 */ /* 0x000fe400000012ff */
[----:B------:R-:W-:Y:S01]  /*7580*/  LOP3.LUT R10, R10, R75, RZ, 0x3c, !PT ;  /* 0x0000004b0a0a7212 */ /* 0x000fe200078e3cff */
[----:B------:R-:W0:Y:S01]  /*7590*/  LDC.64 R32, c[0x0][0xc00] ;  /* 0x00030000ff207b82 */ /* 0x000e220000000a00 */
[----:B------:R-:W-:-:S02]  /*75a0*/  LOP3.LUT R8, R8, R79, RZ, 0x3c, !PT ;  /* 0x0000004f08087212 */ /* 0x000fc400078e3cff */
[----:B------:R-:W-:Y:S02]  /*75b0*/  LOP3.LUT R12, R12, R77, RZ, 0x3c, !PT ;  /* 0x0000004d0c0c7212 */ /* 0x000fe400078e3cff */
[----:B------:R-:W-:Y:S02]  /*75c0*/  F2FP.BF16.F32.PACK_AB R7, R24, R71 ;  /* 0x000000471807723e */ /* 0x000fe400000010ff */
[----:B------:R-:W-:Y:S02]  /*75d0*/  LOP3.LUT R24, R26, R81, RZ, 0x3c, !PT ;  /* 0x000000511a187212 */ /* 0x000fe400078e3cff */
[----:B------:R-:W-:Y:S01]  /*75e0*/  MOV R72, R10 ;  /* 0x0000000a00487202 */ /* 0x000fe20000000f00 */
[----:B------:R1:W-:Y:S01]  /*75f0*/  STSM.16.M88.4 [R74], R4 ;  /* 0x000000044a007844 */ /* 0x0003e20000000200 */
[----:B------:R-:W-:Y:S02]  /*7600*/  MOV R71, R8 ;  /* 0x0000000800477202 */ /* 0x000fe40000000f00 */
[----:B------:R-:W-:-:S02]  /*7610*/  LOP3.LUT R26, R28, R83, RZ, 0x3c, !PT ;  /* 0x000000531c1a7212 */ /* 0x000fc400078e3cff */
[----:B------:R-:W-:Y:S02]  /*7620*/  F2FP.BF16.F32.PACK_AB R8, R49, R14 ;  /* 0x0000000e3108723e */ /* 0x000fe400000010ff */
[----:B------:R-:W-:Y:S02]  /*7630*/  F2FP.BF16.F32.PACK_AB R9, R69, R70 ;  /* 0x000000464509723e */ /* 0x000fe400000010ff */
[----:B------:R-:W-:Y:S02]  /*7640*/  F2FP.BF16.F32.PACK_AB R10, R50, R47 ;  /* 0x0000002f320a723e */ /* 0x000fe400000010ff */
[----:B------:R-:W-:Y:S02]  /*7650*/  F2FP.BF16.F32.PACK_AB R11, R67, R68 ;  /* 0x00000044430b723e */ /* 0x000fe400000010ff */
[----:B------:R-:W-:Y:S02]  /*7660*/  MOV R28, R12 ;  /* 0x0000000c001c7202 */ /* 0x000fe40000000f00 */
[----:B------:R-:W-:Y:S01]  /*7670*/  F2FP.BF16.F32.PACK_AB R14, R48, R15 ;  /* 0x0000000f300e723e */ /* 0x000fe200000010ff */
[----:B------:R-:W-:Y:S01]  /*7680*/  STSM.16.M88.4 [R72], R8 ;  /* 0x0000000848007844 */ /* 0x000fe20000000200 */
[----:B------:R-:W-:-:S02]  /*7690*/  F2FP.BF16.F32.PACK_AB R12, R51, R46 ;  /* 0x0000002e330c723e */ /* 0x000fc400000010ff */
[----:B------:R-:W-:Y:S02]  /*76a0*/  F2FP.BF16.F32.PACK_AB R13, R65, R66 ;  /* 0x00000042410d723e */ /* 0x000fe400000010ff */
[----:B------:R-:W-:Y:S02]  /*76b0*/  F2FP.BF16.F32.PACK_AB R15, R63, R64 ;  /* 0x000000403f0f723e */ /* 0x000fe400000010ff */
[----:B------:R-:W-:Y:S02]  /*76c0*/  MOV R47, R24 ;  /* 0x00000018002f7202 */ /* 0x000fe40000000f00 */
[----:B------:R-:W-:Y:S01]  /*76d0*/  MOV R46, R26 ;  /* 0x0000001a002e7202 */ /* 0x000fe20000000f00 */
[----:B------:R2:W-:Y:S01]  /*76e0*/  STSM.16.M88.4 [R28], R12 ;  /* 0x0000000c1c007844 */ /* 0x0005e20000000200 */
[----:B-1----:R-:W-:Y:S02]  /*76f0*/  F2FP.BF16.F32.PACK_AB R4, R45, R40 ;  /* 0x000000282d04723e */ /* 0x002fe400000010ff */
[----:B------:R-:W-:-:S02]  /*7700*/  F2FP.BF16.F32.PACK_AB R5, R61, R62 ;  /* 0x0000003e3d05723e */ /* 0x000fc400000010ff */
[----:B------:R-:W-:Y:S02]  /*7710*/  F2FP.BF16.F32.PACK_AB R6, R44, R39 ;  /* 0x000000272c06723e */ /* 0x000fe400000010ff */
[----:B------:R-:W-:Y:S02]  /*7720*/  F2FP.BF16.F32.PACK_AB R7, R59, R60 ;  /* 0x0000003c3b07723e */ /* 0x000fe400000010ff */
[----:B------:R-:W-:Y:S02]  /*7730*/  F2FP.BF16.F32.PACK_AB R24, R43, R38 ;  /* 0x000000262b18723e */ /* 0x000fe400000010ff */
[----:B------:R-:W-:Y:S01]  /*7740*/  F2FP.BF16.F32.PACK_AB R25, R57, R58 ;  /* 0x0000003a3919723e */ /* 0x000fe200000010ff */
[----:B------:R1:W-:Y:S01]  /*7750*/  STSM.16.M88.4 [R71], R4 ;  /* 0x0000000447007844 */ /* 0x0003e20000000200 */
[----:B------:R-:W-:Y:S01]  /*7760*/  F2FP.BF16.F32.PACK_AB R26, R42, R37 ;  /* 0x000000252a1a723e */ /* 0x000fe200000010ff */
[----:B------:R-:W-:Y:S01]  /*7770*/  IMAD.SHL.U32 R37, R137, 0x4, RZ ;  /* 0x0000000489257824 */ /* 0x000fe200078e00ff */
[----:B------:R-:W-:Y:S01]  /*7780*/  F2FP.BF16.F32.PACK_AB R27, R55, R56 ;  /* 0x00000038371b723e */ /* 0x000fe200000010ff */
[----:B--2---:R-:W2:Y:S01]  /*7790*/  LDC R28, c[0x0][0xbe8] ;  /* 0x0002fa00ff1c7b82 */ /* 0x004ea20000000800 */
[----:B------:R-:W-:-:S02]  /*77a0*/  F2FP.BF16.F32.PACK_AB R8, R41, R36 ;  /* 0x000000242908723e */ /* 0x000fc400000010ff */
[----:B------:R-:W-:Y:S01]  /*77b0*/  F2FP.BF16.F32.PACK_AB R9, R53, R54 ;  /* 0x000000363509723e */ /* 0x000fe200000010ff */
[----:B------:R3:W-:Y:S01]  /*77c0*/  STSM.16.M88.4 [R47], R24 ;  /* 0x000000182f007844 */ /* 0x0007e20000000200 */
[----:B------:R-:W-:Y:S02]  /*77d0*/  F2FP.BF16.F32.PACK_AB R10, R35, R34 ;  /* 0x00000022230a723e */ /* 0x000fe400000010ff */
[----:B------:R-:W-:Y:S02]  /*77e0*/  F2FP.BF16.F32.PACK_AB R11, R135, R52 ;  /* 0x00000034870b723e */ /* 0x000fe400000010ff */
[----:B------:R-:W-:Y:S02]  /*77f0*/  ISETP.NE.U32.AND P2, PT, RZ, UR4, PT ;  /* 0x00000004ff007c0c */ /* 0x000fe4000bf45070 */
[----:B0-----:R-:W-:Y:S01]  /*7800*/  ISETP.NE.U32.AND P0, PT, R32, RZ, PT ;  /* 0x000000ff2000720c */ /* 0x001fe20003f05070 */
[----:B------:R3:W-:Y:S01]  /*7810*/  STSM.16.M88.4 [R46], R8 ;  /* 0x000000082e007844 */ /* 0x0007e20000000200 */
[----:B------:R-:W-:Y:S01]  /*7820*/  BAR.SYNC.DEFER_BLOCKING 0x1, 0x180 ;  /* 0x0046000000007b1d */ /* 0x000fe20000010000 */
[----:B------:R-:W-:-:S02]  /*7830*/  ISETP.NE.AND.EX P2, PT, RZ, UR5, PT, P2 ;  /* 0x00000005ff007c0c */ /* 0x000fc4000bf45320 */
[----:B------:R-:W-:Y:S02]  /*7840*/  ISETP.NE.AND.EX P0, PT, R33, RZ, PT, P0 ;  /* 0x000000ff2100720c */ /* 0x000fe40003f05300 */
[----:B------:R-:W-:Y:S02]  /*7850*/  SHF.L.U64.HI R12, R137, 0x2, R142 ;  /* 0x00000002890c7819 */ /* 0x000fe4000001028e */
[----:B------:R-:W-:Y:S02]  /*7860*/  IADD3 R32, P1, R37, R32, RZ ;  /* 0x0000002025207210 */ /* 0x000fe40007f3e0ff */
[----:B------:R-:W-:-:S03]  /*7870*/  MOV R40, RZ ;  /* 0x000000ff00287202 */ /* 0x000fc60000000f00 */
[C---:B------:R-:W-:Y:S02]  /*7880*/  IMAD.X R33, R12.reuse, 0x1, R33, P1 ;  /* 0x000000010c217824 */ /* 0x040fe400008e0621 */
[----:B-1----:R-:W-:Y:S01]  /*7890*/  @P2 IADD3 R4, P3, R37, UR4, RZ ;  /* 0x0000000425042c10 */ /* 0x002fe2000ff7e0ff */
[----:B------:R-:W-:Y:S02]  /*78a0*/  ULDC UR4, c[0x0][0xa88] ;  /* 0x0002a20000047ab9 */ /* 0x000fe40000000800 */
[----:B------:R-:W-:Y:S01]  /*78b0*/  IMAD.U32 R7, RZ, RZ, UR4 ;  /* 0x00000004ff077e24 */ /* 0x000fe2000f8e00ff */
[----:B------:R-:W-:Y:S01]  /*78c0*/  @P2 IADD3.X R5, R12, UR5, RZ, P3, !PT ;  /* 0x000000050c052c10 */ /* 0x000fe20009ffe4ff */
[----:B------:R3:W5:Y:S01]  /*78d0*/  @P0 LDG.E R40, desc[UR36][R32.64] ;  /* 0x0000002420280981 */ /* 0x000762000c1e1900 */
[----:B--2---:R-:W-:Y:S01]  /*78e0*/  ISETP.NE.AND P1, PT, R28, 0x1, PT ;  /* 0x000000011c00780c */ /* 0x004fe20003f25270 */
[----:B------:R-:W-:Y:S02]  /*78f0*/  IMAD R15, R139, 0xc0, R150 ;  /* 0x000000c08b0f7824 */ /* 0x000fe400078e0296 */
[----:B------:R3:W5:Y:S10]  /*7900*/  @P2 LDG.E R7, desc[UR36][R4.64] ;  /* 0x0000002404072981 */ /* 0x000774000c1e1900 */
[----:B------:R-:W0:Y:S08]  /*7910*/  @P1 LDC R6, c[0x0][0xbec] ;  /* 0x0002fb00ff061b82 */ /* 0x000e300000000800 */
[----:B------:R-:W1:Y:S01]  /*7920*/  @P1 LDC R13, c[0x0][0xbf0] ;  /* 0x0002fc00ff0d1b82 */ /* 0x000e620000000800 */
[----:B---3--:R-:W-:Y:S05]  /*7930*/  @P2 BRA `(.L_x_193) ;  /* 0x0000000000102947 */ /* 0x008fea0003800000 */
[----:B------:R-:W-:Y:S05]  /*7940*/  @!P0 BRA `(.L_x_193) ;  /* 0x00000000000c8947 */ /* 0x000fea0003800000 */
[----:B------:R-:W2:Y:S04]  /*7950*/  LDG.E R4, desc[UR36][R32.64] ;  /* 0x0000002420047981 */ /* 0x000ea8000c1e1900 */
[----:B-----5:R-:W2:Y:S02]  /*7960*/  LDG.E R7, desc[UR36][R32.64+0x4] ;  /* 0x0000042420077981 */ /* 0x020ea4000c1e1900 */
[----:B--2---:R-:W-:-:S07]  /*7970*/  IMAD.IADD R7, R7, 0x1, -R4 ;  /* 0x0000000107077824 */ /* 0x004fce00078e0a04 */
.L_x_193:
[----:B------:R-:W-:Y:S01]  /*7980*/  SHF.R.S32.HI R46, RZ, 0x1f, R138 ;  /* 0x0000001fff2e7819 */ /* 0x000fe2000001148a */
[----:B0-----:R-:W-:Y:S01]  /*7990*/  @P1 IMAD.HI.U32 R4, R15, R6, RZ ;  /* 0x000000060f041227 */ /* 0x001fe200078e00ff */
[----:B------:R-:W-:Y:S01]  /*79a0*/  ULDC.64 UR4, c[0x0][0xb90] ;  /* 0x0002e40000047ab9 */ /* 0x000fe20000000a00 */
[----:B-----5:R-:W-:Y:S01]  /*79b0*/  SHF.R.S32.HI R41, RZ, 0x1f, R40 ;  /* 0x0000001fff297819 */ /* 0x020fe20000011428 */
[----:B------:R-:W0:Y:S01]  /*79c0*/  @P1 LDC R49, c[0x0][0xbec] ;  /* 0x0002fb00ff311b82 */ /* 0x000e220000000800 */
[----:B------:R-:W-:Y:S01]  /*79d0*/  IMAD R5, R46, UR4, RZ ;  /* 0x000000042e057c24 */ /* 0x000fe2000f8e02ff */
[----:B------:R-:W-:Y:S01]  /*79e0*/  SEL R142, R142, RZ, !P0 ;  /* 0x000000ff8e8e7207 */ /* 0x000fe20004000000 */
[----:B------:R-:W-:Y:S01]  /*79f0*/  IMAD.MOV.U32 R9, RZ, RZ, R15 ;  /* 0x000000ffff097224 */ /* 0x000fe200078e000f */
[----:B-1----:R-:W-:Y:S01]  /*7a00*/  @P1 SHF.R.U32.HI R9, RZ, R13, R4 ;  /* 0x0000000dff091219 */ /* 0x002fe20000011604 */
[----:B------:R-:W-:Y:S01]  /*7a10*/  IMAD R11, R144, 0x20, R136 ;  /* 0x00000020900b7824 */ /* 0x000fe200078e0288 */
[----:B------:R-:W-:Y:S01]  /*7a20*/  SEL R137, R137, RZ, !P0 ;  /* 0x000000ff89897207 */ /* 0x000fe20004000000 */
[C---:B------:R-:W-:Y:S01]  /*7a30*/  IMAD R13, R138.reuse, UR5, R5 ;  /* 0x000000058a0d7c24 */ /* 0x040fe2000f8e0205 */
[----:B------:R-:W-:Y:S01]  /*7a40*/  ULDC.64 UR6, c[0x0][0xa80] ;  /* 0x0002a00000067ab9 */ /* 0x000fe20000000a00 */
[----:B------:R-:W-:Y:S01]  /*7a50*/  IMAD.WIDE.U32 R4, R138, UR4, R40 ;  /* 0x000000048a047c25 */ /* 0x000fe2000f8e0028 */
[----:B------:R-:W-:-:S03]  /*7a60*/  ULDC.64 UR4, c[0x0][0xb98] ;  /* 0x0002e60000047ab9 */ /* 0x000fc60000000a00 */
[----:B------:R-:W-:Y:S01]  /*7a70*/  IMAD.WIDE R20, R11, 0x2, R20 ;  /* 0x000000020b147825 */ /* 0x000fe200078e0214 */
[----:B------:R-:W-:-:S03]  /*7a80*/  IADD3 R11, -R9, RZ, RZ ;  /* 0x000000ff090b7210 */ /* 0x000fc60007ffe1ff */
[----:B------:R-:W-:Y:S01]  /*7a90*/  IMAD.IADD R5, R5, 0x1, R13 ;  /* 0x0000000105057824 */ /* 0x000fe200078e020d */
[----:B------:R-:W-:Y:S01]  /*7aa0*/  SHF.R.S32.HI R13, RZ, 0x1f, R9 ;  /* 0x0000001fff0d7819 */ /* 0x000fe20000011409 */
[----:B------:R-:W-:Y:S01]  /*7ab0*/  IMAD R11, R28, R11, R15 ;  /* 0x0000000b1c0b7224 */ /* 0x000fe200078e020f */
[----:B------:R-:W-:Y:S01]  /*7ac0*/  IADD3 R15, P2, R20, 0x1800, RZ ;  /* 0x00001800140f7810 */ /* 0x000fe20007f5e0ff */
[----:B------:R-:W-:Y:S01]  /*7ad0*/  IMAD R6, R142, UR4, RZ ;  /* 0x000000048e067c24 */ /* 0x000fe2000f8e02ff */
[C---:B------:R-:W-:Y:S01]  /*7ae0*/  IADD3 R25, P6, R20.reuse, 0x3000, RZ ;  /* 0x0000300014197810 */ /* 0x040fe20007fde0ff */
[----:B------:R-:W-:Y:S01]  /*7af0*/  IMAD.WIDE.U32 R4, R137, UR4, R4 ;  /* 0x0000000489047c25 */ /* 0x000fe2000f8e0004 */
[----:B------:R-:W-:Y:S02]  /*7b00*/  LOP3.LUT R8, R15, 0x180, RZ, 0xc0, !PT ;  /* 0x000001800f087812 */ /* 0x000fe400078ec0ff */
[----:B------:R-:W-:Y:S01]  /*7b10*/  IADD3 R33, P4, R20, 0x6000, RZ ;  /* 0x0000600014217810 */ /* 0x000fe20007f9e0ff */
[----:B------:R-:W-:Y:S01]  /*7b20*/  IMAD R10, R137, UR5, R6 ;  /* 0x00000005890a7c24 */ /* 0x000fe2000f8e0206 */
[----:B------:R-:W-:Y:S01]  /*7b30*/  SHF.R.S32.HI R6, RZ, 0x1f, R11 ;  /* 0x0000001fff067819 */ /* 0x000fe2000001140b */
[----:B------:R-:W-:Y:S01]  /*7b40*/  ULDC.64 UR4, c[0x0][0xb88] ;  /* 0x0002e20000047ab9 */ /* 0x000fe20000000a00 */
[----:B------:R-:W-:Y:S01]  /*7b50*/  IADD3 R4, P0, R9, R4, RZ ;  /* 0x0000000409047210 */ /* 0x000fe20007f1e0ff */
[----:B------:R-:W-:Y:S01]  /*7b60*/  IMAD R14, R139, 0xc0, R148 ;  /* 0x000000c08b0e7824 */ /* 0x000fe200078e0294 */
[----:B------:R-:W-:Y:S01]  /*7b70*/  SHF.R.U64 R8, R8, 0x3, RZ ;  /* 0x0000000308087819 */ /* 0x000fe200000012ff */
[----:B------:R-:W-:Y:S01]  /*7b80*/  IMAD R12, R6, UR4, RZ ;  /* 0x00000004060c7c24 */ /* 0x000fe2000f8e02ff */
[----:B------:R-:W-:Y:S01]  /*7b90*/  IADD3.X R5, R13, R5, R10, P0, !PT ;  /* 0x000000050d057210 */ /* 0x000fe200007fe40a */
[----:B------:R-:W-:Y:S01]  /*7ba0*/  IMAD R47, R7, R28, RZ ;  /* 0x0000001c072f7224 */ /* 0x000fe200078e02ff */
[----:B------:R-:W-:Y:S01]  /*7bb0*/  LOP3.LUT R6, R8, R15, RZ, 0x3c, !PT ;  /* 0x0000000f08067212 */ /* 0x000fe200078e3cff */
[C---:B------:R-:W-:Y:S01]  /*7bc0*/  IMAD R9, R11.reuse, UR5, R12 ;  /* 0x000000050b097c24 */ /* 0x040fe2000f8e020c */
[----:B------:R-:W-:Y:S01]  /*7bd0*/  IADD3 R13, P5, R20, 0x4800, RZ ;  /* 0x00004800140d7810 */ /* 0x000fe20007fbe0ff */
[----:B------:R-:W-:Y:S01]  /*7be0*/  IMAD.WIDE.U32 R4, R11, UR4, R4 ;  /* 0x000000040b047c25 */ /* 0x000fe2000f8e0004 */
[----:B------:R-:W-:Y:S01]  /*7bf0*/  ULDC.64 UR4, c[0x0][0xb50] ;  /* 0x0002d40000047ab9 */ /* 0x000fe20000000a00 */
[----:B------:R-:W-:-:S02]  /*7c00*/  LOP3.LUT R24, R25, 0x180, RZ, 0xc0, !PT ;  /* 0x0000018019187812 */ /* 0x000fc400078ec0ff */
[----:B------:R-:W-:Y:S01]  /*7c10*/  IMAD.IADD R5, R5, 0x1, R9 ;  /* 0x0000000105057824 */ /* 0x000fe200078e0209 */
[----:B------:R-:W-:Y:S01]  /*7c20*/  LEA R8, P0, R4, UR4, 0x2 ;  /* 0x0000000404087c11 */ /* 0x000fe2000f8010ff */
[----:B------:R-:W-:Y:S01]  /*7c30*/  IMAD.X R7, RZ, RZ, R21, P2 ;  /* 0x000000ffff077224 */ /* 0x000fe200010e0615 */
[----:B------:R-:W-:Y:S02]  /*7c40*/  LOP3.LUT R9, R20, 0x180, RZ, 0xc0, !PT ;  /* 0x0000018014097812 */ /* 0x000fe400078ec0ff */
[----:B------:R-:W-:Y:S01]  /*7c50*/  LEA.HI.X R10, R4, UR5, R5, 0x2, P0 ;  /* 0x00000005040a7c11 */ /* 0x000fe200080f1405 */
[----:B------:R-:W-:Y:S01]  /*7c60*/  SHFL.IDX PT, R42, R8, RZ, 0x1c1f ;  /* 0x001c1fff082a7589 */ /* 0x000fe200000e0000 */
[----:B------:R-:W-:Y:S01]  /*7c70*/  LOP3.LUT P0, RZ, R146, 0x3, RZ, 0xc0, !PT ;  /* 0x0000000392ff7812 */ /* 0x000fe2000780c0ff */
[C---:B------:R-:W-:Y:S01]  /*7c80*/  VIADD R4, R14.reuse, 0x8 ;  /* 0x000000080e047836 */ /* 0x040fe20000000000 */
[----:B------:R-:W-:Y:S01]  /*7c90*/  ULDC.64 UR4, c[0x0][0xaa0] ;  /* 0x0002a80000047ab9 */ /* 0x000fe20000000a00 */
[----:B------:R-:W1:Y:S01]  /*7ca0*/  SHFL.IDX PT, R43, R10, RZ, 0x1c1f ;  /* 0x001c1fff0a2b7589 */ /* 0x000e6200000e0000 */
[----:B------:R-:W-:-:S02]  /*7cb0*/  ISETP.GE.OR P2, PT, R14, R47, P0 ;  /* 0x0000002f0e00720c */ /* 0x000fc40000746670 */
[----:B------:R-:W-:Y:S01]  /*7cc0*/  ISETP.GE.OR P0, PT, R4, R47, P0 ;  /* 0x0000002f0400720c */ /* 0x000fe20000706670 */
[----:B------:R-:W-:Y:S01]  /*7cd0*/  SHFL.IDX PT, R44, R8, 0x1, 0x1c1f ;  /* 0x003c1f00082c7f89 */ /* 0x000fe200000e0000 */
[----:B------:R-:W-:Y:S02]  /*7ce0*/  LOP3.LUT R12, R13, 0x180, RZ, 0xc0, !PT ;  /* 0x000001800d0c7812 */ /* 0x000fe400078ec0ff */
[----:B------:R-:W-:Y:S01]  /*7cf0*/  LOP3.LUT R32, R33, 0x180, RZ, 0xc0, !PT ;  /* 0x0000018021207812 */ /* 0x000fe200078ec0ff */
[----:B------:R-:W2:Y:S01]  /*7d00*/  SHFL.IDX PT, R45, R10, 0x1, 0x1c1f ;  /* 0x003c1f000a2d7f89 */ /* 0x000ea200000e0000 */
[----:B------:R-:W-:Y:S01]  /*7d10*/  SHF.R.U64 R9, R9, 0x3, RZ ;  /* 0x0000000309097819 */ /* 0x000fe200000012ff */
[----:B------:R-:W-:Y:S01]  /*7d20*/  IMAD R41, R41, UR4, RZ ;  /* 0x0000000429297c24 */ /* 0x000fe2000f8e02ff */
[----:B------:R-:W-:Y:S02]  /*7d30*/  IADD3 R5, P3, R20, 0x7800, RZ ;  /* 0x0000780014057810 */ /* 0x000fe40007f7e0ff */
[----:B------:R-:W-:-:S02]  /*7d40*/  SHF.R.U64 R24, R24, 0x3, RZ ;  /* 0x0000000318187819 */ /* 0x000fc400000012ff */
[----:B------:R-:W-:Y:S01]  /*7d50*/  SHF.R.U64 R12, R12, 0x3, RZ ;  /* 0x000000030c0c7819 */ /* 0x000fe200000012ff */
[--C-:B------:R-:W-:Y:S01]  /*7d60*/  IMAD.X R37, RZ, RZ, R21.reuse, P3 ;  /* 0x000000ffff257224 */ /* 0x100fe200018e0615 */
[----:B------:R-:W-:Y:S02]  /*7d70*/  SHF.R.U64 R32, R32, 0x3, RZ ;  /* 0x0000000320207819 */ /* 0x000fe400000012ff */
[----:B------:R-:W-:Y:S02]  /*7d80*/  LOP3.LUT R20, R9, R20, RZ, 0x3c, !PT ;  /* 0x0000001409147212 */ /* 0x000fe400078e3cff */
[----:B------:R-:W-:Y:S02]  /*7d90*/  LOP3.LUT R24, R24, R25, RZ, 0x3c, !PT ;  /* 0x0000001918187212 */ /* 0x000fe400078e3cff */
[----:B------:R-:W-:Y:S01]  /*7da0*/  LOP3.LUT R12, R12, R13, RZ, 0x3c, !PT ;  /* 0x0000000d0c0c7212 */ /* 0x000fe200078e3cff */
[----:B-1----:R1:W-:Y:S01]  /*7db0*/  @!P2 ST.E desc[UR36][R42.64], R3 ;  /* 0x000000032a00a985 */ /* 0x0023e2000c101924 */
[----:B------:R-:W-:Y:S01]  /*7dc0*/  LOP3.LUT R32, R32, R33, RZ, 0x3c, !PT ;  /* 0x0000002120207212 */ /* 0x000fe200078e3cff */
[--C-:B------:R-:W-:Y:S01]  /*7dd0*/  IMAD.X R13, RZ, RZ, R21.reuse, P5 ;  /* 0x000000ffff0d7224 */ /* 0x100fe200028e0615 */
[----:B------:R-:W-:Y:S01]  /*7de0*/  IADD3.X R25, RZ, R21, RZ, P6, !PT ;  /* 0x00000015ff197210 */ /* 0x000fe200037fe4ff */
[----:B------:R-:W-:Y:S01]  /*7df0*/  IMAD.X R33, RZ, RZ, R21, P4 ;  /* 0x000000ffff217224 */ /* 0x000fe200020e0615 */
[----:B------:R-:W-:Y:S01]  /*7e00*/  LOP3.LUT R4, R5, 0x180, RZ, 0xc0, !PT ;  /* 0x0000018005047812 */ /* 0x000fe200078ec0ff */
[----:B--2---:R2:W-:Y:S03]  /*7e10*/  @!P0 ST.E desc[UR36][R44.64], R0 ;  /* 0x000000002c008985 */ /* 0x0045e6000c101924 */
[----:B------:R-:W-:Y:S01]  /*7e20*/  SHF.R.U64 R4, R4, 0x3, RZ ;  /* 0x0000000304047819 */ /* 0x000fe200000012ff */
[----:B-1----:R-:W1:Y:S01]  /*7e30*/  @P1 LDC R43, c[0x0][0xbf0] ;  /* 0x0002fc00ff2b1b82 */ /* 0x002e620000000800 */
[C---:B------:R-:W-:Y:S01]  /*7e40*/  IMAD R3, R40.reuse, UR5, R41 ;  /* 0x0000000528037c24 */ /* 0x040fe2000f8e0229 */
[----:B------:R3:W5:Y:S01]  /*7e50*/  LD.E.128 R8, desc[UR36][R20.64] ;  /* 0x0000002414087980 */ /* 0x000762000c101d00 */
[----:B------:R-:W-:Y:S01]  /*7e60*/  IMAD.WIDE.U32 R40, R40, UR4, RZ ;  /* 0x0000000428287c25 */ /* 0x000fe2000f8e00ff */
[----:B------:R-:W-:Y:S01]  /*7e70*/  ULDC.64 UR4, c[0x0][0xae8] ;  /* 0x0002ba0000047ab9 */ /* 0x000fe20000000a00 */
[----:B------:R-:W-:Y:S01]  /*7e80*/  LOP3.LUT R36, R4, R5, RZ, 0x3c, !PT ;  /* 0x0000000504247212 */ /* 0x000fe200078e3cff */
[----:B------:R-:W5:Y:S01]  /*7e90*/  LD.E.128 R24, desc[UR36][R24.64] ;  /* 0x0000002418187980 */ /* 0x000f62000c101d00 */
[----:B--2---:R-:W-:-:S03]  /*7ea0*/  IMAD R0, R143, 0x60, R144 ;  /* 0x000000608f007824 */ /* 0x004fc600078e0290 */
[----:B------:R-:W5:Y:S01]  /*7eb0*/  LD.E.128 R4, desc[UR36][R6.64] ;  /* 0x0000002406047980 */ /* 0x000f62000c101d00 */
[----:B---3--:R-:W-:Y:S01]  /*7ec0*/  IMAD.IADD R21, R41, 0x1, R3 ;  /* 0x0000000129157824 */ /* 0x008fe200078e0203 */
[----:B------:R-:W-:Y:S01]  /*7ed0*/  MOV R20, R40 ;  /* 0x0000002800147202 */ /* 0x000fe20000000f00 */
[----:B------:R-:W-:Y:S01]  /*7ee0*/  IMAD R3, R46, UR4, RZ ;  /* 0x000000042e037c24 */ /* 0x000fe2000f8e02ff */
[----:B------:R-:W5:Y:S01]  /*7ef0*/  LD.E.128 R12, desc[UR36][R12.64] ;  /* 0x000000240c0c7980 */ /* 0x000f62000c101d00 */
[----:B------:R-:W-:Y:S02]  /*7f00*/  IMAD R42, R139, 0xc0, R0 ;  /* 0x000000c08b2a7824 */ /* 0x000fe400078e0200 */
[C---:B------:R-:W-:Y:S01]  /*7f10*/  IMAD R3, R138.reuse, UR5, R3 ;  /* 0x000000058a037c24 */ /* 0x040fe2000f8e0203 */
[----:B------:R-:W5:Y:S01]  /*7f20*/  LD.E.128 R32, desc[UR36][R32.64] ;  /* 0x0000002420207980 */ /* 0x000f62000c101d00 */
[----:B------:R-:W-:Y:S01]  /*7f30*/  IMAD.WIDE.U32 R20, R138, UR4, R20 ;  /* 0x000000048a147c25 */ /* 0x000fe2000f8e0014 */
[----:B------:R-:W-:-:S02]  /*7f40*/  ULDC.64 UR4, c[0x0][0xaf0] ;  /* 0x0002bc0000047ab9 */ /* 0x000fc40000000a00 */
[----:B------:R-:W5:Y:S01]  /*7f50*/  LD.E.128 R36, desc[UR36][R36.64] ;  /* 0x0000002424247980 */ /* 0x000f62000c101d00 */
[----:B0-----:R-:W-:Y:S01]  /*7f60*/  @P1 IMAD.HI.U32 R0, R42, R49, RZ ;  /* 0x000000312a001227 */ /* 0x001fe200078e00ff */
[----:B------:R-:W-:Y:S01]  /*7f70*/  @!PT LDS RZ, [RZ] ;  /* 0x00000000fffff984 */ /* 0x000fe20000000800 */
[----:B------:R-:W-:Y:S01]  /*7f80*/  @!PT LDS RZ, [RZ] ;  /* 0x00000000fffff984 */ /* 0x000fe20000000800 */
[----:B------:R-:W-:Y:S01]  /*7f90*/  @!PT LDS RZ, [RZ] ;  /* 0x00000000fffff984 */ /* 0x000fe20000000800 */
[----:B------:R-:W-:Y:S01]  /*7fa0*/  @!PT LDS RZ, [RZ] ;  /* 0x00000000fffff984 */ /* 0x000fe20000000800 */
[----:B------:R0:W-:Y:S06]  /*7fb0*/  MEMBAR.ALL.CTA ;  /* 0x0000000000007992 */ /* 0x0001ec0000008000 */
[----:B0-----:R-:W0:Y:S01]  /*7fc0*/  FENCE.VIEW.ASYNC.S ;  /* 0x00000000000073c6 */ /* 0x001e220000000000 */
[----:B------:R-:W-:Y:S02]  /*7fd0*/  IMAD.IADD R21, R21, 0x1, R3 ;  /* 0x0000000115157824 */ /* 0x000fe400078e0203 */
[----:B------:R-:W-:Y:S01]  /*7fe0*/  IMAD.MOV.U32 R3, RZ, RZ, R42 ;  /* 0x000000ffff037224 */ /* 0x000fe200078e002a */
[----:B-1----:R-:W-:Y:S01]  /*7ff0*/  @P1 SHF.R.U32.HI R3, RZ, R43, R0 ;  /* 0x0000002bff031219 */ /* 0x002fe20000011600 */
[----:B------:R-:W-:-:S02]  /*8000*/  IMAD R40, R142, UR4, RZ ;  /* 0x000000048e287c24 */ /* 0x000fc4000f8e02ff */
[----:B------:R-:W-:Y:S01]  /*8010*/  IMAD.WIDE.U32 R20, R137, UR4, R20 ;  /* 0x0000000489147c25 */ /* 0x000fe2000f8e0014 */
[----:B------:R-:W-:-:S03]  /*8020*/  SHF.R.S32.HI R0, RZ, 0x1f, R3 ;  /* 0x0000001fff007819 */ /* 0x000fc60000011403 */
[----:B------:R-:W-:Y:S01]  /*8030*/  IMAD R41, R137, UR5, R40 ;  /* 0x0000000589297c24 */ /* 0x000fe2000f8e0228 */
[----:B------:R-:W-:Y:S01]  /*8040*/  ULDC.64 UR4, c[0x0][0xae0] ;  /* 0x0002b80000047ab9 */ /* 0x000fe20000000a00 */
[----:B------:R-:W-:Y:S02]  /*8050*/  IMAD.MOV R43, RZ, RZ, -R3 ;  /* 0x000000ffff2b7224 */ /* 0x000fe400078e0a03 */
[----:B------:R-:W-:Y:S02]  /*8060*/  IMAD.IADD R21, R21, 0x1, R41 ;  /* 0x0000000115157824 */ /* 0x000fe400078e0229 */
[----:B------:R-:W-:Y:S02]  /*8070*/  IMAD R0, R0, UR4, RZ ;  /* 0x0000000400007c24 */ /* 0x000fe4000f8e02ff */
[----:B------:R-:W-:Y:S02]  /*8080*/  IMAD R41, R28, R43, R42 ;  /* 0x0000002b1c297224 */ /* 0x000fe400078e022a */
[----:B------:R-:W-:-:S03]  /*8090*/  IMAD R43, R3, UR5, R0 ;  /* 0x00000005032b7c24 */ /* 0x000fc6000f8e0200 */
[----:B------:R-:W-:Y:S01]  /*80a0*/  SHF.R.S32.HI R0, RZ, 0x1f, R41 ;  /* 0x0000001fff007819 */ /* 0x000fe20000011429 */
[----:B------:R-:W-:Y:S01]  /*80b0*/  IMAD.WIDE.U32 R20, R3, UR4, R20 ;  /* 0x0000000403147c25 */ /* 0x000fe2000f8e0014 */
[----:B------:R-:W-:-:S03]  /*80c0*/  ULDC.64 UR4, c[0x0][0xad8] ;  /* 0x0002b60000047ab9 */ /* 0x000fc60000000a00 */
[----:B------:R-:W-:Y:S01]  /*80d0*/  IMAD R0, R0, UR4, RZ ;  /* 0x0000000400007c24 */ /* 0x000fe2000f8e02ff */
[----:B------:R-:W-:-:S03]  /*80e0*/  IADD3 R21, R21, R43, RZ ;  /* 0x0000002b15157210 */ /* 0x000fc60007ffe0ff */
[----:B------:R-:W-:Y:S02]  /*80f0*/  IMAD R3, R41, UR5, R0 ;  /* 0x0000000529037c24 */ /* 0x000fe4000f8e0200 */
[----:B------:R-:W-:Y:S02]  /*8100*/  IMAD R0, R139, 0xc0, R144 ;  /* 0x000000c08b007824 */ /* 0x000fe400078e0290 */
[----:B------:R-:W-:Y:S01]  /*8110*/  IMAD.WIDE.U32 R20, R41, UR4, R20 ;  /* 0x0000000429147c25 */ /* 0x000fe2000f8e0014 */
[----:B------:R-:W-:Y:S02]  /*8120*/  UIADD3 UR4, UR41, 0x2d820, URZ ;  /* 0x0002d82029047890 */ /* 0x000fe4000fffe03f */
[----:B------:R-:W-:Y:S01]  /*8130*/  ISETP.GE.AND P0, PT, R0, R47, PT ;  /* 0x0000002f0000720c */ /* 0x000fe20003f06270 */
[----:B------:R-:W-:Y:S01]  /*8140*/  IMAD.IADD R3, R21, 0x1, R3 ;  /* 0x0000000115037824 */ /* 0x000fe200078e0203 */
[----:B------:R-:W-:Y:S01]  /*8150*/  LEA R28, P1, R20, UR6, 0x1 ;  /* 0x00000006141c7c11 */ /* 0x000fe2000f8208ff */
[----:B------:R-:W-:-:S03]  /*8160*/  UPRMT UR4, URZ, 0x654, UR4 ;  /* 0x000006543f047896 */ /* 0x000fc60008000004 */
[----:B------:R-:W-:Y:S01]  /*8170*/  LEA.HI.X R3, R20, UR7, R3, 0x1, P1 ;  /* 0x0000000714037c11 */ /* 0x000fe200088f0c03 */
[----:B0-----:R0:W1:Y:S01]  /*8180*/  SHFL.IDX PT, R40, R28, RZ, 0x1c1f ;  /* 0x001c1fff1c287589 */ /* 0x00106200000e0000 */
[----:B------:R-:W-:Y:S03]  /*8190*/  BSSY B1, `(.L_x_194) ;  /* 0x0000010000017945 */ /* 0x000fe60003800000 */
[----:B------:R0:W2:Y:S01]  /*81a0*/  SHFL.IDX PT, R41, R3, RZ, 0x1c1f ;  /* 0x001c1fff03297589 */ /* 0x0000a200000e0000 */
[----:B------:R-:W-:Y:S01]  /*81b0*/  SYNCS.ARRIVE.TRANS64.RED.A1T0 RZ, [UR4], RZ ;  /* 0x000000ffffff79a7 */ /* 0x000fe20008100404 */
[----:B------:R-:W-:Y:S05]  /*81c0*/  @P0 BRA `(.L_x_195) ;  /* 0x0000000000300947 */ /* 0x000fea0003800000 */
[----:B------:R-:W-:Y:S02]  /*81d0*/  ULDC UR4, c[0x0][0xac8] ;  /* 0x0002b20000047ab9 */ /* 0x000fe40000000800 */
[----:B------:R-:W-:Y:S02]  /*81e0*/  ISETP.GE.AND P1, PT, R140, UR4, PT ;  /* 0x000000048c007c0c */ /* 0x000fe4000bf26270 */
[----:B------:R-:W-:Y:S02]  /*81f0*/  ISETP.GE.AND P2, PT, R141, UR4, PT ;  /* 0x000000048d007c0c */ /* 0x000fe4000bf46270 */
[----:B------:R-:W-:-:S09]  /*8200*/  ISETP.GE.AND P0, PT, R136, UR4, PT ;  /* 0x0000000488007c0c */ /* 0x000fd2000bf06270 */
[-C--:B-1----:R-:W-:Y:S02]  /*8210*/  @!P1 LEA R42, P3, R140, R40.reuse, 0x1 ;  /* 0x000000288c2a9211 */ /* 0x082fe400078608ff */
[C---:B------:R-:W-:Y:S02]  /*8220*/  @!P2 LEA R44, P4, R141.reuse, R40, 0x1 ;  /* 0x000000288d2ca211 */ /* 0x040fe400078808ff */
[----:B--2---:R-:W-:Y:S01]  /*8230*/  @!P0 IMAD.WIDE R20, R136, 0x2, R40 ;  /* 0x0000000288148825 */ /* 0x004fe200078e0228 */
[-C--:B------:R-:W-:Y:S02]  /*8240*/  @!P1 LEA.HI.X R43, R140, R41.reuse, R154, 0x1, P3 ;  /* 0x000000298c2b9211 */ /* 0x080fe400018f0c9a */
[----:B------:R-:W-:Y:S02]  /*8250*/  @!P2 LEA.HI.X R45, R141, R41, R153, 0x1, P4 ;  /* 0x000000298d2da211 */ /* 0x000fe400020f0c99 */
[----:B-----5:R3:W-:Y:S04]  /*8260*/  @!P0 ST.E.128 desc[UR36][R20.64], R8 ;  /* 0x0000000814008985 */ /* 0x0207e8000c101d24 */
[----:B------:R3:W-:Y:S04]  /*8270*/  @!P1 ST.E.128 desc[UR36][R42.64], R24 ;  /* 0x000000182a009985 */ /* 0x0007e8000c101d24 */
[----:B------:R3:W-:Y:S02]  /*8280*/  @!P2 ST.E.128 desc[UR36][R44.64], R32 ;  /* 0x000000202c00a985 */ /* 0x0007e4000c101d24 */
.L_x_195:
[----:B------:R-:W-:Y:S05]  /*8290*/  BSYNC B1 ;  /* 0x0000000000017941 */ /* 0x000fea0003800000 */
.L_x_194:
[----:B------:R-:W-:Y:S01]  /*82a0*/  VIADD R0, R0, 0x60 ;  /* 0x0000006000007836 */ /* 0x000fe20000000000 */
[----:B---3-5:R3:W4:Y:S04]  /*82b0*/  SHFL.IDX PT, R11, R3, 0x1, 0x1c1f ;  /* 0x003c1f00030b7f89 */ /* 0x02872800000e0000 */
[----:B------:R-:W-:Y:S01]  /*82c0*/  ISETP.GE.AND P0, PT, R0, R47, PT ;  /* 0x0000002f0000720c */ /* 0x000fe20003f06270 */
[----:B------:R3:W0:-:S12]  /*82d0*/  SHFL.IDX PT, R10, R28, 0x1, 0x1c1f ;  /* 0x003c1f001c0a7f89 */ /* 0x00061800000e0000 */
[----:B---3--:R-:W-:Y:S05]  /*82e0*/  @P0 BRA `(.L_x_196) ;  /* 0x0000000800800947 */ /* 0x008fea0003800000 */
[----:B------:R-:W-:Y:S02]  /*82f0*/  ULDC UR4, c[0x0][0xac8] ;  /* 0x0002b20000047ab9 */ /* 0x000fe40000000800 */
[----:B------:R-:W-:Y:S02]  /*8300*/  ISETP.GE.AND P2, PT, R140, UR4, PT ;  /* 0x000000048c007c0c */ /* 0x000fe4000bf46270 */
[----:B------:R-:W-:-:S11]  /*8310*/  ISETP.GE.AND P1, PT, R136, UR4, PT ;  /* 0x0000000488007c0c */ /* 0x000fd6000bf26270 */
[----:B0-----:R-:W-:Y:S02]  /*8320*/  @!P2 LEA R20, P0, R140, R10, 0x1 ;  /* 0x0000000a8c14a211 */ /* 0x001fe400078008ff */
[----:B----4-:R-:W-:Y:S02]  /*8330*/  @!P1 IMAD.WIDE R8, R136, 0x2, R10 ;  /* 0x0000000288089825 */ /* 0x010fe400078e020a */
[----:B------:R-:W-:Y:S02]  /*8340*/  @!P2 LEA.HI.X R21, R140, R11, R154, 0x1, P0 ;  /* 0x0000000b8c15a211 */ /* 0x000fe400000f0c9a */
[----:B------:R-:W-:Y:S01]  /*8350*/  ISETP.GE.AND P0, PT, R141, UR4, PT ;  /* 0x000000048d007c0c */ /* 0x000fe2000bf06270 */
[----:B------:R3:W-:Y:S04]  /*8360*/  @!P1 ST.E.128 desc[UR36][R8.64], R4 ;  /* 0x0000000408009985 */ /* 0x0007e8000c101d24 */
[----:B------:R3:W-:Y:S08]  /*8370*/  @!P2 ST.E.128 desc[UR36][R20.64], R12 ;  /* 0x0000000c1400a985 */ /* 0x0007f0000c101d24 */
[----:B------:R-:W-:Y:S05]  /*8380*/  @P0 BRA `(.L_x_196) ;  /* 0x0000000800580947 */ /* 0x000fea0003800000 */
[----:B---3--:R-:W-:-:S04]  /*8390*/  LEA R4, P0, R141, R10, 0x1 ;  /* 0x0000000a8d047211 */ /* 0x008fc800078008ff */
[----:B------:R-:W-:-:S05]  /*83a0*/  LEA.HI.X R5, R141, R11, R153, 0x1, P0 ;  /* 0x0000000b8d057211 */ /* 0x000fca00000f0c99 */
[----:B------:R0:W-:Y:S01]  /*83b0*/  ST.E.128 desc[UR36][R4.64], R36 ;  /* 0x0000002404007985 */ /* 0x0001e2000c101d24 */
[----:B------:R-:W-:Y:S05]  /*83c0*/  BRA `(.L_x_196) ;  /* 0x0000000800487947 */ /* 0x000fea0003800000 */
.L_x_192:
[----:B------:R-:W1:Y:S01]  /*83d0*/  LDC.64 R6, c[0x0][0xc00] ;  /* 0x00030000ff067b82 */ /* 0x000e620000000a00 */
[----:B------:R-:W-:Y:S01]  /*83e0*/  ULDC.64 UR4, c[0x0][0xc08] ;  /* 0x0003020000047ab9 */ /* 0x000fe20000000a00 */
[----:B------:R-:W-:-:S06]  /*83f0*/  IMAD.MOV.U32 R3, RZ, RZ, RZ ;  /* 0x000000ffff037224 */ /* 0x000fcc00078e00ff */
[----:B------:R-:W2:Y:S01]  /*8400*/  LDC.64 R4, c[0x0][0xc00] ;  /* 0x00030000ff047b82 */ /* 0x000ea20000000a00 */
[----:B------:R-:W-:-:S04]  /*8410*/  ISETP.NE.U32.AND P1, PT, RZ, UR4, PT ;  /* 0x00000004ff007c0c */ /* 0x000fc8000bf25070 */
[----:B------:R-:W-:-:S03]  /*8420*/  ISETP.NE.AND.EX P1, PT, RZ, UR5, PT, P1 ;  /* 0x00000005ff007c0c */ /* 0x000fc6000bf25310 */
[----:B------:R-:W3:Y:S01]  /*8430*/  LDC R21, c[0x0][0xbe8] ;  /* 0x0002fa00ff157b82 */ /* 0x000ee20000000800 */
[----:B-1----:R-:W-:-:S04]  /*8440*/  ISETP.NE.U32.AND P0, PT, R6, RZ, PT ;  /* 0x000000ff0600720c */ /* 0x002fc80003f05070 */
[----:B------:R-:W-:Y:S01]  /*8450*/  ISETP.NE.AND.EX P0, PT, R7, RZ, PT, P0 ;  /* 0x000000ff0700720c */ /* 0x000fe20003f05300 */
[----:B--2---:R-:W-:-:S04]  /*8460*/  IMAD.WIDE R6, R137, 0x4, R4 ;  /* 0x0000000489067825 */ /* 0x004fc800078e0204 */
[----:B------:R-:W1:Y:S01]  /*8470*/  @P1 LDC.64 R4, c[0x0][0xc08] ;  /* 0x00030200ff041b82 */ /* 0x000e620000000a00 */
[----:B------:R-:W-:Y:S02]  /*8480*/  ULDC UR4, c[0x0][0xa88] ;  /* 0x0002a20000047ab9 */ /* 0x000fe40000000800 */
[----:B------:R-:W-:-:S05]  /*8490*/  IMAD.U32 R0, RZ, RZ, UR4 ;  /* 0x00000004ff007e24 */ /* 0x000fca000f8e00ff */
[----:B------:R2:W5:Y:S01]  /*84a0*/  @P0 LDG.E R3, desc[UR36][R6.64] ;  /* 0x0000002406030981 */ /* 0x000562000c1e1900 */
[----:B-1----:R-:W-:-:S05]  /*84b0*/  @P1 IMAD.WIDE R4, R137, 0x4, R4 ;  /* 0x0000000489041825 */ /* 0x002fca00078e0204 */
[----:B------:R2:W5:Y:S01]  /*84c0*/  @P1 LDG.E R0, desc[UR36][R4.64] ;  /* 0x0000002404001981 */ /* 0x000562000c1e1900 */
[----:B---3--:R-:W-:Y:S02]  /*84d0*/  ISETP.NE.AND P2, PT, R21, 0x1, PT ;  /* 0x000000011500780c */ /* 0x008fe40003f45270 */
[----:B------:R-:W-:-:S11]  /*84e0*/  ISETP.GE.AND P3, PT, R155, 0xc0, PT ;  /* 0x000000c09b00780c */ /* 0x000fd60003f66270 */
[----:B------:R-:W1:Y:S01]  /*84f0*/  @P2 LDC R14, c[0x0][0xbec] ;  /* 0x0002fb00ff0e2b82 */ /* 0x000e620000000800 */
[----:B--2---:R-:W-:Y:S05]  /*8500*/  @P1 BRA `(.L_x_197) ;  /* 0x0000000000101947 */ /* 0x004fea0003800000 */
[----:B------:R-:W-:Y:S05]  /*8510*/  @!P0 BRA `(.L_x_197) ;  /* 0x00000000000c8947 */ /* 0x000fea0003800000 */
[----:B------:R-:W2:Y:S04]  /*8520*/  LDG.E R5, desc[UR36][R6.64] ;  /* 0x0000002406057981 */ /* 0x000ea8000c1e1900 */
[----:B-----5:R-:W2:Y:S02]  /*8530*/  LDG.E R0, desc[UR36][R6.64+0x4] ;  /* 0x0000042406007981 */ /* 0x020ea4000c1e1900 */
[----:B--2---:R-:W-:-:S07]  /*8540*/  IADD3 R0, -R5, R0, RZ ;  /* 0x0000000005007210 */ /* 0x004fce0007ffe1ff */
.L_x_197:
[----:B------:R-:W-:Y:S01]  /*8550*/  BSSY B1, `(.L_x_198) ;  /* 0x000002e000017945 */ /* 0x000fe20003800000 */
[----:B------:R-:W-:Y:S02]  /*8560*/  SHF.R.S32.HI R12, RZ, 0x1f, R138 ;  /* 0x0000001fff0c7819 */ /* 0x000fe4000001148a */
[----:B------:R-:W-:Y:S02]  /*8570*/  SEL R137, R137, RZ, !P0 ;  /* 0x000000ff89897207 */ /* 0x000fe40004000000 */
[----:B------:R-:W-:Y:S02]  /*8580*/  SEL R142, R142, RZ, !P0 ;  /* 0x000000ff8e8e7207 */ /* 0x000fe40004000000 */
[----:B-----5:R-:W-:Y:S01]  /*8590*/  SHF.R.S32.HI R10, RZ, 0x1f, R3 ;  /* 0x0000001fff0a7819 */ /* 0x020fe20000011403 */
[----:B------:R-:W-:Y:S06]  /*85a0*/  @P3 BRA `(.L_x_199) ;  /* 0x0000000000a03947 */ /* 0x000fec0003800000 */
[----:B------:R-:W2:Y:S01]  /*85b0*/  S2R R4, SR_TID.X ;  /* 0x0000000000047919 */ /* 0x000ea20000002100 */
[----:B------:R-:W3:Y:S02]  /*85c0*/  LDC R11, c[0x0][0xbe8] ;  /* 0x0002fa00ff0b7b82 */ /* 0x000ee40000000800 */
[----:B---3--:R-:W-:Y:S02]  /*85d0*/  IMAD R5, R0, R11, RZ ;  /* 0x0000000b00057224 */ /* 0x008fe400078e02ff */
[----:B--2---:R-:W-:-:S04]  /*85e0*/  IMAD R4, R139, 0xc0, R4 ;  /* 0x000000c08b047824 */ /* 0x004fc800078e0204 */
[----:B------:R-:W-:-:S05]  /*85f0*/  VIADD R8, R4, 0xffffff80 ;  /* 0xffffff8004087836 */ /* 0x000fca0000000000 */
[----:B------:R-:W-:-:S13]  /*8600*/  ISETP.GE.AND P0, PT, R8, R5, PT ;  /* 0x000000050800720c */ /* 0x000fda0003f06270 */
[----:B------:R-:W-:Y:S05]  /*8610*/  @P0 BRA `(.L_x_199) ;  /* 0x0000000000840947 */ /* 0x000fea0003800000 */
[----:B------:R-:W-:Y:S01]  /*8620*/  ISETP.NE.AND P0, PT, R11, 0x1, PT ;  /* 0x000000010b00780c */ /* 0x000fe20003f05270 */
[----:B------:R-:W-:Y:S01]  /*8630*/  ULDC.64 UR4, c[0x0][0xb90] ;  /* 0x0002e40000047ab9 */ /* 0x000fe20000000a00 */
[----:B------:R-:W-:Y:S02]  /*8640*/  IMAD.MOV.U32 R4, RZ, RZ, R3 ;  /* 0x000000ffff047224 */ /* 0x000fe400078e0003 */
[----:B------:R-:W-:Y:S02]  /*8650*/  IMAD R9, R12, UR4, RZ ;  /* 0x000000040c097c24 */ /* 0x000fe4000f8e02ff */
[----:B------:R-:W-:Y:S02]  /*8660*/  IMAD.MOV.U32 R5, RZ, RZ, R10 ;  /* 0x000000ffff057224 */ /* 0x000fe400078e000a */
[----:B------:R-:W-:Y:S02]  /*8670*/  IMAD.MOV.U32 R7, RZ, RZ, R8 ;  /* 0x000000ffff077224 */ /* 0x000fe400078e0008 */
[----:B------:R-:W-:-:S03]  /*8680*/  IMAD.WIDE.U32 R4, R138, UR4, R4 ;  /* 0x000000048a047c25 */ /* 0x000fc6000f8e0004 */
[----:B------:R-:W2:Y:S01]  /*8690*/  @P0 LDC R13, c[0x0][0xbec] ;  /* 0x0002fb00ff0d0b82 */ /* 0x000ea20000000800 */
[----:B------:R-:W-:Y:S01]  /*86a0*/  IMAD R9, R138, UR5, R9 ;  /* 0x000000058a097c24 */ /* 0x000fe2000f8e0209 */
[----:B------:R-:W-:-:S04]  /*86b0*/  ULDC.64 UR4, c[0x0][0xb98] ;  /* 0x0002e60000047ab9 */ /* 0x000fc80000000a00 */
[----:B------:R-:W-:Y:S02]  /*86c0*/  IADD3 R5, R5, R9, RZ ;  /* 0x0000000905057210 */ /* 0x000fe40007ffe0ff */
[----:B------:R-:W3:Y:S01]  /*86d0*/  @P0 LDC R15, c[0x0][0xbf0] ;  /* 0x0002fc00ff0f0b82 */ /* 0x000ee20000000800 */
[----:B------:R-:W-:-:S04]  /*86e0*/  IMAD.WIDE.U32 R4, R137, UR4, R4 ;  /* 0x0000000489047c25 */ /* 0x000fc8000f8e0004 */
[----:B--2---:R-:W-:-:S05]  /*86f0*/  @P0 IMAD.HI.U32 R6, R8, R13, RZ ;  /* 0x0000000d08060227 */ /* 0x004fca00078e00ff */
[----:B---3--:R-:W-:Y:S01]  /*8700*/  @P0 SHF.R.U32.HI R7, RZ, R15, R6 ;  /* 0x0000000fff070219 */ /* 0x008fe20000011606 */
[----:B------:R-:W-:-:S03]  /*8710*/  IMAD R6, R142, UR4, RZ ;  /* 0x000000048e067c24 */ /* 0x000fc6000f8e02ff */
[----:B------:R-:W-:Y:S01]  /*8720*/  IADD3 R4, P0, R7, R4, RZ ;  /* 0x0000000407047210 */ /* 0x000fe20007f1e0ff */
[----:B------:R-:W-:-:S04]  /*8730*/  IMAD.MOV R9, RZ, RZ, -R7 ;  /* 0x000000ffff097224 */ /* 0x000fc800078e0a07 */
[----:B------:R-:W-:Y:S01]  /*8740*/  IMAD R9, R11, R9, R8 ;  /* 0x000000090b097224 */ /* 0x000fe200078e0208 */
[----:B------:R-:W-:Y:S01]  /*8750*/  SHF.R.S32.HI R11, RZ, 0x1f, R7 ;  /* 0x0000001fff0b7819 */ /* 0x000fe20000011407 */
[----:B------:R-:W-:Y:S01]  /*8760*/  IMAD R8, R137, UR5, R6 ;  /* 0x0000000589087c24 */ /* 0x000fe2000f8e0206 */
[----:B------:R-:W-:Y:S02]  /*8770*/  ULDC.64 UR4, c[0x0][0xb88] ;  /* 0x0002e20000047ab9 */ /* 0x000fe40000000a00 */
[----:B------:R-:W-:Y:S02]  /*8780*/  SHF.R.S32.HI R6, RZ, 0x1f, R9 ;  /* 0x0000001fff067819 */ /* 0x000fe40000011409 */
[----:B------:R-:W-:-:S03]  /*8790*/  IADD3.X R5, R11, R5, R8, P0, !PT ;  /* 0x000000050b057210 */ /* 0x000fc600007fe408 */
[----:B------:R-:W-:Y:S02]  /*87a0*/  IMAD R6, R6, UR4, RZ ;  /* 0x0000000406067c24 */ /* 0x000fe4000f8e02ff */
[----:B------:R-:W-:-:S04]  /*87b0*/  IMAD.WIDE.U32 R4, R9, UR4, R4 ;  /* 0x0000000409047c25 */ /* 0x000fc8000f8e0004 */
[----:B------:R-:W-:Y:S01]  /*87c0*/  IMAD R7, R9, UR5, R6 ;  /* 0x0000000509077c24 */ /* 0x000fe2000f8e0206 */
[----:B------:R-:W-:Y:S02]  /*87d0*/  ULDC.64 UR4, c[0x0][0xb50] ;  /* 0x0002d40000047ab9 */ /* 0x000fe40000000a00 */
[----:B------:R-:W-:Y:S01]  /*87e0*/  LEA R6, P0, R4, UR4, 0x2 ;  /* 0x0000000404067c11 */ /* 0x000fe2000f8010ff */
[----:B------:R-:W-:-:S05]  /*87f0*/  IMAD.IADD R5, R5, 0x1, R7 ;  /* 0x0000000105057824 */ /* 0x000fca00078e0207 */
[----:B------:R-:W-:Y:S01]  /*8800*/  LEA.HI.X R7, R4, UR5, R5, 0x2, P0 ;  /* 0x0000000504077c11 */ /* 0x000fe200080f1405 */
[----:B------:R-:W-:-:S05]  /*8810*/  IMAD.MOV.U32 R5, RZ, RZ, -0x800000 ;  /* 0xff800000ff057424 */ /* 0x000fca00078e00ff */
[----:B------:R2:W-:Y:S02]  /*8820*/  STG.E desc[UR36][R6.64], R5 ;  /* 0x0000000506007986 */ /* 0x0005e4000c101924 */
.L_x_199:
[----:B------:R-:W-:Y:S05]  /*8830*/  BSYNC B1 ;  /* 0x0000000000017941 */ /* 0x000fea0003800000 */
.L_x_198:
[----:B------:R-:W3:Y:S01]  /*8840*/  @P2 LDC R9, c[0x0][0xbf0] ;  /* 0x0002fc00ff092b82 */ /* 0x000ee20000000800 */
[----:B------:R-:W-:Y:S01]  /*8850*/  ULDC.64 UR4, c[0x0][0xaa0] ;  /* 0x0002a80000047ab9 */ /* 0x000fe20000000a00 */
[----:B--2---:R-:W-:Y:S01]  /*8860*/  IMAD R6, R143, 0x60, R144 ;  /* 0x000000608f067824 */ /* 0x004fe200078e0290 */
[----:B------:R-:W-:Y:S01]  /*8870*/  BSSY B1, `(.L_x_200) ;  /* 0x0000036000017945 */ /* 0x000fe20003800000 */
[----:B------:R-:W-:Y:S02]  /*8880*/  IMAD R4, R10, UR4, RZ ;  /* 0x000000040a047c24 */ /* 0x000fe4000f8e02ff */
[----:B------:R-:W-:Y:S02]  /*8890*/  IMAD R11, R139, 0xc0, R6 ;  /* 0x000000c08b0b7824 */ /* 0x000fe400078e0206 */
[C---:B------:R-:W-:Y:S02]  /*88a0*/  IMAD R7, R3.reuse, UR5, R4 ;  /* 0x0000000503077c24 */ /* 0x040fe4000f8e0204 */
[----:B------:R-:W-:Y:S01]  /*88b0*/  IMAD.WIDE.U32 R4, R3, UR4, RZ ;  /* 0x0000000403047c25 */ /* 0x000fe2000f8e00ff */
[----:B------:R-:W-:-:S03]  /*88c0*/  ULDC.64 UR4, c[0x0][0xae8] ;  /* 0x0002ba0000047ab9 */ /* 0x000fc60000000a00 */
[----:B------:R-:W-:Y:S02]  /*88d0*/  IMAD.IADD R5, R5, 0x1, R7 ;  /* 0x0000000105057824 */ /* 0x000fe400078e0207 */
[----:B------:R-:W-:Y:S02]  /*88e0*/  IMAD R3, R12, UR4, RZ ;  /* 0x000000040c037c24 */ /* 0x000fe4000f8e02ff */
[----:B-1----:R-:W-:-:S04]  /*88f0*/  @P2 IMAD.HI.U32 R6, R11, R14, RZ ;  /* 0x0000000e0b062227 */ /* 0x002fc800078e00ff */
[C---:B------:R-:W-:Y:S01]  /*8900*/  IMAD R7, R138.reuse, UR5, R3 ;  /* 0x000000058a077c24 */ /* 0x040fe2000f8e0203 */
[----:B------:R-:W-:Y:S01]  /*8910*/  MOV R3, R11 ;  /* 0x0000000b00037202 */ /* 0x000fe20000000f00 */
[----:B------:R-:W-:Y:S01]  /*8920*/  IMAD.WIDE.U32 R4, R138, UR4, R4 ;  /* 0x000000048a047c25 */ /* 0x000fe2000f8e0004 */
[----:B---3--:R-:W-:Y:S01]  /*8930*/  @P2 SHF.R.U32.HI R3, RZ, R9, R6 ;  /* 0x00000009ff032219 */ /* 0x008fe20000011606 */
[----:B------:R-:W-:Y:S02]  /*8940*/  ULDC.64 UR4, c[0x0][0xaf0] ;  /* 0x0002bc0000047ab9 */ /* 0x000fe40000000a00 */
[----:B------:R-:W-:Y:S01]  /*8950*/  IMAD.IADD R5, R5, 0x1, R7 ;  /* 0x0000000105057824 */ /* 0x000fe200078e0207 */
[--C-:B------:R-:W-:Y:S01]  /*8960*/  SHF.R.S32.HI R6, RZ, 0x1f, R3.reuse ;  /* 0x0000001fff067819 */ /* 0x100fe20000011403 */
[----:B------:R-:W-:Y:S02]  /*8970*/  IMAD R7, R142, UR4, RZ ;  /* 0x000000048e077c24 */ /* 0x000fe4000f8e02ff */
[----:B------:R-:W-:-:S02]  /*8980*/  IMAD.MOV R8, RZ, RZ, -R3 ;  /* 0x000000ffff087224 */ /* 0x000fc400078e0a03 */
[C---:B------:R-:W-:Y:S02]  /*8990*/  IMAD R9, R137.reuse, UR5, R7 ;  /* 0x0000000589097c24 */ /* 0x040fe4000f8e0207 */
[----:B------:R-:W-:Y:S01]  /*89a0*/  IMAD.WIDE.U32 R4, R137, UR4, R4 ;  /* 0x0000000489047c25 */ /* 0x000fe2000f8e0004 */
[----:B------:R-:W-:-:S03]  /*89b0*/  ULDC.64 UR4, c[0x0][0xae0] ;  /* 0x0002b80000047ab9 */ /* 0x000fc60000000a00 */
[----:B------:R-:W-:Y:S02]  /*89c0*/  IMAD R7, R21, R8, R11 ;  /* 0x0000000815077224 */ /* 0x000fe400078e020b */
[----:B------:R-:W-:Y:S02]  /*89d0*/  IMAD R8, R6, UR4, RZ ;  /* 0x0000000406087c24 */ /* 0x000fe4000f8e02ff */
[----:B------:R-:W-:Y:S01]  /*89e0*/  IMAD.IADD R5, R5, 0x1, R9 ;  /* 0x0000000105057824 */ /* 0x000fe200078e0209 */
[----:B------:R-:W-:Y:S01]  /*89f0*/  SHF.R.S32.HI R6, RZ, 0x1f, R7 ;  /* 0x0000001fff067819 */ /* 0x000fe20000011407 */
[C---:B------:R-:W-:Y:S02]  /*8a00*/  IMAD R9, R3.reuse, UR5, R8 ;  /* 0x0000000503097c24 */ /* 0x040fe4000f8e0208 */
[----:B------:R-:W-:Y:S01]  /*8a10*/  IMAD.WIDE.U32 R4, R3, UR4, R4 ;  /* 0x0000000403047c25 */ /* 0x000fe2000f8e0004 */
[----:B------:R-:W-:-:S03]  /*8a20*/  ULDC.64 UR4, c[0x0][0xad8] ;  /* 0x0002b60000047ab9 */ /* 0x000fc60000000a00 */
[----:B------:R-:W-:Y:S02]  /*8a30*/  IMAD R6, R6, UR4, RZ ;  /* 0x0000000406067c24 */ /* 0x000fe4000f8e02ff */
[----:B------:R-:W-:Y:S02]  /*8a40*/  IMAD.IADD R5, R5, 0x1, R9 ;  /* 0x0000000105057824 */ /* 0x000fe400078e0209 */
[----:B------:R-:W-:Y:S02]  /*8a50*/  IMAD R21, R0, R21, RZ ;  /* 0x0000001500157224 */ /* 0x000fe400078e02ff */
[----:B------:R-:W-:Y:S02]  /*8a60*/  IMAD R0, R139, 0xc0, R144 ;  /* 0x000000c08b007824 */ /* 0x000fe400078e0290 */
[C---:B------:R-:W-:Y:S02]  /*8a70*/  IMAD R3, R7.reuse, UR5, R6 ;  /* 0x0000000507037c24 */ /* 0x040fe4000f8e0206 */
[----:B------:R-:W-:Y:S01]  /*8a80*/  IMAD.WIDE.U32 R4, R7, UR4, R4 ;  /* 0x0000000407047c25 */ /* 0x000fe2000f8e0004 */
[----:B------:R-:W-:Y:S01]  /*8a90*/  ISETP.GE.AND P0, PT, R0, R21, PT ;  /* 0x000000150000720c */ /* 0x000fe20003f06270 */
[----:B------:R-:W-:-:S03]  /*8aa0*/  ULDC.64 UR4, c[0x0][0xa80] ;  /* 0x0002a00000047ab9 */ /* 0x000fc60000000a00 */
[----:B------:R-:W-:Y:S02]  /*8ab0*/  IADD3 R3, R5, R3, RZ ;  /* 0x0000000305037210 */ /* 0x000fe40007ffe0ff */
[----:B------:R-:W-:-:S04]  /*8ac0*/  LEA R6, P1, R4, UR4, 0x1 ;  /* 0x0000000404067c11 */ /* 0x000fc8000f8208ff */
[----:B------:R-:W-:Y:S02]  /*8ad0*/  LEA.HI.X R3, R4, UR5, R3, 0x1, P1 ;  /* 0x0000000504037c11 */ /* 0x000fe400088f0c03 */
[----:B------:R1:W2:Y:S04]  /*8ae0*/  SHFL.IDX PT, R4, R6, RZ, 0x1c1f ;  /* 0x001c1fff06047589 */ /* 0x0002a800000e0000 */
[----:B------:R1:W3:Y:S01]  /*8af0*/  SHFL.IDX PT, R5, R3, RZ, 0x1c1f ;  /* 0x001c1fff03057589 */ /* 0x0002e200000e0000 */
[----:B------:R-:W-:Y:S05]  /*8b00*/  @P0 BRA `(.L_x_201) ;  /* 0x0000000000300947 */ /* 0x000fea0003800000 */
[----:B------:R-:W-:Y:S02]  /*8b10*/  ULDC UR4, c[0x0][0xac8] ;  /* 0x0002b20000047ab9 */ /* 0x000fe40000000800 */
[----:B------:R-:W-:Y:S02]  /*8b20*/  ISETP.GE.AND P3, PT, R140, UR4, PT ;  /* 0x000000048c007c0c */ /* 0x000fe4000bf66270 */
[----:B------:R-:W-:Y:S02]  /*8b30*/  ISETP.GE.AND P4, PT, R141, UR4, PT ;  /* 0x000000048d007c0c */ /* 0x000fe4000bf86270 */
[----:B------:R-:W-:-:S09]  /*8b40*/  ISETP.GE.AND P2, PT, R136, UR4, PT ;  /* 0x0000000488007c0c */ /* 0x000fd2000bf46270 */
[-C--:B--2---:R-:W-:Y:S02]  /*8b50*/  @!P3 LEA R10, P0, R140, R4.reuse, 0x1 ;  /* 0x000000048c0ab211 */ /* 0x084fe400078008ff */
[C---:B------:R-:W-:Y:S02]  /*8b60*/  @!P4 LEA R12, P1, R141.reuse, R4, 0x1 ;  /* 0x000000048d0cc211 */ /* 0x040fe400078208ff */
[----:B---3--:R-:W-:Y:S01]  /*8b70*/  @!P2 IMAD.WIDE R8, R136, 0x2, R4 ;  /* 0x000000028808a825 */ /* 0x008fe200078e0204 */
[-C--:B------:R-:W-:Y:S02]  /*8b80*/  @!P3 LEA.HI.X R11, R140, R5.reuse, R154, 0x1, P0 ;  /* 0x000000058c0bb211 */ /* 0x080fe400000f0c9a */
[----:B------:R-:W-:Y:S02]  /*8b90*/  @!P4 LEA.HI.X R13, R141, R5, R153, 0x1, P1 ;  /* 0x000000058d0dc211 */ /* 0x000fe400008f0c99 */
[----:B------:R4:W-:Y:S04]  /*8ba0*/  @!P2 ST.E.128 desc[UR36][R8.64], RZ ;  /* 0x000000ff0800a985 */ /* 0x0009e8000c101d24 */
[----:B------:R4:W-:Y:S04]  /*8bb0*/  @!P3 ST.E.128 desc[UR36][R10.64], RZ ;  /* 0x000000ff0a00b985 */ /* 0x0009e8000c101d24 */
[----:B------:R4:W-:Y:S02]  /*8bc0*/  @!P4 ST.E.128 desc[UR36][R12.64], RZ ;  /* 0x000000ff0c00c985 */ /* 0x0009e4000c101d24 */
.L_x_201:
[----:B------:R-:W-:Y:S05]  /*8bd0*/  BSYNC B1 ;  /* 0x0000000000017941 */ /* 0x000fea0003800000 */
.L_x_200:
[----:B------:R-:W-:Y:S01]  /*8be0*/  VIADD R0, R0, 0x60 ;  /* 0x0000006000007836 */ /* 0x000fe20000000000 */
[----:B---3--:R3:W0:Y:S04]  /*8bf0*/  SHFL.IDX PT, R5, R3, 0x1, 0x1c1f ;  /* 0x003c1f0003057f89 */ /* 0x00862800000e0000 */
[----:B------:R-:W-:Y:S01]  /*8c00*/  ISETP.GE.AND P0, PT, R0, R21, PT ;  /* 0x000000150000720c */ /* 0x000fe20003f06270 */
[----:B--2---:R3:W2:-:S12]  /*8c10*/  SHFL.IDX PT, R4, R6, 0x1, 0x1c1f ;  /* 0x003c1f0006047f89 */ /* 0x00469800000e0000 */
[----:B---3--:R-:W-:Y:S05]  /*8c20*/  @P0 BRA `(.L_x_196) ;  /* 0x0000000000300947 */ /* 0x008fea0003800000 */
[----:B------:R-:W-:Y:S02]  /*8c30*/  ULDC UR4, c[0x0][0xac8] ;  /* 0x0002b20000047ab9 */ /* 0x000fe40000000800 */
[----:B------:R-:W-:Y:S02]  /*8c40*/  ISETP.GE.AND P3, PT, R140, UR4, PT ;  /* 0x000000048c007c0c */ /* 0x000fe4000bf66270 */
[----:B------:R-:W-:Y:S02]  /*8c50*/  ISETP.GE.AND P4, PT, R141, UR4, PT ;  /* 0x000000048d007c0c */ /* 0x000fe4000bf86270 */
[----:B------:R-:W-:-:S09]  /*8c60*/  ISETP.GE.AND P2, PT, R136, UR4, PT ;  /* 0x0000000488007c0c */ /* 0x000fd2000bf46270 */
[-C--:B--2-4-:R-:W-:Y:S02]  /*8c70*/  @!P3 LEA R8, P0, R140, R4.reuse, 0x1 ;  /* 0x000000048c08b211 */ /* 0x094fe400078008ff */
[C---:B------:R-:W-:Y:S02]  /*8c80*/  @!P4 LEA R10, P1, R141.reuse, R4, 0x1 ;  /* 0x000000048d0ac211 */ /* 0x040fe400078208ff */
[----:B01----:R-:W-:Y:S01]  /*8c90*/  @!P2 IMAD.WIDE R6, R136, 0x2, R4 ;  /* 0x000000028806a825 */ /* 0x003fe200078e0204 */
[-C--:B------:R-:W-:Y:S02]  /*8ca0*/  @!P3 LEA.HI.X R9, R140, R5.reuse, R154, 0x1, P0 ;  /* 0x000000058c09b211 */ /* 0x080fe400000f0c9a */
[----:B------:R-:W-:Y:S02]  /*8cb0*/  @!P4 LEA.HI.X R11, R141, R5, R153, 0x1, P1 ;  /* 0x000000058d0bc211 */ /* 0x000fe400008f0c99 */
[----:B------:R0:W-:Y:S04]  /*8cc0*/  @!P2 ST.E.128 desc[UR36][R6.64], RZ ;  /* 0x000000ff0600a985 */ /* 0x0001e8000c101d24 */
[----:B------:R0:W-:Y:S04]  /*8cd0*/  @!P3 ST.E.128 desc[UR36][R8.64], RZ ;  /* 0x000000ff0800b985 */ /* 0x0001e8000c101d24 */
[----:B------:R0:W-:Y:S02]  /*8ce0*/  @!P4 ST.E.128 desc[UR36][R10.64], RZ ;  /* 0x000000ff0a00c985 */ /* 0x0001e4000c101d24 */
.L_x_196:
[----:B------:R-:W-:Y:S05]  /*8cf0*/  BSYNC B0 ;  /* 0x0000000000007941 */ /* 0x000fea0003800000 */
.L_x_191:
[----:B------:R-:W-:Y:S02]  /*8d00*/  ULDC UR4, c[0x0][0xc3c] ;  /* 0x00030f0000047ab9 */ /* 0x000fe40000000800 */
[----:B0-----:R-:W-:-:S13]  /*8d10*/  ISETP.GE.AND P0, PT, R31, UR4, PT ;  /* 0x000000041f007c0c */ /* 0x001fda000bf06270 */
[----:B------:R-:W-:Y:S05]  /*8d20*/  @!P0 BRA `(.L_x_202) ;  /* 0xffffff8000548947 */ /* 0x000fea000383ffff */
[----:B------:R-:W-:Y:S05]  /*8d30*/  EXIT ;  /* 0x000000000000794d */ /* 0x000fea0003800000 */
.L_x_163:
[----:B------:R-:W-:-:S08]  /*8d40*/  NOP ;  /* 0x0000000000007918 */ /* 0x000fd00000000000 */
[----:B------:R-:W0:-:S00]  /*8d50*/  USETMAXREG.DEALLOC.CTAPOOL 0x20 ;  /* 0x00000020000079c8 */ /* 0x000e0000080e0500 */
[----:B0-----:R-:W-:Y:S02]  /*8d60*/  LOP3.LUT R0, R0, 0x3, RZ, 0xc0, !PT ;  /* 0x0000000300007812 */ /* 0x001fe400078ec0ff */
[----:B------:R-:W-:-:S04]  /*8d70*/  LOP3.LUT R22, R22, 0xffffffbf, RZ, 0xc0, !PT ;  /* 0xffffffbf16167812 */ /* 0x000fc800078ec0ff */
[----:B------:R-:W0:Y:S02]  /*8d80*/  SHFL.IDX PT, R0, R0, RZ, 0x1f ;  /* 0x00001fff00007589 */ /* 0x000e2400000e0000 */
[----:B0-----:R-:W-:Y:S01]  /*8d90*/  ISETP.NE.AND P0, PT, R0, RZ, PT ;  /* 0x000000ff0000720c */ /* 0x001fe20003f05270 */
[----:B------:R-:W-:-:S12]  /*8da0*/  IMAD.MOV.U32 R0, RZ, RZ, RZ ;  /* 0x000000ffff007224 */ /* 0x000fd800078e00ff */
[----:B------:R-:W-:Y:S01]  /*8db0*/  @P0 LOP3.LUT R22, R22, 0x40, RZ, 0xfc, !PT ;  /* 0x0000004016160812 */ /* 0x000fe200078efcff */
[----:B------:R-:W-:Y:S06]  /*8dc0*/  @!P0 BRA `(.L_x_203) ;  /* 0x00000000001c8947 */ /* 0x000fec0003800000 */
[----:B------:R-:W0:Y:S08]  /*8dd0*/  S2UR UR5, SR_CgaCtaId ;  /* 0x00000000000579c3 */ /* 0x000e300000008800 */
[----:B------:R-:W-:Y:S06]  /*8de0*/  BAR.SYNC.DEFER_BLOCKING 0x5, 0x200 ;  /* 0x0148000000007b1d */ /* 0x000fec0000010000 */
[----:B------:R-:W-:-:S02]  /*8df0*/  UMOV UR4, 0x400 ;  /* 0x0000040000047882 */ /* 0x000fc40000000000 */
[----:B0-----:R-:W-:-:S09]  /*8e00*/  ULEA UR4, UR5, UR4, 0x18 ;  /* 0x0000000405047291 */ /* 0x001fd2000f8ec03f */
[----:B------:R-:W1:Y:S01]  /*8e10*/  LDS.128 R16, [UR4+0x2d8d0] ;  /* 0x02d8d004ff107984 */ /* 0x000e620008000c00 */
[----:B------:R-:W-:Y:S06]  /*8e20*/  BAR.ARV 0x4, 0x200 ;  /* 0x0108000000007b1d */ /* 0x000fec0000002000 */
[----:B------:R-:W-:Y:S05]  /*8e30*/  BRA `(.L_x_204) ;  /* 0x0000000800007947 */ /* 0x000fea0003800000 */
.L_x_203:
[----:B------:R-:W0:Y:S01]  /*8e40*/  S2R R2, SR_TID.X ;  /* 0x0000000000027919 */ /* 0x000e220000002100 */
[----:B------:R-:W-:Y:S01]  /*8e50*/  ULDC UR4, c[0x0][0xc3c] ;  /* 0x00030f0000047ab9 */ /* 0x000fe20000000800 */
[----:B------:R-:W1:Y:S01]  /*8e60*/  S2UR UR6, SR_CTAID.X ;  /* 0x00000000000679c3 */ /* 0x000e620000002500 */
[----:B------:R-:W-:Y:S01]  /*8e70*/  ULDC UR5, c[0x0][0xc38] ;  /* 0x00030e0000057ab9 */ /* 0x000fe20000000800 */
[----:B0-----:R-:W-:-:S04]  /*8e80*/  LOP3.LUT R5, R2, 0x1f, RZ, 0xc0, !PT ;  /* 0x0000001f02057812 */ /* 0x001fc800078ec0ff */
[----:B------:R-:W-:-:S04]  /*8e90*/  ISETP.NE.AND P0, PT, R5, 0x1f, PT ;  /* 0x0000001f0500780c */ /* 0x000fc80003f05270 */
[----:B------:R-:W-:-:S13]  /*8ea0*/  ISETP.GE.OR P1, PT, R5, UR4, !P0 ;  /* 0x0000000405007c0c */ /* 0x000fda000c726670 */
[----:B------:R-:W0:Y:S02]  /*8eb0*/  @!P1 LDC.64 R2, c[0x0][0xc80] ;  /* 0x00032000ff029b82 */ /* 0x000e240000000a00 */
[----:B0-----:R-:W-:-:S05]  /*8ec0*/  @!P1 IMAD.WIDE.U32 R2, R5, 0x4, R2 ;  /* 0x0000000405029825 */ /* 0x001fca00078e0002 */
[----:B------:R-:W2:Y:S01]  /*8ed0*/  @!P1 LDG.E R0, desc[UR36][R2.64] ;  /* 0x0000002402009981 */ /* 0x000ea2000c1e1900 */
[C---:B------:R-:W-:Y:S01]  /*8ee0*/  ISETP.NE.AND P1, PT, R5.reuse, RZ, PT ;  /* 0x000000ff0500720c */ /* 0x040fe20003f25270 */
[----:B------:R-:W-:Y:S01]  /*8ef0*/  UMOV UR4, URZ ;  /* 0x0000003f00047c82 */ /* 0x000fe20008000000 */
[C---:B------:R-:W-:Y:S01]  /*8f00*/  ISETP.GE.U32.AND P2, PT, R5.reuse, 0x2, PT ;  /* 0x000000020500780c */ /* 0x040fe20003f46070 */
[----:B------:R-:W-:Y:S01]  /*8f10*/  IMAD.MOV.U32 R16, RZ, RZ, RZ ;  /* 0x000000ffff107224 */ /* 0x000fe200078e00ff */
[C---:B------:R-:W-:Y:S02]  /*8f20*/  ISETP.GE.U32.AND P3, PT, R5.reuse, 0x4, PT ;  /* 0x000000040500780c */ /* 0x040fe40003f66070 */
[C---:B------:R-:W-:Y:S02]  /*8f30*/  ISETP.GE.U32.AND P4, PT, R5.reuse, 0x8, PT ;  /* 0x000000080500780c */ /* 0x040fe40003f86070 */
[----:B------:R-:W-:Y:S01]  /*8f40*/  ISETP.GE.U32.AND P5, PT, R5, 0x10, PT ;  /* 0x000000100500780c */ /* 0x000fe20003fa6070 */
[----:B--2---:R-:W0:Y:S02]  /*8f50*/  SHFL.UP PT, R4, R0, 0x1, RZ ;  /* 0x0420000000047989 */ /* 0x004e2400000e00ff */
[----:B0-----:R-:W-:-:S05]  /*8f60*/  SEL R7, R4, RZ, P1 ;  /* 0x000000ff04077207 */ /* 0x001fca0000800000 */
[----:B------:R-:W-:-:S05]  /*8f70*/  IMAD.IADD R7, R0, 0x1, R7 ;  /* 0x0000000100077824 */ /* 0x000fca00078e0207 */
[----:B------:R-:W0:Y:S02]  /*8f80*/  SHFL.UP PT, R4, R7, 0x2, RZ ;  /* 0x0440000007047989 */ /* 0x000e2400000e00ff */
[----:B0-----:R-:W-:-:S05]  /*8f90*/  SEL R4, R4, RZ, P2 ;  /* 0x000000ff04047207 */ /* 0x001fca0001000000 */
[----:B------:R-:W-:-:S05]  /*8fa0*/  IMAD.IADD R4, R7, 0x1, R4 ;  /* 0x0000000107047824 */ /* 0x000fca00078e0204 */
[----:B------:R-:W0:Y:S02]  /*8fb0*/  SHFL.UP PT, R6, R4, 0x4, RZ ;  /* 0x0480000004067989 */ /* 0x000e2400000e00ff */
[----:B0-----:R-:W-:-:S04]  /*8fc0*/  SEL R3, R6, RZ, P3 ;  /* 0x000000ff06037207 */ /* 0x001fc80001800000 */
[----:B------:R-:W-:-:S05]  /*8fd0*/  IADD3 R3, R4, R3, RZ ;  /* 0x0000000304037210 */ /* 0x000fca0007ffe0ff */
[----:B------:R-:W0:Y:S02]  /*8fe0*/  SHFL.UP PT, R2, R3, 0x8, RZ ;  /* 0x0500000003027989 */ /* 0x000e2400000e00ff */
[----:B0-----:R-:W-:-:S05]  /*8ff0*/  SEL R2, R2, RZ, P4 ;  /* 0x000000ff02027207 */ /* 0x001fca0002000000 */
[----:B------:R-:W-:-:S05]  /*9000*/  IMAD.IADD R2, R3, 0x1, R2 ;  /* 0x0000000103027824 */ /* 0x000fca00078e0202 */
[----:B------:R-:W0:Y:S02]  /*9010*/  SHFL.UP PT, R6, R2, 0x10, RZ ;  /* 0x0600000002067989 */ /* 0x000e2400000e00ff */
[----:B0-----:R-:W-:-:S05]  /*9020*/  SEL R7, R6, RZ, P5 ;  /* 0x000000ff06077207 */ /* 0x001fca0002800000 */
[----:B------:R-:W-:-:S05]  /*9030*/  IMAD.IADD R7, R2, 0x1, R7 ;  /* 0x0000000102077824 */ /* 0x000fca00078e0207 */
[----:B------:R-:W0:Y:S02]  /*9040*/  SHFL.IDX PT, R4, R7, 0x1f, 0x1f ;  /* 0x03e01f0007047f89 */ /* 0x000e2400000e0000 */
[----:B0-----:R-:W-:-:S04]  /*9050*/  IMAD R4, R4, UR5, RZ ;  /* 0x0000000504047c24 */ /* 0x001fc8000f8e02ff */
[----:B------:R-:W-:Y:S01]  /*9060*/  IMAD.MOV.U32 R3, RZ, RZ, R4 ;  /* 0x000000ffff037224 */ /* 0x000fe200078e0004 */
[----:B-1----:R-:W-:-:S13]  /*9070*/  ISETP.GT.AND P6, PT, R4, UR6, PT ;  /* 0x0000000604007c0c */ /* 0x002fda000bfc4270 */
[----:B------:R-:W-:Y:S05]  /*9080*/  @P6 BRA `(.L_x_205) ;  /* 0x0000000000946947 */ /* 0x000fea0003800000 */
[----:B------:R-:W-:Y:S01]  /*9090*/  MOV R4, R3 ;  /* 0x0000000300047202 */ /* 0x000fe20000000f00 */
[----:B------:R-:W-:Y:S01]  /*90a0*/  UMOV UR4, URZ ;  /* 0x0000003f00047c82 */ /* 0x000fe20008000000 */
[----:B------:R-:W-:-:S05]  /*90b0*/  ULDC UR5, c[0x0][0xc38] ;  /* 0x00030e0000057ab9 */ /* 0x000fca0000000800 */
.L_x_209:
[----:B------:R-:W0:Y:S01]  /*90c0*/  LDC R2, c[0x0][0xc3c] ;  /* 0x00030f00ff027b82 */ /* 0x000e220000000800 */
[----:B------:R-:W-:-:S06]  /*90d0*/  UIADD3 UR4, UR4, 0x1f, URZ ;  /* 0x0000001f04047890 */ /* 0x000fcc000fffe03f */
[----:B0-----:R-:W-:-:S13]  /*90e0*/  ISETP.LE.AND P6, PT, R2, UR4, PT ;  /* 0x0000000402007c0c */ /* 0x001fda000bfc3270 */
[----:B------:R-:W-:Y:S05]  /*90f0*/  @P6 BRA `(.L_x_206) ;  /* 0x0000000400246947 */ /* 0x000fea0003800000 */
[----:B------:R-:W-:Y:S01]  /*9100*/  VIADD R7, R5, UR4 ;  /* 0x0000000405077c36 */ /* 0x000fe20008000000 */
[----:B------:R-:W-:Y:S01]  /*9110*/  BSSY B0, `(.L_x_207) ;  /* 0x0000007000007945 */ /* 0x000fe20003800000 */
[----:B------:R-:W-:-:S03]  /*9120*/  IMAD.MOV.U32 R0, RZ, RZ, RZ ;  /* 0x000000ffff007224 */ /* 0x000fc600078e00ff */
[----:B------:R-:W-:-:S13]  /*9130*/  ISETP.GE.OR P6, PT, R7, R2, !P0 ;  /* 0x000000020700720c */ /* 0x000fda00047c6670 */
[----:B------:R-:W-:Y:S05]  /*9140*/  @P6 BRA `(.L_x_208) ;  /* 0x00000000000c6947 */ /* 0x000fea0003800000 */
[----:B------:R-:W0:Y:S02]  /*9150*/  LDC.64 R2, c[0x0][0xc80] ;  /* 0x00032000ff027b82 */ /* 0x000e240000000a00 */
[----:B0-----:R-:W-:-:S05]  /*9160*/  IMAD.WIDE R2, R7, 0x4, R2 ;  /* 0x0000000407027825 */ /* 0x001fca00078e0202 */
[----:B------:R0:W5:Y:S02]  /*9170*/  LDG.E R0, desc[UR36][R2.64] ;  /* 0x0000002402007981 */ /* 0x000164000c1e1900 */
.L_x_208:
[----:B------:R-:W-:Y:S05]  /*9180*/  BSYNC B0 ;  /* 0x0000000000007941 */ /* 0x000fea0003800000 */
.L_x_207:
[----:B0----5:R-:W0:Y:S02]  /*9190*/  SHFL.UP PT, R2, R0, 0x1, RZ ;  /* 0x0420000000027989 */ /* 0x021e2400000e00ff */
        /* <DEDUP_REMOVED lines=16> */
[----:B------:R-:W-:-:S05]  /*92a0*/  IMAD.IADD R4, R3, 0x1, R4 ;  /* 0x0000000103047824 */ /* 0x000fca00078e0204 */
[----:B------:R-:W-:-:S13]  /*92b0*/  ISETP.GT.AND P6, PT, R4, UR6, PT ;  /* 0x0000000604007c0c */ /* 0x000fda000bfc4270 */
[----:B------:R-:W-:Y:S05]  /*92c0*/  @!P6 BRA `(.L_x_209) ;  /* 0xfffffffc007ce947 */ /* 0x000fea000383ffff */
[----:B------:R-:W-:-:S07]  /*92d0*/  IMAD.MOV.U32 R7, RZ, RZ, R9 ;  /* 0x000000ffff077224 */ /* 0x000fce00078e0009 */
.L_x_205:
[----:B------:R-:W-:-:S05]  /*92e0*/  IADD3 R9, -R3, R4, RZ ;  /* 0x0000000403097210 */ /* 0x000fca0007ffe1ff */
[----:B------:R-:W-:-:S05]  /*92f0*/  IMAD R2, R7, UR5, R9 ;  /* 0x0000000507027c24 */ /* 0x000fca000f8e0209 */
[----:B------:R-:W-:-:S13]  /*9300*/  ISETP.GT.AND P0, PT, R2, UR6, PT ;  /* 0x0000000602007c0c */ /* 0x000fda000bf04270 */
[----:B------:R-:W-:-:S04]  /*9310*/  VOTE.ANY R6, PT, !P0 ;  /* 0x0000000000067806 */ /* 0x000fc800040e0100 */
[----:B------:R-:W0:Y:S01]  /*9320*/  POPC R19, R6 ;  /* 0x0000000600137309 */ /* 0x000e220000000000 */
[----:B------:R-:W-:Y:S01]  /*9330*/  ISETP.NE.AND P0, PT, R6, RZ, PT ;  /* 0x000000ff0600720c */ /* 0x000fe20003f05270 */
[----:B0-----:R-:W0:Y:S02]  /*9340*/  SHFL.IDX PT, R0, R0, R19, 0x1f ;  /* 0x00001f1300007589 */ /* 0x001e2400000e0000 */
[----:B0-----:R-:W-:-:S04]  /*9350*/  IABS R4, R0 ;  /* 0x0000000000047213 */ /* 0x001fc80000000000 */
[----:B------:R-:W0:Y:S08]  /*9360*/  I2F.RP R8, R4 ;  /* 0x0000000400087306 */ /* 0x000e300000209400 */
[----:B0-----:R-:W0:Y:S02]  /*9370*/  MUFU.RCP R8, R8 ;  /* 0x0000000800087308 */ /* 0x001e240000001000 */
[----:B0-----:R-:W-:-:S06]  /*9380*/  VIADD R2, R8, 0xffffffe ;  /* 0x0ffffffe08027836 */ /* 0x001fcc0000000000 */
[----:B------:R0:W1:Y:S01]  /*9390*/  F2I.FTZ.U32.TRUNC.NTZ R3, R2 ;  /* 0x0000000200037305 */ /* 0x000062000021f000 */
[----:B------:R-:W-:Y:S05]  /*93a0*/  @!P0 BRA `(.L_x_210) ;  /* 0x0000000000088947 */ /* 0x000fea0003800000 */
[----:B------:R-:W-:-:S06]  /*93b0*/  VIADD R16, R19, 0xffffffff ;  /* 0xffffffff13107836 */ /* 0x000fcc0000000000 */
[----:B------:R2:W3:Y:S02]  /*93c0*/  SHFL.IDX PT, R16, R7, R16, 0x1f ;  /* 0x00001f1007107589 */ /* 0x0004e400000e0000 */
.L_x_210:
[----:B---3--:R-:W-:Y:S01]  /*93d0*/  IMAD R16, R16, UR5, R9 ;  /* 0x0000000510107c24 */ /* 0x008fe2000f8e0209 */
[----:B0-----:R-:W-:Y:S01]  /*93e0*/  IABS R2, R0 ;  /* 0x0000000000027213 */ /* 0x001fe20000000000 */
[----:B-12---:R-:W-:Y:S02]  /*93f0*/  IMAD.MOV R7, RZ, RZ, -R3 ;  /* 0x000000ffff077224 */ /* 0x006fe400078e0a03 */
[----:B------:R-:W-:Y:S01]  /*9400*/  VIADD R19, R19, UR4 ;  /* 0x0000000413137c36 */ /* 0x000fe20008000000 */
[----:B------:R-:W-:Y:S01]  /*9410*/  IADD3 R9, -R16, UR6, RZ ;  /* 0x0000000610097c10 */ /* 0x000fe2000fffe1ff */
[----:B------:R-:W-:Y:S01]  /*9420*/  IMAD.MOV R8, RZ, RZ, -R2 ;  /* 0x000000ffff087224 */ /* 0x000fe200078e0a02 */
[----:B------:R-:W-:Y:S01]  /*9430*/  MOV R2, RZ ;  /* 0x000000ff00027202 */ /* 0x000fe20000000f00 */
[----:B------:R-:W-:Y:S01]  /*9440*/  IMAD R7, R7, R4, RZ ;  /* 0x0000000407077224 */ /* 0x000fe200078e02ff */
[----:B------:R-:W-:-:S03]  /*9450*/  IABS R6, R9 ;  /* 0x0000000900067213 */ /* 0x000fc60000000000 */
[----:B------:R-:W-:-:S04]  /*9460*/  IMAD.HI.U32 R2, R3, R7, R2 ;  /* 0x0000000703027227 */ /* 0x000fc800078e0002 */
[----:B------:R-:W-:Y:S02]  /*9470*/  IMAD.MOV.U32 R3, RZ, RZ, R6 ;  /* 0x000000ffff037224 */ /* 0x000fe400078e0006 */
[----:B------:R-:W-:Y:S02]  /*9480*/  IMAD.MOV.U32 R6, RZ, RZ, R8 ;  /* 0x000000ffff067224 */ /* 0x000fe400078e0008 */
[----:B------:R-:W-:-:S04]  /*9490*/  IMAD.HI.U32 R2, R2, R3, RZ ;  /* 0x0000000302027227 */ /* 0x000fc800078e00ff */
[----:B------:R-:W-:-:S05]  /*94a0*/  IMAD R3, R2, R6, R3 ;  /* 0x0000000602037224 */ /* 0x000fca00078e0203 */
[----:B------:R-:W-:-:S13]  /*94b0*/  ISETP.GT.U32.AND P1, PT, R4, R3, PT ;  /* 0x000000030400720c */ /* 0x000fda0003f24070 */
[----:B------:R-:W-:Y:S02]  /*94c0*/  @!P1 IMAD.IADD R3, R3, 0x1, -R4 ;  /* 0x0000000103039824 */ /* 0x000fe400078e0a04 */
[----:B------:R-:W-:Y:S01]  /*94d0*/  @!P1 VIADD R2, R2, 0x1 ;  /* 0x0000000102029836 */ /* 0x000fe20000000000 */
[----:B------:R-:W-:Y:S02]  /*94e0*/  ISETP.NE.AND P1, PT, R0, RZ, PT ;  /* 0x000000ff0000720c */ /* 0x000fe40003f25270 */
[----:B------:R-:W-:Y:S02]  /*94f0*/  ISETP.GE.U32.AND P0, PT, R3, R4, PT ;  /* 0x000000040300720c */ /* 0x000fe40003f06070 */
[----:B------:R-:W-:-:S04]  /*9500*/  LOP3.LUT R3, R9, R0, RZ, 0x3c, !PT ;  /* 0x0000000009037212 */ /* 0x000fc800078e3cff */
[----:B------:R-:W-:-:S07]  /*9510*/  ISETP.GE.AND P2, PT, R3, RZ, PT ;  /* 0x000000ff0300720c */ /* 0x000fce0003f46270 */
[----:B------:R-:W-:-:S06]  /*9520*/  @P0 IADD3 R2, R2, 0x1, RZ ;  /* 0x0000000102020810 */ /* 0x000fcc0007ffe0ff */
[----:B------:R-:W-:Y:S01]  /*9530*/  @!P2 IMAD.MOV R2, RZ, RZ, -R2 ;  /* 0x000000ffff02a224 */ /* 0x000fe200078e0a02 */
[----:B------:R-:W-:-:S05]  /*9540*/  @!P1 LOP3.LUT R2, RZ, R0, RZ, 0x33, !PT ;  /* 0x00000000ff029212 */ /* 0x000fca00078e33ff */
[--C-:B------:R-:W-:Y:S02]  /*9550*/  IMAD.MOV R17, RZ, RZ, -R2.reuse ;  /* 0x000000ffff117224 */ /* 0x100fe400078e0a02 */
[----:B------:R-:W-:Y:S02]  /*9560*/  IMAD.MOV.U32 R18, RZ, RZ, R2 ;  /* 0x000000ffff127224 */ /* 0x000fe400078e0002 */
[----:B------:R-:W-:Y:S01]  /*9570*/  IMAD R17, R0, R17, R9 ;  /* 0x0000001100117224 */ /* 0x000fe200078e0209 */
[----:B------:R-:W-:Y:S06]  /*9580*/  BRA `(.L_x_211) ;  /* 0x0000000000147947 */ /* 0x000fec0003800000 */
.L_x_206:
[----:B------:R-:W-:Y:S01]  /*9590*/  ULDC UR4, c[0x0][0xc3c] ;  /* 0x00030f0000047ab9 */ /* 0x000fe20000000800 */
[----:B------:R-:W-:Y:S01]  /*95a0*/  MOV R17, RZ ;  /* 0x000000ff00117202 */ /* 0x000fe20000000f00 */
[----:B------:R-:W-:Y:S02]  /*95b0*/  IMAD.U32 R16, RZ, RZ, UR6 ;  /* 0x00000006ff107e24 */ /* 0x000fe4000f8e00ff */
[----:B------:R-:W-:Y:S02]  /*95c0*/  IMAD.MOV.U32 R18, RZ, RZ, RZ ;  /* 0x000000ffff127224 */ /* 0x000fe400078e00ff */
[----:B------:R-:W-:-:S07]  /*95d0*/  IMAD.U32 R19, RZ, RZ, UR4 ;  /* 0x00000004ff137e24 */ /* 0x000fce000f8e00ff */
.L_x_211:
[----:B------:R-:W-:-:S13]  /*95e0*/  ISETP.NE.AND P0, PT, R5, RZ, PT ;  /* 0x000000ff0500720c */ /* 0x000fda0003f05270 */
[----:B------:R-:W0:Y:S01]  /*95f0*/  @!P0 S2R R3, SR_CgaCtaId ;  /* 0x0000000000038919 */ /* 0x000e220000008800 */
[----:B------:R-:W-:-:S04]  /*9600*/  @!P0 MOV R0, 0x400 ;  /* 0x0000040000008802 */ /* 0x000fc80000000f00 */
[----:B0-----:R-:W-:-:S05]  /*9610*/  @!P0 LEA R0, R3, R0, 0x18 ;  /* 0x0000000003008211 */ /* 0x001fca00078ec0ff */
[----:B------:R0:W-:Y:S01]  /*9620*/  @!P0 STS.128 [R0+0x2d8d0], R16 ;  /* 0x02d8d01000008388 */ /* 0x0001e20000000c00 */
[----:B------:R-:W-:Y:S06]  /*9630*/  BAR.ARV 0x5, 0x200 ;  /* 0x0148000000007b1d */ /* 0x000fec0000002000 */
.L_x_204:
[----:B------:R2:W-:Y:S01]  /*9640*/  STL [R1+0x30], RZ ;  /* 0x000030ff01007387 */ /* 0x0005e20000100800 */
[----:B------:R-:W-:Y:S01]  /*9650*/  ULDC UR4, c[0x0][0xc3c] ;  /* 0x00030f0000047ab9 */ /* 0x000fe20000000800 */
[----:B------:R-:W-:Y:S01]  /*9660*/  IMAD.MOV.U32 R29, RZ, RZ, 0x1 ;  /* 0x00000001ff1d7424 */ /* 0x000fe200078e00ff */
[----:B-1----:R-:W-:Y:S02]  /*9670*/  ISETP.GE.AND P0, PT, R19, UR4, PT ;  /* 0x0000000413007c0c */ /* 0x002fe4000bf06270 */
[----:B------:R-:W-:-:S11]  /*9680*/  MOV R26, RZ ;  /* 0x000000ff001a7202 */ /* 0x000fd60000000f00 */
[----:B--2---:R-:W-:Y:S05]  /*9690*/  @P0 BRA `(.L_x_212) ;  /* 0x00000044007c0947 */ /* 0x004fea0003800000 */
[----:B------:R-:W2:Y:S01]  /*96a0*/  LDL R6, [R1+0x1c] ;  /* 0x00001c0001067983 */ /* 0x000ea20000100800 */
[----:B------:R-:W0:Y:S01]  /*96b0*/  S2R R3, SR_TID.X ;  /* 0x0000000000037919 */ /* 0x000e220000002100 */
[----:B------:R-:W1:Y:S01]  /*96c0*/  S2UR UR5, SR_CgaCtaId ;  /* 0x00000000000579c3 */ /* 0x000e620000008800 */
[----:B------:R-:W-:Y:S01]  /*96d0*/  UMOV UR4, 0x400 ;  /* 0x0000040000047882 */ /* 0x000fe20000000000 */
[C---:B0-----:R-:W-:Y:S01]  /*96e0*/  IMAD.SHL.U32 R0, R3.reuse, 0x8, RZ ;  /* 0x0000000803007824 */ /* 0x041fe200078e00ff */
[C---:B------:R-:W-:Y:S01]  /*96f0*/  LOP3.LUT R5, R3.reuse, 0x7f, RZ, 0xc0, !PT ;  /* 0x0000007f03057812 */ /* 0x040fe200078ec0ff */
[----:B------:R-:W-:-:S03]  /*9700*/  IMAD.SHL.U32 R4, R3, 0x20, RZ ;  /* 0x0000002003047824 */ /* 0x000fc600078e00ff */
[----:B------:R-:W-:Y:S01]  /*9710*/  LOP3.LUT R2, R0, 0xd8, RZ, 0xc0, !PT ;  /* 0x000000d800027812 */ /* 0x000fe200078ec0ff */
[----:B-1----:R-:W-:-:S03]  /*9720*/  ULEA UR4, UR5, UR4, 0x18 ;  /* 0x0000000405047291 */ /* 0x002fc6000f8ec03f */
[----:B------:R-:W-:Y:S02]  /*9730*/  LOP3.LUT R3, R2, 0x18, R3, 0x78, !PT ;  /* 0x0000001802037812 */ /* 0x000fe400078e7803 */
[----:B------:R-:W-:Y:S02]  /*9740*/  SHF.R.U32.HI R5, RZ, 0x2, R5 ;  /* 0x00000002ff057819 */ /* 0x000fe40000011605 */
[----:B------:R-:W-:Y:S01]  /*9750*/  MOV R23, UR4 ;  /* 0x0000000400177c02 */ /* 0x000fe20008000f00 */
[----:B------:R-:W-:Y:S01]  /*9760*/  BSSY B8, `(.L_x_212) ;  /* 0x0000452000087945 */ /* 0x000fe20003800000 */
[----:B------:R-:W-:Y:S02]  /*9770*/  IMAD.MOV.U32 R29, RZ, RZ, 0x1 ;  /* 0x00000001ff1d7424 */ /* 0x000fe400078e00ff */
[----:B------:R-:W-:Y:S01]  /*9780*/  IMAD.MOV.U32 R26, RZ, RZ, RZ ;  /* 0x000000ffff1a7224 */ /* 0x000fe200078e00ff */
[----:B------:R-:W-:Y:S01]  /*9790*/  ULDC UR38, c[0x0][0xc] ;  /* 0x0000030000267ab9 */ /* 0x000fe20000000800 */
[----:B--2---:R-:W-:-:S02]  /*97a0*/  LOP3.LUT R2, R6, 0x2, RZ, 0xfc, !PT ;  /* 0x0000000206027812 */ /* 0x004fc400078efcff */
[----:B------:R-:W-:-:S03]  /*97b0*/  LOP3.LUT R6, R4, 0x60, RZ, 0xc0, !PT ;  /* 0x0000006004067812 */ /* 0x000fc600078ec0ff */
[----:B------:R0:W-:Y:S01]  /*97c0*/  STL [R1+0x38], R2 ;  /* 0x0000380201007387 */ /* 0x0001e20000100800 */
[----:B------:R-:W-:Y:S02]  /*97d0*/  LOP3.LUT R4, R0, 0x18, RZ, 0xc0, !PT ;  /* 0x0000001800047812 */ /* 0x000fe400078ec0ff */
[----:B0-----:R-:W-:Y:S02]  /*97e0*/  LOP3.LUT R2, R3, 0x320, R0, 0xf8, !PT ;  /* 0x0000032003027812 */ /* 0x001fe400078ef800 */
[----:B------:R-:W-:-:S03]  /*97f0*/  LOP3.LUT R0, R5, R6, RZ, 0xfc, !PT ;  /* 0x0000000605007212 */ /* 0x000fc600078efcff */
[----:B------:R-:W-:Y:S01]  /*9800*/  IMAD R0, R2, 0x2, R23 ;  /* 0x0000000202007824 */ /* 0x000fe200078e0217 */
[----:B------:R0:W-:Y:S04]  /*9810*/  STL [R1+0x30], RZ ;  /* 0x000030ff01007387 */ /* 0x0001e80000100800 */
[----:B------:R0:W-:Y:S01]  /*9820*/  STL [R1+0x18], R0 ;  /* 0x0000180001007387 */ /* 0x0001e20000100800 */
[C---:B------:R-:W-:Y:S02]  /*9830*/  LOP3.LUT R5, R4.reuse, 0x20, RZ, 0xfc, !PT ;  /* 0x0000002004057812 */ /* 0x040fe400078efcff */
[----:B------:R-:W-:-:S07]  /*9840*/  LOP3.LUT R3, R4, 0x40, RZ, 0xfc, !PT ;  /* 0x0000004004037812 */ /* 0x000fce00078efcff */
.L_x_273:
[----:B-1----:R-:W1:Y:S02]  /*9850*/  LDC.64 R2, c[0x0][0xc88] ;  /* 0x00032200ff027b82 */ /* 0x002e640000000a00 */
[----:B-1----:R-:W-:-:S05]  /*9860*/  IMAD.WIDE R2, R19, 0x4, R2 ;  /* 0x0000000413027825 */ /* 0x002fca00078e0202 */
[----:B0-----:R-:W0:Y:S01]  /*9870*/  LDG.E R28, desc[UR36][R2.64] ;  /* 0x00000024021c7981 */ /* 0x001e22000c1e1900 */
[----:B------:R-:W-:Y:S05]  /*9880*/  YIELD ;  /* 0x0000000000007946 */ /* 0x000fea0003800000 */
[----:B------:R-:W-:Y:S01]  /*9890*/  ULDC.64 UR4, c[0x0][0xa28] ;  /* 0x00028a0000047ab9 */ /* 0x000fe20000000a00 */
[----:B------:R-:W-:Y:S01]  /*98a0*/  IMAD.MOV.U32 R6, RZ, RZ, RZ ;  /* 0x000000ffff067224 */ /* 0x000fe200078e00ff */
[----:B------:R-:W-:Y:S01]  /*98b0*/  ISETP.NE.U32.AND P0, PT, RZ, UR4, PT ;  /* 0x00000004ff007c0c */ /* 0x000fe2000bf05070 */
[----:B------:R-:W-:-:S03]  /*98c0*/  ULDC.64 UR6, c[0x0][0xa18] ;  /* 0x0002860000067ab9 */ /* 0x000fc60000000a00 */
[----:B------:R-:W-:Y:S02]  /*98d0*/  ISETP.NE.AND.EX P0, PT, RZ, UR5, PT, P0 ;  /* 0x00000005ff007c0c */ /* 0x000fe4000bf05300 */
[----:B0-----:R-:W-:-:S11]  /*98e0*/  SHF.R.S32.HI R0, RZ, 0x1f, R28 ;  /* 0x0000001fff007819 */ /* 0x001fd6000001141c */
[C---:B------:R-:W-:Y:S01]  /*98f0*/  @P0 LEA R2, P1, R28.reuse, UR4, 0x2 ;  /* 0x000000041c020c11 */ /* 0x040fe2000f8210ff */
[C---:B------:R-:W-:Y:S01]  /*9900*/  IMAD.SHL.U32 R24, R28.reuse, 0x4, RZ ;  /* 0x000000041c187824 */ /* 0x040fe200078e00ff */
[C-C-:B------:R-:W-:Y:S01]  /*9910*/  SHF.L.U64.HI R25, R28.reuse, 0x2, R0.reuse ;  /* 0x000000021c197819 */ /* 0x140fe20000010200 */
[----:B------:R0:W-:Y:S01]  /*9920*/  STL [R1+0x20], R0 ;  /* 0x0000200001007387 */ /* 0x0001e20000100800 */
[----:B------:R-:W-:Y:S01]  /*9930*/  @P0 LEA.HI.X R3, R28, UR5, R0, 0x2, P1 ;  /* 0x000000051c030c11 */ /* 0x000fe200088f1400 */
[----:B------:R-:W-:-:S04]  /*9940*/  ULDC.64 UR4, c[0x0][0xa00] ;  /* 0x0002800000047ab9 */ /* 0x000fc80000000a00 */
[----:B------:R1:W2:Y:S01]  /*9950*/  @P0 LDG.E R6, desc[UR36][R2.64] ;  /* 0x0000002402060981 */ /* 0x0002a2000c1e1900 */
[----:B------:R-:W-:Y:S02]  /*9960*/  ISETP.NE.U32.AND P0, PT, RZ, UR4, PT ;  /* 0x00000004ff007c0c */ /* 0x000fe4000bf05070 */
[----:B------:R-:W-:Y:S01]  /*9970*/  LOP3.LUT R22, R22, 0xffffffdf, RZ, 0xc0, !PT ;  /* 0xffffffdf16167812 */ /* 0x000fe200078ec0ff */
[----:B0-----:R-:W-:Y:S01]  /*9980*/  IMAD.MOV.U32 R0, RZ, RZ, RZ ;  /* 0x000000ffff007224 */ /* 0x001fe200078e00ff */
[----:B------:R-:W-:Y:S02]  /*9990*/  ISETP.NE.AND.EX P2, PT, RZ, UR5, PT, P0 ;  /* 0x00000005ff007c0c */ /* 0x000fe4000bf45300 */
[----:B------:R-:W-:Y:S02]  /*99a0*/  ISETP.NE.U32.AND P0, PT, RZ, UR6, PT ;  /* 0x00000006ff007c0c */ /* 0x000fe4000bf05070 */
[----:B-1----:R-:W-:Y:S02]  /*99b0*/  IADD3 R2, P1, R24, UR4, RZ ;  /* 0x0000000418027c10 */ /* 0x002fe4000ff3e0ff */
[----:B------:R-:W-:-:S02]  /*99c0*/  ISETP.NE.AND.EX P0, PT, RZ, UR7, PT, P0 ;  /* 0x00000007ff007c0c */ /* 0x000fc4000bf05300 */
[----:B------:R-:W-:Y:S01]  /*99d0*/  IADD3.X R3, R25, UR5, RZ, P1, !PT ;  /* 0x0000000519037c10 */ /* 0x000fe20008ffe4ff */
[----:B------:R-:W-:-:S04]  /*99e0*/  ULDC.64 UR4, c[0x0][0x418] ;  /* 0x0001060000047ab9 */ /* 0x000fc80000000a00 */
[----:B------:R-:W-:Y:S01]  /*99f0*/  @P2 LOP3.LUT R22, R22, 0x20, RZ, 0xfc, !PT ;  /* 0x0000002016162812 */ /* 0x000fe200078efcff */
[----:B------:R-:W3:Y:S05]  /*9a00*/  @P2 LDG.E R0, desc[UR36][R2.64] ;  /* 0x0000002402002981 */ /* 0x000eea000c1e1900 */
[----:B------:R-:W-:-:S04]  /*9a10*/  @P0 IADD3 R4, P1, R24, UR6, RZ ;  /* 0x0000000618040c10 */ /* 0x000fc8000ff3e0ff */
[----:B------:R-:W-:-:S05]  /*9a20*/  @P0 IADD3.X R5, R25, UR7, RZ, P1, !PT ;  /* 0x0000000719050c10 */ /* 0x000fca0008ffe4ff */
[----:B------:R-:W4:Y:S01]  /*9a30*/  @P0 LDG.E R4, desc[UR36][R4.64] ;  /* 0x0000002404040981 */ /* 0x000f22000c1e1900 */
[----:B------:R-:W-:-:S03]  /*9a40*/  UISETP.NE.U32.AND UP0, UPT, UR4, URZ, UPT ;  /* 0x0000003f0400728c */ /* 0x000fc6000bf05070 */
[----:B------:R-:W-:Y:S01]  /*9a50*/  ULDC UR4, c[0x0][0x424] ;  /* 0x0001090000047ab9 */ /* 0x000fe20000000800 */
[----:B------:R-:W-:-:S03]  /*9a60*/  UISETP.NE.AND.EX UP0, UPT, UR5, URZ, UPT, UP0 ;  /* 0x0000003f0500728c */ /* 0x000fc6000bf05300 */
[----:B------:R-:W-:Y:S01]  /*9a70*/  ULDC UR5, c[0x0][0x2f0] ;  /* 0x0000bc0000057ab9 */ /* 0x000fe20000000800 */
[----:B------:R-:W-:-:S04]  /*9a80*/  USEL UR4, UR4, 0x1, UP0 ;  /* 0x0000000104047887 */ /* 0x000fc80008000000 */
[----:B------:R-:W-:Y:S01]  /*9a90*/  UIMAD UR4, UR4, UR5, URZ ;  /* 0x00000005040472a4 */ /* 0x000fe2000f8e023f */
[----:B---3--:R0:W-:Y:S04]  /*9aa0*/  STL [R1], R0 ;  /* 0x0000000001007387 */ /* 0x0081e80000100800 */
[----:B--2---:R1:W-:Y:S01]  /*9ab0*/  STL [R1+0x10], R6 ;  /* 0x0000100601007387 */ /* 0x0043e20000100800 */
[----:B0-----:R-:W-:-:S03]  /*9ac0*/  MOV R0, UR4 ;  /* 0x0000000400007c02 */ /* 0x001fc60008000f00 */
[----:B----4-:R1:W-:Y:S01]  /*9ad0*/  @P0 STL [R1+0x28], R4 ;  /* 0x0000280401000387 */ /* 0x0103e20000100800 */
[----:B------:R-:W-:Y:S05]  /*9ae0*/  @P0 BRA `(.L_x_213) ;  /* 0x0000000000200947 */ /* 0x000fea0003800000 */
[----:B------:R-:W-:Y:S02]  /*9af0*/  ULDC UR4, c[0x0][0x288] ;  /* 0x0000a20000047ab9 */ /* 0x000fe40000000800 */
[----:B-1----:R-:W-:-:S05]  /*9b00*/  IMAD.U32 R4, RZ, RZ, UR4 ;  /* 0x00000004ff047e24 */ /* 0x002fca000f8e00ff */
[----:B------:R0:W-:Y:S01]  /*9b10*/  STL [R1+0x28], R4 ;  /* 0x0000280401007387 */ /* 0x0001e20000100800 */
[----:B------:R-:W-:Y:S05]  /*9b20*/  @!P2 BRA `(.L_x_213) ;  /* 0x000000000010a947 */ /* 0x000fea0003800000 */
[----:B0-----:R-:W2:Y:S04]  /*9b30*/  LDG.E R4, desc[UR36][R2.64] ;  /* 0x0000002402047981 */ /* 0x001ea8000c1e1900 */
[----:B------:R-:W2:Y:S02]  /*9b40*/  LDG.E R2, desc[UR36][R2.64+0x4] ;  /* 0x0000042402027981 */ /* 0x000ea4000c1e1900 */
[----:B--2---:R-:W-:-:S05]  /*9b50*/  IMAD.IADD R2, R2, 0x1, -R4 ;  /* 0x0000000102027824 */ /* 0x004fca00078e0a04 */
[----:B------:R2:W-:Y:S02]  /*9b60*/  STL [R1+0x28], R2 ;  /* 0x0000280201007387 */ /* 0x0005e40000100800 */
.L_x_213:
[----:B01----:R-:W-:Y:S01]  /*9b70*/  IMAD.MOV.U32 R4, RZ, RZ, R28 ;  /* 0x000000ffff047224 */ /* 0x003fe200078e001c */
[----:B------:R-:W-:Y:S02]  /*9b80*/  ULDC.64 UR4, c[0x0][0xa20] ;  /* 0x0002880000047ab9 */ /* 0x000fe40000000a00 */
[----:B------:R-:W-:Y:S02]  /*9b90*/  ISETP.NE.U32.AND P0, PT, RZ, UR4, PT ;  /* 0x00000004ff007c0c */ /* 0x000fe4000bf05070 */
[----:B------:R0:W-:Y:S02]  /*9ba0*/  STL [R1+0x8], R4 ;  /* 0x0000080401007387 */ /* 0x0001e40000100800 */
[----:B------:R-:W-:-:S13]  /*9bb0*/  ISETP.NE.AND.EX P0, PT, RZ, UR5, PT, P0 ;  /* 0x00000005ff007c0c */ /* 0x000fda000bf05300 */
[----:B0-----:R-:W-:Y:S05]  /*9bc0*/  @!P0 BRA `(.L_x_214) ;  /* 0x0000000000108947 */ /* 0x001fea0003800000 */
[----:B--2---:R-:W-:-:S04]  /*9bd0*/  IADD3 R2, P0, R24, UR4, RZ ;  /* 0x0000000418027c10 */ /* 0x004fc8000ff1e0ff */
[----:B------:R-:W-:-:S05]  /*9be0*/  IADD3.X R3, R25, UR5, RZ, P0, !PT ;  /* 0x0000000519037c10 */ /* 0x000fca00087fe4ff */
[----:B------:R0:W5:Y:S01]  /*9bf0*/  LDG.E R0, desc[UR36][R2.64] ;  /* 0x0000002402007981 */ /* 0x000162000c1e1900 */
[----:B------:R-:W-:Y:S05]  /*9c00*/  BRA `(.L_x_215) ;  /* 0x0000000000247947 */ /* 0x000fea0003800000 */
.L_x_214:
[----:B------:R-:W-:Y:S02]  /*9c10*/  ULDC.64 UR4, c[0x0][0xa08] ;  /* 0x0002820000047ab9 */ /* 0x000fe40000000a00 */
[----:B------:R-:W-:-:S04]  /*9c20*/  ISETP.NE.U32.AND P0, PT, RZ, UR4, PT ;  /* 0x00000004ff007c0c */ /* 0x000fc8000bf05070 */
[----:B------:R-:W-:-:S13]  /*9c30*/  ISETP.NE.AND.EX P0, PT, RZ, UR5, PT, P0 ;  /* 0x00000005ff007c0c */ /* 0x000fda000bf05300 */
[----:B------:R-:W-:Y:S05]  /*9c40*/  @!P0 BRA `(.L_x_215) ;  /* 0x0000000000148947 */ /* 0x000fea0003800000 */
[----:B--2---:R-:W0:Y:S02]  /*9c50*/  LDC.64 R2, c[0x0][0xa08] ;  /* 0x00028200ff027b82 */ /* 0x004e240000000a00 */
[----:B0-----:R-:W-:-:S05]  /*9c60*/  IMAD.WIDE R2, R4, 0x4, R2 ;  /* 0x0000000404027825 */ /* 0x001fca00078e0202 */
[----:B------:R-:W2:Y:S04]  /*9c70*/  LDG.E R0, desc[UR36][R2.64] ;  /* 0x0000002402007981 */ /* 0x000ea8000c1e1900 */
[----:B------:R-:W2:Y:S02]  /*9c80*/  LDG.E R2, desc[UR36][R2.64+0x4] ;  /* 0x0000042402027981 */ /* 0x000ea4000c1e1900 */
[----:B--2---:R-:W-:-:S07]  /*9c90*/  IMAD.IADD R0, R2, 0x1, -R0 ;  /* 0x0000000102007824 */ /* 0x004fce00078e0a00 */
.L_x_215:
[----:B0-2--5:R-:W-:Y:S01]  /*9ca0*/  IADD3 R2, -R6, R0, RZ ;  /* 0x0000000006027210 */ /* 0x025fe20007ffe1ff */
[----:B------:R-:W-:Y:S03]  /*9cb0*/  BSSY B7, `(.L_x_216) ;  /* 0x000035e000077945 */ /* 0x000fe60003800000 */
[C---:B------:R-:W-:Y:S01]  /*9cc0*/  ISETP.GT.AND P0, PT, R2.reuse, RZ, PT ;  /* 0x000000ff0200720c */ /* 0x040fe20003f04270 */
[----:B------:R-:W-:Y:S01]  /*9cd0*/  VIADD R0, R2, 0x7f ;  /* 0x0000007f02007836 */ /* 0x000fe20000000000 */
[----:B------:R0:W-:Y:S04]  /*9ce0*/  STL [R1+0xc], R2 ;  /* 0x00000c0201007387 */ /* 0x0001e80000100800 */
[----:B0-----:R-:W-:-:S04]  /*9cf0*/  SHF.R.S32.HI R2, RZ, 0x1f, R0 ;  /* 0x0000001fff027819 */ /* 0x001fc80000011400 */
[----:B------:R-:W-:-:S05]  /*9d00*/  LEA.HI R0, R2, R0, RZ, 0x7 ;  /* 0x0000000002007211 */ /* 0x000fca00078f38ff */
[----:B------:R0:W-:Y:S01]  /*9d10*/  STL [R1+0x34], R0 ;  /* 0x0000340001007387 */ /* 0x0001e20000100800 */
[----:B------:R-:W-:Y:S05]  /*9d20*/  @P0 BRA `(.L_x_217) ;  /* 0x0000000000440947 */ /* 0x000fea0003800000 */
[----:B------:R-:W1:Y:S02]  /*9d30*/  S2R R3, SR_TID.X ;  /* 0x0000000000037919 */ /* 0x000e640000002100 */
[----:B-1----:R-:W-:-:S04]  /*9d40*/  LOP3.LUT R3, R3, 0x7f, RZ, 0xc0, !PT ;  /* 0x0000007f03037812 */ /* 0x002fc800078ec0ff */
[----:B------:R-:W-:-:S13]  /*9d50*/  ISETP.NE.AND P0, PT, R3, RZ, PT ;  /* 0x000000ff0300720c */ /* 0x000fda0003f05270 */
[----:B------:R-:W-:Y:S05]  /*9d60*/  @P0 BRA `(.L_x_218) ;  /* 0x0000003400480947 */ /* 0x000fea0003800000 */
[----:B------:R-:W1:Y:S01]  /*9d70*/  S2R R5, SR_LANEID ;  /* 0x0000000000057919 */ /* 0x000e620000000000 */
[----:B------:R-:W-:Y:S01]  /*9d80*/  VOTEU.ANY UR4, UPT, PT ;  /* 0x0000000000047886 */ /* 0x000fe200038e0100 */
[----:B------:R-:W2:Y:S01]  /*9d90*/  LDC.64 R2, c[0x0][0xc60] ;  /* 0x00031800ff027b82 */ /* 0x000ea20000000a00 */
[----:B0-----:R-:W1:Y:S02]  /*9da0*/  FLO.U32 R0, UR4 ;  /* 0x0000000400007d00 */ /* 0x001e6400080e0000 */
[----:B-1----:R-:W-:-:S06]  /*9db0*/  ISETP.EQ.U32.AND P0, PT, R0, R5, PT ;  /* 0x000000050000720c */ /* 0x002fcc0003f02070 */
[----:B------:R-:W2:Y:S07]  /*9dc0*/  POPC R5, UR4 ;  /* 0x0000000400057d09 */ /* 0x000eae0008000000 */
[----:B--2---:R-:W2:Y:S01]  /*9dd0*/  @P0 ATOMG.E.ADD.STRONG.GPU PT, R3, desc[UR36][R2.64], R5 ;  /* 0x00000005020309a8 */ /* 0x004ea200081ee1e4 */
[----:B------:R-:W0:Y:S02]  /*9de0*/  S2R R4, SR_LTMASK ;  /* 0x0000000000047919 */ /* 0x000e240000003900 */
[----:B0-----:R-:W-:-:S04]  /*9df0*/  LOP3.LUT R4, R4, UR4, RZ, 0xc0, !PT ;  /* 0x0000000404047c12 */ /* 0x001fc8000f8ec0ff */
[----:B------:R-:W0:Y:S01]  /*9e00*/  POPC R7, R4 ;  /* 0x0000000400077309 */ /* 0x000e220000000000 */
[----:B--2---:R-:W0:Y:S02]  /*9e10*/  SHFL.IDX PT, R0, R3, R0, 0x1f ;  /* 0x00001f0003007589 */ /* 0x004e2400000e0000 */
[----:B0-----:R-:W-:Y:S01]  /*9e20*/  IADD3 R16, R0, UR38, R7 ;  /* 0x0000002600107c10 */ /* 0x001fe2000fffe007 */
[----:B------:R-:W-:Y:S06]  /*9e30*/  BRA `(.L_x_218) ;  /* 0x0000003400147947 */ /* 0x000fec0003800000 */
.L_x_217:
[----:B0-----:R-:W-:Y:S01]  /*9e40*/  VIADD R0, R23, 0x15400 ;  /* 0x0001540017007836 */ /* 0x001fe20000000000 */
[----:B------:R-:W-:Y:S04]  /*9e50*/  BSSY B6, `(.L_x_219) ;  /* 0x0000013000067945 */ /* 0x000fe80003800000 */
[----:B------:R-:W-:-:S13]  /*9e60*/  LOP3.LUT P0, RZ, R0, 0x1bf, RZ, 0xc0, !PT ;  /* 0x000001bf00ff7812 */ /* 0x000fda000780c0ff */
[----:B------:R-:W-:Y:S05]  /*9e70*/  @!P0 BRA `(.L_x_220) ;  /* 0x0000000000408947 */ /* 0x000fea0003800000 */
[----:B------:R-:W-:Y:S01]  /*9e80*/  MOV R2, 0x0 ;  /* 0x0000000000027802 */ /* 0x000fe20000000f00 */
[----:B------:R-:W-:Y:S01]  /*9e90*/  ULDC.64 UR6, c[0x4][0x88] ;  /* 0x0100220000067ab9 */ /* 0x000fe20000000a00 */
[----:B------:R-:W-:Y:S01]  /*9ea0*/  ULDC.64 UR8, c[0x4][0x90] ;  /* 0x0100240000087ab9 */ /* 0x000fe20000000a00 */
[----:B------:R-:W-:Y:S01]  /*9eb0*/  ULDC.64 UR4, c[0x4][0x8] ;  /* 0x0100020000047ab9 */ /* 0x000fe20000000a00 */
[----:B------:R-:W-:Y:S01]  /*9ec0*/  IMAD.U32 R4, RZ, RZ, UR6 ;  /* 0x00000006ff047e24 */ /* 0x000fe2000f8e00ff */
[----:B------:R-:W-:Y:S01]  /*9ed0*/  MOV R6, UR8 ;  /* 0x0000000800067c02 */ /* 0x000fe20008000f00 */
[----:B------:R-:W0:Y:S01]  /*9ee0*/  LDC.64 R2, c[0x4][R2] ;  /* 0x0100000002027b82 */ /* 0x000e220000000a00 */
        /* <DEDUP_REMOVED lines=8> */
[----:B0-----:R-:W-:Y:S05]  /*9f70*/  CALL.ABS.NOINC R2 ;  /* 0x0000000002007343 */ /* 0x001fea0003c00000 */
.L_x_220:
[----:B------:R-:W-:Y:S05]  /*9f80*/  BSYNC B6 ;  /* 0x0000000000067941 */ /* 0x000fea0003800000 */
.L_x_219:
[----:B------:R-:W-:Y:S01]  /*9f90*/  VIADD R0, R23, 0x400 ;  /* 0x0000040017007836 */ /* 0x000fe20000000000 */
[----:B------:R-:W-:Y:S04]  /*9fa0*/  BSSY B6, `(.L_x_221) ;  /* 0x0000022000067945 */ /* 0x000fe80003800000 */
[----:B------:R-:W-:-:S13]  /*9fb0*/  LOP3.LUT P0, RZ, R0, 0x1bf, RZ, 0xc0, !PT ;  /* 0x000001bf00ff7812 */ /* 0x000fda000780c0ff */
[----:B------:R-:W-:Y:S05]  /*9fc0*/  @!P0 BRA `(.L_x_222) ;  /* 0x00000000007c8947 */ /* 0x000fea0003800000 */
[----:B------:R-:W-:Y:S01]  /*9fd0*/  MOV R27, 0x0 ;  /* 0x00000000001b7802 */ /* 0x000fe20000000f00 */
[----:B------:R-:W-:Y:S01]  /*9fe0*/  ULDC.64 UR6, c[0x4][0x88] ;  /* 0x0100220000067ab9 */ /* 0x000fe20000000a00 */
[----:B------:R-:W-:Y:S01]  /*9ff0*/  ULDC.64 UR8, c[0x4][0x90] ;  /* 0x0100240000087ab9 */ /* 0x000fe20000000a00 */
[----:B------:R-:W-:Y:S01]  /*a000*/  ULDC.64 UR4, c[0x4][0x10] ;  /* 0x0100040000047ab9 */ /* 0x000fe20000000a00 */
[----:B------:R0:W1:Y:S01]  /*a010*/  LDC.64 R2, c[0x4][R27] ;  /* 0x010000001b027b82 */ /* 0x0000620000000a00 */
[----:B------:R-:W-:Y:S01]  /*a020*/  IMAD.U32 R4, RZ, RZ, UR6 ;  /* 0x00000006ff047e24 */ /* 0x000fe2000f8e00ff */
[----:B------:R-:W-:Y:S01]  /*a030*/  MOV R6, UR8 ;  /* 0x0000000800067c02 */ /* 0x000fe20008000f00 */
[----:B------:R-:W-:Y:S01]  /*a040*/  IMAD.U32 R5, RZ, RZ, UR7 ;  /* 0x00000007ff057e24 */ /* 0x000fe2000f8e00ff */
[----:B------:R-:W-:Y:S01]  /*a050*/  MOV R12, 0x1 ;  /* 0x00000001000c7802 */ /* 0x000fe20000000f00 */
[----:B------:R-:W-:Y:S02]  /*a060*/  IMAD.U32 R7, RZ, RZ, UR9 ;  /* 0x00000009ff077e24 */ /* 0x000fe4000f8e00ff */
[----:B------:R-:W-:-:S02]  /*a070*/  IMAD.U32 R10, RZ, RZ, UR4 ;  /* 0x00000004ff0a7e24 */ /* 0x000fc4000f8e00ff */
[----:B------:R-:W-:Y:S02]  /*a080*/  IMAD.U32 R11, RZ, RZ, UR5 ;  /* 0x00000005ff0b7e24 */ /* 0x000fe4000f8e00ff */
[----:B------:R-:W-:Y:S02]  /*a090*/  IMAD.MOV.U32 R8, RZ, RZ, 0x70 ;  /* 0x00000070ff087424 */ /* 0x000fe400078e00ff */
[----:B0-----:R-:W-:-:S07]  /*a0a0*/  IMAD.MOV.U32 R13, RZ, RZ, RZ ;  /* 0x000000ffff0d7224 */ /* 0x001fce00078e00ff */
[----:B------:R-:W-:-:S07]  /*a0b0*/  LEPC R20, `(.L_x_223) ;  /* 0x000000001014794e */ /* 0x000fce0000000000 */
[----:B-1----:R-:W-:Y:S05]  /*a0c0*/  CALL.ABS.NOINC R2 ;  /* 0x0000000002007343 */ /* 0x002fea0003c00000 */
.L_x_223:
[----:B------:R0:W1:Y:S01]  /*a0d0*/  LDC.64 R2, c[0x4][R27] ;  /* 0x010000001b027b82 */ /* 0x0000620000000a00 */
[----:B------:R-:W-:Y:S01]  /*a0e0*/  ULDC.64 UR6, c[0x4][0x88] ;  /* 0x0100220000067ab9 */ /* 0x000fe20000000a00 */
[----:B------:R-:W-:Y:S01]  /*a0f0*/  ULDC.64 UR8, c[0x4][0x90] ;  /* 0x0100240000087ab9 */ /* 0x000fe20000000a00 */
[----:B------:R-:W-:Y:S01]  /*a100*/  ULDC.64 UR4, c[0x4][0x18] ;  /* 0x0100060000047ab9 */ /* 0x000fe20000000a00 */
        /* <DEDUP_REMOVED lines=8> */
[----:B0-----:R-:W-:-:S07]  /*a190*/  IMAD.MOV.U32 R12, RZ, RZ, 0x1 ;  /* 0x00000001ff0c7424 */ /* 0x001fce00078e00ff */
[----:B------:R-:W-:-:S07]  /*a1a0*/  LEPC R20, `(.L_x_222) ;  /* 0x000000001014794e */ /* 0x000fce0000000000 */
[----:B-1----:R-:W-:Y:S05]  /*a1b0*/  CALL.ABS.NOINC R2 ;  /* 0x0000000002007343 */ /* 0x002fea0003c00000 */
.L_x_222:
[----:B------:R-:W-:Y:S05]  /*a1c0*/  BSYNC B6 ;  /* 0x0000000000067941 */ /* 0x000fea0003800000 */
.L_x_221:
[----:B------:R0:W2:Y:S01]  /*a1d0*/  LDL R20, [R1+0x8] ;  /* 0x0000080001147983 */ /* 0x0000a20000100800 */
[----:B------:R-:W-:Y:S01]  /*a1e0*/  ULDC.64 UR4, c[0x0][0x9f8] ;  /* 0x00027e0000047ab9 */ /* 0x000fe20000000a00 */
[----:B------:R-:W1:Y:S01]  /*a1f0*/  LDC R7, c[0x0][0x430] ;  /* 0x00010c00ff077b82 */ /* 0x000e620000000800 */
[----:B------:R-:W-:Y:S01]  /*a200*/  ISETP.NE.U32.AND P0, PT, RZ, UR4, PT ;  /* 0x00000004ff007c0c */ /* 0x000fe2000bf05070 */
[----:B------:R-:W3:Y:S03]  /*a210*/  LDL R27, [R1+0x34] ;  /* 0x00003400011b7983 */ /* 0x000ee60000100800 */
[----:B------:R-:W-:Y:S01]  /*a220*/  ISETP.NE.AND.EX P0, PT, RZ, UR5, PT, P0 ;  /* 0x00000005ff007c0c */ /* 0x000fe2000bf05300 */
[----:B------:R-:W4:Y:S04]  /*a230*/  LDL R21, [R1+0xc] ;  /* 0x00000c0001157983 */ /* 0x000f280000100800 */
[----:B------:R-:W4:Y:S04]  /*a240*/  LDL R2, [R1+0x10] ;  /* 0x0000100001027983 */ /* 0x000f280000100800 */
[----:B------:R-:W4:Y:S04]  /*a250*/  LDL R10, [R1+0x38] ;  /* 0x00003800010a7983 */ /* 0x000f280000100800 */
[----:B------:R-:W-:Y:S01]  /*a260*/  @P0 IADD3 R24, P1, R24, UR4, RZ ;  /* 0x0000000418180c10 */ /* 0x000fe2000ff3e0ff */
[----:B------:R-:W0:Y:S01]  /*a270*/  S2R R3, SR_TID.X ;  /* 0x0000000000037919 */ /* 0x000e220000002100 */
[----:B------:R-:W3:Y:S02]  /*a280*/  S2R R0, SR_TID.X ;  /* 0x0000000000007919 */ /* 0x000ee40000002100 */
[----:B------:R-:W-:Y:S01]  /*a290*/  @P0 IADD3.X R25, R25, UR5, RZ, P1, !PT ;  /* 0x0000000519190c10 */ /* 0x000fe20008ffe4ff */
[----:B------:R-:W-:-:S04]  /*a2a0*/  ULDC UR4, c[0x0][0x2f4] ;  /* 0x0000bd0000047ab9 */ /* 0x000fc80000000800 */
[----:B--2---:R-:W2:Y:S01]  /*a2b0*/  @P0 LDG.E R20, desc[UR36][R24.64] ;  /* 0x0000002418140981 */ /* 0x004ea2000c1e1900 */
[----:B-1----:R-:W-:Y:S01]  /*a2c0*/  ISETP.NE.AND P2, PT, R7, 0x1, PT ;  /* 0x000000010700780c */ /* 0x002fe20003f45270 */
[----:B0-----:R-:W-:Y:S01]  /*a2d0*/  IMAD.SHL.U32 R3, R3, 0x20, RZ ;  /* 0x0000002003037824 */ /* 0x001fe200078e00ff */
[----:B---3--:R-:W-:Y:S02]  /*a2e0*/  LEA.HI.SX32 R27, R27, 0xffffffff, 0x19 ;  /* 0xffffffff1b1b7811 */ /* 0x008fe400078fcaff */
[----:B------:R-:W-:Y:S02]  /*a2f0*/  LOP3.LUT R0, R0, 0x7f, RZ, 0xc0, !PT ;  /* 0x0000007f00007812 */ /* 0x000fe400078ec0ff */
[----:B------:R-:W-:Y:S01]  /*a300*/  LOP3.LUT R3, R3, 0x60, RZ, 0xc0, !PT ;  /* 0x0000006003037812 */ /* 0x000fe200078ec0ff */
[----:B------:R-:W-:Y:S01]  /*a310*/  IMAD.SHL.U32 R8, R27, 0x80, RZ ;  /* 0x000000801b087824 */ /* 0x000fe200078e00ff */
[----:B------:R-:W-:-:S04]  /*a320*/  SHF.R.U32.HI R0, RZ, 0x2, R0 ;  /* 0x00000002ff007819 */ /* 0x000fc80000011600 */
[----:B------:R-:W-:Y:S01]  /*a330*/  LOP3.LUT R4, R8, R0, R3, 0xfe, !PT ;  /* 0x0000000008047212 */ /* 0x000fe200078efe03 */
[----:B------:R-:W0:Y:S08]  /*a340*/  @P2 LDC R5, c[0x0][0x434] ;  /* 0x00010d00ff052b82 */ /* 0x000e300000000800 */
[----:B------:R-:W1:Y:S01]  /*a350*/  @P2 LDC R0, c[0x0][0x438] ;  /* 0x00010e00ff002b82 */ /* 0x000e620000000800 */
[----:B------:R-:W3:Y:S01]  /*a360*/  S2R R9, SR_TID.X ;  /* 0x0000000000097919 */ /* 0x000ee20000002100 */
[----:B------:R-:W-:-:S04]  /*a370*/  LOP3.LUT R22, R22, 0xffffffef, RZ, 0xc0, !PT ;  /* 0xffffffef16167812 */ /* 0x000fc800078ec0ff */
[----:B------:R-:W-:-:S04]  /*a380*/  @P2 LOP3.LUT R22, R22, 0x10, RZ, 0xfc, !PT ;  /* 0x0000001016162812 */ /* 0x000fc800078efcff */
[----:B------:R-:W-:Y:S01]  /*a390*/  LOP3.LUT R22, R22, 0xfffffff7, RZ, 0xc0, !PT ;  /* 0xfffffff716167812 */ /* 0x000fe200078ec0ff */
[----:B---3--:R-:W-:-:S05]  /*a3a0*/  IMAD.SHL.U32 R9, R9, 0x8, RZ ;  /* 0x0000000809097824 */ /* 0x008fca00078e00ff */
[----:B------:R-:W-:Y:S01]  /*a3b0*/  LOP3.LUT R9, R9, 0x18, RZ, 0xc0, !PT ;  /* 0x0000001809097812 */ /* 0x000fe200078ec0ff */
[----:B------:R-:W-:Y:S01]  /*a3c0*/  UMOV UR5, 0xffffffff ;  /* 0xffffffff00057882 */ /* 0x000fe20000000000 */
[----:B--2---:R2:W-:Y:S01]  /*a3d0*/  @P0 STL [R1+0x8], R20 ;  /* 0x0000081401000387 */ /* 0x0045e20000100800 */
[C---:B----4-:R-:W-:Y:S01]  /*a3e0*/  ISETP.GE.AND P0, PT, R4.reuse, R21, PT ;  /* 0x000000150400720c */ /* 0x050fe20003f06270 */
[----:B------:R-:W-:-:S04]  /*a3f0*/  IMAD.IADD R4, R4, 0x1, R2 ;  /* 0x0000000104047824 */ /* 0x000fc800078e0202 */
[----:B0-----:R-:W-:-:S08]  /*a400*/  @P2 IMAD.HI.U32 R5, R4, R5, RZ ;  /* 0x0000000504052227 */ /* 0x001fd000078e00ff */
[----:B------:R-:W0:Y:S01]  /*a410*/  @!P0 LDC.64 R2, c[0x0][0x428] ;  /* 0x00010a00ff028b82 */ /* 0x000e220000000a00 */
[----:B------:R-:W-:Y:S01]  /*a420*/  IMAD.MOV.U32 R6, RZ, RZ, R4 ;  /* 0x000000ffff067224 */ /* 0x000fe200078e0004 */
[----:B-1----:R-:W-:Y:S02]  /*a430*/  @P2 SHF.R.U32.HI R6, RZ, R0, R5 ;  /* 0x00000000ff062219 */ /* 0x002fe40000011605 */
[----:B------:R-:W-:Y:S02]  /*a440*/  SHF.R.S32.HI R5, RZ, 0x1f, R20 ;  /* 0x0000001fff057819 */ /* 0x000fe40000011414 */
[----:B------:R-:W-:-:S05]  /*a450*/  IADD3 R0, -R6, RZ, RZ ;  /* 0x000000ff06007210 */ /* 0x000fca0007ffe1ff */
[----:B------:R-:W-:Y:S01]  /*a460*/  IMAD R4, R7, R0, R4 ;  /* 0x0000000007047224 */ /* 0x000fe200078e0204 */
[--C-:B------:R-:W-:Y:S01]  /*a470*/  @!P0 SHF.R.S32.HI R7, RZ, 0x1f, R6.reuse ;  /* 0x0000001fff078819 */ /* 0x100fe20000011406 */
[-C--:B0-----:R-:W-:Y:S02]  /*a480*/  @!P0 IMAD R0, R5, R2.reuse, RZ ;  /* 0x0000000205008224 */ /* 0x081fe400078e02ff */
[----:B------:R-:W-:-:S04]  /*a490*/  @!P0 IMAD.WIDE.U32 R6, R20, R2, R6 ;  /* 0x0000000214068225 */ /* 0x000fc800078e0006 */
[----:B------:R-:W-:Y:S02]  /*a4a0*/  @!P0 IMAD R0, R20, R3, R0 ;  /* 0x0000000314008224 */ /* 0x000fe400078e0200 */
[----:B------:R-:W0:Y:S02]  /*a4b0*/  @!P0 LDC.64 R2, c[0x0][0x418] ;  /* 0x00010600ff028b82 */ /* 0x000e240000000a00 */
[----:B------:R-:W-:Y:S01]  /*a4c0*/  @!P0 IMAD.IADD R0, R7, 0x1, R0 ;  /* 0x0000000107008824 */ /* 0x000fe200078e0200 */
[----:B------:R-:W-:Y:S02]  /*a4d0*/  ISETP.NE.AND P2, PT, R10, 0x3, PT ;  /* 0x000000030a00780c */ /* 0x000fe40003f45270 */
[----:B0-----:R-:W-:-:S04]  /*a4e0*/  @!P0 LEA R2, P1, R6, R2, 0x2 ;  /* 0x0000000206028211 */ /* 0x001fc800078210ff */
[----:B------:R-:W-:Y:S01]  /*a4f0*/  @!P0 LEA.HI.X R3, R6, R3, R0, 0x2, P1 ;  /* 0x0000000306038211 */ /* 0x000fe200008f1400 */
[----:B------:R-:W-:-:S06]  /*a500*/  IMAD.MOV.U32 R0, RZ, RZ, RZ ;  /* 0x000000ffff007224 */ /* 0x000fcc00078e00ff */
[----:B------:R2:W5:Y:S01]  /*a510*/  @!P0 LDG.E R0, desc[UR36][R2.64] ;  /* 0x0000002402008981 */ /* 0x000562000c1e1900 */
[C---:B------:R-:W-:Y:S02]  /*a520*/  ISETP.GE.AND P0, PT, R9.reuse, UR4, PT ;  /* 0x0000000409007c0c */ /* 0x040fe4000bf06270 */
[----:B------:R-:W-:Y:S01]  /*a530*/  @P2 LOP3.LUT R22, R22, 0x8, RZ, 0xfc, !PT ;  /* 0x0000000816162812 */ /* 0x000fe200078efcff */
[----:B------:R2:W-:Y:S01]  /*a540*/  STL [R1+0x14], R5 ;  /* 0x0000140501007387 */ /* 0x0005e20000100800 */
[C---:B------:R-:W-:Y:S02]  /*a550*/  LOP3.LUT R10, R9.reuse, 0x20, RZ, 0xfc, !PT ;  /* 0x00000020090a7812 */ /* 0x040fe400078efcff */
[----:B------:R-:W-:Y:S02]  /*a560*/  LOP3.LUT R22, R22, 0xfffffffb, RZ, 0xc0, !PT ;  /* 0xfffffffb16167812 */ /* 0x000fe400078ec0ff */
[----:B------:R-:W-:Y:S02]  /*a570*/  LOP3.LUT R9, R9, 0x40, RZ, 0xfc, !PT ;  /* 0x0000004009097812 */ /* 0x000fe400078efcff */
[----:B------:R-:W-:-:S03]  /*a580*/  ISETP.GE.AND P1, PT, R10, UR4, PT ;  /* 0x000000040a007c0c */ /* 0x000fc6000bf26270 */
[----:B------:R-:W-:Y:S02]  /*a590*/  @P0 LOP3.LUT R22, R22, 0x4, RZ, 0xfc, !PT ;  /* 0x0000000416160812 */ /* 0x000fe400078efcff */
[----:B------:R-:W-:Y:S02]  /*a5a0*/  ISETP.GE.AND P0, PT, R9, UR4, PT ;  /* 0x0000000409007c0c */ /* 0x000fe4000bf06270 */
[----:B------:R-:W-:-:S04]  /*a5b0*/  LOP3.LUT R22, R22, 0xfffffffe, RZ, 0xc0, !PT ;  /* 0xfffffffe16167812 */ /* 0x000fc800078ec0ff */
[----:B------:R-:W-:-:S04]  /*a5c0*/  LOP3.LUT R22, R22, 0xfffffffd, RZ, 0xc0, !PT ;  /* 0xfffffffd16167812 */ /* 0x000fc800078ec0ff */
[----:B------:R-:W-:-:S04]  /*a5d0*/  @P1 LOP3.LUT R22, R22, 0x2, RZ, 0xfc, !PT ;  /* 0x0000000216161812 */ /* 0x000fc800078efcff */
[----:B------:R-:W-:Y:S01]  /*a5e0*/  @P0 LOP3.LUT R22, R22, 0x1, RZ, 0xfc, !PT ;  /* 0x0000000116160812 */ /* 0x000fe200078efcff */
[----:B--2---:R-:W-:Y:S06]  /*a5f0*/  BRA.DIV UR5, `(.L_x_224) ;  /* 0x0000003e05007947 */ /* 0x004fec000b800000 */
.L_x_290:
[----:B------:R-:W-:-:S05]  /*a600*/  SHF.R.S32.HI R9, RZ, 0x1f, R18 ;  /* 0x0000001fff097819 */ /* 0x000fca0000011412 */
[----:B------:R0:W-:Y:S01]  /*a610*/  STL [R1+0x4], R9 ;  /* 0x0000040901007387 */ /* 0x0001e20000100800 */
[----:B------:R-:W-:Y:S05]  /*a620*/  @!P2 BRA `(.L_x_225) ;  /* 0x000000000004a947 */ /* 0x000fea0003800000 */
[----:B------:R-:W-:Y:S01]  /*a630*/  BPT.TRAP 0x1 ;  /* 0x000000040000795c */ /* 0x000fe20000300000 */
.L_x_225:
[----:B------:R-:W-:Y:S01]  /*a640*/  SHF.R.S32.HI R5, RZ, 0x1f, R4 ;  /* 0x0000001fff057819 */ /* 0x000fe20000011404 */
[----:B------:R-:W-:Y:S01]  /*a650*/  ULDC.64 UR4, c[0x0][0x328] ;  /* 0x0000ca0000047ab9 */ /* 0x000fe20000000a00 */
[----:B------:R-:W-:Y:S01]  /*a660*/  BSSY B0, `(.L_x_226) ;  /* 0x0000017000007945 */ /* 0x000fe20003800000 */
[----:B------:R-:W-:-:S04]  /*a670*/  IMAD.WIDE.U32 R2, R4, UR4, RZ ;  /* 0x0000000404027c25 */ /* 0x000fc8000f8e00ff */
[----:B------:R-:W-:-:S04]  /*a680*/  IMAD R6, R5, UR4, RZ ;  /* 0x0000000405067c24 */ /* 0x000fc8000f8e02ff */
[----:B------:R-:W-:Y:S01]  /*a690*/  IMAD R6, R4, UR5, R6 ;  /* 0x0000000504067c24 */ /* 0x000fe2000f8e0206 */
[----:B------:R-:W-:-:S03]  /*a6a0*/  ULDC.64 UR4, c[0x0][0x338] ;  /* 0x0000ce0000047ab9 */ /* 0x000fc60000000a00 */
[----:B------:R-:W-:Y:S01]  /*a6b0*/  IMAD.IADD R3, R3, 0x1, R6 ;  /* 0x0000000103037824 */ /* 0x000fe200078e0206 */
[----:B-----5:R-:W-:Y:S01]  /*a6c0*/  SHF.R.S32.HI R6, RZ, 0x1f, R0 ;  /* 0x0000001fff067819 */ /* 0x020fe20000011400 */
[----:B------:R-:W-:-:S04]  /*a6d0*/  IMAD.WIDE.U32 R2, R0, UR4, R2 ;  /* 0x0000000400027c25 */ /* 0x000fc8000f8e0002 */
[----:B------:R-:W-:-:S04]  /*a6e0*/  IMAD R7, R6, UR4, RZ ;  /* 0x0000000406077c24 */ /* 0x000fc8000f8e02ff */
[----:B------:R-:W-:Y:S01]  /*a6f0*/  IMAD R7, R0, UR5, R7 ;  /* 0x0000000500077c24 */ /* 0x000fe2000f8e0207 */
[----:B------:R-:W-:-:S04]  /*a700*/  ULDC.64 UR4, c[0x0][0x330] ;  /* 0x0000cc0000047ab9 */ /* 0x000fc80000000a00 */
[----:B------:R-:W-:Y:S01]  /*a710*/  IADD3 R3, R3, R7, RZ ;  /* 0x0000000703037210 */ /* 0x000fe20007ffe0ff */
[----:B------:R-:W-:Y:S02]  /*a720*/  IMAD R7, R9, UR4, RZ ;  /* 0x0000000409077c24 */ /* 0x000fe4000f8e02ff */
[----:B------:R-:W-:-:S04]  /*a730*/  IMAD.WIDE.U32 R2, R18, UR4, R2 ;  /* 0x0000000412027c25 */ /* 0x000fc8000f8e0002 */
[----:B------:R-:W-:Y:S01]  /*a740*/  IMAD R7, R18, UR5, R7 ;  /* 0x0000000512077c24 */ /* 0x000fe2000f8e0207 */
[----:B------:R-:W-:Y:S02]  /*a750*/  ULDC.64 UR4, c[0x0][0x318] ;  /* 0x0000c60000047ab9 */ /* 0x000fe40000000a00 */
[----:B------:R-:W-:Y:S01]  /*a760*/  LEA R24, P0, R2, UR4, 0x1 ;  /* 0x0000000402187c11 */ /* 0x000fe2000f8008ff */
[----:B------:R-:W-:Y:S01]  /*a770*/  IMAD.IADD R25, R3, 0x1, R7 ;  /* 0x0000000103197824 */ /* 0x000fe200078e0207 */
[----:B------:R-:W-:-:S04]  /*a780*/  SHF.L.U32 R3, R29, 0x1f, RZ ;  /* 0x0000001f1d037819 */ /* 0x000fc800000006ff */
[----:B------:R-:W-:Y:S01]  /*a790*/  LEA.HI.X R25, R2, UR5, R25, 0x1, P0 ;  /* 0x0000000502197c11 */ /* 0x000fe200080f0c19 */
[----:B------:R-:W-:-:S05]  /*a7a0*/  IMAD R2, R26, 0x8, R23 ;  /* 0x000000081a027824 */ /* 0x000fca00078e0217 */
[----:B------:R-:W1:Y:S02]  /*a7b0*/  SYNCS.PHASECHK.TRANS64.TRYWAIT P0, [R2+URZ+0x2d840], R3 ;  /* 0x02d84003020075a7 */ /* 0x000e64000800017f */
[----:B-1----:R-:W-:Y:S05]  /*a7c0*/  @!P0 BRA `(.L_x_227) ;  /* 0x0000003800c08947 */ /* 0x002fea0003800000 */
.L_x_291:
[----:B------:R-:W-:Y:S05]  /*a7d0*/  BSYNC B0 ;  /* 0x0000000000007941 */ /* 0x000fea0003800000 */
.L_x_226:
[----:B------:R-:W2:Y:S01]  /*a7e0*/  LDL R7, [R1+0x4] ;  /* 0x0000040001077983 */ /* 0x000ea20000100800 */
[----:B------:R-:W-:-:S03]  /*a7f0*/  ULDC.64 UR4, c[0x0][0x300] ;  /* 0x0000c00000047ab9 */ /* 0x000fc60000000a00 */
[----:B------:R-:W3:Y:S01]  /*a800*/  LDL R12, [R1+0xc] ;  /* 0x00000c00010c7983 */ /* 0x000ee20000100800 */
[----:B------:R-:W-:Y:S01]  /*a810*/  IMAD R5, R5, UR4, RZ ;  /* 0x0000000405057c24 */ /* 0x000fe2000f8e02ff */
[----:B------:R-:W-:Y:S01]  /*a820*/  LOP3.LUT P4, RZ, R22, 0x4, RZ, 0xc0, !PT ;  /* 0x0000000416ff7812 */ /* 0x000fe2000788c0ff */
[----:B0-----:R-:W0:Y:S02]  /*a830*/  S2R R9, SR_TID.X ;  /* 0x0000000000097919 */ /* 0x001e240000002100 */
[----:B-1----:R-:W-:Y:S01]  /*a840*/  IMAD R3, R4, UR5, R5 ;  /* 0x0000000504037c24 */ /* 0x002fe2000f8e0205 */
[----:B------:R-:W-:Y:S01]  /*a850*/  LOP3.LUT P3, RZ, R22, 0x2, RZ, 0xc0, !PT ;  /* 0x0000000216ff7812 */ /* 0x000fe2000786c0ff */
[----:B------:R-:W-:Y:S01]  /*a860*/  IMAD.WIDE.U32 R4, R4, UR4, RZ ;  /* 0x0000000404047c25 */ /* 0x000fe2000f8e00ff */
[----:B------:R-:W-:Y:S01]  /*a870*/  ULDC.64 UR4, c[0x0][0x310] ;  /* 0x0000c40000047ab9 */ /* 0x000fe20000000a00 */
[----:B------:R-:W-:Y:S02]  /*a880*/  LOP3.LUT P2, RZ, R22, 0x1, RZ, 0xc0, !PT ;  /* 0x0000000116ff7812 */ /* 0x000fe4000784c0ff */
[----:B------:R-:W-:-:S02]  /*a890*/  IMAD.IADD R5, R5, 0x1, R3 ;  /* 0x0000000105057824 */ /* 0x000fc400078e0203 */
[----:B------:R-:W-:Y:S02]  /*a8a0*/  IMAD R6, R6, UR4, RZ ;  /* 0x0000000406067c24 */ /* 0x000fe4000f8e02ff */
[----:B------:R-:W-:-:S04]  /*a8b0*/  IMAD.WIDE.U32 R4, R0, UR4, R4 ;  /* 0x0000000400047c25 */ /* 0x000fc8000f8e0004 */
[----:B------:R-:W-:Y:S01]  /*a8c0*/  IMAD R0, R0, UR5, R6 ;  /* 0x0000000500007c24 */ /* 0x000fe2000f8e0206 */
[----:B------:R-:W-:-:S03]  /*a8d0*/  ULDC.64 UR4, c[0x0][0x308] ;  /* 0x0000c20000047ab9 */ /* 0x000fc60000000a00 */
[----:B------:R-:W-:Y:S02]  /*a8e0*/  IMAD.IADD R5, R5, 0x1, R0 ;  /* 0x0000000105057824 */ /* 0x000fe400078e0200 */
[----:B------:R-:W-:-:S04]  /*a8f0*/  IMAD.WIDE.U32 R4, R18, UR4, R4 ;  /* 0x0000000412047c25 */ /* 0x000fc8000f8e0004 */
[----:B0-----:R-:W-:Y:S02]  /*a900*/  IMAD.SHL.U32 R10, R9, 0x8, RZ ;  /* 0x00000008090a7824 */ /* 0x001fe400078e00ff */
[----:B--2---:R-:W-:Y:S02]  /*a910*/  IMAD R0, R7, UR4, RZ ;  /* 0x0000000407007c24 */ /* 0x004fe4000f8e02ff */
[----:B------:R-:W0:Y:S02]  /*a920*/  S2R R7, SR_TID.X ;  /* 0x0000000000077919 */ /* 0x000e240000002100 */
[----:B------:R-:W-:Y:S01]  /*a930*/  IMAD R0, R18, UR5, R0 ;  /* 0x0000000512007c24 */ /* 0x000fe2000f8e0200 */
[----:B------:R-:W-:-:S04]  /*a940*/  ULDC.64 UR4, c[0x0][0x2e8] ;  /* 0x0000ba0000047ab9 */ /* 0x000fc80000000a00 */
[----:B------:R-:W-:Y:S02]  /*a950*/  IADD3 R6, R5, R0, RZ ;  /* 0x0000000005067210 */ /* 0x000fe40007ffe0ff */
[----:B------:R-:W-:Y:S01]  /*a960*/  LEA R0, P0, R4, UR4, 0x1 ;  /* 0x0000000404007c11 */ /* 0x000fe2000f8008ff */
[----:B------:R-:W-:-:S03]  /*a970*/  UMOV UR4, 0xffffffff ;  /* 0xffffffff00047882 */ /* 0x000fc60000000000 */
[----:B------:R-:W-:Y:S02]  /*a980*/  LEA.HI.X R6, R4, UR5, R6, 0x1, P0 ;  /* 0x0000000504067c11 */ /* 0x000fe400080f0c06 */
[----:B0-----:R-:W-:Y:S01]  /*a990*/  LOP3.LUT R11, R7, 0x7f, RZ, 0xc0, !PT ;  /* 0x0000007f070b7812 */ /* 0x001fe200078ec0ff */
[----:B------:R-:W-:-:S03]  /*a9a0*/  IMAD.SHL.U32 R7, R9, 0x8, RZ ;  /* 0x0000000809077824 */ /* 0x000fc600078e00ff */
[----:B------:R-:W-:Y:S02]  /*a9b0*/  SHF.R.U32.HI R11, RZ, 0x2, R11 ;  /* 0x00000002ff0b7819 */ /* 0x000fe4000001160b */
[----:B------:R-:W-:Y:S02]  /*a9c0*/  LOP3.LUT R7, R7, 0xd8, RZ, 0xc0, !PT ;  /* 0x000000d807077812 */ /* 0x000fe400078ec0ff */
[----:B---3--:R-:W-:Y:S02]  /*a9d0*/  IADD3 R3, -R11, R12, -R8 ;  /* 0x0000000c0b037210 */ /* 0x008fe40007ffe908 */
[----:B------:R-:W-:Y:S01]  /*a9e0*/  LOP3.LUT R7, R7, 0x18, R9, 0x78, !PT ;  /* 0x0000001807077812 */ /* 0x000fe200078e7809 */
[----:B------:R-:W-:Y:S01]  /*a9f0*/  IMAD.SHL.U32 R9, R9, 0x8, RZ ;  /* 0x0000000809097824 */ /* 0x000fe200078e00ff */
[----:B------:R-:W-:Y:S02]  /*aa00*/  ISETP.GE.AND P0, PT, R3, 0x1, PT ;  /* 0x000000010300780c */ /* 0x000fe40003f06270 */
[----:B------:R-:W-:-:S02]  /*aa10*/  LOP3.LUT R7, R7, 0x320, R10, 0xf8, !PT ;  /* 0x0000032007077812 */ /* 0x000fc400078ef80a */
[----:B------:R-:W-:-:S03]  /*aa20*/  LOP3.LUT R9, R9, 0x18, RZ, 0xc0, !PT ;  /* 0x0000001809097812 */ /* 0x000fc600078ec0ff */
[----:B------:R-:W-:Y:S01]  /*aa30*/  IMAD R7, R26, 0x3000, R7 ;  /* 0x000030001a077824 */ /* 0x000fe200078e0207 */
[----:B------:R-:W-:Y:S06]  /*aa40*/  BRA.DIV UR4, `(.L_x_228) ;  /* 0x0000003a04347947 */ /* 0x000fec000b800000 */
[----:B------:R-:W0:Y:S01]  /*aa50*/  SHFL.IDX PT, R5, R0, RZ, 0x1c1f ;  /* 0x001c1fff00057589 */ /* 0x000e2200000e0000 */
[----:B------:R-:W-:-:S03]  /*aa60*/  @P0 LEA R8, R7, R23, 0x1 ;  /* 0x0000001707080211 */ /* 0x000fc600078e08ff */
[----:B------:R-:W1:Y:S01]  /*aa70*/  SHFL.IDX PT, R4, R6, RZ, 0x1c1f ;  /* 0x001c1fff06047589 */ /* 0x000e6200000e0000 */
[----:B0-----:R-:W-:-:S05]  /*aa80*/  @P0 LEA R5, P1, R9, R5, 0x1 ;  /* 0x0000000509050211 */ /* 0x001fca00078208ff */
[----:B-1----:R-:W-:Y:S01]  /*aa90*/  @P0 IMAD.X R4, RZ, RZ, R4, P1 ;  /* 0x000000ffff040224 */ /* 0x002fe200008e0604 */
[----:B------:R-:W-:-:S04]  /*aaa0*/  ISETP.GE.AND P1, PT, R3, 0x21, PT ;  /* 0x000000210300780c */ /* 0x000fc80003f26270 */
[----:B------:R-:W-:-:S04]  /*aab0*/  @P0 LOP3.LUT R5, R5, R4, RZ, 0x3c, !PT ;  /* 0x0000000405050212 */ /* 0x000fc800078e3cff */
[----:B------:R-:W-:-:S04]  /*aac0*/  @P0 LOP3.LUT R4, R5, R4, RZ, 0x3c, !PT ;  /* 0x0000000405040212 */ /* 0x000fc800078e3cff */
[----:B------:R-:W-:-:S05]  /*aad0*/  @P0 LOP3.LUT R5, R5, R4, RZ, 0x3c, !PT ;  /* 0x0000000405050212 */ /* 0x000fca00078e3cff */
[----:B------:R-:W-:Y:S01]  /*aae0*/  @!PT LDS RZ, [RZ] ;  /* 0x00000000fffff984 */ /* 0x000fe20000000800 */
[----:B------:R-:W-:Y:S04]  /*aaf0*/  @P0 LDGSTS.E.BYPASS.LTC128B.128 [R8+0x15400], desc[UR36][R4.64], !P4 ;  /* 0x1540000004080fae */ /* 0x000fe8000e101d64 */
[----:B------:R-:W-:Y:S04]  /*ab00*/  @P0 LDGSTS.E.BYPASS.LTC128B.128 [R8+0x17400], desc[UR36][R4.64+0x40], !P3 ;  /* 0x1740004004080fae */ /* 0x000fe8000d901d64 */
[----:B------:R0:W-:Y:S04]  /*ab10*/  @P0 LDGSTS.E.BYPASS.LTC128B.128 [R8+0x19400], desc[UR36][R4.64+0x80], !P2 ;  /* 0x1940008004080fae */ /* 0x0001e8000d101d64 */
[----:B0-----:R-:W0:Y:S01]  /*ab20*/  SHFL.IDX PT, R5, R0, 0x1, 0x1c1f ;  /* 0x003c1f0000057f89 */ /* 0x001e2200000e0000 */
[----:B------:R-:W-:-:S03]  /*ab30*/  @P1 IMAD R8, R7, 0x2, R23 ;  /* 0x0000000207081824 */ /* 0x000fc600078e0217 */
        /* <DEDUP_REMOVED lines=11> */
[----:B------:R-:W-:Y:S01]  /*abf0*/  @P1 IMAD R8, R7, 0x2, R23 ;  /* 0x0000000207081824 */ /* 0x000fe200078e0217 */
[----:B------:R-:W1:Y:S04]  /*ac00*/  SHFL.IDX PT, R4, R6, 0x2, 0x1c1f ;  /* 0x005c1f0006047f89 */ /* 0x000e6800000e0000 */
[----:B------:R-:W2:Y:S04]  /*ac10*/  SHFL.IDX PT, R6, R6, 0x3, 0x1c1f ;  /* 0x007c1f0006067f89 */ /* 0x000ea800000e0000 */
[----:B------:R-:W3:Y:S01]  /*ac20*/  SHFL.IDX PT, R0, R0, 0x3, 0x1c1f ;  /* 0x007c1f0000007f89 */ /* 0x000ee200000e0000 */
[----:B0-----:R-:W-:-:S05]  /*ac30*/  @P1 LEA R5, P0, R9, R5, 0x1 ;  /* 0x0000000509051211 */ /* 0x001fca00078008ff */
[----:B-1----:R-:W-:-:S05]  /*ac40*/  @P1 IMAD.X R4, RZ, RZ, R4, P0 ;  /* 0x000000ffff041224 */ /* 0x002fca00000e0604 */
[----:B------:R-:W-:-:S04]  /*ac50*/  @P1 LOP3.LUT R5, R5, R4, RZ, 0x3c, !PT ;  /* 0x0000000405051212 */ /* 0x000fc800078e3cff */
[----:B------:R-:W-:-:S04]  /*ac60*/  @P1 LOP3.LUT R4, R5, R4, RZ, 0x3c, !PT ;  /* 0x0000000405041212 */ /* 0x000fc800078e3cff */
[----:B------:R-:W-:-:S05]  /*ac70*/  @P1 LOP3.LUT R5, R5, R4, RZ, 0x3c, !PT ;  /* 0x0000000405051212 */ /* 0x000fca00078e3cff */
[----:B------:R1:W-:Y:S04]  /*ac80*/  @P1 LDGSTS.E.BYPASS.LTC128B.128 [R8+0x16400], desc[UR36][R4.64], !P4 ;  /* 0x1640000004081fae */ /* 0x0003e8000e101d64 */
[----:B------:R1:W-:Y:S04]  /*ac90*/  @P1 LDGSTS.E.BYPASS.LTC128B.128 [R8+0x18400], desc[UR36][R4.64+0x40], !P3 ;  /* 0x1840004004081fae */ /* 0x0003e8000d901d64 */
[----:B--23--:R1:W-:Y:S02]  /*aca0*/  @P1 LDGSTS.E.BYPASS.LTC128B.128 [R8+0x1a400], desc[UR36][R4.64+0x80], !P2 ;  /* 0x1a40008004081fae */ /* 0x00c3e4000d101d64 */
.L_x_301:
[----:B------:R-:W-:-:S13]  /*acb0*/  ISETP.GE.AND P0, PT, R3, 0x61, PT ;  /* 0x000000610300780c */ /* 0x000fda0003f06270 */
[----:B01----:R-:W-:Y:S01]  /*acc0*/  @P0 LEA R4, P1, R9, R0, 0x1 ;  /* 0x0000000009040211 */ /* 0x003fe200078208ff */
[----:B------:R-:W-:-:S03]  /*acd0*/  @P0 IMAD R7, R7, 0x2, R23 ;  /* 0x0000000207070824 */ /* 0x000fc600078e0217 */
[----:B------:R-:W-:-:S05]  /*ace0*/  @P0 IADD3.X R5, RZ, R6, RZ, P1, !PT ;  /* 0x00000006ff050210 */ /* 0x000fca0000ffe4ff */
        /* <DEDUP_REMOVED lines=8> */
.L_x_229:
[----:B------:R-:W-:Y:S02]  /*ad70*/  PLOP3.LUT P1, PT, P1, P0, PT, 0xa2, 0x0 ;  /* 0x000000000000781c */ /* 0x000fe40000f21472 */
[----:B------:R-:W-:-:S08]  /*ad80*/  @P0 R2UR P1, UR4, R2 ;  /* 0x00000000020402ca */ /* 0x000fd00000020000 */
[----:B------:R-:W-:-:S05]  /*ad90*/  @P0 PLOP3.LUT P0, PT, P1, PT, PT, 0x80, 0x0 ;  /* 0x000000000000081c */ /* 0x000fca0000f0f070 */
[----:B------:R-:W-:Y:S01]  /*ada0*/  @!P1 SYNCS.ARRIVE.TRANS64.RED.A0T1 RZ, [UR4+0x2d830], RZ ;  /* 0x02d830ffffff99a7 */ /* 0x000fe20008200404 */
[----:B------:R-:W-:Y:S07]  /*adb0*/  @!P1 ARRIVES.LDGSTSBAR.64.TRANSCNT [UR4+0x2d830] ;  /* 0x02d83000ff0099b0 */ /* 0x000fee0008000a84 */
[----:B------:R-:W-:Y:S05]  /*adc0*/  @P0 BRA.U.ANY `(.L_x_229) ;  /* 0xfffffffd00e80947 */ /* 0x000fea000393ffff */
[----:B------:R-:W-:Y:S01]  /*add0*/  NOP ;  /* 0x0000000000007918 */ /* 0x000fe20000000000 */
[----:B------:R-:W2:Y:S02]  /*ade0*/  LDL R0, [R1+0x38] ;  /* 0x0000380001007983 */ /* 0x000ea40000100800 */
[----:B--2---:R-:W-:-:S13]  /*adf0*/  ISETP.NE.AND P2, PT, R0, 0x3, PT ;  /* 0x000000030000780c */ /* 0x004fda0003f45270 */
[----:B------:R-:W-:Y:S05]  /*ae00*/  @!P2 BRA `(.L_x_230) ;  /* 0x000000000004a947 */ /* 0x000fea0003800000 */
[----:B------:R-:W-:Y:S01]  /*ae10*/  BPT.TRAP 0x1 ;  /* 0x000000040000795c */ /* 0x000fe20000300000 */
.L_x_230:
[----:B0-----:R0:W5:Y:S01]  /*ae20*/  LDL.LU R4, [R1+0x20] ;  /* 0x0000200001047983 */ /* 0x0011620000300800 */
[----:B------:R0:W-:Y:S03]  /*ae30*/  SYNCS.ARRIVE.TRANS64.A1T0 RZ, [R2+URZ+0x2d830], RZ ;  /* 0x02d830ff02ff79a7 */ /* 0x0001e6000810003f */
[----:B------:R0:W5:Y:S02]  /*ae40*/  LDL.LU R3, [R1] ;  /* 0x0000000001037983 */ /* 0x0001640000300800 */
[----:B------:R-:W-:Y:S05]  /*ae50*/  WARPSYNC.ALL ;  /* 0x0000000000007948 */ /* 0x000fea0003800000 */
[----:B------:R-:W-:Y:S01]  /*ae60*/  ULDC.64 UR4, c[0x0][0x298] ;  /* 0x0000a60000047ab9 */ /* 0x000fe20000000a00 */
[----:B------:R-:W-:Y:S01]  /*ae70*/  BAR.SYNC.DEFER_BLOCKING 0x8, 0x200 ;  /* 0x0208000000007b1d */ /* 0x000fe20000010000 */
[----:B------:R-:W-:Y:S01]  /*ae80*/  LOP3.LUT P0, RZ, R22, 0x20, RZ, 0xc0, !PT ;  /* 0x0000002016ff7812 */ /* 0x000fe2000780c0ff */
[----:B0-----:R-:W-:-:S03]  /*ae90*/  VIADD R2, R23, 0xc400 ;  /* 0x0000c40017027836 */ /* 0x001fc60000000000 */
[----:B------:R-:W-:Y:S01]  /*aea0*/  SEL R28, R28, RZ, !P0 ;  /* 0x000000ff1c1c7207 */ /* 0x000fe20004000000 */
[----:B------:R-:W-:Y:S01]  /*aeb0*/  BSSY B6, `(.L_x_231) ;  /* 0x000001c000067945 */ /* 0x000fe20003800000 */
[----:B-----5:R-:W-:Y:S02]  /*aec0*/  SEL R4, R4, RZ, !P0 ;  /* 0x000000ff04047207 */ /* 0x020fe40004000000 */
[----:B------:R-:W-:Y:S02]  /*aed0*/  LOP3.LUT P0, RZ, R2, 0x1bf, RZ, 0xc0, !PT ;  /* 0x000001bf02ff7812 */ /* 0x000fe4000780c0ff */
[----:B------:R-:W-:Y:S01]  /*aee0*/  SHF.R.S32.HI R0, RZ, 0x1f, R3 ;  /* 0x0000001fff007819 */ /* 0x000fe20000011403 */
[----:B------:R0:W-:Y:S04]  /*aef0*/  STL [R1+0x2c], R4 ;  /* 0x00002c0401007387 */ /* 0x0001e80000100800 */
[----:B------:R-:W-:-:S04]  /*af00*/  IMAD R0, R0, UR4, RZ ;  /* 0x0000000400007c24 */ /* 0x000fc8000f8e02ff */
[C---:B------:R-:W-:Y:S02]  /*af10*/  IMAD R0, R3.reuse, UR5, R0 ;  /* 0x0000000503007c24 */ /* 0x040fe4000f8e0200 */
[----:B------:R-:W-:-:S04]  /*af20*/  IMAD.WIDE.U32 R2, R3, UR4, RZ ;  /* 0x0000000403027c25 */ /* 0x000fc8000f8e00ff */
[----:B------:R-:W-:Y:S01]  /*af30*/  IMAD.IADD R0, R3, 0x1, R0 ;  /* 0x0000000103007824 */ /* 0x000fe200078e0200 */
[----:B------:R0:W-:Y:S04]  /*af40*/  STL.64 [R1+0x20], R2 ;  /* 0x0000200201007387 */ /* 0x0001e80000100a00 */
[----:B------:R0:W-:Y:S01]  /*af50*/  STL [R1], R0 ;  /* 0x0000000001007387 */ /* 0x0001e20000100800 */
[----:B------:R-:W-:Y:S05]  /*af60*/  @!P0 BRA `(.L_x_232) ;  /* 0x0000000000408947 */ /* 0x000fea0003800000 */
[----:B0-----:R-:W-:Y:S01]  /*af70*/  MOV R2, 0x0 ;  /* 0x0000000000027802 */ /* 0x001fe20000000f00 */
        /* <DEDUP_REMOVED lines=15> */
.L_x_232:
[----:B------:R-:W-:Y:S05]  /*b070*/  BSYNC B6 ;  /* 0x0000000000067941 */ /* 0x000fea0003800000 */
.L_x_231:
[----:B0-----:R-:W2:Y:S01]  /*b080*/  LDL.LU R0, [R1+0x2c] ;  /* 0x00002c0001007983 */ /* 0x001ea20000300800 */
[----:B------:R-:W0:Y:S01]  /*b090*/  LDC R10, c[0x0][0x448] ;  /* 0x00011200ff0a7b82 */ /* 0x000e220000000800 */
[----:B------:R-:W-:Y:S01]  /*b0a0*/  ULDC.64 UR4, c[0x0][0x2d8] ;  /* 0x0000b60000047ab9 */ /* 0x000fe20000000a00 */
[----:B------:R-:W-:Y:S01]  /*b0b0*/  ULDC.64 UR6, c[0x0][0x2c8] ;  /* 0x0000b20000067ab9 */ /* 0x000fe20000000a00 */
[----:B------:R-:W3:Y:S01]  /*b0c0*/  LDL.LU R21, [R1] ;  /* 0x0000000001157983 */ /* 0x000ee20000300800 */
[----:B------:R-:W-:-:S03]  /*b0d0*/  ULDC.64 UR8, c[0x0][0x280] ;  /* 0x0000a00000087ab9 */ /* 0x000fc60000000a00 */
[----:B------:R-:W3:Y:S04]  /*b0e0*/  LDL.LU.64 R2, [R1+0x20] ;  /* 0x0000200001027983 */ /* 0x000ee80000300a00 */
[----:B------:R-:W4:Y:S01]  /*b0f0*/  LDL R20, [R1+0x4] ;  /* 0x0000040001147983 */ /* 0x000f220000100800 */
[----:B------:R-:W1:Y:S01]  /*b100*/  S2R R13, SR_TID.X ;  /* 0x00000000000d7919 */ /* 0x000e620000002100 */
[----:B0-----:R-:W-:-:S13]  /*b110*/  ISETP.NE.AND P0, PT, R10, 0x1, PT ;  /* 0x000000010a00780c */ /* 0x001fda0003f05270 */
[----:B------:R-:W0:Y:S01]  /*b120*/  @P0 LDC R5, c[0x0][0x450] ;  /* 0x00011400ff050b82 */ /* 0x000e220000000800 */
[----:B-1----:R-:W-:-:S05]  /*b130*/  IMAD.SHL.U32 R11, R13, 0x8, RZ ;  /* 0x000000080d0b7824 */ /* 0x002fca00078e00ff */
[----:B------:R-:W-:-:S04]  /*b140*/  LOP3.LUT R11, R11, 0x18, RZ, 0xc0, !PT ;  /* 0x000000180b0b7812 */ /* 0x000fc800078ec0ff */
[C---:B------:R-:W-:Y:S02]  /*b150*/  LOP3.LUT R12, R11.reuse, 0x20, RZ, 0xfc, !PT ;  /* 0x000000200b0c7812 */ /* 0x040fe400078efcff */
[----:B------:R-:W-:Y:S01]  /*b160*/  LOP3.LUT R11, R11, 0x40, RZ, 0xfc, !PT ;  /* 0x000000400b0b7812 */ /* 0x000fe200078efcff */
[----:B--2---:R-:W-:Y:S02]  /*b170*/  IMAD.MOV.U32 R4, RZ, RZ, R0 ;  /* 0x000000ffff047224 */ /* 0x004fe400078e0000 */
[----:B---3--:R-:W-:Y:S02]  /*b180*/  IMAD.MOV.U32 R3, RZ, RZ, R21 ;  /* 0x000000ffff037224 */ /* 0x008fe400078e0015 */
[----:B------:R-:W1:Y:S01]  /*b190*/  S2R R21, SR_TID.X ;  /* 0x0000000000157919 */ /* 0x000e620000002100 */
[----:B----4-:R-:W-:Y:S02]  /*b1a0*/  IMAD R0, R20, UR4, RZ ;  /* 0x0000000414007c24 */ /* 0x010fe4000f8e02ff */
[----:B------:R-:W2:Y:S01]  /*b1b0*/  S2R R20, SR_TID.X ;  /* 0x0000000000147919 */ /* 0x000ea20000002100 */
[----:B------:R-:W-:-:S04]  /*b1c0*/  IMAD.WIDE.U32 R2, R18, UR4, R2 ;  /* 0x0000000412027c25 */ /* 0x000fc8000f8e0002 */
[----:B------:R-:W-:Y:S01]  /*b1d0*/  IMAD R0, R18, UR5, R0 ;  /* 0x0000000512007c24 */ /* 0x000fe2000f8e0200 */
[----:B------:R-:W-:-:S04]  /*b1e0*/  ULDC.64 UR4, c[0x0][0x2e0] ;  /* 0x0000b80000047ab9 */ /* 0x000fc80000000a00 */
[----:B------:R-:W-:Y:S01]  /*b1f0*/  IADD3 R3, R3, R0, RZ ;  /* 0x0000000003037210 */ /* 0x000fe20007ffe0ff */
[----:B------:R-:W-:Y:S02]  /*b200*/  IMAD R0, R4, UR4, RZ ;  /* 0x0000000404007c24 */ /* 0x000fe4000f8e02ff */
[----:B------:R-:W3:Y:S02]  /*b210*/  @P0 LDC R4, c[0x0][0x44c] ;  /* 0x00011300ff040b82 */ /* 0x000ee40000000800 */
[C---:B------:R-:W-:Y:S02]  /*b220*/  IMAD R0, R28.reuse, UR5, R0 ;  /* 0x000000051c007c24 */ /* 0x040fe4000f8e0200 */
[----:B------:R-:W-:Y:S01]  /*b230*/  IMAD.WIDE.U32 R2, R28, UR4, R2 ;  /* 0x000000041c027c25 */ /* 0x000fe2000f8e0002 */
[----:B------:R-:W-:-:S03]  /*b240*/  ULDC.64 UR4, c[0x0][0x2d0] ;  /* 0x0000b40000047ab9 */ /* 0x000fc60000000a00 */
[----:B------:R-:W-:Y:S02]  /*b250*/  IMAD.IADD R3, R3, 0x1, R0 ;  /* 0x0000000103037824 */ /* 0x000fe400078e0200 */
[----:B-1----:R-:W-:Y:S01]  /*b260*/  IMAD.SHL.U32 R21, R21, 0x20, RZ ;  /* 0x0000002015157824 */ /* 0x002fe200078e00ff */
[----:B--2---:R-:W-:-:S04]  /*b270*/  LOP3.LUT R20, R20, 0x7f, RZ, 0xc0, !PT ;  /* 0x0000007f14147812 */ /* 0x004fc800078ec0ff */
[----:B------:R-:W-:Y:S02]  /*b280*/  LOP3.LUT R21, R21, 0x60, RZ, 0xc0, !PT ;  /* 0x0000006015157812 */ /* 0x000fe400078ec0ff */
[----:B------:R-:W-:-:S04]  /*b290*/  SHF.R.U32.HI R20, RZ, 0x2, R20 ;  /* 0x00000002ff147819 */ /* 0x000fc80000011614 */
[----:B------:R-:W-:Y:S02]  /*b2a0*/  LOP3.LUT R20, R20, R21, RZ, 0xfc, !PT ;  /* 0x0000001514147212 */ /* 0x000fe400078efcff */
[----:B------:R-:W-:-:S03]  /*b2b0*/  LOP3.LUT R21, R13, 0x7f, RZ, 0xc0, !PT ;  /* 0x0000007f0d157812 */ /* 0x000fc600078ec0ff */
[----:B------:R-:W-:Y:S01]  /*b2c0*/  IMAD R6, R17, 0xc0, R20 ;  /* 0x000000c011067824 */ /* 0x000fe200078e0214 */
[----:B------:R-:W-:Y:S01]  /*b2d0*/  SHF.R.U32.HI R21, RZ, 0x2, R21 ;  /* 0x00000002ff157819 */ /* 0x000fe20000011615 */
[----:B------:R-:W-:Y:S02]  /*b2e0*/  IMAD.SHL.U32 R20, R13, 0x8, RZ ;  /* 0x000000080d147824 */ /* 0x000fe400078e00ff */
[----:B---3--:R-:W-:-:S03]  /*b2f0*/  @P0 IMAD.HI.U32 R0, R6, R4, RZ ;  /* 0x0000000406000227 */ /* 0x008fc600078e00ff */
[----:B------:R-:W-:Y:S01]  /*b300*/  LOP3.LUT R20, R20, 0x18, RZ, 0xc0, !PT ;  /* 0x0000001814147812 */ /* 0x000fe200078ec0ff */
[----:B------:R-:W-:Y:S01]  /*b310*/  IMAD.MOV.U32 R4, RZ, RZ, R6 ;  /* 0x000000ffff047224 */ /* 0x000fe200078e0006 */
[----:B0-----:R-:W-:-:S04]  /*b320*/  @P0 SHF.R.U32.HI R4, RZ, R5, R0 ;  /* 0x00000005ff040219 */ /* 0x001fc80000011600 */
[--C-:B------:R-:W-:Y:S01]  /*b330*/  SHF.R.S32.HI R0, RZ, 0x1f, R4.reuse ;  /* 0x0000001fff007819 */ /* 0x100fe20000011404 */
[----:B------:R-:W-:-:S04]  /*b340*/  IMAD.MOV R7, RZ, RZ, -R4 ;  /* 0x000000ffff077224 */ /* 0x000fc800078e0a04 */
[----:B------:R-:W-:-:S04]  /*b350*/  IMAD R0, R0, UR4, RZ ;  /* 0x0000000400007c24 */ /* 0x000fc8000f8e02ff */
[C---:B------:R-:W-:Y:S02]  /*b360*/  IMAD R0, R4.reuse, UR5, R0 ;  /* 0x0000000504007c24 */ /* 0x040fe4000f8e0200 */
[----:B------:R-:W-:-:S05]  /*b370*/  IMAD.WIDE.U32 R4, R4, UR4, R2 ;  /* 0x0000000404047c25 */ /* 0x000fca000f8e0002 */
[----:B------:R-:W-:Y:S01]  /*b380*/  IADD3 R5, R5, R0, RZ ;  /* 0x0000000005057210 */ /* 0x000fe20007ffe0ff */
[----:B------:R-:W-:-:S04]  /*b390*/  IMAD R0, R10, R7, R6 ;  /* 0x000000070a007224 */ /* 0x000fc800078e0206 */
[----:B------:R-:W-:Y:S01]  /*b3a0*/  IMAD.WIDE.U32 R8, R0, UR6, R4 ;  /* 0x0000000600087c25 */ /* 0x000fe2000f8e0004 */
[----:B------:R-:W-:-:S03]  /*b3b0*/  SHF.R.S32.HI R7, RZ, 0x1f, R0 ;  /* 0x0000001fff077819 */ /* 0x000fc60000011400 */
[----:B------:R-:W-:Y:S01]  /*b3c0*/  VIADD R5, R6, 0x80 ;  /* 0x0000008006057836 */ /* 0x000fe20000000000 */
[----:B------:R-:W-:Y:S01]  /*b3d0*/  LEA R4, P1, R8, UR8, 0x1 ;  /* 0x0000000808047c11 */ /* 0x000fe2000f8208ff */
[----:B------:R-:W-:Y:S02]  /*b3e0*/  IMAD R7, R7, UR6, RZ ;  /* 0x0000000607077c24 */ /* 0x000fe4000f8e02ff */
[----:B------:R-:W-:Y:S02]  /*b3f0*/  IMAD.MOV.U32 R6, RZ, RZ, R5 ;  /* 0x000000ffff067224 */ /* 0x000fe400078e0005 */
[----:B------:R-:W-:Y:S02]  /*b400*/  IMAD R0, R0, UR7, R7 ;  /* 0x0000000700007c24 */ /* 0x000fe4000f8e0207 */
[----:B------:R-:W0:Y:S02]  /*b410*/  @P0 LDC R7, c[0x0][0x44c] ;  /* 0x00011300ff070b82 */ /* 0x000e240000000800 */
[----:B------:R-:W-:-:S05]  /*b420*/  IMAD.IADD R0, R9, 0x1, R0 ;  /* 0x0000000109007824 */ /* 0x000fca00078e0200 */
[----:B------:R-:W-:Y:S02]  /*b430*/  LEA.HI.X R0, R8, UR9, R0, 0x1, P1 ;  /* 0x0000000908007c11 */ /* 0x000fe400088f0c00 */
[----:B------:R-:W1:Y:S01]  /*b440*/  @P0 LDC R8, c[0x0][0x450] ;  /* 0x00011400ff080b82 */ /* 0x000e620000000800 */
[----:B0-----:R-:W-:-:S05]  /*b450*/  @P0 IMAD.HI.U32 R7, R5, R7, RZ ;  /* 0x0000000705070227 */ /* 0x001fca00078e00ff */
[----:B-1----:R-:W-:-:S05]  /*b460*/  @P0 SHF.R.U32.HI R6, RZ, R8, R7 ;  /* 0x00000008ff060219 */ /* 0x002fca0000011607 */
[----:B------:R-:W-:Y:S02]  /*b470*/  IMAD.MOV R7, RZ, RZ, -R6 ;  /* 0x000000ffff077224 */ /* 0x000fe400078e0a06 */
[----:B------:R-:W-:-:S04]  /*b480*/  IMAD.WIDE.U32 R2, R6, UR4, R2 ;  /* 0x0000000406027c25 */ /* 0x000fc8000f8e0002 */
[----:B------:R-:W-:Y:S01]  /*b490*/  IMAD R5, R10, R7, R5 ;  /* 0x000000070a057224 */ /* 0x000fe200078e0205 */
[----:B------:R-:W-:-:S05]  /*b4a0*/  SHF.R.S32.HI R7, RZ, 0x1f, R6 ;  /* 0x0000001fff077819 */ /* 0x000fca0000011406 */
[----:B------:R-:W-:Y:S01]  /*b4b0*/  IMAD R7, R7, UR4, RZ ;  /* 0x0000000407077c24 */ /* 0x000fe2000f8e02ff */
[----:B------:R-:W-:Y:S02]  /*b4c0*/  ULDC UR4, c[0x0][0x2b8] ;  /* 0x0000ae0000047ab9 */ /* 0x000fe40000000800 */
[----:B------:R-:W-:Y:S01]  /*b4d0*/  ISETP.GE.AND P3, PT, R20, UR4, PT ;  /* 0x0000000414007c0c */ /* 0x000fe2000bf66270 */
[----:B------:R-:W-:Y:S01]  /*b4e0*/  IMAD R7, R6, UR5, R7 ;  /* 0x0000000506077c24 */ /* 0x000fe2000f8e0207 */
[----:B------:R-:W-:Y:S01]  /*b4f0*/  SHF.R.S32.HI R6, RZ, 0x1f, R5 ;  /* 0x0000001fff067819 */ /* 0x000fe20000011405 */
[----:B------:R-:W-:Y:S01]  /*b500*/  UMOV UR5, 0xffffffff ;  /* 0xffffffff00057882 */ /* 0x000fe20000000000 */
[----:B------:R-:W-:Y:S02]  /*b510*/  ISETP.GE.AND P1, PT, R11, UR4, PT ;  /* 0x000000040b007c0c */ /* 0x000fe4000bf26270 */
[----:B------:R-:W-:Y:S01]  /*b520*/  IADD3 R3, R3, R7, RZ ;  /* 0x0000000703037210 */ /* 0x000fe20007ffe0ff */
[----:B------:R-:W-:-:S02]  /*b530*/  IMAD R6, R6, UR6, RZ ;  /* 0x0000000606067c24 */ /* 0x000fc4000f8e02ff */
[----:B------:R-:W-:-:S04]  /*b540*/  IMAD.WIDE.U32 R2, R5, UR6, R2 ;  /* 0x0000000605027c25 */ /* 0x000fc8000f8e0002 */
[----:B------:R-:W-:Y:S01]  /*b550*/  IMAD R6, R5, UR7, R6 ;  /* 0x0000000705067c24 */ /* 0x000fe2000f8e0206 */
[----:B------:R-:W-:-:S03]  /*b560*/  LEA R8, P0, R2, UR8, 0x1 ;  /* 0x0000000802087c11 */ /* 0x000fc6000f8008ff */
[----:B------:R-:W-:-:S05]  /*b570*/  IMAD.IADD R3, R3, 0x1, R6 ;  /* 0x0000000103037824 */ /* 0x000fca00078e0206 */
[----:B------:R-:W-:Y:S02]  /*b580*/  LEA.HI.X R3, R2, UR9, R3, 0x1, P0 ;  /* 0x0000000902037c11 */ /* 0x000fe400080f0c03 */
[----:B------:R-:W-:Y:S01]  /*b590*/  ISETP.GE.AND P0, PT, R12, UR4, PT ;  /* 0x000000040c007c0c */ /* 0x000fe2000bf06270 */
[----:B------:R-:W-:-:S12]  /*b5a0*/  BRA.DIV UR5, `(.L_x_233) ;  /* 0x0000003205d07947 */ /* 0x000fd8000b800000 */
[----:B------:R-:W2:Y:S04]  /*b5b0*/  LDL.LU R5, [R1+0x28] ;  /* 0x0000280001057983 */ /* 0x000ea80000300800 */
[----:B------:R-:W3:Y:S01]  /*b5c0*/  LDL R9, [R1+0x18] ;  /* 0x0000180001097983 */ /* 0x000ee20000100800 */
[----:B------:R-:W-:-:S03]  /*b5d0*/  IMAD R17, R17, 0xc0, R21 ;  /* 0x000000c011117824 */ /* 0x000fc600078e0215 */
[----:B------:R-:W-:Y:S01]  /*b5e0*/  SHFL.IDX PT, R6, R0, RZ, 0x1c1f ;  /* 0x001c1fff00067589 */ /* 0x000fe200000e0000 */
[----:B--2---:R-:W-:-:S03]  /*b5f0*/  IMAD R2, R5, R10, RZ ;  /* 0x0000000a05027224 */ /* 0x004fc600078e02ff */
[----:B------:R-:W0:Y:S02]  /*b600*/  SHFL.IDX PT, R5, R4, RZ, 0x1c1f ;  /* 0x001c1fff04057589 */ /* 0x000e2400000e0000 */
[----:B------:R-:W-:-:S13]  /*b610*/  ISETP.GE.AND P2, PT, R17, R2, PT ;  /* 0x000000021100720c */ /* 0x000fda0003f46270 */
[----:B0-----:R-:W-:-:S05]  /*b620*/  @!P2 LEA R5, P4, R20, R5, 0x1 ;  /* 0x000000051405a211 */ /* 0x001fca00078808ff */
[----:B------:R-:W-:-:S05]  /*b630*/  @!P2 IMAD.X R6, RZ, RZ, R6, P4 ;  /* 0x000000ffff06a224 */ /* 0x000fca00020e0606 */
[----:B------:R-:W-:Y:S01]  /*b640*/  @!P2 MOV R7, R6 ;  /* 0x000000060007a202 */ /* 0x000fe20000000f00 */
[----:B------:R-:W-:Y:S02]  /*b650*/  @!P2 IMAD.MOV.U32 R6, RZ, RZ, R5 ;  /* 0x000000ffff06a224 */ /* 0x000fe400078e0005 */
[----:B------:R-:W0:Y:S04]  /*b660*/  SHFL.IDX PT, R5, R4, 0x1, 0x1c1f ;  /* 0x003c1f0004057f89 */ /* 0x000e2800000e0000 */
[----:B---3--:R-:W-:Y:S04]  /*b670*/  @!P2 LDGSTS.E.BYPASS.LTC128B.128 [R9+0xc400], desc[UR36][R6.64], !P3 ;  /* 0x0c4000000609afae */ /* 0x008fe8000d901d64 */
[----:B------:R-:W-:Y:S04]  /*b680*/  @!P2 LDGSTS.E.BYPASS.LTC128B.128 [R9+0xf400], desc[UR36][R6.64+0x40], !P0 ;  /* 0x0f4000400609afae */ /* 0x000fe8000c101d64 */
[----:B------:R1:W-:Y:S04]  /*b690*/  @!P2 LDGSTS.E.BYPASS.LTC128B.128 [R9+0x12400], desc[UR36][R6.64+0x80], !P1 ;  /* 0x124000800609afae */ /* 0x0003e8000c901d64 */
[----:B-1----:R-:W1:Y:S01]  /*b6a0*/  SHFL.IDX PT, R7, R0, 0x1, 0x1c1f ;  /* 0x003c1f0000077f89 */ /* 0x002e6200000e0000 */
[----:B------:R-:W-:-:S05]  /*b6b0*/  VIADD R6, R17, 0x20 ;  /* 0x0000002011067836 */ /* 0x000fca0000000000 */
[----:B------:R-:W-:-:S13]  /*b6c0*/  ISETP.GE.AND P2, PT, R6, R2, PT ;  /* 0x000000020600720c */ /* 0x000fda0003f46270 */
[----:B0-----:R-:W-:-:S05]  /*b6d0*/  @!P2 LEA R5, P4, R20, R5, 0x1 ;  /* 0x000000051405a211 */ /* 0x001fca00078808ff */
[----:B-1----:R-:W-:Y:S02]  /*b6e0*/  @!P2 IMAD.X R7, RZ, RZ, R7, P4 ;  /* 0x000000ffff07a224 */ /* 0x002fe400020e0607 */
[----:B------:R-:W-:Y:S02]  /*b6f0*/  @!P2 IMAD.MOV.U32 R6, RZ, RZ, R5 ;  /* 0x000000ffff06a224 */ /* 0x000fe400078e0005 */
[----:B------:R-:W0:Y:S04]  /*b700*/  SHFL.IDX PT, R5, R4, 0x2, 0x1c1f ;  /* 0x005c1f0004057f89 */ /* 0x000e2800000e0000 */
[----:B------:R-:W-:Y:S04]  /*b710*/  @!P2 LDGSTS.E.BYPASS.LTC128B.128 [R9+0xcc00], desc[UR36][R6.64], !P3 ;  /* 0x0cc000000609afae */ /* 0x000fe8000d901d64 */
[----:B------:R-:W-:Y:S04]  /*b720*/  @!P2 LDGSTS.E.BYPASS.LTC128B.128 [R9+0xfc00], desc[UR36][R6.64+0x40], !P0 ;  /* 0x0fc000400609afae */ /* 0x000fe8000c101d64 */
[----:B------:R1:W-:Y:S04]  /*b730*/  @!P2 LDGSTS.E.BYPASS.LTC128B.128 [R9+0x12c00], desc[UR36][R6.64+0x80], !P1 ;  /* 0x12c000800609afae */ /* 0x0003e8000c901d64 */
[----:B------:R-:W-:Y:S04]  /*b740*/  SHFL.IDX PT, R4, R4, 0x3, 0x1c1f ;  /* 0x007c1f0004047f89 */ /* 0x000fe800000e0000 */
[----:B-1----:R-:W1:Y:S01]  /*b750*/  SHFL.IDX PT, R7, R0, 0x2, 0x1c1f ;  /* 0x005c1f0000077f89 */ /* 0x002e6200000e0000 */
[----:B------:R-:W-:-:S03]  /*b760*/  IADD3 R6, R17, 0x40, RZ ;  /* 0x0000004011067810 */ /* 0x000fc60007ffe0ff */
[----:B------:R-:W2:Y:S01]  /*b770*/  SHFL.IDX PT, R0, R0, 0x3, 0x1c1f ;  /* 0x007c1f0000007f89 */ /* 0x000ea200000e0000 */
[----:B------:R-:W-:-:S13]  /*b780*/  ISETP.GE.AND P2, PT, R6, R2, PT ;  /* 0x000000020600720c */ /* 0x000fda0003f46270 */
[----:B0-----:R-:W-:-:S05]  /*b790*/  @!P2 LEA R5, P4, R20, R5, 0x1 ;  /* 0x000000051405a211 */ /* 0x001fca00078808ff */
[----:B------:R-:W-:Y:S02]  /*b7a0*/  @!P2 IMAD.MOV.U32 R6, RZ, RZ, R5 ;  /* 0x000000ffff06a224 */ /* 0x000fe400078e0005 */
[----:B-1----:R-:W-:Y:S02]  /*b7b0*/  @!P2 IMAD.X R7, RZ, RZ, R7, P4 ;  /* 0x000000ffff07a224 */ /* 0x002fe400020e0607 */
[----:B------:R-:W-:-:S03]  /*b7c0*/  VIADD R5, R17, 0x60 ;  /* 0x0000006011057836 */ /* 0x000fc60000000000 */
[----:B------:R-:W-:Y:S04]  /*b7d0*/  @!P2 LDGSTS.E.BYPASS.LTC128B.128 [R9+0xd400], desc[UR36][R6.64], !P3 ;  /* 0x0d4000000609afae */ /* 0x000fe8000d901d64 */
[----:B------:R-:W-:Y:S04]  /*b7e0*/  @!P2 LDGSTS.E.BYPASS.LTC128B.128 [R9+0x10400], desc[UR36][R6.64+0x40], !P0 ;  /* 0x104000400609afae */ /* 0x000fe8000c101d64 */
[----:B------:R-:W-:Y:S01]  /*b7f0*/  @!P2 LDGSTS.E.BYPASS.LTC128B.128 [R9+0x13400], desc[UR36][R6.64+0x80], !P1 ;  /* 0x134000800609afae */ /* 0x000fe2000c901d64 */
[----:B------:R-:W-:-:S13]  /*b800*/  ISETP.GE.AND P2, PT, R5, R2, PT ;  /* 0x000000020500720c */ /* 0x000fda0003f46270 */
[----:B------:R-:W-:-:S05]  /*b810*/  @!P2 LEA R4, P4, R20, R4, 0x1 ;  /* 0x000000041404a211 */ /* 0x000fca00078808ff */
[----:B--2---:R-:W-:-:S05]  /*b820*/  @!P2 IMAD.X R0, RZ, RZ, R0, P4 ;  /* 0x000000ffff00a224 */ /* 0x004fca00020e0600 */
[----:B------:R-:W-:Y:S02]  /*b830*/  @!P2 MOV R5, R0 ;  /* 0x000000000005a202 */ /* 0x000fe40000000f00 */
[----:B------:R-:W-:Y:S04]  /*b840*/  SHFL.IDX PT, R0, R3, RZ, 0x1c1f ;  /* 0x001c1fff03007589 */ /* 0x000fe800000e0000 */
[----:B------:R-:W-:Y:S04]  /*b850*/  @!P2 LDGSTS.E.BYPASS.LTC128B.128 [R9+0xdc00], desc[UR36][R4.64], !P3 ;  /* 0x0dc000000409afae */ /* 0x000fe8000d901d64 */
[----:B------:R-:W-:Y:S04]  /*b860*/  @!P2 LDGSTS.E.BYPASS.LTC128B.128 [R9+0x10c00], desc[UR36][R4.64+0x40], !P0 ;  /* 0x10c000400409afae */ /* 0x000fe8000c101d64 */
[----:B------:R0:W-:Y:S04]  /*b870*/  @!P2 LDGSTS.E.BYPASS.LTC128B.128 [R9+0x13c00], desc[UR36][R4.64+0x80], !P1 ;  /* 0x13c000800409afae */ /* 0x0001e8000c901d64 */
[----:B------:R-:W-:Y:S04]  /*b880*/  SHFL.IDX PT, R3, R3, 0x1, 0x1c1f ;  /* 0x003c1f0003037f89 */ /* 0x000fe800000e0000 */
[----:B0-----:R-:W0:Y:S01]  /*b890*/  SHFL.IDX PT, R4, R8, RZ, 0x1c1f ;  /* 0x001c1fff08047589 */ /* 0x001e2200000e0000 */
[----:B------:R-:W-:-:S03]  /*b8a0*/  VIADD R5, R17, 0x80 ;  /* 0x0000008011057836 */ /* 0x000fc60000000000 */
[----:B------:R-:W1:Y:S02]  /*b8b0*/  SHFL.IDX PT, R8, R8, 0x1, 0x1c1f ;  /* 0x003c1f0008087f89 */ /* 0x000e6400000e0000 */
[----:B------:R-:W-:-:S13]  /*b8c0*/  ISETP.GE.AND P2, PT, R5, R2, PT ;  /* 0x000000020500720c */ /* 0x000fda0003f46270 */
[----:B0-----:R-:W-:-:S05]  /*b8d0*/  @!P2 LEA R4, P4, R20, R4, 0x1 ;  /* 0x000000041404a211 */ /* 0x001fca00078808ff */
[----:B------:R-:W-:-:S04]  /*b8e0*/  @!P2 IMAD.X R0, RZ, RZ, R0, P4 ;  /* 0x000000ffff00a224 */ /* 0x000fc800020e0600 */
[----:B------:R-:W-:-:S05]  /*b8f0*/  @!P2 IMAD.MOV.U32 R5, RZ, RZ, R0 ;  /* 0x000000ffff05a224 */ /* 0x000fca00078e0000 */
[----:B------:R0:W-:Y:S04]  /*b900*/  @!P2 LDGSTS.E.BYPASS.LTC128B.128 [R9+0xe400], desc[UR36][R4.64], !P3 ;  /* 0x0e4000000409afae */ /* 0x0001e8000d901d64 */
[----:B------:R0:W-:Y:S04]  /*b910*/  @!P2 LDGSTS.E.BYPASS.LTC128B.128 [R9+0x11400], desc[UR36][R4.64+0x40], !P0 ;  /* 0x114000400409afae */ /* 0x0001e8000c101d64 */
[----:B-1----:R0:W-:Y:S02]  /*b920*/  @!P2 LDGSTS.E.BYPASS.LTC128B.128 [R9+0x14400], desc[UR36][R4.64+0x80], !P1 ;  /* 0x144000800409afae */ /* 0x0021e4000c901d64 */
.L_x_314:
[----:B------:R-:W2:Y:S01]  /*b930*/  LDL R0, [R1+0x18] ;  /* 0x0000180001007983 */ /* 0x000ea20000100800 */
[----:B------:R-:W-:-:S05]  /*b940*/  VIADD R17, R17, 0xa0 ;  /* 0x000000a011117836 */ /* 0x000fca0000000000 */
[----:B------:R-:W-:-:S13]  /*b950*/  ISETP.GE.AND P2, PT, R17, R2, PT ;  /* 0x000000021100720c */ /* 0x000fda0003f46270 */
[----:B------:R-:W-:-:S04]  /*b960*/  @!P2 LEA R2, P4, R20, R8, 0x1 ;  /* 0x000000081402a211 */ /* 0x000fc800078808ff */
[----:B------:R-:W-:-:S05]  /*b970*/  @!P2 IADD3.X R3, RZ, R3, RZ, P4, !PT ;  /* 0x00000003ff03a210 */ /* 0x000fca00027fe4ff */
[----:B------:R-:W-:Y:S01]  /*b980*/  @!PT LDS RZ, [RZ] ;  /* 0x00000000fffff984 */ /* 0x000fe20000000800 */
[----:B------:R-:W-:Y:S01]  /*b990*/  @!PT LDS RZ, [RZ] ;  /* 0x00000000fffff984 */ /* 0x000fe20000000800 */
[----:B------:R-:W-:Y:S01]  /*b9a0*/  @!PT LDS RZ, [RZ] ;  /* 0x00000000fffff984 */ /* 0x000fe20000000800 */
[----:B--2---:R1:W-:Y:S04]  /*b9b0*/  @!P2 LDGSTS.E.BYPASS.LTC128B.128 [R0+0xec00], desc[UR36][R2.64], !P3 ;  /* 0x0ec000000200afae */ /* 0x0043e8000d901d64 */
[----:B------:R1:W-:Y:S01]  /*b9c0*/  @!P2 LDGSTS.E.BYPASS.LTC128B.128 [R0+0x11c00], desc[UR36][R2.64+0x40], !P0 ;  /* 0x11c000400200afae */ /* 0x0003e2000c101d64 */
[----:B------:R-:W-:-:S03]  /*b9d0*/  PLOP3.LUT P0, PT, PT, PT, PT, 0x80, 0x0 ;  /* 0x000000000000781c */ /* 0x000fc60003f0f070 */
[----:B------:R1:W-:Y:S01]  /*b9e0*/  @!P2 LDGSTS.E.BYPASS.LTC128B.128 [R0+0x14c00], desc[UR36][R2.64+0x80], !P1 ;  /* 0x14c000800200afae */ /* 0x0003e2000c901d64 */
[----:B------:R-:W-:-:S09]  /*b9f0*/  NOP ;  /* 0x0000000000007918 */ /* 0x000fd20000000000 */
.L_x_234:
[----:B------:R-:W-:Y:S02]  /*ba00*/  PLOP3.LUT P1, PT, P1, P0, PT, 0xa2, 0x0 ;  /* 0x000000000000781c */ /* 0x000fe40000f21472 */
[----:B------:R-:W-:-:S08]  /*ba10*/  @P0 R2UR P1, UR4, R23 ;  /* 0x00000000170402ca */ /* 0x000fd00000020000 */
[----:B------:R-:W-:-:S05]  /*ba20*/  @P0 PLOP3.LUT P0, PT, P1, PT, PT, 0x80, 0x0 ;  /* 0x000000000000081c */ /* 0x000fca0000f0f070 */
[----:B------:R-:W-:Y:S01]  /*ba30*/  @!P1 SYNCS.ARRIVE.TRANS64.RED.A0T1 RZ, [UR4+0x2d800], RZ ;  /* 0x02d800ffffff99a7 */ /* 0x000fe20008200404 */
[----:B------:R-:W-:Y:S07]  /*ba40*/  @!P1 ARRIVES.LDGSTSBAR.64.TRANSCNT [UR4+0x2d800] ;  /* 0x02d80000ff0099b0 */ /* 0x000fee0008000a84 */
[----:B------:R-:W-:Y:S05]  /*ba50*/  @P0 BRA.U.ANY `(.L_x_234) ;  /* 0xfffffffd00e80947 */ /* 0x000fea000393ffff */
[----:B-1----:R-:W2:Y:S02]  /*ba60*/  LDL.LU R2, [R1+0x30] ;  /* 0x0000300001027983 */ /* 0x002ea40000300800 */
[----:B--2---:R-:W-:-:S05]  /*ba70*/  VIADD R2, R2, 0x1 ;  /* 0x0000000102027836 */ /* 0x004fca0000000000 */
[----:B------:R1:W-:Y:S01]  /*ba80*/  STL [R1+0x30], R2 ;  /* 0x0000300201007387 */ /* 0x0003e20000100800 */
[----:B------:R-:W-:-:S04]  /*ba90*/  LEA.HI R0, R2, R2, RZ, 0x1 ;  /* 0x0000000202007211 */ /* 0x000fc800078f08ff */
[----:B------:R-:W-:-:S05]  /*baa0*/  LOP3.LUT R0, R0, 0xfffffffe, RZ, 0xc0, !PT ;  /* 0xfffffffe00007812 */ /* 0x000fca00078ec0ff */
[----:B------:R-:W-:-:S05]  /*bab0*/  IMAD.IADD R0, R2, 0x1, -R0 ;  /* 0x0000000102007824 */ /* 0x000fca00078e0a00 */
[----:B------:R-:W-:Y:S01]  /*bac0*/  SHF.L.U32 R0, R0, 0x1f, RZ ;  /* 0x0000001f00007819 */ /* 0x000fe200000006ff */
[----:B------:R-:W-:Y:S01]  /*bad0*/  NOP ;  /* 0x0000000000007918 */ /* 0x000fe20000000000 */
[----:B------:R1:W-:Y:S01]  /*bae0*/  SYNCS.ARRIVE.TRANS64.A1T0 RZ, [R23+URZ+0x2d800], RZ ;  /* 0x02d800ff17ff79a7 */ /* 0x0003e2000810003f */
[----:B------:R-:W-:Y:S01]  /*baf0*/  BSSY B0, `(.L_x_235) ;  /* 0x0000003000007945 */ /* 0x000fe20003800000 */
[----:B------:R-:W2:Y:S03]  /*bb00*/  SYNCS.PHASECHK.TRANS64.TRYWAIT P0, [R23+URZ+0x2d820], R0 ;  /* 0x02d82000170075a7 */ /* 0x000ea6000800017f */
[----:B-12---:R-:W-:Y:S05]  /*bb10*/  @!P0 BRA `(.L_x_236) ;  /* 0x0000003400748947 */ /* 0x006fea0003800000 */
.L_x_315:
[----:B------:R-:W-:Y:S05]  /*bb20*/  BSYNC B0 ;  /* 0x0000000000007941 */ /* 0x000fea0003800000 */
.L_x_235:
[----:B------:R-:W2:Y:S01]  /*bb30*/  LDL R2, [R1+0xc] ;  /* 0x00000c0001027983 */ /* 0x000ea20000100800 */
[----:B------:R-:W-:Y:S01]  /*bb40*/  BSSY B0, `(.L_x_237) ;  /* 0x0000100000007945 */ /* 0x000fe20003800000 */
[----:B--2---:R-:W-:-:S13]  /*bb50*/  ISETP.GE.AND P0, PT, R2, 0x81, PT ;  /* 0x000000810200780c */ /* 0x004fda0003f06270 */
[----:B------:R-:W-:Y:S05]  /*bb60*/  @!P0 BRA `(.L_x_238) ;  /* 0x0000000c00f48947 */ /* 0x000fea0003800000 */
[----:B------:R-:W1:Y:S01]  /*bb70*/  LDL.LU R3, [R1+0x34] ;  /* 0x0000340001037983 */ /* 0x000e620000300800 */
[----:B------:R-:W-:Y:S01]  /*bb80*/  ULDC UR4, c[0x0][0x2f4] ;  /* 0x0000bd0000047ab9 */ /* 0x000fe20000000800 */
[----:B------:R-:W-:Y:S01]  /*bb90*/  IMAD.MOV.U32 R17, RZ, RZ, R29 ;  /* 0x000000ffff117224 */ /* 0x000fe200078e001d */
[----:B------:R-:W-:Y:S01]  /*bba0*/  MOV R10, R26 ;  /* 0x0000001a000a7202 */ /* 0x000fe20000000f00 */
[----:B------:R-:W0:Y:S01]  /*bbb0*/  S2R R2, SR_TID.X ;  /* 0x0000000000027919 */ /* 0x000e220000002100 */
[----:B------:R2:W-:Y:S01]  /*bbc0*/  STL [R1], R27 ;  /* 0x0000001b01007387 */ /* 0x0005e20000100800 */
[----:B0-----:R-:W-:-:S05]  /*bbd0*/  IMAD.SHL.U32 R4, R2, 0x8, RZ ;  /* 0x0000000802047824 */ /* 0x001fca00078e00ff */
[----:B------:R-:W-:-:S04]  /*bbe0*/  LOP3.LUT R4, R4, 0x18, RZ, 0xc0, !PT ;  /* 0x0000001804047812 */ /* 0x000fc800078ec0ff */
[C---:B------:R-:W-:Y:S02]  /*bbf0*/  LOP3.LUT R2, R4.reuse, 0x40, RZ, 0xfc, !PT ;  /* 0x0000004004027812 */ /* 0x040fe400078efcff */
[----:B------:R-:W-:Y:S02]  /*bc00*/  ISETP.GE.AND P3, PT, R4, UR4, PT ;  /* 0x0000000404007c0c */ /* 0x000fe4000bf66270 */
[----:B------:R-:W-:Y:S02]  /*bc10*/  ISETP.GE.AND P1, PT, R2, UR4, PT ;  /* 0x0000000402007c0c */ /* 0x000fe4000bf26270 */
[----:B-1----:R-:W-:Y:S02]  /*bc20*/  LEA.HI.SX32 R0, R3, 0xfffffffe, 0x19 ;  /* 0xfffffffe03007811 */ /* 0x002fe400078fcaff */
[----:B------:R-:W-:-:S04]  /*bc30*/  LOP3.LUT R3, R4, 0x20, RZ, 0xfc, !PT ;  /* 0x0000002004037812 */ /* 0x000fc800078efcff */
[----:B--2---:R-:W-:-:S13]  /*bc40*/  ISETP.GE.AND P2, PT, R3, UR4, PT ;  /* 0x0000000403007c0c */ /* 0x004fda000bf46270 */
.L_x_251:
[----:B------:R-:W2:Y:S01]  /*bc50*/  LDL R9, [R1+0x10] ;  /* 0x0000100001097983 */ /* 0x000ea20000100800 */
[----:B------:R-:W0:Y:S03]  /*bc60*/  LDC R4, c[0x0][0x430] ;  /* 0x00010c00ff047b82 */ /* 0x000e260000000800 */
[----:B------:R-:W3:Y:S04]  /*bc70*/  LDL R8, [R1+0x14] ;  /* 0x0000140001087983 */ /* 0x000ee80000100800 */
[----:B------:R-:W4:Y:S01]  /*bc80*/  LDL R7, [R1+0x8] ;  /* 0x0000080001077983 */ /* 0x000f220000100800 */
[----:B------:R-:W1:Y:S03]  /*bc90*/  S2R R2, SR_TID.X ;  /* 0x0000000000027919 */ /* 0x000e660000002100 */
[----:B------:R-:W5:Y:S01]  /*bca0*/  LDL R6, [R1+0x38] ;  /* 0x0000380001067983 */ /* 0x000f620000100800 */
[----:B0-----:R-:W-:-:S13]  /*bcb0*/  ISETP.NE.AND P0, PT, R4, 0x1, PT ;  /* 0x000000010400780c */ /* 0x001fda0003f05270 */
[----:B------:R-:W0:Y:S01]  /*bcc0*/  @P0 LDC R5, c[0x0][0x434] ;  /* 0x00010d00ff050b82 */ /* 0x000e220000000800 */
[----:B-1----:R-:W-:-:S04]  /*bcd0*/  LOP3.LUT R3, R2, 0x7f, RZ, 0xc0, !PT ;  /* 0x0000007f02037812 */ /* 0x002fc800078ec0ff */
[----:B------:R-:W-:-:S03]  /*bce0*/  SHF.R.U32.HI R4, RZ, 0x2, R3 ;  /* 0x00000002ff047819 */ /* 0x000fc60000011603 */
[----:B------:R-:W1:Y:S01]  /*bcf0*/  @P0 LDC R3, c[0x0][0x438] ;  /* 0x00010e00ff030b82 */ /* 0x000e620000000800 */
[----:B------:R-:W-:Y:S02]  /*bd00*/  IMAD.SHL.U32 R2, R2, 0x20, RZ ;  /* 0x0000002002027824 */ /* 0x000fe400078e00ff */
[----:B------:R-:W-:-:S03]  /*bd10*/  IMAD R4, R0, 0x80, R4 ;  /* 0x0000008000047824 */ /* 0x000fc600078e0204 */
[----:B------:R-:W-:Y:S01]  /*bd20*/  LOP3.LUT R2, R2, 0x60, RZ, 0xc0, !PT ;  /* 0x0000006002027812 */ /* 0x000fe200078ec0ff */
[----:B------:R-:W-:Y:S05]  /*bd30*/  YIELD ;  /* 0x0000000000007946 */ /* 0x000fea0003800000 */
[----:B------:R-:W-:Y:S01]  /*bd40*/  ULDC UR4, c[0x0][0x430] ;  /* 0x00010c0000047ab9 */ /* 0x000fe20000000800 */
[----:B--2---:R-:W-:-:S05]  /*bd50*/  IADD3 R4, R2, R4, R9 ;  /* 0x0000000402047210 */ /* 0x004fca0007ffe009 */
[----:B0-----:R-:W-:-:S04]  /*bd60*/  @P0 IMAD.HI.U32 R5, R4, R5, RZ ;  /* 0x0000000504050227 */ /* 0x001fc800078e00ff */
[----:B------:R-:W-:Y:S01]  /*bd70*/  IMAD.MOV.U32 R2, RZ, RZ, R4 ;  /* 0x000000ffff027224 */ /* 0x000fe200078e0004 */
[----:B-1----:R-:W-:-:S05]  /*bd80*/  @P0 SHF.R.U32.HI R2, RZ, R3, R5 ;  /* 0x00000003ff020219 */ /* 0x002fca0000011605 */
[--C-:B------:R-:W-:Y:S01]  /*bd90*/  IMAD.MOV R9, RZ, RZ, -R2.reuse ;  /* 0x000000ffff097224 */ /* 0x100fe200078e0a02 */
[----:B------:R-:W-:-:S03]  /*bda0*/  SHF.R.S32.HI R3, RZ, 0x1f, R2 ;  /* 0x0000001fff037819 */ /* 0x000fc60000011402 */
[----:B------:R-:W-:Y:S01]  /*bdb0*/  IMAD R9, R9, UR4, R4 ;  /* 0x0000000409097c24 */ /* 0x000fe2000f8e0204 */
[----:B------:R-:W-:Y:S02]  /*bdc0*/  ULDC.64 UR4, c[0x0][0x428] ;  /* 0x00010a0000047ab9 */ /* 0x000fe40000000a00 */
[----:B---3--:R-:W-:Y:S02]  /*bdd0*/  IMAD R4, R8, UR4, RZ ;  /* 0x0000000408047c24 */ /* 0x008fe4000f8e02ff */
[----:B----4-:R-:W-:-:S04]  /*bde0*/  IMAD.WIDE.U32 R2, R7, UR4, R2 ;  /* 0x0000000407027c25 */ /* 0x010fc8000f8e0002 */
[----:B------:R-:W-:Y:S01]  /*bdf0*/  IMAD R4, R7, UR5, R4 ;  /* 0x0000000507047c24 */ /* 0x000fe2000f8e0204 */
[----:B------:R-:W-:-:S04]  /*be00*/  ULDC.64 UR4, c[0x0][0x418] ;  /* 0x0001060000047ab9 */ /* 0x000fc80000000a00 */
[----:B------:R-:W-:Y:S02]  /*be10*/  IADD3 R3, R4, R3, RZ ;  /* 0x0000000304037210 */ /* 0x000fe40007ffe0ff */
[----:B------:R-:W-:-:S04]  /*be20*/  LEA R4, P0, R2, UR4, 0x2 ;  /* 0x0000000402047c11 */ /* 0x000fc8000f8010ff */
[----:B------:R-:W-:-:S05]  /*be30*/  LEA.HI.X R5, R2, UR5, R3, 0x2, P0 ;  /* 0x0000000502057c11 */ /* 0x000fca00080f1403 */
[----:B------:R-:W2:Y:S01]  /*be40*/  LDG.E R8, desc[UR36][R4.64] ;  /* 0x0000002404087981 */ /* 0x000ea2000c1e1900 */
[----:B-----5:R-:W-:Y:S01]  /*be50*/  ISETP.NE.AND P4, PT, R6, 0x3, PT ;  /* 0x000000030600780c */ /* 0x020fe20003f85270 */
[----:B------:R-:W-:-:S05]  /*be60*/  VIADD R26, R10, 0x1 ;  /* 0x000000010a1a7836 */ /* 0x000fca0000000000 */
[----:B------:R-:W-:-:S04]  /*be70*/  ISETP.NE.AND P0, PT, R26, 0x2, PT ;  /* 0x000000021a00780c */ /* 0x000fc80003f05270 */
[----:B------:R-:W-:Y:S01]  /*be80*/  SEL R29, RZ, 0x1, P0 ;  /* 0x00000001ff1d7807 */ /* 0x000fe20000000000 */
[----:B------:R-:W-:Y:S01]  /*be90*/  IMAD.MOV.U32 R27, RZ, RZ, R0 ;  /* 0x000000ffff1b7224 */ /* 0x000fe200078e0000 */
[----:B------:R-:W-:Y:S02]  /*bea0*/  SEL R26, R26, RZ, P0 ;  /* 0x000000ff1a1a7207 */ /* 0x000fe40000000000 */
[----:B------:R-:W-:Y:S02]  /*beb0*/  LOP3.LUT R29, R17, R29, RZ, 0x3c, !PT ;  /* 0x0000001d111d7212 */ /* 0x000fe400078e3cff */
[----:B--2---:R-:W-:Y:S01]  /*bec0*/  SHF.R.S32.HI R28, RZ, 0x1f, R8 ;  /* 0x0000001fff1c7819 */ /* 0x004fe20000011408 */
[----:B------:R-:W-:Y:S06]  /*bed0*/  @!P4 BRA `(.L_x_239) ;  /* 0x000000000004c947 */ /* 0x000fec0003800000 */
[----:B------:R-:W-:Y:S01]  /*bee0*/  BPT.TRAP 0x1 ;  /* 0x000000040000795c */ /* 0x000fe20000300000 */
.L_x_239:
[----:B------:R-:W-:Y:S01]  /*bef0*/  IMAD R5, R26, 0x8, R23 ;  /* 0x000000081a057824 */ /* 0x000fe200078e0217 */
[----:B------:R-:W-:Y:S01]  /*bf00*/  SHF.L.U32 R0, R29, 0x1f, RZ ;  /* 0x0000001f1d007819 */ /* 0x000fe200000006ff */
[----:B------:R-:W-:Y:S03]  /*bf10*/  BSSY B1, `(.L_x_240) ;  /* 0x0000003000017945 */ /* 0x000fe60003800000 */
[----:B------:R-:W0:Y:S02]  /*bf20*/  SYNCS.PHASECHK.TRANS64.TRYWAIT P0, [R5+URZ+0x2d840], R0 ;  /* 0x02d84000050075a7 */ /* 0x000e24000800017f */
[----:B0-----:R-:W-:Y:S05]  /*bf30*/  @!P0 BRA `(.L_x_241) ;  /* 0x0000003000808947 */ /* 0x001fea0003800000 */
.L_x_316:
[----:B------:R-:W-:Y:S05]  /*bf40*/  BSYNC B1 ;  /* 0x0000000000017941 */ /* 0x000fea0003800000 */
.L_x_240:
[----:B------:R-:W2:Y:S01]  /*bf50*/  LDL R4, [R1+0x4] ;  /* 0x0000040001047983 */ /* 0x000ea20000100800 */
[----:B------:R-:W-:Y:S01]  /*bf60*/  SHF.R.S32.HI R20, RZ, 0x1f, R9 ;  /* 0x0000001fff147819 */ /* 0x000fe20000011409 */
[----:B------:R-:W-:Y:S01]  /*bf70*/  ULDC.64 UR4, c[0x0][0x300] ;  /* 0x0000c00000047ab9 */ /* 0x000fe20000000a00 */
[C---:B------:R-:W-:Y:S01]  /*bf80*/  LOP3.LUT P5, RZ, R22.reuse, 0x2, RZ, 0xc0, !PT ;  /* 0x0000000216ff7812 */ /* 0x040fe200078ac0ff */
[----:B------:R-:W1:Y:S01]  /*bf90*/  S2R R6, SR_TID.X ;  /* 0x0000000000067919 */ /* 0x000e620000002100 */
[----:B------:R-:W-:Y:S01]  /*bfa0*/  IMAD.WIDE.U32 R2, R9, UR4, RZ ;  /* 0x0000000409027c25 */ /* 0x000fe2000f8e00ff */
[----:B------:R-:W-:-:S03]  /*bfb0*/  LOP3.LUT P4, RZ, R22, 0x1, RZ, 0xc0, !PT ;  /* 0x0000000116ff7812 */ /* 0x000fc6000788c0ff */
[----:B0-----:R-:W-:-:S04]  /*bfc0*/  IMAD R0, R20, UR4, RZ ;  /* 0x0000000414007c24 */ /* 0x001fc8000f8e02ff */
[----:B------:R-:W-:Y:S01]  /*bfd0*/  IMAD R0, R9, UR5, R0 ;  /* 0x0000000509007c24 */ /* 0x000fe2000f8e0200 */
[----:B------:R-:W-:-:S03]  /*bfe0*/  ULDC.64 UR4, c[0x0][0x310] ;  /* 0x0000c40000047ab9 */ /* 0x000fc60000000a00 */
[----:B------:R-:W-:Y:S02]  /*bff0*/  IMAD.IADD R3, R3, 0x1, R0 ;  /* 0x0000000103037824 */ /* 0x000fe400078e0200 */
[----:B------:R-:W-:Y:S02]  /*c000*/  IMAD R0, R28, UR4, RZ ;  /* 0x000000041c007c24 */ /* 0x000fe4000f8e02ff */
[----:B------:R-:W-:-:S04]  /*c010*/  IMAD.WIDE.U32 R2, R8, UR4, R2 ;  /* 0x0000000408027c25 */ /* 0x000fc8000f8e0002 */
[----:B------:R-:W-:Y:S01]  /*c020*/  IMAD R0, R8, UR5, R0 ;  /* 0x0000000508007c24 */ /* 0x000fe2000f8e0200 */
[----:B------:R-:W-:-:S04]  /*c030*/  ULDC.64 UR4, c[0x0][0x308] ;  /* 0x0000c20000047ab9 */ /* 0x000fc80000000a00 */
[----:B------:R-:W-:-:S03]  /*c040*/  IADD3 R3, R3, R0, RZ ;  /* 0x0000000003037210 */ /* 0x000fc60007ffe0ff */
[----:B------:R-:W-:-:S04]  /*c050*/  IMAD.WIDE.U32 R2, R18, UR4, R2 ;  /* 0x0000000412027c25 */ /* 0x000fc8000f8e0002 */
[----:B-1----:R-:W-:Y:S02]  /*c060*/  IMAD.SHL.U32 R11, R6, 0x8, RZ ;  /* 0x00000008060b7824 */ /* 0x002fe400078e00ff */
[----:B--2---:R-:W-:Y:S02]  /*c070*/  IMAD R0, R4, UR4, RZ ;  /* 0x0000000404007c24 */ /* 0x004fe4000f8e02ff */
[----:B------:R-:W-:Y:S02]  /*c080*/  IMAD.SHL.U32 R4, R6, 0x8, RZ ;  /* 0x0000000806047824 */ /* 0x000fe400078e00ff */
[----:B------:R-:W-:Y:S01]  /*c090*/  IMAD R0, R18, UR5, R0 ;  /* 0x0000000512007c24 */ /* 0x000fe2000f8e0200 */
[----:B------:R-:W-:Y:S02]  /*c0a0*/  ULDC.64 UR4, c[0x0][0x2e8] ;  /* 0x0000ba0000047ab9 */ /* 0x000fe40000000a00 */
[----:B------:R-:W-:Y:S01]  /*c0b0*/  LOP3.LUT R4, R4, 0xd8, RZ, 0xc0, !PT ;  /* 0x000000d804047812 */ /* 0x000fe200078ec0ff */
[----:B------:R-:W-:-:S03]  /*c0c0*/  IMAD.IADD R0, R0, 0x1, R3 ;  /* 0x0000000100007824 */ /* 0x000fc600078e0203 */
[----:B------:R-:W-:Y:S02]  /*c0d0*/  LOP3.LUT R4, R4, 0x18, R6, 0x78, !PT ;  /* 0x0000001804047812 */ /* 0x000fe400078e7806 */
[----:B------:R-:W-:Y:S01]  /*c0e0*/  LEA R6, P0, R2, UR4, 0x1 ;  /* 0x0000000402067c11 */ /* 0x000fe2000f8008ff */
[----:B------:R-:W-:Y:S01]  /*c0f0*/  UMOV UR4, 0xffffffff ;  /* 0xffffffff00047882 */ /* 0x000fe20000000000 */
[----:B------:R-:W-:Y:S02]  /*c100*/  LOP3.LUT R4, R4, 0x320, R11, 0xf8, !PT ;  /* 0x0000032004047812 */ /* 0x000fe400078ef80b */
[----:B------:R-:W-:-:S03]  /*c110*/  LEA.HI.X R7, R2, UR5, R0, 0x1, P0 ;  /* 0x0000000502077c11 */ /* 0x000fc600080f0c00 */
[----:B------:R-:W-:Y:S01]  /*c120*/  IMAD R4, R26, 0x3000, R4 ;  /* 0x000030001a047824 */ /* 0x000fe200078e0204 */
[----:B------:R-:W-:Y:S06]  /*c130*/  BRA.DIV UR4, `(.L_x_242) ;  /* 0x0000003204147947 */ /* 0x000fec000b800000 */
[----:B------:R-:W0:Y:S01]  /*c140*/  S2R R3, SR_TID.X ;  /* 0x0000000000037919 */ /* 0x000e220000002100 */
[----:B------:R-:W-:Y:S01]  /*c150*/  LOP3.LUT P6, RZ, R22, 0x4, RZ, 0xc0, !PT ;  /* 0x0000000416ff7812 */ /* 0x000fe200078cc0ff */
[----:B------:R-:W-:Y:S01]  /*c160*/  IMAD R4, R4, 0x2, R23 ;  /* 0x0000000204047824 */ /* 0x000fe200078e0217 */
[----:B------:R-:W1:Y:S04]  /*c170*/  SHFL.IDX PT, R2, R6, RZ, 0x1c1f ;  /* 0x001c1fff06027589 */ /* 0x000e6800000e0000 */
[----:B------:R-:W-:Y:S01]  /*c180*/  SHFL.IDX PT, R21, R7, 0x2, 0x1c1f ;  /* 0x005c1f0007157f89 */ /* 0x000fe200000e0000 */
[----:B0-----:R-:W-:-:S03]  /*c190*/  IMAD.SHL.U32 R11, R3, 0x8, RZ ;  /* 0x00000008030b7824 */ /* 0x001fc600078e00ff */
[----:B------:R-:W0:Y:S02]  /*c1a0*/  SHFL.IDX PT, R3, R7, RZ, 0x1c1f ;  /* 0x001c1fff07037589 */ /* 0x000e2400000e0000 */
[----:B------:R-:W-:-:S04]  /*c1b0*/  LOP3.LUT R11, R11, 0x18, RZ, 0xc0, !PT ;  /* 0x000000180b0b7812 */ /* 0x000fc800078ec0ff */
[----:B------:R-:W-:-:S04]  /*c1c0*/  SHF.L.U32 R0, R11, 0x1, RZ ;  /* 0x000000010b007819 */ /* 0x000fc800000006ff */
[----:B-1----:R-:W-:-:S05]  /*c1d0*/  IADD3 R2, P0, R2, R0, RZ ;  /* 0x0000000002027210 */ /* 0x002fca0007f1e0ff */
[----:B0-----:R-:W-:-:S05]  /*c1e0*/  IMAD.X R3, RZ, RZ, R3, P0 ;  /* 0x000000ffff037224 */ /* 0x001fca00000e0603 */
        /* <DEDUP_REMOVED lines=18> */
.L_x_326:
[----:B------:R-:W-:Y:S02]  /*c310*/  LOP3.LUT P6, RZ, R22, 0x4, RZ, 0xc0, !PT ;  /* 0x0000000416ff7812 */ /* 0x000fe400078cc0ff */
[----:B--2---:R-:W-:-:S04]  /*c320*/  IADD3 R2, P0, R2, R0, RZ ;  /* 0x0000000002027210 */ /* 0x004fc80007f1e0ff */
[----:B------:R-:W-:Y:S02]  /*c330*/  IADD3.X R3, RZ, R21, RZ, P0, !PT ;  /* 0x00000015ff037210 */ /* 0x000fe400007fe4ff */
[----:B------:R-:W-:-:S05]  /*c340*/  PLOP3.LUT P0, PT, PT, PT, PT, 0x80, 0x0 ;  /* 0x000000000000781c */ /* 0x000fca0003f0f070 */
[----:B------:R-:W-:Y:S01]  /*c350*/  @!PT LDS RZ, [RZ] ;  /* 0x00000000fffff984 */ /* 0x000fe20000000800 */
[----:B------:R-:W-:Y:S01]  /*c360*/  @!PT LDS RZ, [RZ] ;  /* 0x00000000fffff984 */ /* 0x000fe20000000800 */
[----:B------:R-:W-:Y:S01]  /*c370*/  @!PT LDS RZ, [RZ] ;  /* 0x00000000fffff984 */ /* 0x000fe20000000800 */
[----:B------:R1:W-:Y:S04]  /*c380*/  LDGSTS.E.BYPASS.LTC128B.128 [R4+0x16c00], desc[UR36][R2.64], !P6 ;  /* 0x16c0000002047fae */ /* 0x0003e8000f101d64 */
[----:B------:R1:W-:Y:S04]  /*c390*/  LDGSTS.E.BYPASS.LTC128B.128 [R4+0x18c00], desc[UR36][R2.64+0x40], !P5 ;  /* 0x18c0004002047fae */ /* 0x0003e8000e901d64 */
[----:B------:R1:W-:Y:S01]  /*c3a0*/  LDGSTS.E.BYPASS.LTC128B.128 [R4+0x1ac00], desc[UR36][R2.64+0x80], !P4 ;  /* 0x1ac0008002047fae */ /* 0x0003e2000e101d64 */
[----:B------:R-:W-:Y:S01]  /*c3b0*/  NOP ;  /* 0x0000000000007918 */ /* 0x000fe20000000000 */
.L_x_243:
[----:B------:R-:W-:Y:S02]  /*c3c0*/  PLOP3.LUT P4, PT, P4, P0, PT, 0xa2, 0x0 ;  /* 0x000000000000781c */ /* 0x000fe40002781472 */
[----:B------:R-:W-:-:S08]  /*c3d0*/  @P0 R2UR P4, UR4, R5 ;  /* 0x00000000050402ca */ /* 0x000fd00000080000 */
[----:B------:R-:W-:-:S05]  /*c3e0*/  @P0 PLOP3.LUT P0, PT, P4, PT, PT, 0x80, 0x0 ;  /* 0x000000000000081c */ /* 0x000fca000270f070 */
[----:B------:R-:W-:Y:S01]  /*c3f0*/  @!P4 SYNCS.ARRIVE.TRANS64.RED.A0T1 RZ, [UR4+0x2d830], RZ ;  /* 0x02d830ffffffc9a7 */ /* 0x000fe20008200404 */
[----:B------:R-:W-:Y:S07]  /*c400*/  @!P4 ARRIVES.LDGSTSBAR.64.TRANSCNT [UR4+0x2d830] ;  /* 0x02d83000ff00c9b0 */ /* 0x000fee0008000a84 */
[----:B------:R-:W-:Y:S05]  /*c410*/  @P0 BRA.U.ANY `(.L_x_243) ;  /* 0xfffffffd00e80947 */ /* 0x000fea000393ffff */
[----:B------:R-:W-:Y:S01]  /*c420*/  NOP ;  /* 0x0000000000007918 */ /* 0x000fe20000000000 */
[----:B-1----:R-:W2:Y:S02]  /*c430*/  LDL R2, [R1+0x38] ;  /* 0x0000380001027983 */ /* 0x002ea40000100800 */
[----:B--2---:R-:W-:-:S13]  /*c440*/  ISETP.NE.AND P5, PT, R2, 0x3, PT ;  /* 0x000000030200780c */ /* 0x004fda0003fa5270 */
[----:B------:R-:W-:Y:S05]  /*c450*/  @!P5 BRA `(.L_x_244) ;  /* 0x000000000004d947 */ /* 0x000fea0003800000 */
[----:B------:R-:W-:Y:S01]  /*c460*/  BPT.TRAP 0x1 ;  /* 0x000000040000795c */ /* 0x000fe20000300000 */
.L_x_244:
[----:B------:R1:W-:Y:S01]  /*c470*/  SYNCS.ARRIVE.TRANS64.A1T0 RZ, [R5+URZ+0x2d830], RZ ;  /* 0x02d830ff05ff79a7 */ /* 0x0003e2000810003f */
[----:B------:R-:W-:Y:S05]  /*c480*/  @!P5 BRA `(.L_x_245) ;  /* 0x000000000004d947 */ /* 0x000fea0003800000 */
[----:B------:R-:W-:Y:S01]  /*c490*/  BPT.TRAP 0x1 ;  /* 0x000000040000795c */ /* 0x000fe20000300000 */
.L_x_245:
[----:B------:R-:W-:Y:S01]  /*c4a0*/  SHF.L.U32 R2, R17, 0x1f, RZ ;  /* 0x0000001f11027819 */ /* 0x000fe200000006ff */
[----:B-1----:R-:W-:Y:S01]  /*c4b0*/  IMAD R5, R10, 0x8, R23 ;  /* 0x000000080a057824 */ /* 0x002fe200078e0217 */
[----:B------:R-:W-:Y:S03]  /*c4c0*/  BSSY B1, `(.L_x_246) ;  /* 0x0000003000017945 */ /* 0x000fe60003800000 */
[----:B------:R-:W1:Y:S02]  /*c4d0*/  SYNCS.PHASECHK.TRANS64.TRYWAIT P0, [R5+URZ+0x2d860], R2 ;  /* 0x02d86002050075a7 */ /* 0x000e64000800017f */
[----:B-1----:R-:W-:Y:S05]  /*c4e0*/  @!P0 BRA `(.L_x_247) ;  /* 0x00000030007c8947 */ /* 0x002fea0003800000 */
.L_x_327:
[----:B------:R-:W-:Y:S05]  /*c4f0*/  BSYNC B1 ;  /* 0x0000000000017941 */ /* 0x000fea0003800000 */
.L_x_246:
[----:B------:R-:W2:Y:S04]  /*c500*/  LDL R11, [R1+0xc] ;  /* 0x00000c00010b7983 */ /* 0x000ea80000100800 */
[----:B0-----:R-:W2:Y:S01]  /*c510*/  LDL.LU R6, [R1] ;  /* 0x0000000001067983 */ /* 0x001ea20000300800 */
[----:B------:R-:W0:Y:S01]  /*c520*/  S2R R12, SR_TID.X ;  /* 0x00000000000c7919 */ /* 0x000e220000002100 */
[----:B------:R-:W-:Y:S01]  /*c530*/  UMOV UR4, 0xffffffff ;  /* 0xffffffff00047882 */ /* 0x000fe20000000000 */
[C---:B0-----:R-:W-:Y:S01]  /*c540*/  IMAD.SHL.U32 R4, R12.reuse, 0x8, RZ ;  /* 0x000000080c047824 */ /* 0x041fe200078e00ff */
[C---:B------:R-:W-:Y:S01]  /*c550*/  LOP3.LUT R3, R12.reuse, 0x7f, RZ, 0xc0, !PT ;  /* 0x0000007f0c037812 */ /* 0x040fe200078ec0ff */
[----:B------:R-:W-:-:S03]  /*c560*/  IMAD.SHL.U32 R7, R12, 0x8, RZ ;  /* 0x000000080c077824 */ /* 0x000fc600078e00ff */
[----:B------:R-:W-:-:S04]  /*c570*/  LOP3.LUT R4, R4, 0xd8, RZ, 0xc0, !PT ;  /* 0x000000d804047812 */ /* 0x000fc800078ec0ff */
[----:B------:R-:W-:Y:S02]  /*c580*/  LOP3.LUT R4, R4, 0x18, R12, 0x78, !PT ;  /* 0x0000001804047812 */ /* 0x000fe400078e780c */
[----:B------:R-:W-:Y:S02]  /*c590*/  SHF.R.U32.HI R3, RZ, 0x2, R3 ;  /* 0x00000002ff037819 */ /* 0x000fe40000011603 */
[----:B------:R-:W-:-:S05]  /*c5a0*/  LOP3.LUT R4, R4, 0x320, R7, 0xf8, !PT ;  /* 0x0000032004047812 */ /* 0x000fca00078ef807 */
[----:B------:R-:W-:Y:S02]  /*c5b0*/  IMAD R4, R10, 0x3000, R4 ;  /* 0x000030000a047824 */ /* 0x000fe400078e0204 */
[----:B--2---:R-:W-:-:S04]  /*c5c0*/  IMAD R6, R6, -0x80, R11 ;  /* 0xffffff8006067824 */ /* 0x004fc800078e020b */
[----:B------:R-:W-:Y:S01]  /*c5d0*/  IMAD.IADD R6, R6, 0x1, -R3 ;  /* 0x0000000106067824 */ /* 0x000fe200078e0a03 */
[----:B------:R-:W-:Y:S06]  /*c5e0*/  BRA.DIV UR4, `(.L_x_248) ;  /* 0x0000003204507947 */ /* 0x000fec000b800000 */
[----:B-1----:R-:W0:Y:S01]  /*c5f0*/  SHFL.IDX PT, R2, R24, RZ, 0x1c1f ;  /* 0x001c1fff18027589 */ /* 0x002e2200000e0000 */
[----:B------:R-:W-:-:S03]  /*c600*/  IMAD R4, R4, 0x2, R23 ;  /* 0x0000000204047824 */ /* 0x000fc600078e0217 */
[----:B------:R-:W1:Y:S01]  /*c610*/  SHFL.IDX PT, R3, R25, RZ, 0x1c1f ;  /* 0x001c1fff19037589 */ /* 0x000e6200000e0000 */
[----:B0-----:R-:W-:-:S04]  /*c620*/  IADD3 R2, P0, R2, R0, RZ ;  /* 0x0000000002027210 */ /* 0x001fc80007f1e0ff */
[----:B-1----:R-:W-:Y:S02]  /*c630*/  IADD3.X R3, RZ, R3, RZ, P0, !PT ;  /* 0x00000003ff037210 */ /* 0x002fe400007fe4ff */
        /* <DEDUP_REMOVED lines=29> */
.L_x_337:
[----:B------:R-:W2:Y:S01]  /*c810*/  LDL R7, [R1+0x4] ;  /* 0x0000040001077983 */ /* 0x000ea20000100800 */
        /* <DEDUP_REMOVED lines=14> */
[----:B-1----:R-:W-:Y:S01]  /*c900*/  IMAD.WIDE.U32 R2, R9, UR4, RZ ;  /* 0x0000000409027c25 */ /* 0x002fe2000f8e00ff */
[----:B------:R-:W-:-:S03]  /*c910*/  ULDC.64 UR4, c[0x0][0x338] ;  /* 0x0000ce0000047ab9 */ /* 0x000fc60000000a00 */
[----:B------:R-:W-:Y:S01]  /*c920*/  IMAD R28, R28, UR4, RZ ;  /* 0x000000041c1c7c24 */ /* 0x000fe2000f8e02ff */
[----:B------:R-:W-:-:S03]  /*c930*/  IADD3 R3, R3, R0, RZ ;  /* 0x0000000003037210 */ /* 0x000fc60007ffe0ff */
[C---:B------:R-:W-:Y:S02]  /*c940*/  IMAD R28, R8.reuse, UR5, R28 ;  /* 0x00000005081c7c24 */ /* 0x040fe4000f8e021c */
[----:B------:R-:W-:Y:S01]  /*c950*/  IMAD.WIDE.U32 R2, R8, UR4, R2 ;  /* 0x0000000408027c25 */ /* 0x000fe2000f8e0002 */
[----:B------:R-:W-:-:S03]  /*c960*/  ULDC.64 UR4, c[0x0][0x330] ;  /* 0x0000cc0000047ab9 */ /* 0x000fc60000000a00 */
[----:B------:R-:W-:Y:S02]  /*c970*/  IMAD.IADD R3, R3, 0x1, R28 ;  /* 0x0000000103037824 */ /* 0x000fe400078e021c */
[----:B------:R-:W-:-:S04]  /*c980*/  IMAD.WIDE.U32 R2, R18, UR4, R2 ;  /* 0x0000000412027c25 */ /* 0x000fc8000f8e0002 */
[----:B--2---:R-:W-:-:S04]  /*c990*/  IMAD R0, R7, UR4, RZ ;  /* 0x0000000407007c24 */ /* 0x004fc8000f8e02ff */
[----:B------:R-:W-:Y:S01]  /*c9a0*/  IMAD R0, R18, UR5, R0 ;  /* 0x0000000512007c24 */ /* 0x000fe2000f8e0200 */
[----:B------:R-:W-:Y:S02]  /*c9b0*/  ULDC.64 UR4, c[0x0][0x318] ;  /* 0x0000c60000047ab9 */ /* 0x000fe40000000a00 */
[----:B0-----:R-:W-:Y:S01]  /*c9c0*/  LEA R24, P0, R2, UR4, 0x1 ;  /* 0x0000000402187c11 */ /* 0x001fe2000f8008ff */
[----:B------:R-:W-:-:S05]  /*c9d0*/  IMAD.IADD R0, R0, 0x1, R3 ;  /* 0x0000000100007824 */ /* 0x000fca00078e0203 */
[----:B------:R-:W-:Y:S01]  /*c9e0*/  LEA.HI.X R0, R2, UR5, R0, 0x1, P0 ;  /* 0x0000000502007c11 */ /* 0x000fe200080f0c00 */
[----:B------:R-:W-:Y:S01]  /*c9f0*/  NOP ;  /* 0x0000000000007918 */ /* 0x000fe20000000000 */
[----:B------:R-:W-:-:S13]  /*ca00*/  PLOP3.LUT P0, PT, PT, PT, PT, 0x80, 0x0 ;  /* 0x000000000000781c */ /* 0x000fda0003f0f070 */
.L_x_249:
[----:B------:R-:W-:Y:S02]  /*ca10*/  PLOP3.LUT P4, PT, P4, P0, PT, 0xa2, 0x0 ;  /* 0x000000000000781c */ /* 0x000fe40002781472 */
[----:B------:R-:W-:-:S08]  /*ca20*/  @P0 R2UR P4, UR4, R5 ;  /* 0x00000000050402ca */ /* 0x000fd00000080000 */
[----:B------:R-:W-:-:S05]  /*ca30*/  @P0 PLOP3.LUT P0, PT, P4, PT, PT, 0x80, 0x0 ;  /* 0x000000000000081c */ /* 0x000fca000270f070 */
[----:B------:R-:W-:Y:S01]  /*ca40*/  @!P4 SYNCS.ARRIVE.TRANS64.RED.A0T1 RZ, [UR4+0x2d850], RZ ;  /* 0x02d850ffffffc9a7 */ /* 0x000fe20008200404 */
[----:B------:R-:W-:Y:S07]  /*ca50*/  @!P4 ARRIVES.LDGSTSBAR.64.TRANSCNT [UR4+0x2d850] ;  /* 0x02d85000ff00c9b0 */ /* 0x000fee0008000a84 */
[----:B------:R-:W-:Y:S05]  /*ca60*/  @P0 BRA.U.ANY `(.L_x_249) ;  /* 0xfffffffd00e80947 */ /* 0x000fea000393ffff */
[----:B------:R-:W-:Y:S01]  /*ca70*/  NOP ;  /* 0x0000000000007918 */ /* 0x000fe20000000000 */
[----:B------:R-:W2:Y:S01]  /*ca80*/  LDL R2, [R1+0x38] ;  /* 0x0000380001027983 */ /* 0x000ea20000100800 */
[----:B------:R-:W-:Y:S01]  /*ca90*/  IMAD.MOV.U32 R25, RZ, RZ, R0 ;  /* 0x000000ffff197224 */ /* 0x000fe200078e0000 */
[----:B--2---:R-:W-:-:S13]  /*caa0*/  ISETP.NE.AND P5, PT, R2, 0x3, PT ;  /* 0x000000030200780c */ /* 0x004fda0003fa5270 */
[----:B------:R-:W-:Y:S05]  /*cab0*/  @!P5 BRA `(.L_x_250) ;  /* 0x000000000004d947 */ /* 0x000fea0003800000 */
[----:B------:R-:W-:Y:S01]  /*cac0*/  BPT.TRAP 0x1 ;  /* 0x000000040000795c */ /* 0x000fe20000300000 */
.L_x_250:
[----:B------:R2:W-:Y:S01]  /*cad0*/  STL [R1], R27 ;  /* 0x0000001b01007387 */ /* 0x0005e20000100800 */
[C---:B------:R-:W-:Y:S01]  /*cae0*/  ISETP.GT.AND P0, PT, R27.reuse, RZ, PT ;  /* 0x000000ff1b00720c */ /* 0x040fe20003f04270 */
[----:B------:R2:W-:Y:S01]  /*caf0*/  SYNCS.ARRIVE.TRANS64.A1T0 RZ, [R5+URZ+0x2d850], RZ ;  /* 0x02d850ff05ff79a7 */ /* 0x0005e2000810003f */
[----:B------:R-:W-:Y:S01]  /*cb00*/  VIADD R0, R27, 0xffffffff ;  /* 0xffffffff1b007836 */ /* 0x000fe20000000000 */
[----:B------:R-:W-:Y:S01]  /*cb10*/  MOV R17, R29 ;  /* 0x0000001d00117202 */ /* 0x000fe20000000f00 */
[----:B------:R-:W-:-:S09]  /*cb20*/  IMAD.MOV.U32 R10, RZ, RZ, R26 ;  /* 0x000000ffff0a7224 */ /* 0x000fd200078e001a */
[----:B--2---:R-:W-:Y:S05]  /*cb30*/  @P0 BRA `(.L_x_251) ;  /* 0xfffffff000440947 */ /* 0x004fea000383ffff */
.L_x_238:
[----:B------:R-:W-:Y:S05]  /*cb40*/  BSYNC B0 ;  /* 0x0000000000007941 */ /* 0x000fea0003800000 */
.L_x_237:
[----:B------:R-:W2:Y:S01]  /*cb50*/  S2R R2, SR_TID.X ;  /* 0x0000000000027919 */ /* 0x000ea20000002100 */
[----:B------:R-:W-:Y:S01]  /*cb60*/  BSSY B0, `(.L_x_252) ;  /* 0x0000010000007945 */ /* 0x000fe20003800000 */
[----:B--2---:R-:W-:-:S04]  /*cb70*/  LOP3.LUT R2, R2, 0x7f, RZ, 0xc0, !PT ;  /* 0x0000007f02027812 */ /* 0x004fc800078ec0ff */
[----:B------:R-:W-:-:S13]  /*cb80*/  ISETP.NE.AND P0, PT, R2, RZ, PT ;  /* 0x000000ff0200720c */ /* 0x000fda0003f05270 */
[----:B------:R-:W-:Y:S05]  /*cb90*/  @P0 BRA `(.L_x_253) ;  /* 0x0000000000300947 */ /* 0x000fea0003800000 */
[----:B0-----:R-:W0:Y:S01]  /*cba0*/  S2R R5, SR_LANEID ;  /* 0x0000000000057919 */ /* 0x001e220000000000 */
[----:B------:R-:W-:Y:S01]  /*cbb0*/  VOTEU.ANY UR4, UPT, PT ;  /* 0x0000000000047886 */ /* 0x000fe200038e0100 */
[----:B------:R-:W2:Y:S01]  /*cbc0*/  LDC.64 R2, c[0x0][0xc60] ;  /* 0x00031800ff027b82 */ /* 0x000ea20000000a00 */
[----:B-1----:R-:W0:Y:S02]  /*cbd0*/  FLO.U32 R0, UR4 ;  /* 0x0000000400007d00 */ /* 0x002e2400080e0000 */
[----:B0-----:R-:W-:-:S06]  /*cbe0*/  ISETP.EQ.U32.AND P0, PT, R0, R5, PT ;  /* 0x000000050000720c */ /* 0x001fcc0003f02070 */
[----:B------:R-:W2:Y:S07]  /*cbf0*/  POPC R5, UR4 ;  /* 0x0000000400057d09 */ /* 0x000eae0008000000 */
[----:B--2---:R-:W2:Y:S01]  /*cc00*/  @P0 ATOMG.E.ADD.STRONG.GPU PT, R3, desc[UR36][R2.64], R5 ;  /* 0x00000005020309a8 */ /* 0x004ea200081ee1e4 */
[----:B------:R-:W0:Y:S02]  /*cc10*/  S2R R4, SR_LTMASK ;  /* 0x0000000000047919 */ /* 0x000e240000003900 */
[----:B0-----:R-:W-:-:S04]  /*cc20*/  LOP3.LUT R4, R4, UR4, RZ, 0xc0, !PT ;  /* 0x0000000404047c12 */ /* 0x001fc8000f8ec0ff */
[----:B------:R-:W0:Y:S01]  /*cc30*/  POPC R7, R4 ;  /* 0x0000000400077309 */ /* 0x000e220000000000 */
[----:B--2---:R-:W0:Y:S02]  /*cc40*/  SHFL.IDX PT, R0, R3, R0, 0x1f ;  /* 0x00001f0003007589 */ /* 0x004e2400000e0000 */
[----:B0-----:R-:W-:-:S07]  /*cc50*/  IADD3 R16, R0, UR38, R7 ;  /* 0x0000002600107c10 */ /* 0x001fce000fffe007 */
.L_x_253:
[----:B------:R-:W-:Y:S05]  /*cc60*/  BSYNC B0 ;  /* 0x0000000000007941 */ /* 0x000fea0003800000 */
.L_x_252:
[----:B-1----:R-:W2:Y:S02]  /*cc70*/  LDL R0, [R1+0x38] ;  /* 0x0000380001007983 */ /* 0x002ea40000100800 */
[----:B--2---:R-:W-:-:S13]  /*cc80*/  ISETP.NE.AND P0, PT, R0, 0x3, PT ;  /* 0x000000030000780c */ /* 0x004fda0003f05270 */
[----:B------:R-:W-:Y:S05]  /*cc90*/  @!P0 BRA `(.L_x_254) ;  /* 0x0000000000048947 */ /* 0x000fea0003800000 */
[----:B------:R-:W-:Y:S01]  /*cca0*/  BPT.TRAP 0x1 ;  /* 0x000000040000795c */ /* 0x000fe20000300000 */
.L_x_254:
[----:B------:R-:W2:Y:S01]  /*ccb0*/  LDL.LU R2, [R1+0xc] ;  /* 0x00000c0001027983 */ /* 0x000ea20000300800 */
[----:B------:R-:W-:Y:S01]  /*ccc0*/  IMAD R0, R26, 0x8, R23 ;  /* 0x000000081a007824 */ /* 0x000fe200078e0217 */
[----:B------:R-:W-:Y:S01]  /*ccd0*/  SHF.L.U32 R3, R29, 0x1f, RZ ;  /* 0x0000001f1d037819 */ /* 0x000fe200000006ff */
[----:B------:R-:W-:Y:S03]  /*cce0*/  BSSY B0, `(.L_x_255) ;  /* 0x0000004000007945 */ /* 0x000fe60003800000 */
[----:B------:R-:W1:Y:S01]  /*ccf0*/  SYNCS.PHASECHK.TRANS64.TRYWAIT P0, [R0+URZ+0x2d860], R3 ;  /* 0x02d86003000075a7 */ /* 0x000e62000800017f */
[----:B--2---:R-:W-:Y:S01]  /*cd00*/  IMAD R6, R27, -0x80, R2 ;  /* 0xffffff801b067824 */ /* 0x004fe200078e0202 */
[----:B-1----:R-:W-:Y:S06]  /*cd10*/  @!P0 BRA `(.L_x_256) ;  /* 0x0000002c00e88947 */ /* 0x002fec0003800000 */
.L_x_338:
[----:B------:R-:W-:Y:S05]  /*cd20*/  BSYNC B0 ;  /* 0x0000000000007941 */ /* 0x000fea0003800000 */
.L_x_255:
[----:B------:R-:W0:Y:S01]  /*cd30*/  S2R R2, SR_TID.X ;  /* 0x0000000000027919 */ /* 0x000e220000002100 */
[----:B------:R-:W-:Y:S01]  /*cd40*/  UMOV UR4, 0xffffffff ;  /* 0xffffffff00047882 */ /* 0x000fe20000000000 */
[----:B------:R-:W2:Y:S01]  /*cd50*/  S2R R7, SR_TID.X ;  /* 0x0000000000077919 */ /* 0x000ea20000002100 */
[----:B0-----:R-:W-:Y:S01]  /*cd60*/  LOP3.LUT R5, R2, 0x7f, RZ, 0xc0, !PT ;  /* 0x0000007f02057812 */ /* 0x001fe200078ec0ff */
[----:B--2---:R-:W-:-:S03]  /*cd70*/  IMAD.SHL.U32 R2, R7, 0x8, RZ ;  /* 0x0000000807027824 */ /* 0x004fc600078e00ff */
[----:B------:R-:W-:Y:S01]  /*cd80*/  SHF.R.U32.HI R5, RZ, 0x2, R5 ;  /* 0x00000002ff057819 */ /* 0x000fe20000011605 */
[----:B------:R-:W-:Y:S01]  /*cd90*/  IMAD.SHL.U32 R4, R7, 0x8, RZ ;  /* 0x0000000807047824 */ /* 0x000fe200078e00ff */
[----:B------:R-:W-:Y:S02]  /*cda0*/  LOP3.LUT R2, R2, 0xd8, RZ, 0xc0, !PT ;  /* 0x000000d802027812 */ /* 0x000fe400078ec0ff */
[----:B------:R-:W-:Y:S02]  /*cdb0*/  IADD3 R6, -R5, R6, RZ ;  /* 0x0000000605067210 */ /* 0x000fe40007ffe1ff */
[----:B------:R-:W-:-:S04]  /*cdc0*/  LOP3.LUT R2, R2, 0x18, R7, 0x78, !PT ;  /* 0x0000001802027812 */ /* 0x000fc800078e7807 */
[----:B------:R-:W-:-:S05]  /*cdd0*/  LOP3.LUT R2, R2, 0x320, R4, 0xf8, !PT ;  /* 0x0000032002027812 */ /* 0x000fca00078ef804 */
[----:B------:R-:W-:Y:S01]  /*cde0*/  IMAD R4, R26, 0x3000, R2 ;  /* 0x000030001a047824 */ /* 0x000fe200078e0202 */
[----:B------:R-:W-:Y:S06]  /*cdf0*/  BRA.DIV UR4, `(.L_x_257) ;  /* 0x0000002e04c47947 */ /* 0x000fec000b800000 */
[----:B------:R-:W0:Y:S01]  /*ce00*/  S2R R2, SR_TID.X ;  /* 0x0000000000027919 */ /* 0x000e220000002100 */
[----:B------:R-:W-:Y:S01]  /*ce10*/  ULDC UR4, c[0x0][0x2f4] ;  /* 0x0000bd0000047ab9 */ /* 0x000fe20000000800 */
[----:B------:R-:W-:Y:S01]  /*ce20*/  IMAD R4, R4, 0x2, R23 ;  /* 0x0000000204047824 */ /* 0x000fe200078e0217 */
[----:B------:R-:W2:Y:S04]  /*ce30*/  SHFL.IDX PT, R14, R24, RZ, 0x1c1f ;  /* 0x001c1fff180e7589 */ /* 0x000ea800000e0000 */
[----:B-1----:R-:W1:Y:S01]  /*ce40*/  SHFL.IDX PT, R3, R25, RZ, 0x1c1f ;  /* 0x001c1fff19037589 */ /* 0x002e6200000e0000 */
[----:B0-----:R-:W-:-:S05]  /*ce50*/  IMAD.SHL.U32 R7, R2, 0x8, RZ ;  /* 0x0000000802077824 */ /* 0x001fca00078e00ff */
[----:B------:R-:W-:-:S04]  /*ce60*/  LOP3.LUT R7, R7, 0x18, RZ, 0xc0, !PT ;  /* 0x0000001807077812 */ /* 0x000fc800078ec0ff */
[C---:B------:R-:W-:Y:S01]  /*ce70*/  ISETP.GE.AND P2, PT, R7.reuse, UR4, PT ;  /* 0x0000000407007c0c */ /* 0x040fe2000bf46270 */
[C---:B------:R-:W-:Y:S01]  /*ce80*/  IMAD.SHL.U32 R5, R7.reuse, 0x2, RZ ;  /* 0x0000000207057824 */ /* 0x040fe200078e00ff */
[C---:B------:R-:W-:Y:S02]  /*ce90*/  LOP3.LUT R8, R7.reuse, 0x20, RZ, 0xfc, !PT ;  /* 0x0000002007087812 */ /* 0x040fe400078efcff */
[----:B------:R-:W-:Y:S02]  /*cea0*/  ISETP.LT.OR P4, PT, R6, 0x1, P2 ;  /* 0x000000010600780c */ /* 0x000fe40001781670 */
[----:B--2---:R-:W-:Y:S02]  /*ceb0*/  IADD3 R2, P0, R14, R5, RZ ;  /* 0x000000050e027210 */ /* 0x004fe40007f1e0ff */
[----:B------:R-:W-:Y:S01]  /*cec0*/  LOP3.LUT R7, R7, 0x40, RZ, 0xfc, !PT ;  /* 0x0000004007077812 */ /* 0x000fe200078efcff */
[----:B------:R-:W0:Y:S01]  /*ced0*/  SHFL.IDX PT, R14, R24, 0x1, 0x1c1f ;  /* 0x003c1f00180e7f89 */ /* 0x000e2200000e0000 */
[----:B------:R-:W-:Y:S01]  /*cee0*/  ISETP.GE.AND P1, PT, R8, UR4, PT ;  /* 0x0000000408007c0c */ /* 0x000fe2000bf26270 */
[----:B-1----:R-:W-:Y:S01]  /*cef0*/  IMAD.X R3, RZ, RZ, R3, P0 ;  /* 0x000000ffff037224 */ /* 0x002fe200000e0603 */
[----:B------:R-:W-:-:S02]  /*cf00*/  ISETP.GE.AND P0, PT, R7, UR4, PT ;  /* 0x0000000407007c0c */ /* 0x000fc4000bf06270 */
[----:B------:R-:W-:-:S03]  /*cf10*/  ISETP.LT.OR P3, PT, R6, 0x1, P1 ;  /* 0x000000010600780c */ /* 0x000fc60000f61670 */
[----:B------:R-:W-:Y:S01]  /*cf20*/  LDGSTS.E.BYPASS.LTC128B.128 [R4+0x400], desc[UR36][R2.64], !P4 ;  /* 0x0040000002047fae */ /* 0x000fe2000e101d64 */
[----:B------:R-:W-:-:S09]  /*cf30*/  ISETP.LT.OR P4, PT, R6, 0x1, P0 ;  /* 0x000000010600780c */ /* 0x000fd20000781670 */
[----:B------:R-:W-:Y:S04]  /*cf40*/  LDGSTS.E.BYPASS.LTC128B.128 [R4+0x2400], desc[UR36][R2.64+0x40], !P3 ;  /* 0x0240004002047fae */ /* 0x000fe8000d901d64 */
[----:B------:R1:W-:Y:S01]  /*cf50*/  LDGSTS.E.BYPASS.LTC128B.128 [R4+0x4400], desc[UR36][R2.64+0x80], !P4 ;  /* 0x0440008002047fae */ /* 0x0003e2000e101d64 */
[----:B------:R-:W-:-:S03]  /*cf60*/  ISETP.LT.OR P4, PT, R6, 0x21, P2 ;  /* 0x000000210600780c */ /* 0x000fc60001781670 */
[----:B-1----:R-:W1:Y:S01]  /*cf70*/  SHFL.IDX PT, R3, R25, 0x1, 0x1c1f ;  /* 0x003c1f0019037f89 */ /* 0x002e6200000e0000 */
[----:B0-----:R-:W-:-:S03]  /*cf80*/  IADD3 R2, P3, R14, R5, RZ ;  /* 0x000000050e027210 */ /* 0x001fc60007f7e0ff */
[----:B------:R-:W0:Y:S01]  /*cf90*/  SHFL.IDX PT, R14, R24, 0x2, 0x1c1f ;  /* 0x005c1f00180e7f89 */ /* 0x000e2200000e0000 */
[----:B-1----:R-:W-:Y:S02]  /*cfa0*/  IADD3.X R3, RZ, R3, RZ, P3, !PT ;  /* 0x00000003ff037210 */ /* 0x002fe40001ffe4ff */
        /* <DEDUP_REMOVED lines=8> */
[----:B------:R-:W0:Y:S04]  /*d030*/  SHFL.IDX PT, R25, R25, 0x3, 0x1c1f ;  /* 0x007c1f0019197f89 */ /* 0x000e2800000e0000 */
[----:B------:R2:W3:Y:S01]  /*d040*/  SHFL.IDX PT, R14, R24, 0x3, 0x1c1f ;  /* 0x007c1f00180e7f89 */ /* 0x0004e200000e0000 */
[----:B-1----:R-:W-:Y:S01]  /*d050*/  IMAD.X R3, RZ, RZ, R3, P3 ;  /* 0x000000ffff037224 */ /* 0x002fe200018e0603 */
[----:B------:R-:W-:-:S04]  /*d060*/  ISETP.LT.OR P3, PT, R6, 0x41, P1 ;  /* 0x000000410600780c */ /* 0x000fc80000f61670 */
[----:B------:R2:W-:Y:S01]  /*d070*/  LDGSTS.E.BYPASS.LTC128B.128 [R4+0x1400], desc[UR36][R2.64], !P4 ;  /* 0x0140000002047fae */ /* 0x0005e2000e101d64 */
[----:B------:R-:W-:-:S08]  /*d080*/  ISETP.LT.OR P4, PT, R6, 0x41, P0 ;  /* 0x000000410600780c */ /* 0x000fd00000781670 */
[----:B------:R2:W-:Y:S05]  /*d090*/  LDGSTS.E.BYPASS.LTC128B.128 [R4+0x3400], desc[UR36][R2.64+0x40], !P3 ;  /* 0x0340004002047fae */ /* 0x0005ea000d901d64 */
[----:B0--3--:R2:W-:Y:S02]  /*d0a0*/  LDGSTS.E.BYPASS.LTC128B.128 [R4+0x5400], desc[UR36][R2.64+0x80], !P4 ;  /* 0x0540008002047fae */ /* 0x0095e4000e101d64 */
.L_x_348:
[C---:B------:R-:W-:Y:S02]  /*d0b0*/  ISETP.LT.OR P2, PT, R6.reuse, 0x61, P2 ;  /* 0x000000610600780c */ /* 0x040fe40001741670 */
[C---:B------:R-:W-:Y:S02]  /*d0c0*/  ISETP.LT.OR P1, PT, R6.reuse, 0x61, P1 ;  /* 0x000000610600780c */ /* 0x040fe40000f21670 */
[----:B------:R-:W-:Y:S02]  /*d0d0*/  ISETP.LT.OR P0, PT, R6, 0x61, P0 ;  /* 0x000000610600780c */ /* 0x000fe40000701670 */
[----:B--2---:R-:W-:-:S05]  /*d0e0*/  IADD3 R2, P3, R14, R5, RZ ;  /* 0x000000050e027210 */ /* 0x004fca0007f7e0ff */
[----:B------:R-:W-:-:S05]  /*d0f0*/  IMAD.X R3, RZ, RZ, R25, P3 ;  /* 0x000000ffff037224 */ /* 0x000fca00018e0619 */
[----:B------:R-:W-:Y:S01]  /*d100*/  @!PT LDS RZ, [RZ] ;  /* 0x00000000fffff984 */ /* 0x000fe20000000800 */
[----:B------:R-:W-:Y:S01]  /*d110*/  @!PT LDS RZ, [RZ] ;  /* 0x00000000fffff984 */ /* 0x000fe20000000800 */
[----:B------:R-:W-:Y:S01]  /*d120*/  @!PT LDS RZ, [RZ] ;  /* 0x00000000fffff984 */ /* 0x000fe20000000800 */
[----:B------:R0:W-:Y:S04]  /*d130*/  LDGSTS.E.BYPASS.LTC128B.128 [R4+0x1c00], desc[UR36][R2.64], !P2 ;  /* 0x01c0000002047fae */ /* 0x0001e8000d101d64 */
[----:B------:R0:W-:Y:S04]  /*d140*/  LDGSTS.E.BYPASS.LTC128B.128 [R4+0x3c00], desc[UR36][R2.64+0x40], !P1 ;  /* 0x03c0004002047fae */ /* 0x0001e8000c901d64 */
[----:B------:R0:W-:Y:S01]  /*d150*/  LDGSTS.E.BYPASS.LTC128B.128 [R4+0x5c00], desc[UR36][R2.64+0x80], !P0 ;  /* 0x05c0008002047fae */ /* 0x0001e2000c101d64 */
[----:B------:R-:W-:Y:S01]  /*d160*/  PLOP3.LUT P0, PT, PT, PT, PT, 0x80, 0x0 ;  /* 0x000000000000781c */ /* 0x000fe20003f0f070 */
[----:B------:R-:W-:-:S12]  /*d170*/  NOP ;  /* 0x0000000000007918 */ /* 0x000fd80000000000 */
.L_x_258:
[----:B------:R-:W-:Y:S02]  /*d180*/  PLOP3.LUT P1, PT, P1, P0, PT, 0xa2, 0x0 ;  /* 0x000000000000781c */ /* 0x000fe40000f21472 */
[----:B------:R-:W-:-:S08]  /*d190*/  @P0 R2UR P1, UR4, R0 ;  /* 0x00000000000402ca */ /* 0x000fd00000020000 */
[----:B------:R-:W-:-:S05]  /*d1a0*/  @P0 PLOP3.LUT P0, PT, P1, PT, PT, 0x80, 0x0 ;  /* 0x000000000000081c */ /* 0x000fca0000f0f070 */
[----:B------:R-:W-:Y:S01]  /*d1b0*/  @!P1 SYNCS.ARRIVE.TRANS64.RED.A0T1 RZ, [UR4+0x2d850], RZ ;  /* 0x02d850ffffff99a7 */ /* 0x000fe20008200404 */
[----:B------:R-:W-:Y:S07]  /*d1c0*/  @!P1 ARRIVES.LDGSTSBAR.64.TRANSCNT [UR4+0x2d850] ;  /* 0x02d85000ff0099b0 */ /* 0x000fee0008000a84 */
[----:B------:R-:W-:Y:S05]  /*d1d0*/  @P0 BRA.U.ANY `(.L_x_258) ;  /* 0xfffffffd00e80947 */ /* 0x000fea000393ffff */
[----:B------:R-:W-:Y:S01]  /*d1e0*/  NOP ;  /* 0x0000000000007918 */ /* 0x000fe20000000000 */
[----:B0-----:R-:W2:Y:S02]  /*d1f0*/  LDL R2, [R1+0x38] ;  /* 0x0000380001027983 */ /* 0x001ea40000100800 */
[----:B--2---:R-:W-:-:S13]  /*d200*/  ISETP.NE.AND P2, PT, R2, 0x3, PT ;  /* 0x000000030200780c */ /* 0x004fda0003f45270 */
[----:B------:R-:W-:Y:S05]  /*d210*/  @!P2 BRA `(.L_x_259) ;  /* 0x000000000004a947 */ /* 0x000fea0003800000 */
[----:B------:R-:W-:Y:S01]  /*d220*/  BPT.TRAP 0x1 ;  /* 0x000000040000795c */ /* 0x000fe20000300000 */
.L_x_259:
[----:B------:R-:W-:Y:S01]  /*d230*/  VIADD R26, R26, 0x1 ;  /* 0x000000011a1a7836 */ /* 0x000fe20000000000 */
[----:B------:R0:W-:Y:S04]  /*d240*/  SYNCS.ARRIVE.TRANS64.A1T0 RZ, [R0+URZ+0x2d850], RZ ;  /* 0x02d850ff00ff79a7 */ /* 0x0001e8000810003f */
[----:B------:R-:W-:-:S04]  /*d250*/  ISETP.NE.AND P0, PT, R26, 0x2, PT ;  /* 0x000000021a00780c */ /* 0x000fc80003f05270 */
[----:B0-----:R-:W-:Y:S02]  /*d260*/  SEL R0, RZ, 0x1, P0 ;  /* 0x00000001ff007807 */ /* 0x001fe40000000000 */
[----:B------:R-:W-:Y:S02]  /*d270*/  SEL R26, R26, RZ, P0 ;  /* 0x000000ff1a1a7207 */ /* 0x000fe40000000000 */
[----:B------:R-:W-:-:S07]  /*d280*/  LOP3.LUT R29, R29, R0, RZ, 0x3c, !PT ;  /* 0x000000001d1d7212 */ /* 0x000fce00078e3cff */
.L_x_218:
[----:B------:R-:W-:Y:S05]  /*d290*/  BSYNC B7 ;  /* 0x0000000000077941 */ /* 0x000fea0003800000 */
.L_x_216:
[----:B------:R-:W-:-:S13]  /*d2a0*/  LOP3.LUT P0, RZ, R22, 0x40, RZ, 0xc0, !PT ;  /* 0x0000004016ff7812 */ /* 0x000fda000780c0ff */
[----:B------:R-:W-:Y:S05]  /*d2b0*/  @!P0 BRA `(.L_x_260) ;  /* 0x0000000000248947 */ /* 0x000fea0003800000 */
[----:B------:R-:W-:Y:S05]  /*d2c0*/  WARPSYNC.ALL ;  /* 0x0000000000007948 */ /* 0x000fea0003800000 */
[----:B------:R-:W1:Y:S08]  /*d2d0*/  S2UR UR5, SR_CgaCtaId ;  /* 0x00000000000579c3 */ /* 0x000e700000008800 */
[----:B------:R-:W-:Y:S06]  /*d2e0*/  BAR.SYNC.DEFER_BLOCKING 0x5, 0x200 ;  /* 0x0148000000007b1d */ /* 0x000fec0000010000 */
[----:B------:R-:W-:-:S02]  /*d2f0*/  UMOV UR4, 0x400 ;  /* 0x0000040000047882 */ /* 0x000fc40000000000 */
[----:B-1----:R-:W-:-:S06]  /*d300*/  ULEA UR4, UR5, UR4, 0x18 ;  /* 0x0000000405047291 */ /* 0x002fcc000f8ec03f */
[----:B------:R-:W-:-:S05]  /*d310*/  IMAD.U32 R23, RZ, RZ, UR4 ;  /* 0x00000004ff177e24 */ /* 0x000fca000f8e00ff */
[----:B------:R1:W2:Y:S01]  /*d320*/  LDS.128 R16, [R23+0x2d8d0] ;  /* 0x02d8d00017107984 */ /* 0x0002a20000000c00 */
[----:B------:R-:W-:Y:S06]  /*d330*/  BAR.ARV 0x4, 0x200 ;  /* 0x0108000000007b1d */ /* 0x000fec0000002000 */
[----:B------:R-:W-:Y:S05]  /*d340*/  BRA `(.L_x_261) ;  /* 0x0000000800407947 */ /* 0x000fea0003800000 */
.L_x_260:
[----:B0-----:R-:W0:Y:S01]  /*d350*/  S2R R0, SR_TID.X ;  /* 0x0000000000007919 */ /* 0x001e220000002100 */
[----:B------:R-:W-:Y:S01]  /*d360*/  UMOV UR4, 0xffffffff ;  /* 0xffffffff00047882 */ /* 0x000fe20000000000 */
[----:B0-----:R-:W-:-:S04]  /*d370*/  LOP3.LUT R8, R0, 0x1f, RZ, 0xc0, !PT ;  /* 0x0000001f00087812 */ /* 0x001fc800078ec0ff */
[----:B------:R-:W-:Y:S01]  /*d380*/  ISETP.NE.AND P0, PT, R8, 0x1f, PT ;  /* 0x0000001f0800780c */ /* 0x000fe20003f05270 */
[----:B------:R-:W-:-:S12]  /*d390*/  BRA.DIV UR4, `(.L_x_262) ;  /* 0x0000002e04cc7947 */ /* 0x000fd8000b800000 */
[----:B------:R-:W-:Y:S01]  /*d3a0*/  IADD3 R5, R19, R8, RZ ;  /* 0x0000000813057210 */ /* 0x000fe20007ffe0ff */
[----:B------:R-:W-:-:S03]  /*d3b0*/  ULDC UR4, c[0x0][0xc3c] ;  /* 0x00030f0000047ab9 */ /* 0x000fc60000000800 */
[----:B------:R-:W-:-:S13]  /*d3c0*/  ISETP.GE.OR P1, PT, R5, UR4, !P0 ;  /* 0x0000000405007c0c */ /* 0x000fda000c726670 */
[----:B------:R-:W0:Y:S02]  /*d3d0*/  @!P1 LDC.64 R2, c[0x0][0xc80] ;  /* 0x00032000ff029b82 */ /* 0x000e240000000a00 */
[----:B0-----:R-:W-:-:S06]  /*d3e0*/  @!P1 IMAD.WIDE R2, R5, 0x4, R2 ;  /* 0x0000000405029825 */ /* 0x001fcc00078e0202 */
[----:B------:R0:W2:Y:S01]  /*d3f0*/  @!P1 LDG.E R3, desc[UR36][R2.64] ;  /* 0x0000002402039981 */ /* 0x0000a2000c1e1900 */
[C---:B------:R-:W-:Y:S02]  /*d400*/  ISETP.GE.U32.AND P2, PT, R8.reuse, 0x2, PT ;  /* 0x000000020800780c */ /* 0x040fe40003f46070 */
[C---:B------:R-:W-:Y:S01]  /*d410*/  ISETP.GE.U32.AND P3, PT, R8.reuse, 0x4, PT ;  /* 0x000000040800780c */ /* 0x040fe20003f66070 */
[----:B------:R-:W-:Y:S01]  /*d420*/  SHFL.IDX PT, R0, R16, RZ, 0x1f ;  /* 0x00001fff10007589 */ /* 0x000fe200000e0000 */
[C---:B------:R-:W-:Y:S02]  /*d430*/  ISETP.GE.U32.AND P4, PT, R8.reuse, 0x8, PT ;  /* 0x000000080800780c */ /* 0x040fe40003f86070 */
[C---:B------:R-:W-:Y:S01]  /*d440*/  ISETP.GE.U32.AND P5, PT, R8.reuse, 0x10, PT ;  /* 0x000000100800780c */ /* 0x040fe20003fa6070 */
[----:B------:R-:W-:Y:S01]  /*d450*/  SHFL.IDX PT, R4, R16, 0x1, 0x1f ;  /* 0x00201f0010047f89 */ /* 0x000fe200000e0000 */
[----:B0-----:R-:W-:Y:S02]  /*d460*/  IMAD.MOV.U32 R2, RZ, RZ, RZ ;  /* 0x000000ffff027224 */ /* 0x001fe400078e00ff */
[----:B--2---:R-:W-:Y:S01]  /*d470*/  @!P1 IMAD.MOV.U32 R2, RZ, RZ, R3 ;  /* 0x000000ffff029224 */ /* 0x004fe200078e0003 */
[----:B------:R-:W-:-:S04]  /*d480*/  ISETP.NE.AND P1, PT, R8, RZ, PT ;  /* 0x000000ff0800720c */ /* 0x000fc80003f25270 */
[----:B------:R-:W0:Y:S02]  /*d490*/  SHFL.UP PT, R14, R2, 0x1, RZ ;  /* 0x04200000020e7989 */ /* 0x000e2400000e00ff */
        /* <DEDUP_REMOVED lines=14> */
[----:B------:R0:W1:Y:S02]  /*d580*/  SHFL.IDX PT, R14, R3, 0x1f, 0x1f ;  /* 0x03e01f00030e7f89 */ /* 0x00006400000e0000 */
.L_x_358:
[----:B------:R-:W-:Y:S02]  /*d590*/  ULDC UR4, c[0x0][0xc38] ;  /* 0x00030e0000047ab9 */ /* 0x000fe40000000800 */
[----:B------:R-:W-:-:S04]  /*d5a0*/  IMAD.U32 R16, RZ, RZ, UR4 ;  /* 0x00000004ff107e24 */ /* 0x000fc8000f8e00ff */
[----:B-1----:R-:W-:-:S04]  /*d5b0*/  IMAD R5, R14, R16, RZ ;  /* 0x000000100e057224 */ /* 0x002fc800078e02ff */
[----:B------:R-:W-:-:S05]  /*d5c0*/  IMAD.IADD R4, R4, 0x1, R5 ;  /* 0x0000000104047824 */ /* 0x000fca00078e0205 */
[----:B------:R-:W-:-:S13]  /*d5d0*/  ISETP.GT.AND P6, PT, R4, R0, PT ;  /* 0x000000000400720c */ /* 0x000fda0003fc4270 */
[----:B------:R-:W-:Y:S05]  /*d5e0*/  @P6 BRA `(.L_x_263) ;  /* 0x00000000009c6947 */ /* 0x000fea0003800000 */
.L_x_268:
[----:B------:R-:W1:Y:S01]  /*d5f0*/  LDC R6, c[0x0][0xc3c] ;  /* 0x00030f00ff067b82 */ /* 0x000e620000000800 */
[----:B------:R-:W-:-:S04]  /*d600*/  IADD3 R19, R19, 0x1f, RZ ;  /* 0x0000001f13137810 */ /* 0x000fc80007ffe0ff */
[----:B-1----:R-:W-:-:S13]  /*d610*/  ISETP.GE.AND P6, PT, R19, R6, PT ;  /* 0x000000061300720c */ /* 0x002fda0003fc6270 */
[----:B------:R-:W-:Y:S05]  /*d620*/  @P6 BRA `(.L_x_264) ;  /* 0x0000000400446947 */ /* 0x000fea0003800000 */
[----:B------:R-:W1:Y:S01]  /*d630*/  S2R R2, SR_TID.X ;  /* 0x0000000000027919 */ /* 0x000e620000002100 */
[----:B------:R-:W-:Y:S01]  /*d640*/  BSSY B0, `(.L_x_265) ;  /* 0x0000009000007945 */ /* 0x000fe20003800000 */
[----:B-1----:R-:W-:-:S05]  /*d650*/  LOP3.LUT R2, R2, 0x1f, RZ, 0xc0, !PT ;  /* 0x0000001f02027812 */ /* 0x002fca00078ec0ff */
[----:B------:R-:W-:Y:S02]  /*d660*/  IMAD.IADD R5, R19, 0x1, R2 ;  /* 0x0000000113057824 */ /* 0x000fe400078e0202 */
[----:B------:R-:W-:-:S03]  /*d670*/  IMAD.MOV.U32 R2, RZ, RZ, RZ ;  /* 0x000000ffff027224 */ /* 0x000fc600078e00ff */
[----:B------:R-:W-:-:S13]  /*d680*/  ISETP.GE.OR P6, PT, R5, R6, !P0 ;  /* 0x000000060500720c */ /* 0x000fda00047c6670 */
[----:B------:R-:W-:Y:S05]  /*d690*/  @P6 BRA `(.L_x_266) ;  /* 0x00000000000c6947 */ /* 0x000fea0003800000 */
[----:B0-----:R-:W0:Y:S02]  /*d6a0*/  LDC.64 R2, c[0x0][0xc80] ;  /* 0x00032000ff027b82 */ /* 0x001e240000000a00 */
[----:B0-----:R-:W-:-:S06]  /*d6b0*/  IMAD.WIDE R2, R5, 0x4, R2 ;  /* 0x0000000405027825 */ /* 0x001fcc00078e0202 */
[----:B------:R1:W5:Y:S02]  /*d6c0*/  LDG.E R2, desc[UR36][R2.64] ;  /* 0x0000002402027981 */ /* 0x000364000c1e1900 */
.L_x_266:
[----:B------:R-:W-:Y:S05]  /*d6d0*/  BSYNC B0 ;  /* 0x0000000000007941 */ /* 0x000fea0003800000 */
.L_x_265:
[----:B------:R-:W-:-:S03]  /*d6e0*/  UMOV UR4, 0xffffffff ;  /* 0xffffffff00047882 */ /* 0x000fc60000000000 */
[----:B------:R-:W-:Y:S05]  /*d6f0*/  BRA.DIV UR4, `(.L_x_267) ;  /* 0x0000003204187947 */ /* 0x000fea000b800000 */
[----:B-----5:R-:W2:Y:S02]  /*d700*/  SHFL.UP PT, R14, R2, 0x1, RZ ;  /* 0x04200000020e7989 */ /* 0x020ea400000e00ff */
[----:B--2---:R-:W-:-:S05]  /*d710*/  SEL R13, R14, RZ, P1 ;  /* 0x000000ff0e0d7207 */ /* 0x004fca0000800000 */
[----:B------:R-:W-:-:S05]  /*d720*/  IMAD.IADD R13, R2, 0x1, R13 ;  /* 0x00000001020d7824 */ /* 0x000fca00078e020d */
[----:B------:R-:W2:Y:S02]  /*d730*/  SHFL.UP PT, R14, R13, 0x2, RZ ;  /* 0x044000000d0e7989 */ /* 0x000ea400000e00ff */
[----:B--2---:R-:W-:-:S05]  /*d740*/  SEL R14, R14, RZ, P2 ;  /* 0x000000ff0e0e7207 */ /* 0x004fca0001000000 */
[----:B01----:R-:W-:-:S05]  /*d750*/  IMAD.IADD R3, R13, 0x1, R14 ;  /* 0x000000010d037824 */ /* 0x003fca00078e020e */
        /* <DEDUP_REMOVED lines=10> */
.L_x_366:
[----:B------:R-:W-:Y:S02]  /*d800*/  ULDC UR4, c[0x0][0xc38] ;  /* 0x00030e0000047ab9 */ /* 0x000fe40000000800 */
[----:B------:R-:W-:-:S04]  /*d810*/  IMAD.U32 R16, RZ, RZ, UR4 ;  /* 0x00000004ff107e24 */ /* 0x000fc8000f8e00ff */
[----:B-1----:R-:W-:-:S04]  /*d820*/  IMAD R5, R14, R16, RZ ;  /* 0x000000100e057224 */ /* 0x002fc800078e02ff */
[----:B------:R-:W-:-:S05]  /*d830*/  IMAD.IADD R4, R5, 0x1, R4 ;  /* 0x0000000105047824 */ /* 0x000fca00078e0204 */
[----:B------:R-:W-:-:S13]  /*d840*/  ISETP.GT.AND P6, PT, R4, R0, PT ;  /* 0x000000000400720c */ /* 0x000fda0003fc4270 */
[----:B------:R-:W-:Y:S05]  /*d850*/  @!P6 BRA `(.L_x_268) ;  /* 0xfffffffc0064e947 */ /* 0x000fea000383ffff */
.L_x_263:
[----:B------:R-:W-:Y:S01]  /*d860*/  IADD3 R5, -R5, R4, RZ ;  /* 0x0000000405057210 */ /* 0x000fe20007ffe1ff */
[----:B------:R-:W-:-:S04]  /*d870*/  UMOV UR4, 0xffffffff ;  /* 0xffffffff00047882 */ /* 0x000fc80000000000 */
[----:B------:R-:W-:-:S05]  /*d880*/  IMAD R7, R3, R16, R5 ;  /* 0x0000001003077224 */ /* 0x000fca00078e0205 */
[----:B------:R-:W-:Y:S01]  /*d890*/  ISETP.GT.AND P6, PT, R7, R0, PT ;  /* 0x000000000700720c */ /* 0x000fe20003fc4270 */
[----:B------:R-:W-:-:S12]  /*d8a0*/  BRA.DIV UR4, `(.L_x_269) ;  /* 0x0000003204687947 */ /* 0x000fd8000b800000 */
[----:B------:R-:W-:-:S04]  /*d8b0*/  VOTE.ANY R6, PT, !P6 ;  /* 0x0000000000067806 */ /* 0x000fc800070e0100 */
[----:B------:R-:W1:Y:S02]  /*d8c0*/  POPC R4, R6 ;  /* 0x0000000600047309 */ /* 0x000e640000000000 */
[----:B-1----:R1:W2:Y:S02]  /*d8d0*/  SHFL.IDX PT, R17, R2, R4, 0x1f ;  /* 0x00001f0402117589 */ /* 0x0022a400000e0000 */
.L_x_370:
[----:B------:R-:W-:Y:S01]  /*d8e0*/  ISETP.NE.AND P0, PT, R6, RZ, PT ;  /* 0x000000ff0600720c */ /* 0x000fe20003f05270 */
[----:B------:R-:W-:-:S12]  /*d8f0*/  IMAD.MOV.U32 R14, RZ, RZ, RZ ;  /* 0x000000ffff0e7224 */ /* 0x000fd800078e00ff */
[----:B------:R-:W-:Y:S05]  /*d900*/  @!P0 BRA `(.L_x_270) ;  /* 0x0000000000108947 */ /* 0x000fea0003800000 */
[----:B------:R-:W-:Y:S01]  /*d910*/  UMOV UR4, 0xffffffff ;  /* 0xffffffff00047882 */ /* 0x000fe20000000000 */
[----:B------:R-:W-:Y:S02]  /*d920*/  VIADD R12, R4, 0xffffffff ;  /* 0xffffffff040c7836 */ /* 0x000fe40000000000 */
[----:B------:R-:W-:Y:S05]  /*d930*/  BRA.DIV UR4, `(.L_x_271) ;  /* 0x00000032048c7947 */ /* 0x000fea000b800000 */
[----:B------:R3:W4:Y:S02]  /*d940*/  SHFL.IDX PT, R14, R3, R12, 0x1f ;  /* 0x00001f0c030e7589 */ /* 0x00072400000e0000 */
.L_x_270:
[----:B--2---:R-:W-:Y:S01]  /*d950*/  IABS R6, R17 ;  /* 0x0000001100067213 */ /* 0x004fe20000000000 */
[----:B----4-:R-:W-:Y:S01]  /*d960*/  IMAD R16, R14, R16, R5 ;  /* 0x000000100e107224 */ /* 0x010fe200078e0205 */
[----:B-1----:R-:W-:Y:S01]  /*d970*/  MOV R2, RZ ;  /* 0x000000ff00027202 */ /* 0x002fe20000000f00 */
[----:B------:R-:W-:Y:S01]  /*d980*/  IMAD.IADD R19, R4, 0x1, R19 ;  /* 0x0000000104137824 */ /* 0x000fe200078e0213 */
[----:B------:R-:W1:Y:S01]  /*d990*/  I2F.RP R7, R6 ;  /* 0x0000000600077306 */ /* 0x000e620000209400 */
[----:B------:R-:W-:-:S07]  /*d9a0*/  IMAD.IADD R0, R0, 0x1, -R16 ;  /* 0x0000000100007824 */ /* 0x000fce00078e0a10 */
[----:B-1----:R-:W0:Y:S02]  /*d9b0*/  MUFU.RCP R7, R7 ;  /* 0x0000000700077308 */ /* 0x002e240000001000 */
[----:B0--3--:R-:W-:-:S06]  /*d9c0*/  VIADD R3, R7, 0xffffffe ;  /* 0x0ffffffe07037836 */ /* 0x009fcc0000000000 */
[----:B------:R-:W0:Y:S02]  /*d9d0*/  F2I.FTZ.U32.TRUNC.NTZ R3, R3 ;  /* 0x0000000300037305 */ /* 0x000e24000021f000 */
[----:B0-----:R-:W-:-:S04]  /*d9e0*/  IMAD.MOV R5, RZ, RZ, -R3 ;  /* 0x000000ffff057224 */ /* 0x001fc800078e0a03 */
[----:B------:R-:W-:-:S04]  /*d9f0*/  IMAD R5, R5, R6, RZ ;  /* 0x0000000605057224 */ /* 0x000fc800078e02ff */
[----:B------:R-:W-:Y:S01]  /*da00*/  IMAD.HI.U32 R2, R3, R5, R2 ;  /* 0x0000000503027227 */ /* 0x000fe200078e0002 */
[----:B------:R-:W-:Y:S02]  /*da10*/  IABS R5, R17 ;  /* 0x0000001100057213 */ /* 0x000fe40000000000 */
[----:B------:R-:W-:-:S03]  /*da20*/  IABS R3, R0 ;  /* 0x0000000000037213 */ /* 0x000fc60000000000 */
[----:B------:R-:W-:Y:S02]  /*da30*/  IMAD.MOV R5, RZ, RZ, -R5 ;  /* 0x000000ffff057224 */ /* 0x000fe400078e0a05 */
        /* <DEDUP_REMOVED lines=16> */
.L_x_264:
[----:B------:R-:W-:Y:S01]  /*db40*/  UMOV UR4, URZ ;  /* 0x0000003f00047c82 */ /* 0x000fe20008000000 */
[----:B------:R-:W-:Y:S01]  /*db50*/  UMOV UR5, URZ ;  /* 0x0000003f00057c82 */ /* 0x000fe20008000000 */
[----:B------:R-:W-:Y:S01]  /*db60*/  ULDC UR6, c[0x0][0xc3c] ;  /* 0x00030f0000067ab9 */ /* 0x000fe20000000800 */
[----:B------:R-:W-:Y:S01]  /*db70*/  MOV R16, R0 ;  /* 0x0000000000107202 */ /* 0x000fe20000000f00 */
[----:B------:R-:W-:Y:S02]  /*db80*/  IMAD.U32 R17, RZ, RZ, UR4 ;  /* 0x00000004ff117e24 */ /* 0x000fe4000f8e00ff */
[----:B------:R-:W-:Y:S02]  /*db90*/  IMAD.U32 R18, RZ, RZ, UR5 ;  /* 0x00000005ff127e24 */ /* 0x000fe4000f8e00ff */
[----:B------:R-:W-:-:S07]  /*dba0*/  IMAD.U32 R19, RZ, RZ, UR6 ;  /* 0x00000006ff137e24 */ /* 0x000fce000f8e00ff */
.L_x_272:
[----:B------:R-:W1:Y:S01]  /*dbb0*/  S2R R0, SR_TID.X ;  /* 0x0000000000007919 */ /* 0x000e620000002100 */
[----:B------:R-:W-:Y:S05]  /*dbc0*/  WARPSYNC.ALL ;  /* 0x0000000000007948 */ /* 0x000fea0003800000 */
[----:B------:R-:W-:Y:S01]  /*dbd0*/  BAR.SYNC.DEFER_BLOCKING 0x4, 0x200 ;  /* 0x0108000000007b1d */ /* 0x000fe20000010000 */
[----:B-1----:R-:W-:-:S04]  /*dbe0*/  LOP3.LUT R0, R0, 0x1f, RZ, 0xc0, !PT ;  /* 0x0000001f00007812 */ /* 0x002fc800078ec0ff */
[----:B------:R-:W-:-:S13]  /*dbf0*/  ISETP.NE.AND P0, PT, R0, RZ, PT ;  /* 0x000000ff0000720c */ /* 0x000fda0003f05270 */
[----:B0-----:R-:W0:Y:S01]  /*dc00*/  @!P0 S2R R3, SR_CgaCtaId ;  /* 0x0000000000038919 */ /* 0x001e220000008800 */
[----:B------:R-:W-:-:S04]  /*dc10*/  @!P0 MOV R0, 0x400 ;  /* 0x0000040000008802 */ /* 0x000fc80000000f00 */
[----:B0-----:R-:W-:-:S05]  /*dc20*/  @!P0 LEA R23, R3, R0, 0x18 ;  /* 0x0000000003178211 */ /* 0x001fca00078ec0ff */
[----:B------:R0:W-:Y:S01]  /*dc30*/  @!P0 STS.128 [R23+0x2d8d0], R16 ;  /* 0x02d8d01017008388 */ /* 0x0001e20000000c00 */
[----:B------:R-:W-:Y:S06]  /*dc40*/  BAR.ARV 0x5, 0x200 ;  /* 0x0148000000007b1d */ /* 0x000fec0000002000 */
.L_x_261:
[----:B------:R-:W-:Y:S02]  /*dc50*/  ULDC UR4, c[0x0][0xc3c] ;  /* 0x00030f0000047ab9 */ /* 0x000fe40000000800 */
[----:B--2---:R-:W-:-:S13]  /*dc60*/  ISETP.GE.AND P0, PT, R19, UR4, PT ;  /* 0x0000000413007c0c */ /* 0x004fda000bf06270 */
[----:B------:R-:W-:Y:S05]  /*dc70*/  @!P0 BRA `(.L_x_273) ;  /* 0xffffffb800f48947 */ /* 0x000fea000383ffff */
[----:B------:R-:W-:Y:S05]  /*dc80*/  BSYNC B8 ;  /* 0x0000000000087941 */ /* 0x000fea0003800000 */
.L_x_212:
[----:B0-----:R-:W2:Y:S01]  /*dc90*/  LDL.LU R0, [R1+0x30] ;  /* 0x0000300001007983 */ /* 0x001ea20000300800 */
[----:B------:R-:W-:Y:S01]  /*dca0*/  BSSY B0, `(.L_x_274) ;  /* 0x000000b000007945 */ /* 0x000fe20003800000 */
[----:B------:R-:W0:Y:S01]  /*dcb0*/  S2R R5, SR_CgaCtaId ;  /* 0x0000000000057919 */ /* 0x000e220000008800 */
[----:B--2---:R-:W-:-:S05]  /*dcc0*/  VIADD R0, R0, 0x1 ;  /* 0x0000000100007836 */ /* 0x004fca0000000000 */
[----:B------:R-:W-:-:S04]  /*dcd0*/  LEA.HI R2, R0, R0, RZ, 0x1 ;  /* 0x0000000000027211 */ /* 0x000fc800078f08ff */
[----:B------:R-:W-:Y:S02]  /*dce0*/  LOP3.LUT R3, R2, 0xfffffffe, RZ, 0xc0, !PT ;  /* 0xfffffffe02037812 */ /* 0x000fe400078ec0ff */
[----:B------:R-:W-:Y:S02]  /*dcf0*/  MOV R2, 0x400 ;  /* 0x0000040000027802 */ /* 0x000fe40000000f00 */
[----:B------:R-:W-:Y:S02]  /*dd00*/  IADD3 R0, R0, -R3, RZ ;  /* 0x8000000300007210 */ /* 0x000fe40007ffe0ff */
[----:B0-----:R-:W-:Y:S02]  /*dd10*/  LEA R5, R5, R2, 0x18 ;  /* 0x0000000205057211 */ /* 0x001fe400078ec0ff */
[----:B------:R-:W-:-:S04]  /*dd20*/  SHF.L.U32 R0, R0, 0x1f, RZ ;  /* 0x0000001f00007819 */ /* 0x000fc800000006ff */
[----:B------:R-:W0:Y:S02]  /*dd30*/  SYNCS.PHASECHK.TRANS64.TRYWAIT P0, [R5+URZ+0x2d820], R0 ;  /* 0x02d82000050075a7 */ /* 0x000e24000800017f */
[----:B0-----:R-:W-:Y:S05]  /*dd40*/  @!P0 BRA `(.L_x_275) ;  /* 0x0000002c00ac8947 */ /* 0x001fea0003800000 */
.L_x_373:
[----:B------:R-:W-:Y:S05]  /*dd50*/  BSYNC B0 ;  /* 0x0000000000007941 */ /* 0x000fea0003800000 */
.L_x_274:
[----:B------:R-:W-:-:S03]  /*dd60*/  UMOV UR4, 0xffffffff ;  /* 0xffffffff00047882 */ /* 0x000fc60000000000 */
[----:B------:R-:W-:Y:S05]  /*dd70*/  BRA.DIV UR4, `(.L_x_276) ;  /* 0x0000002e04b47947 */ /* 0x000fea000b800000 */
[----:B0-----:R-:W0:Y:S02]  /*dd80*/  S2R R0, SR_TID.X ;  /* 0x0000000000007919 */ /* 0x001e240000002100 */
[----:B0-----:R-:W-:-:S04]  /*dd90*/  SHF.R.U32.HI R0, RZ, 0x5, R0 ;  /* 0x00000005ff007819 */ /* 0x001fc80000011600 */
[----:B------:R-:W-:-:S05]  /*dda0*/  LOP3.LUT R0, R0, 0x3, RZ, 0xc0, !PT ;  /* 0x0000000300007812 */ /* 0x000fca00078ec0ff */
[----:B------:R0:W2:Y:S02]  /*ddb0*/  SHFL.IDX PT, R14, R0, RZ, 0x1f ;  /* 0x00001fff000e7589 */ /* 0x0000a400000e0000 */
.L_x_376:
[----:B--2---:R-:W-:Y:S01]  /*ddc0*/  ISETP.NE.AND P0, PT, R14, RZ, PT ;  /* 0x000000ff0e00720c */ /* 0x004fe20003f05270 */
[----:B------:R-:W-:-:S12]  /*ddd0*/  BSSY B0, `(.L_x_277) ;  /* 0x0000024000007945 */ /* 0x000fd80003800000 */
[----:B------:R-:W-:Y:S05]  /*dde0*/  @P0 BRA `(.L_x_278) ;  /* 0x0000000000880947 */ /* 0x000fea0003800000 */
[----:B------:R-:W-:-:S03]  /*ddf0*/  UMOV UR4, 0xffffffff ;  /* 0xffffffff00047882 */ /* 0x000fc60000000000 */
[----:B------:R-:W-:Y:S05]  /*de00*/  BRA.DIV UR4, `(.L_x_279) ;  /* 0x0000002e04c47947 */ /* 0x000fea000b800000 */
[----:B------:R-:W-:-:S13]  /*de10*/  ELECT P6, URZ, PT ;  /* 0x00000000003f782f */ /* 0x000fda00038c0000 */
.L_x_379:
[----:B------:R-:W-:Y:S05]  /*de20*/  @!P6 BRA `(.L_x_278) ;  /* 0x000000000078e947 */ /* 0x000fea0003800000 */
[----:B0-----:R-:W2:Y:S02]  /*de30*/  LDL.LU R0, [R1+0x1c] ;  /* 0x00001c0001007983 */ /* 0x001ea40000300800 */
[----:B--2---:R-:W-:-:S04]  /*de40*/  LOP3.LUT R0, R0, 0x2, RZ, 0xfc, !PT ;  /* 0x0000000200007812 */ /* 0x004fc800078efcff */
[----:B------:R-:W-:-:S13]  /*de50*/  ISETP.NE.AND P0, PT, R0, 0x3, PT ;  /* 0x000000030000780c */ /* 0x000fda0003f05270 */
[----:B------:R-:W-:Y:S05]  /*de60*/  @!P0 BRA `(.L_x_280) ;  /* 0x0000000000048947 */ /* 0x000fea0003800000 */
[----:B------:R-:W-:Y:S01]  /*de70*/  BPT.TRAP 0x1 ;  /* 0x000000040000795c */ /* 0x000fe20000300000 */
.L_x_280:
[C---:B------:R-:W-:Y:S01]  /*de80*/  IMAD R3, R26.reuse, 0x8, R5 ;  /* 0x000000081a037824 */ /* 0x040fe200078e0205 */
[----:B------:R-:W-:Y:S01]  /*de90*/  SHF.L.U32 R2, R29, 0x1f, RZ ;  /* 0x0000001f1d027819 */ /* 0x000fe200000006ff */
[----:B------:R-:W-:-:S03]  /*dea0*/  VIADD R26, R26, 0x1 ;  /* 0x000000011a1a7836 */ /* 0x000fc60000000000 */
[----:B------:R-:W0:Y:S02]  /*deb0*/  SYNCS.PHASECHK.TRANS64.TRYWAIT P1, [R3+URZ+0x2d840], R2 ;  /* 0x02d84002030075a7 */ /* 0x000e24000802017f */
[----:B------:R-:W-:-:S04]  /*dec0*/  ISETP.NE.AND P2, PT, R26, 0x2, PT ;  /* 0x000000021a00780c */ /* 0x000fc80003f45270 */
[----:B------:R-:W-:Y:S01]  /*ded0*/  SEL R0, RZ, 0x1, P2 ;  /* 0x00000001ff007807 */ /* 0x000fe20001000000 */
[----:B0-----:R-:W-:Y:S08]  /*dee0*/  @!P1 BRA `(.L_x_281) ;  /* 0x0000002c00ac9947 */ /* 0x001ff00003800000 */
.L_x_380:
[----:B------:R-:W-:Y:S02]  /*def0*/  SEL R26, R26, RZ, P2 ;  /* 0x000000ff1a1a7207 */ /* 0x000fe40001000000 */
[----:B------:R-:W-:Y:S01]  /*df00*/  LOP3.LUT R0, R29, R0, RZ, 0x3c, !PT ;  /* 0x000000001d007212 */ /* 0x000fe200078e3cff */
[----:B------:R-:W-:Y:S06]  /*df10*/  @!P0 BRA `(.L_x_282) ;  /* 0x0000000000048947 */ /* 0x000fec0003800000 */
[----:B------:R-:W-:Y:S01]  /*df20*/  BPT.TRAP 0x1 ;  /* 0x000000040000795c */ /* 0x000fe20000300000 */
.L_x_282:
[----:B------:R-:W-:Y:S01]  /*df30*/  IMAD R5, R26, 0x8, R5 ;  /* 0x000000081a057824 */ /* 0x000fe200078e0205 */
[----:B------:R-:W-:-:S04]  /*df40*/  SHF.L.U32 R0, R0, 0x1f, RZ ;  /* 0x0000001f00007819 */ /* 0x000fc800000006ff */
[----:B------:R-:W2:Y:S02]  /*df50*/  SYNCS.PHASECHK.TRANS64.TRYWAIT P1, [R5+URZ+0x2d840], R0 ;  /* 0x02d84000050075a7 */ /* 0x000ea4000802017f */
[----:B--2---:R-:W-:Y:S05]  /*df60*/  @!P1 BRA `(.L_x_283) ;  /* 0x0000002c00a09947 */ /* 0x004fea0003800000 */
.L_x_381:
[----:B------:R-:W-:Y:S05]  /*df70*/  @!P0 BRA `(.L_x_284) ;  /* 0x0000000000048947 */ /* 0x000fea0003800000 */
[----:B------:R-:W-:Y:S01]  /*df80*/  BPT.TRAP 0x1 ;  /* 0x000000040000795c */ /* 0x000fe20000300000 */
.L_x_284:
[----:B------:R-:W3:Y:S02]  /*df90*/  SYNCS.PHASECHK.TRANS64.TRYWAIT P1, [R3+URZ+0x2d860], R2 ;  /* 0x02d86002030075a7 */ /* 0x000ee4000802017f */
[----:B---3--:R-:W-:Y:S05]  /*dfa0*/  @!P1 BRA `(.L_x_285) ;  /* 0x0000002c00a49947 */ /* 0x008fea0003800000 */
.L_x_382:
[----:B------:R-:W-:Y:S05]  /*dfb0*/  @!P0 BRA `(.L_x_286) ;  /* 0x0000000000048947 */ /* 0x000fea0003800000 */
[----:B------:R-:W-:Y:S01]  /*dfc0*/  BPT.TRAP 0x1 ;  /* 0x000000040000795c */ /* 0x000fe20000300000 */
.L_x_286:
[----:B----4-:R4:W0:Y:S02]  /*dfd0*/  SYNCS.PHASECHK.TRANS64.TRYWAIT P0, [R5+URZ+0x2d860], R0 ;  /* 0x02d86000050075a7 */ /* 0x010824000800017f */
[----:B0-----:R-:W-:Y:S05]  /*dfe0*/  @!P0 NANOSLEEP.SYNCS 0x989680 ;  /* 0x009896800000895d */ /* 0x001fea0003900000 */
[----:B------:R-:W0:Y:S02]  /*dff0*/  @!P0 SYNCS.PHASECHK.TRANS64 P0, [R5+URZ+0x2d860], R0 ;  /* 0x02d86000050085a7 */ /* 0x000e24000800007f */
[----:B0-----:R-:W-:Y:S05]  /*e000*/  @!P0 BRA `(.L_x_286) ;  /* 0xfffffffc00f08947 */ /* 0x001fea000383ffff */
.L_x_278:
[----:B------:R-:W-:Y:S05]  /*e010*/  BSYNC B0 ;  /* 0x0000000000007941 */ /* 0x000fea0003800000 */
.L_x_277:
[----:B------:R-:W-:Y:S05]  /*e020*/  EXIT ;  /* 0x000000000000794d */ /* 0x000fea0003800000 */
.L_x_168:
[----:B0-----:R-:W-:-:S04]  /*e030*/  IMAD.U32 R3, RZ, RZ, UR41 ;  /* 0x00000029ff037e24 */ /* 0x001fc8000f8e00ff */
[----:B------:R0:W1:Y:S03]  /*e040*/  SYNCS.PHASECHK.TRANS64.TRYWAIT P1, [R3+URZ+0x2d800], R0 ;  /* 0x02d80000030075a7 */ /* 0x000066000802017f */
[----:B-1----:R-:W-:Y:S05]  /*e050*/  @!P1 NANOSLEEP.SYNCS 0x989680 ;  /* 0x009896800000995d */ /* 0x002fea0003900000 */
[----:B------:R-:W1:Y:S02]  /*e060*/  @!P1 SYNCS.PHASECHK.TRANS64 P1, [R3+URZ+0x2d800], R0 ;  /* 0x02d80000030095a7 */ /* 0x000e64000802007f */
[----:B-1----:R-:W-:Y:S05]  /*e070*/  @!P1 BRA `(.L_x_168) ;  /* 0xfffffffc00ec9947 */ /* 0x002fea000383ffff */
[----:B------:R-:W-:Y:S05]  /*e080*/  BRA `(.L_x_287) ;  /* 0xffffff3400307947 */ /* 0x000fea000383ffff */
.L_x_172:
[----:B-1----:R1:W2:Y:S02]  /*e090*/  SYNCS.PHASECHK.TRANS64.TRYWAIT P1, [R0+URZ+0x2d830], R3 ;  /* 0x02d83003000075a7 */ /* 0x0022a4000802017f */
[----:B--2---:R-:W-:Y:S05]  /*e0a0*/  @!P1 NANOSLEEP.SYNCS 0x989680 ;  /* 0x009896800000995d */ /* 0x004fea0003900000 */
[----:B------:R-:W2:Y:S02]  /*e0b0*/  @!P1 SYNCS.PHASECHK.TRANS64 P1, [R0+URZ+0x2d830], R3 ;  /* 0x02d83003000095a7 */ /* 0x000ea4000802007f */
[----:B--2---:R-:W-:Y:S05]  /*e0c0*/  @!P1 BRA `(.L_x_172) ;  /* 0xfffffffc00f09947 */ /* 0x004fea000383ffff */
[----:B------:R-:W-:Y:S05]  /*e0d0*/  BRA `(.L_x_171) ;  /* 0xffffff34004c7947 */ /* 0x000fea000383ffff */
.L_x_178:
[----:B-1----:R-:W-:-:S04]  /*e0e0*/  MOV R9, UR6 ;  /* 0x0000000600097c02 */ /* 0x002fc80008000f00 */
[----:B------:R1:W2:Y:S03]  /*e0f0*/  SYNCS.PHASECHK.TRANS64.TRYWAIT P1, [R9+URZ+0x2d830], R8 ;  /* 0x02d83008090075a7 */ /* 0x0002a6000802017f */
[----:B--2---:R-:W-:Y:S05]  /*e100*/  @!P1 NANOSLEEP.SYNCS 0x989680 ;  /* 0x009896800000995d */ /* 0x004fea0003900000 */
[----:B------:R-:W2:Y:S02]  /*e110*/  @!P1 SYNCS.PHASECHK.TRANS64 P1, [R9+URZ+0x2d830], R8 ;  /* 0x02d83008090095a7 */ /* 0x000ea4000802007f */
[----:B--2---:R-:W-:Y:S05]  /*e120*/  @!P1 BRA `(.L_x_178) ;  /* 0xfffffffc00ec9947 */ /* 0x004fea000383ffff */
[----:B------:R-:W-:Y:S05]  /*e130*/  BRA `(.L_x_175) ;  /* 0xffffff60000c7947 */ /* 0x000fea000383ffff */
.L_x_182:
[----:B-1----:R-:W-:-:S04]  /*e140*/  IMAD.U32 R8, RZ, RZ, UR6 ;  /* 0x00000006ff087e24 */ /* 0x002fc8000f8e00ff */
[----:B------:R1:W2:Y:S03]  /*e150*/  SYNCS.PHASECHK.TRANS64.TRYWAIT P1, [R8+URZ+0x2d850], R7 ;  /* 0x02d85007080075a7 */ /* 0x0002a6000802017f */
[----:B--2---:R-:W-:Y:S05]  /*e160*/  @!P1 NANOSLEEP.SYNCS 0x989680 ;  /* 0x009896800000995d */ /* 0x004fea0003900000 */
[----:B------:R-:W2:Y:S02]  /*e170*/  @!P1 SYNCS.PHASECHK.TRANS64 P1, [R8+URZ+0x2d850], R7 ;  /* 0x02d85007080095a7 */ /* 0x000ea4000802007f */
[----:B--2---:R-:W-:Y:S05]  /*e180*/  @!P1 BRA `(.L_x_182) ;  /* 0xfffffffc00ec9947 */ /* 0x004fea000383ffff */
[----:B------:R-:W-:Y:S05]  /*e190*/  BRA `(.L_x_179) ;  /* 0xffffff6000bc7947 */ /* 0x000fea000383ffff */
.L_x_189:
[----:B--2---:R-:W-:-:S04]  /*e1a0*/  IMAD.U32 R5, RZ, RZ, UR4 ;  /* 0x00000004ff057e24 */ /* 0x004fc8000f8e00ff */
[----:B------:R2:W3:Y:S03]  /*e1b0*/  SYNCS.PHASECHK.TRANS64.TRYWAIT P1, [R5+URZ+0x2d850], R0 ;  /* 0x02d85000050075a7 */ /* 0x0004e6000802017f */
[----:B---3--:R-:W-:Y:S05]  /*e1c0*/  @!P1 NANOSLEEP.SYNCS 0x989680 ;  /* 0x009896800000995d */ /* 0x008fea0003900000 */
[----:B------:R-:W3:Y:S02]  /*e1d0*/  @!P1 SYNCS.PHASECHK.TRANS64 P1, [R5+URZ+0x2d850], R0 ;  /* 0x02d85000050095a7 */ /* 0x000ee4000802007f */
[----:B---3--:R-:W-:Y:S05]  /*e1e0*/  @!P1 BRA `(.L_x_189) ;  /* 0xfffffffc00ec9947 */ /* 0x008fea000383ffff */
[----:B------:R-:W-:Y:S05]  /*e1f0*/  BRA `(.L_x_188) ;  /* 0xffffff8400ec7947 */ /* 0x000fea000383ffff */
.L_x_224:
[----:B------:R-:W0:Y:S01]  /*e200*/  S2R R20, SR_TID.X ;  /* 0x0000000000147919 */ /* 0x000e220000002100 */
[----:B------:R-:W-:Y:S01]  /*e210*/  BSSY B0, `(.L_x_288) ;  /* 0x000000a000007945 */ /* 0x000fe20003800000 */
[----:B------:R-:W-:Y:S01]  /*e220*/  IMAD.MOV.U32 R12, RZ, RZ, RZ ;  /* 0x000000ffff0c7224 */ /* 0x000fe200078e00ff */
[----:B------:R-:W-:Y:S01]  /*e230*/  MOV R11, 0x1f ;  /* 0x0000001f000b7802 */ /* 0x000fe20000000f00 */
[----:B------:R-:W-:Y:S01]  /*e240*/  IMAD.MOV.U32 R15, RZ, RZ, -0x1 ;  /* 0xffffffffff0f7424 */ /* 0x000fe200078e00ff */
[----:B0-----:R-:W-:-:S04]  /*e250*/  SHF.R.U32.HI R9, RZ, 0x5, R20 ;  /* 0x00000005ff097819 */ /* 0x001fc80000011614 */
[----:B------:R-:W-:-:S05]  /*e260*/  LOP3.LUT R9, R9, 0x3, RZ, 0xc0, !PT ;  /* 0x0000000309097812 */ /* 0x000fca00078ec0ff */
[----:B------:R-:W-:-:S07]  /*e270*/  IMAD.MOV.U32 R13, RZ, RZ, R9 ;  /* 0x000000ffff0d7224 */ /* 0x000fce00078e0009 */
[----:B-----5:R-:W-:Y:S05]  /*e280*/  WARPSYNC.COLLECTIVE R15, `(.L_x_289) ;  /* 0x000000000f087348 */ /* 0x020fea0003c00000 */
[----:B------:R0:W1:Y:S02]  /*e290*/  SHFL.IDX P6, R14, R13, R12, R11 ;  /* 0x0000000c0d0e7389 */ /* 0x00006400000c000b */
[----:B01---5:R-:W-:Y:S01]  /*e2a0*/  ENDCOLLECTIVE ;  /* 0x000000000000791b */ /* 0x023fe20003800000 */
.L_x_289:
[----:B------:R-:W-:Y:S05]  /*e2b0*/  BSYNC B0 ;  /* 0x0000000000007941 */ /* 0x000fea0003800000 */
.L_x_288:
[----:B------:R-:W-:Y:S05]  /*e2c0*/  BRA `(.L_x_290) ;  /* 0xffffffc000cc7947 */ /* 0x000fea000383ffff */
.L_x_227:
[----:B-1----:R1:W2:Y:S02]  /*e2d0*/  SYNCS.PHASECHK.TRANS64.TRYWAIT P0, [R2+URZ+0x2d840], R3 ;  /* 0x02d84003020075a7 */ /* 0x0022a4000800017f */
[----:B--2---:R-:W-:Y:S05]  /*e2e0*/  @!P0 NANOSLEEP.SYNCS 0x989680 ;  /* 0x009896800000895d */ /* 0x004fea0003900000 */
[----:B------:R-:W2:Y:S02]  /*e2f0*/  @!P0 SYNCS.PHASECHK.TRANS64 P0, [R2+URZ+0x2d840], R3 ;  /* 0x02d84003020085a7 */ /* 0x000ea4000800007f */
[----:B--2---:R-:W-:Y:S05]  /*e300*/  @!P0 BRA `(.L_x_227) ;  /* 0xfffffffc00f08947 */ /* 0x004fea000383ffff */
[----:B------:R-:W-:Y:S05]  /*e310*/  BRA `(.L_x_291) ;  /* 0xffffffc4002c7947 */ /* 0x000fea000383ffff */
.L_x_228:
[----:B------:R-:W-:Y:S01]  /*e320*/  BSSY B0, `(.L_x_292) ;  /* 0x0000008000007945 */ /* 0x000fe20003800000 */
[----:B------:R-:W-:Y:S01]  /*e330*/  IMAD.MOV.U32 R13, RZ, RZ, R6 ;  /* 0x000000ffff0d7224 */ /* 0x000fe200078e0006 */
[----:B------:R-:W-:Y:S01]  /*e340*/  MOV R15, 0xffffffff ;  /* 0xffffffff000f7802 */ /* 0x000fe20000000f00 */
[----:B------:R-:W-:Y:S02]  /*e350*/  IMAD.MOV.U32 R12, RZ, RZ, RZ ;  /* 0x000000ffff0c7224 */ /* 0x000fe400078e00ff */
[----:B------:R-:W-:-:S07]  /*e360*/  IMAD.MOV.U32 R11, RZ, RZ, 0x1c1f ;  /* 0x00001c1fff0b7424 */ /* 0x000fce00078e00ff */
[----:B------:R-:W-:Y:S05]  /*e370*/  WARPSYNC.COLLECTIVE R15, `(.L_x_293) ;  /* 0x000000000f087348 */ /* 0x000fea0003c00000 */
[----:B------:R0:W1:Y:S02]  /*e380*/  SHFL.IDX P6, R14, R13, R12, R11 ;  /* 0x0000000c0d0e7389 */ /* 0x00006400000c000b */
[----:B01----:R-:W-:Y:S01]  /*e390*/  ENDCOLLECTIVE ;  /* 0x000000000000791b */ /* 0x003fe20003800000 */
.L_x_293:
[----:B------:R-:W-:Y:S05]  /*e3a0*/  BSYNC B0 ;  /* 0x0000000000007941 */ /* 0x000fea0003800000 */
.L_x_292:
[----:B------:R-:W-:Y:S01]  /*e3b0*/  IMAD.MOV.U32 R13, RZ, RZ, R0 ;  /* 0x000000ffff0d7224 */ /* 0x000fe200078e0000 */
[----:B------:R-:W-:Y:S01]  /*e3c0*/  MOV R15, 0xffffffff ;  /* 0xffffffff000f7802 */ /* 0x000fe20000000f00 */
[----:B------:R-:W-:Y:S02]  /*e3d0*/  IMAD.MOV.U32 R12, RZ, RZ, RZ ;  /* 0x000000ffff0c7224 */ /* 0x000fe400078e00ff */
[----:B------:R-:W-:Y:S02]  /*e3e0*/  IMAD.MOV.U32 R11, RZ, RZ, 0x1c1f ;  /* 0x00001c1fff0b7424 */ /* 0x000fe400078e00ff */
[----:B------:R-:W-:Y:S02]  /*e3f0*/  IMAD.MOV.U32 R4, RZ, RZ, R14 ;  /* 0x000000ffff047224 */ /* 0x000fe400078e000e */
[----:B------:R-:W-:-:S07]  /*e400*/  @P0 IMAD R8, R7, 0x2, R23 ;  /* 0x0000000207080824 */ /* 0x000fce00078e0217 */
[----:B------:R-:W-:Y:S05]  /*e410*/  WARPSYNC.COLLECTIVE R15, `(.L_x_294) ;  /* 0x000000000f087348 */ /* 0x000fea0003c00000 */
[----:B------:R0:W1:Y:S02]  /*e420*/  SHFL.IDX P6, R14, R13, R12, R11 ;  /* 0x0000000c0d0e7389 */ /* 0x00006400000c000b */
[----:B01----:R-:W-:Y:S01]  /*e430*/  ENDCOLLECTIVE ;  /* 0x000000000000791b */ /* 0x003fe20003800000 */
.L_x_294:
[----:B------:R-:W-:Y:S01]  /*e440*/  IMAD.MOV.U32 R13, RZ, RZ, R6 ;  /* 0x000000ffff0d7224 */ /* 0x000fe200078e0006 */
[----:B------:R-:W-:Y:S01]  /*e450*/  MOV R12, 0x1 ;  /* 0x00000001000c7802 */ /* 0x000fe20000000f00 */
[----:B------:R-:W-:-:S07]  /*e460*/  IMAD.MOV.U32 R5, RZ, RZ, R14 ;  /* 0x000000ffff057224 */ /* 0x000fce00078e000e */
[----:B------:R-:W-:Y:S05]  /*e470*/  WARPSYNC.COLLECTIVE R15, `(.L_x_295) ;  /* 0x000000000f087348 */ /* 0x000fea0003c00000 */
[----:B------:R0:W1:Y:S02]  /*e480*/  SHFL.IDX P6, R14, R13, R12, R11 ;  /* 0x0000000c0d0e7389 */ /* 0x00006400000c000b */
[----:B01----:R-:W-:Y:S01]  /*e490*/  ENDCOLLECTIVE ;  /* 0x000000000000791b */ /* 0x003fe20003800000 */
.L_x_295:
[----:B------:R-:W-:-:S05]  /*e4a0*/  @P0 LEA R5, P1, R9, R5, 0x1 ;  /* 0x0000000509050211 */ /* 0x000fca00078208ff */
[----:B------:R-:W-:Y:S01]  /*e4b0*/  @P0 IMAD.X R4, RZ, RZ, R4, P1 ;  /* 0x000000ffff040224 */ /* 0x000fe200008e0604 */
[----:B------:R-:W-:-:S04]  /*e4c0*/  ISETP.GE.AND P1, PT, R3, 0x21, PT ;  /* 0x000000210300780c */ /* 0x000fc80003f26270 */
        /* <DEDUP_REMOVED lines=9> */
[----:B------:R0:W-:Y:S02]  /*e560*/  @P0 LDGSTS.E.BYPASS.LTC128B.128 [R8+0x19400], desc[UR36][R4.64+0x80], !P2 ;  /* 0x1940008004080fae */ /* 0x0001e4000d101d64 */
[----:B0-----:R-:W-:Y:S01]  /*e570*/  IMAD.MOV.U32 R4, RZ, RZ, R14 ;  /* 0x000000ffff047224 */ /* 0x001fe200078e000e */
[----:B------:R-:W-:-:S07]  /*e580*/  @P1 LEA R8, R7, R23, 0x1 ;  /* 0x0000001707081211 */ /* 0x000fce00078e08ff */
[----:B------:R-:W-:Y:S05]  /*e590*/  WARPSYNC.COLLECTIVE R15, `(.L_x_296) ;  /* 0x000000000f087348 */ /* 0x000fea0003c00000 */
[----:B------:R0:W1:Y:S02]  /*e5a0*/  SHFL.IDX P6, R14, R13, R12, R11 ;  /* 0x0000000c0d0e7389 */ /* 0x00006400000c000b */
[----:B01----:R-:W-:Y:S01]  /*e5b0*/  ENDCOLLECTIVE ;  /* 0x000000000000791b */ /* 0x003fe20003800000 */
.L_x_296:
[----:B------:R-:W-:Y:S02]  /*e5c0*/  IMAD.MOV.U32 R13, RZ, RZ, R6 ;  /* 0x000000ffff0d7224 */ /* 0x000fe400078e0006 */
[----:B------:R-:W-:Y:S02]  /*e5d0*/  IMAD.MOV.U32 R12, RZ, RZ, 0x2 ;  /* 0x00000002ff0c7424 */ /* 0x000fe400078e00ff */
[----:B------:R-:W-:-:S07]  /*e5e0*/  IMAD.MOV.U32 R5, RZ, RZ, R14 ;  /* 0x000000ffff057224 */ /* 0x000fce00078e000e */
[----:B------:R-:W-:Y:S05]  /*e5f0*/  WARPSYNC.COLLECTIVE R15, `(.L_x_297) ;  /* 0x000000000f087348 */ /* 0x000fea0003c00000 */
[----:B------:R0:W1:Y:S02]  /*e600*/  SHFL.IDX P6, R14, R13, R12, R11 ;  /* 0x0000000c0d0e7389 */ /* 0x00006400000c000b */
[----:B01----:R-:W-:Y:S01]  /*e610*/  ENDCOLLECTIVE ;  /* 0x000000000000791b */ /* 0x003fe20003800000 */
.L_x_297:
        /* <DEDUP_REMOVED lines=17> */
.L_x_298:
[----:B------:R-:W-:Y:S02]  /*e730*/  @P1 IMAD R8, R7, 0x2, R23 ;  /* 0x0000000207081824 */ /* 0x000fe400078e0217 */
[----:B------:R-:W-:Y:S02]  /*e740*/  IMAD.MOV.U32 R13, RZ, RZ, R6 ;  /* 0x000000ffff0d7224 */ /* 0x000fe400078e0006 */
[----:B------:R-:W-:Y:S01]  /*e750*/  IMAD.MOV.U32 R12, RZ, RZ, 0x3 ;  /* 0x00000003ff0c7424 */ /* 0x000fe200078e00ff */
[----:B------:R-:W-:-:S07]  /*e760*/  MOV R5, R14 ;  /* 0x0000000e00057202 */ /* 0x000fce0000000f00 */
[----:B------:R-:W-:Y:S05]  /*e770*/  WARPSYNC.COLLECTIVE R15, `(.L_x_299) ;  /* 0x000000000f087348 */ /* 0x000fea0003c00000 */
[----:B------:R0:W1:Y:S02]  /*e780*/  SHFL.IDX P6, R14, R13, R12, R11 ;  /* 0x0000000c0d0e7389 */ /* 0x00006400000c000b */
[----:B01----:R-:W-:Y:S01]  /*e790*/  ENDCOLLECTIVE ;  /* 0x000000000000791b */ /* 0x003fe20003800000 */
.L_x_299:
[----:B------:R-:W-:-:S05]  /*e7a0*/  @P1 LEA R5, P0, R9, R5, 0x1 ;  /* 0x0000000509051211 */ /* 0x000fca00078008ff */
[----:B------:R-:W-:-:S05]  /*e7b0*/  @P1 IMAD.X R4, RZ, RZ, R4, P0 ;  /* 0x000000ffff041224 */ /* 0x000fca00000e0604 */
[----:B------:R-:W-:Y:S01]  /*e7c0*/  @P1 LOP3.LUT R5, R5, R4, RZ, 0x3c, !PT ;  /* 0x0000000405051212 */ /* 0x000fe200078e3cff */
[----:B------:R-:W-:-:S03]  /*e7d0*/  IMAD.MOV.U32 R13, RZ, RZ, R0 ;  /* 0x000000ffff0d7224 */ /* 0x000fc600078e0000 */
[----:B------:R-:W-:-:S04]  /*e7e0*/  @P1 LOP3.LUT R4, R5, R4, RZ, 0x3c, !PT ;  /* 0x0000000405041212 */ /* 0x000fc800078e3cff */
[----:B------:R-:W-:Y:S02]  /*e7f0*/  @P1 LOP3.LUT R5, R5, R4, RZ, 0x3c, !PT ;  /* 0x0000000405051212 */ /* 0x000fe400078e3cff */
[----:B------:R-:W-:-:S03]  /*e800*/  MOV R6, R14 ;  /* 0x0000000e00067202 */ /* 0x000fc60000000f00 */
[----:B------:R-:W-:Y:S01]  /*e810*/  @!PT LDS RZ, [RZ] ;  /* 0x00000000fffff984 */ /* 0x000fe20000000800 */
[----:B------:R-:W-:Y:S01]  /*e820*/  @!PT LDS RZ, [RZ] ;  /* 0x00000000fffff984 */ /* 0x000fe20000000800 */
[----:B------:R-:W-:Y:S01]  /*e830*/  @!PT LDS RZ, [RZ] ;  /* 0x00000000fffff984 */ /* 0x000fe20000000800 */
[----:B------:R0:W-:Y:S04]  /*e840*/  @P1 LDGSTS.E.BYPASS.LTC128B.128 [R8+0x16400], desc[UR36][R4.64], !P4 ;  /* 0x1640000004081fae */ /* 0x0001e8000e101d64 */
[----:B0-----:R-:W-:Y:S05]  /*e850*/  WARPSYNC.COLLECTIVE R15, `(.L_x_300) ;  /* 0x000000000f087348 */ /* 0x001fea0003c00000 */
[----:B------:R1:W2:Y:S02]  /*e860*/  SHFL.IDX P6, R14, R13, R12, R11 ;  /* 0x0000000c0d0e7389 */ /* 0x0002a400000c000b */
[----:B012---:R-:W-:Y:S01]  /*e870*/  ENDCOLLECTIVE ;  /* 0x000000000000791b */ /* 0x007fe20003800000 */
.L_x_300:
[----:B------:R-:W-:Y:S01]  /*e880*/  @!PT LDS RZ, [RZ] ;  /* 0x00000000fffff984 */ /* 0x000fe20000000800 */
[----:B------:R-:W-:Y:S01]  /*e890*/  @!PT LDS RZ, [RZ] ;  /* 0x00000000fffff984 */ /* 0x000fe20000000800 */
[----:B------:R-:W-:Y:S01]  /*e8a0*/  @!PT LDS RZ, [RZ] ;  /* 0x00000000fffff984 */ /* 0x000fe20000000800 */
[----:B------:R0:W-:Y:S04]  /*e8b0*/  @P1 LDGSTS.E.BYPASS.LTC128B.128 [R8+0x18400], desc[UR36][R4.64+0x40], !P3 ;  /* 0x1840004004081fae */ /* 0x0001e8000d901d64 */
[----:B------:R0:W-:Y:S01]  /*e8c0*/  @P1 LDGSTS.E.BYPASS.LTC128B.128 [R8+0x1a400], desc[UR36][R4.64+0x80], !P2 ;  /* 0x1a40008004081fae */ /* 0x0001e2000d101d64 */
[----:B------:R-:W-:Y:S01]  /*e8d0*/  IMAD.MOV.U32 R0, RZ, RZ, R14 ;  /* 0x000000ffff007224 */ /* 0x000fe200078e000e */
[----:B------:R-:W-:Y:S06]  /*e8e0*/  BRA `(.L_x_301) ;  /* 0xffffffc000f07947 */ /* 0x000fec000383ffff */
.L_x_233:
[----:B------:R-:W2:Y:S04]  /*e8f0*/  LDL.LU R11, [R1+0x28] ;  /* 0x00002800010b7983 */ /* 0x000ea80000300800 */
[----:B------:R0:W5:Y:S01]  /*e900*/  LDL R9, [R1+0x18] ;  /* 0x0000180001097983 */ /* 0x0001620000100800 */
[----:B------:R-:W-:Y:S02]  /*e910*/  IMAD.MOV.U32 R13, RZ, RZ, R0 ;  /* 0x000000ffff0d7224 */ /* 0x000fe400078e0000 */
[----:B------:R-:W-:Y:S02]  /*e920*/  IMAD.MOV.U32 R12, RZ, RZ, RZ ;  /* 0x000000ffff0c7224 */ /* 0x000fe400078e00ff */
[----:B------:R-:W-:Y:S02]  /*e930*/  IMAD.MOV.U32 R15, RZ, RZ, -0x1 ;  /* 0xffffffffff0f7424 */ /* 0x000fe400078e00ff */
[----:B------:R-:W-:-:S02]  /*e940*/  IMAD R17, R17, 0xc0, R21 ;  /* 0x000000c011117824 */ /* 0x000fc400078e0215 */
[----:B--2---:R-:W-:Y:S01]  /*e950*/  IMAD R2, R11, R10, RZ ;  /* 0x0000000a0b027224 */ /* 0x004fe200078e02ff */
[----:B0-----:R-:W-:-:S07]  /*e960*/  MOV R11, 0x1c1f ;  /* 0x00001c1f000b7802 */ /* 0x001fce0000000f00 */
[----:B-----5:R-:W-:Y:S05]  /*e970*/  WARPSYNC.COLLECTIVE R15, `(.L_x_302) ;  /* 0x000000000f087348 */ /* 0x020fea0003c00000 */
[----:B------:R0:W1:Y:S02]  /*e980*/  SHFL.IDX P6, R14, R13, R12, R11 ;  /* 0x0000000c0d0e7389 */ /* 0x00006400000c000b */
[----:B01---5:R-:W-:Y:S01]  /*e990*/  ENDCOLLECTIVE ;  /* 0x000000000000791b */ /* 0x023fe20003800000 */
.L_x_302:
[----:B------:R-:W-:Y:S02]  /*e9a0*/  IMAD.MOV.U32 R13, RZ, RZ, R4 ;  /* 0x000000ffff0d7224 */ /* 0x000fe400078e0004 */
[----:B------:R-:W-:-:S07]  /*e9b0*/  IMAD.MOV.U32 R6, RZ, RZ, R14 ;  /* 0x000000ffff067224 */ /* 0x000fce00078e000e */
[----:B------:R-:W-:Y:S05]  /*e9c0*/  WARPSYNC.COLLECTIVE R15, `(.L_x_303) ;  /* 0x000000000f087348 */ /* 0x000fea0003c00000 */
[----:B------:R0:W1:Y:S02]  /*e9d0*/  SHFL.IDX P6, R14, R13, R12, R11 ;  /* 0x0000000c0d0e7389 */ /* 0x00006400000c000b */
[----:B01----:R-:W-:Y:S01]  /*e9e0*/  ENDCOLLECTIVE ;  /* 0x000000000000791b */ /* 0x003fe20003800000 */
.L_x_303:
[----:B------:R-:W-:Y:S01]  /*e9f0*/  ISETP.GE.AND P2, PT, R17, R2, PT ;  /* 0x000000021100720c */ /* 0x000fe20003f46270 */
[----:B------:R-:W-:Y:S01]  /*ea00*/  IMAD.MOV.U32 R13, RZ, RZ, R0 ;  /* 0x000000ffff0d7224 */ /* 0x000fe200078e0000 */
[----:B------:R-:W-:Y:S01]  /*ea10*/  MOV R12, 0x1 ;  /* 0x00000001000c7802 */ /* 0x000fe20000000f00 */
[----:B------:R-:W-:-:S10]  /*ea20*/  IMAD.MOV.U32 R5, RZ, RZ, R14 ;  /* 0x000000ffff057224 */ /* 0x000fd400078e000e */
[----:B------:R-:W-:Y:S05]  /*ea30*/  WARPSYNC.COLLECTIVE R15, `(.L_x_304) ;  /* 0x000000000f087348 */ /* 0x000fea0003c00000 */
[----:B------:R0:W1:Y:S02]  /*ea40*/  SHFL.IDX P6, R14, R13, R12, R11 ;  /* 0x0000000c0d0e7389 */ /* 0x00006400000c000b */
[----:B01----:R-:W-:Y:S01]  /*ea50*/  ENDCOLLECTIVE ;  /* 0x000000000000791b */ /* 0x003fe20003800000 */
.L_x_304:
[----:B------:R-:W-:-:S04]  /*ea60*/  @!P2 LEA R5, P4, R20, R5, 0x1 ;  /* 0x000000051405a211 */ /* 0x000fc800078808ff */
[----:B------:R-:W-:-:S05]  /*ea70*/  @!P2 IADD3.X R6, RZ, R6, RZ, P4, !PT ;  /* 0x00000006ff06a210 */ /* 0x000fca00027fe4ff */
[----:B------:R-:W-:Y:S02]  /*ea80*/  @!P2 IMAD.MOV.U32 R7, RZ, RZ, R6 ;  /* 0x000000ffff07a224 */ /* 0x000fe400078e0006 */
[----:B------:R-:W-:Y:S02]  /*ea90*/  @!P2 IMAD.MOV.U32 R6, RZ, RZ, R5 ;  /* 0x000000ffff06a224 */ /* 0x000fe400078e0005 */
[----:B------:R-:W-:-:S03]  /*eaa0*/  IMAD.MOV.U32 R13, RZ, RZ, R4 ;  /* 0x000000ffff0d7224 */ /* 0x000fc600078e0004 */
[----:B------:R-:W-:Y:S01]  /*eab0*/  @!PT LDS RZ, [RZ] ;  /* 0x00000000fffff984 */ /* 0x000fe20000000800 */
[----:B------:R-:W-:Y:S01]  /*eac0*/  @!PT LDS RZ, [RZ] ;  /* 0x00000000fffff984 */ /* 0x000fe20000000800 */
[----:B------:R-:W-:Y:S01]  /*ead0*/  @!PT LDS RZ, [RZ] ;  /* 0x00000000fffff984 */ /* 0x000fe20000000800 */
[----:B------:R-:W-:Y:S04]  /*eae0*/  @!P2 LDGSTS.E.BYPASS.LTC128B.128 [R9+0xc400], desc[UR36][R6.64], !P3 ;  /* 0x0c4000000609afae */ /* 0x000fe8000d901d64 */
[----:B------:R-:W-:Y:S04]  /*eaf0*/  @!P2 LDGSTS.E.BYPASS.LTC128B.128 [R9+0xf400], desc[UR36][R6.64+0x40], !P0 ;  /* 0x0f4000400609afae */ /* 0x000fe8000c101d64 */
[----:B------:R0:W-:Y:S02]  /*eb00*/  @!P2 LDGSTS.E.BYPASS.LTC128B.128 [R9+0x12400], desc[UR36][R6.64+0x80], !P1 ;  /* 0x124000800609afae */ /* 0x0001e4000c901d64 */
[----:B0-----:R-:W-:-:S07]  /*eb10*/  IMAD.MOV.U32 R7, RZ, RZ, R14 ;  /* 0x000000ffff077224 */ /* 0x001fce00078e000e */
[----:B------:R-:W-:Y:S05]  /*eb20*/  WARPSYNC.COLLECTIVE R15, `(.L_x_305) ;  /* 0x000000000f087348 */ /* 0x000fea0003c00000 */
[----:B------:R0:W1:Y:S02]  /*eb30*/  SHFL.IDX P6, R14, R13, R12, R11 ;  /* 0x0000000c0d0e7389 */ /* 0x00006400000c000b */
[----:B01----:R-:W-:Y:S01]  /*eb40*/  ENDCOLLECTIVE ;  /* 0x000000000000791b */ /* 0x003fe20003800000 */
.L_x_305:
[----:B------:R-:W-:-:S05]  /*eb50*/  VIADD R5, R17, 0x20 ;  /* 0x0000002011057836 */ /* 0x000fca0000000000 */
[----:B------:R-:W-:Y:S01]  /*eb60*/  ISETP.GE.AND P2, PT, R5, R2, PT ;  /* 0x000000020500720c */ /* 0x000fe20003f46270 */
[----:B------:R-:W-:Y:S02]  /*eb70*/  IMAD.MOV.U32 R13, RZ, RZ, R0 ;  /* 0x000000ffff0d7224 */ /* 0x000fe400078e0000 */
[----:B------:R-:W-:Y:S02]  /*eb80*/  IMAD.MOV.U32 R12, RZ, RZ, 0x2 ;  /* 0x00000002ff0c7424 */ /* 0x000fe400078e00ff */
[----:B------:R-:W-:-:S08]  /*eb90*/  IMAD.MOV.U32 R5, RZ, RZ, R14 ;  /* 0x000000ffff057224 */ /* 0x000fd000078e000e */
[----:B------:R-:W-:Y:S05]  /*eba0*/  WARPSYNC.COLLECTIVE R15, `(.L_x_306) ;  /* 0x000000000f087348 */ /* 0x000fea0003c00000 */
[----:B------:R0:W1:Y:S02]  /*ebb0*/  SHFL.IDX P6, R14, R13, R12, R11 ;  /* 0x0000000c0d0e7389 */ /* 0x00006400000c000b */
[----:B01----:R-:W-:Y:S01]  /*ebc0*/  ENDCOLLECTIVE ;  /* 0x000000000000791b */ /* 0x003fe20003800000 */
.L_x_306:
[----:B------:R-:W-:-:S04]  /*ebd0*/  @!P2 LEA R5, P4, R20, R5, 0x1 ;  /* 0x000000051405a211 */ /* 0x000fc800078808ff */
[----:B------:R-:W-:Y:S01]  /*ebe0*/  @!P2 MOV R6, R5 ;  /* 0x000000050006a202 */ /* 0x000fe20000000f00 */
[----:B------:R-:W-:-:S05]  /*ebf0*/  @!P2 IMAD.X R7, RZ, RZ, R7, P4 ;  /* 0x000000ffff07a224 */ /* 0x000fca00020e0607 */
[----:B------:R-:W-:Y:S01]  /*ec00*/  @!PT LDS RZ, [RZ] ;  /* 0x00000000fffff984 */ /* 0x000fe20000000800 */
[----:B------:R-:W-:Y:S01]  /*ec10*/  @!PT LDS RZ, [RZ] ;  /* 0x00000000fffff984 */ /* 0x000fe20000000800 */
[----:B------:R-:W-:Y:S01]  /*ec20*/  @!PT LDS RZ, [RZ] ;  /* 0x00000000fffff984 */ /* 0x000fe20000000800 */
[----:B------:R-:W-:Y:S01]  /*ec30*/  @!P2 LDGSTS.E.BYPASS.LTC128B.128 [R9+0xcc00], desc[UR36][R6.64], !P3 ;  /* 0x0cc000000609afae */ /* 0x000fe2000d901d64 */
[----:B------:R-:W-:-:S03]  /*ec40*/  MOV R13, R4 ;  /* 0x00000004000d7202 */ /* 0x000fc60000000f00 */
[----:B------:R-:W-:Y:S04]  /*ec50*/  @!P2 LDGSTS.E.BYPASS.LTC128B.128 [R9+0xfc00], desc[UR36][R6.64+0x40], !P0 ;  /* 0x0fc000400609afae */ /* 0x000fe8000c101d64 */
[----:B------:R0:W-:Y:S02]  /*ec60*/  @!P2 LDGSTS.E.BYPASS.LTC128B.128 [R9+0x12c00], desc[UR36][R6.64+0x80], !P1 ;  /* 0x12c000800609afae */ /* 0x0001e4000c901d64 */
[----:B0-----:R-:W-:-:S07]  /*ec70*/  IMAD.MOV.U32 R7, RZ, RZ, R14 ;  /* 0x000000ffff077224 */ /* 0x001fce00078e000e */
[----:B------:R-:W-:Y:S05]  /*ec80*/  WARPSYNC.COLLECTIVE R15, `(.L_x_307) ;  /* 0x000000000f087348 */ /* 0x000fea0003c00000 */
[----:B------:R0:W1:Y:S02]  /*ec90*/  SHFL.IDX P6, R14, R13, R12, R11 ;  /* 0x0000000c0d0e7389 */ /* 0x00006400000c000b */
[----:B01----:R-:W-:Y:S01]  /*eca0*/  ENDCOLLECTIVE ;  /* 0x000000000000791b */ /* 0x003fe20003800000 */
.L_x_307:
[----:B------:R-:W-:-:S05]  /*ecb0*/  VIADD R5, R17, 0x40 ;  /* 0x0000004011057836 */ /* 0x000fca0000000000 */
[----:B------:R-:W-:Y:S01]  /*ecc0*/  ISETP.GE.AND P2, PT, R5, R2, PT ;  /* 0x000000020500720c */ /* 0x000fe20003f46270 */
[----:B------:R-:W-:Y:S01]  /*ecd0*/  IMAD.MOV.U32 R13, RZ, RZ, R0 ;  /* 0x000000ffff0d7224 */ /* 0x000fe200078e0000 */
[----:B------:R-:W-:Y:S01]  /*ece0*/  MOV R12, 0x3 ;  /* 0x00000003000c7802 */ /* 0x000fe20000000f00 */
[----:B------:R-:W-:-:S10]  /*ecf0*/  IMAD.MOV.U32 R5, RZ, RZ, R14 ;  /* 0x000000ffff057224 */ /* 0x000fd400078e000e */
[----:B------:R-:W-:Y:S05]  /*ed00*/  WARPSYNC.COLLECTIVE R15, `(.L_x_308) ;  /* 0x000000000f087348 */ /* 0x000fea0003c00000 */
[----:B------:R0:W1:Y:S02]  /*ed10*/  SHFL.IDX P6, R14, R13, R12, R11 ;  /* 0x0000000c0d0e7389 */ /* 0x00006400000c000b */
[----:B01----:R-:W-:Y:S01]  /*ed20*/  ENDCOLLECTIVE ;  /* 0x000000000000791b */ /* 0x003fe20003800000 */
.L_x_308:
[----:B------:R-:W-:Y:S01]  /*ed30*/  @!P2 LEA R5, P4, R20, R5, 0x1 ;  /* 0x000000051405a211 */ /* 0x000fe200078808ff */
[----:B------:R-:W-:Y:S02]  /*ed40*/  IMAD.MOV.U32 R13, RZ, RZ, R4 ;  /* 0x000000ffff0d7224 */ /* 0x000fe400078e0004 */
[----:B------:R-:W-:-:S10]  /*ed50*/  IMAD.MOV.U32 R0, RZ, RZ, R14 ;  /* 0x000000ffff007224 */ /* 0x000fd400078e000e */
[----:B------:R-:W-:Y:S05]  /*ed60*/  WARPSYNC.COLLECTIVE R15, `(.L_x_309) ;  /* 0x000000000f087348 */ /* 0x000fea0003c00000 */
[----:B------:R0:W1:Y:S02]  /*ed70*/  SHFL.IDX P6, R14, R13, R12, R11 ;  /* 0x0000000c0d0e7389 */ /* 0x00006400000c000b */
[----:B01----:R-:W-:Y:S01]  /*ed80*/  ENDCOLLECTIVE ;  /* 0x000000000000791b */ /* 0x003fe20003800000 */
.L_x_309:
[----:B------:R-:W-:Y:S02]  /*ed90*/  @!P2 IMAD.X R7, RZ, RZ, R7, P4 ;  /* 0x000000ffff07a224 */ /* 0x000fe400020e0607 */
[----:B------:R-:W-:Y:S02]  /*eda0*/  @!P2 IMAD.MOV.U32 R6, RZ, RZ, R5 ;  /* 0x000000ffff06a224 */ /* 0x000fe400078e0005 */
[----:B------:R-:W-:-:S03]  /*edb0*/  VIADD R5, R17, 0x60 ;  /* 0x0000006011057836 */ /* 0x000fc60000000000 */
[----:B------:R-:W-:Y:S01]  /*edc0*/  @!PT LDS RZ, [RZ] ;  /* 0x00000000fffff984 */ /* 0x000fe20000000800 */
[----:B------:R-:W-:Y:S01]  /*edd0*/  @!PT LDS RZ, [RZ] ;  /* 0x00000000fffff984 */ /* 0x000fe20000000800 */
[----:B------:R-:W-:Y:S01]  /*ede0*/  @!PT LDS RZ, [RZ] ;  /* 0x00000000fffff984 */ /* 0x000fe20000000800 */
[----:B------:R0:W-:Y:S04]  /*edf0*/  @!P2 LDGSTS.E.BYPASS.LTC128B.128 [R9+0xd400], desc[UR36][R6.64], !P3 ;  /* 0x0d4000000609afae */ /* 0x0001e8000d901d64 */
[----:B------:R0:W-:Y:S04]  /*ee00*/  @!P2 LDGSTS.E.BYPASS.LTC128B.128 [R9+0x10400], desc[UR36][R6.64+0x40], !P0 ;  /* 0x104000400609afae */ /* 0x0001e8000c101d64 */
[----:B------:R0:W-:Y:S01]  /*ee10*/  @!P2 LDGSTS.E.BYPASS.LTC128B.128 [R9+0x13400], desc[UR36][R6.64+0x80], !P1 ;  /* 0x134000800609afae */ /* 0x0001e2000c901d64 */
[----:B------:R-:W-:Y:S01]  /*ee20*/  ISETP.GE.AND P2, PT, R5, R2, PT ;  /* 0x000000020500720c */ /* 0x000fe20003f46270 */
[----:B------:R-:W-:-:S02]  /*ee30*/  IMAD.MOV.U32 R13, RZ, RZ, R3 ;  /* 0x000000ffff0d7224 */ /* 0x000fc400078e0003 */
[----:B------:R-:W-:Y:S02]  /*ee40*/  IMAD.MOV.U32 R12, RZ, RZ, RZ ;  /* 0x000000ffff0c7224 */ /* 0x000fe400078e00ff */
[----:B------:R-:W-:-:S08]  /*ee50*/  IMAD.MOV.U32 R4, RZ, RZ, R14 ;  /* 0x000000ffff047224 */ /* 0x000fd000078e000e */
[----:B0-----:R-:W-:Y:S05]  /*ee60*/  WARPSYNC.COLLECTIVE R15, `(.L_x_310) ;  /* 0x000000000f087348 */ /* 0x001fea0003c00000 */
[----:B------:R1:W2:Y:S02]  /*ee70*/  SHFL.IDX P6, R14, R13, R12, R11 ;  /* 0x0000000c0d0e7389 */ /* 0x0002a400000c000b */
[----:B012---:R-:W-:Y:S01]  /*ee80*/  ENDCOLLECTIVE ;  /* 0x000000000000791b */ /* 0x007fe20003800000 */
.L_x_310:
[----:B------:R-:W-:-:S04]  /*ee90*/  @!P2 LEA R4, P4, R20, R4, 0x1 ;  /* 0x000000041404a211 */ /* 0x000fc800078808ff */
[----:B------:R-:W-:-:S05]  /*eea0*/  @!P2 IADD3.X R0, RZ, R0, RZ, P4, !PT ;  /* 0x00000000ff00a210 */ /* 0x000fca00027fe4ff */
[----:B------:R-:W-:Y:S02]  /*eeb0*/  @!P2 IMAD.MOV.U32 R5, RZ, RZ, R0 ;  /* 0x000000ffff05a224 */ /* 0x000fe400078e0000 */
[----:B------:R-:W-:Y:S02]  /*eec0*/  VIADD R0, R17, 0x80 ;  /* 0x0000008011007836 */ /* 0x000fe40000000000 */
[----:B------:R-:W-:Y:S01]  /*eed0*/  IMAD.MOV.U32 R13, RZ, RZ, R8 ;  /* 0x000000ffff0d7224 */ /* 0x000fe200078e0008 */
[----:B------:R-:W-:Y:S01]  /*eee0*/  @!PT LDS RZ, [RZ] ;  /* 0x00000000fffff984 */ /* 0x000fe20000000800 */
[----:B------:R-:W-:Y:S01]  /*eef0*/  @!PT LDS RZ, [RZ] ;  /* 0x00000000fffff984 */ /* 0x000fe20000000800 */
[----:B------:R-:W-:Y:S01]  /*ef00*/  @!PT LDS RZ, [RZ] ;  /* 0x00000000fffff984 */ /* 0x000fe20000000800 */
[----:B------:R0:W-:Y:S04]  /*ef10*/  @!P2 LDGSTS.E.BYPASS.LTC128B.128 [R9+0xdc00], desc[UR36][R4.64], !P3 ;  /* 0x0dc000000409afae */ /* 0x0001e8000d901d64 */
[----:B------:R0:W-:Y:S04]  /*ef20*/  @!P2 LDGSTS.E.BYPASS.LTC128B.128 [R9+0x10c00], desc[UR36][R4.64+0x40], !P0 ;  /* 0x10c000400409afae */ /* 0x0001e8000c101d64 */
[----:B------:R0:W-:Y:S01]  /*ef30*/  @!P2 LDGSTS.E.BYPASS.LTC128B.128 [R9+0x13c00], desc[UR36][R4.64+0x80], !P1 ;  /* 0x13c000800409afae */ /* 0x0001e2000c901d64 */
[----:B------:R-:W-:-:S02]  /*ef40*/  ISETP.GE.AND P2, PT, R0, R2, PT ;  /* 0x000000020000720c */ /* 0x000fc40003f46270 */
[----:B------:R-:W-:-:S11]  /*ef50*/  MOV R0, R14 ;  /* 0x0000000e00007202 */ /* 0x000fd60000000f00 */
[----:B0-----:R-:W-:Y:S05]  /*ef60*/  WARPSYNC.COLLECTIVE R15, `(.L_x_311) ;  /* 0x000000000f087348 */ /* 0x001fea0003c00000 */
[----:B------:R1:W2:Y:S02]  /*ef70*/  SHFL.IDX P6, R14, R13, R12, R11 ;  /* 0x0000000c0d0e7389 */ /* 0x0002a400000c000b */
[----:B012---:R-:W-:Y:S01]  /*ef80*/  ENDCOLLECTIVE ;  /* 0x000000000000791b */ /* 0x007fe20003800000 */
.L_x_311:
[----:B------:R-:W-:Y:S01]  /*ef90*/  MOV R13, R3 ;  /* 0x00000003000d7202 */ /* 0x000fe20000000f00 */
[----:B------:R-:W-:Y:S02]  /*efa0*/  IMAD.MOV.U32 R12, RZ, RZ, 0x1 ;  /* 0x00000001ff0c7424 */ /* 0x000fe400078e00ff */
[----:B------:R-:W-:-:S07]  /*efb0*/  IMAD.MOV.U32 R4, RZ, RZ, R14 ;  /* 0x000000ffff047224 */ /* 0x000fce00078e000e */
[----:B------:R-:W-:Y:S05]  /*efc0*/  WARPSYNC.COLLECTIVE R15, `(.L_x_312) ;  /* 0x000000000f087348 */ /* 0x000fea0003c00000 */
[----:B------:R0:W1:Y:S02]  /*efd0*/  SHFL.IDX P6, R14, R13, R12, R11 ;  /* 0x0000000c0d0e7389 */ /* 0x00006400000c000b */
[----:B01----:R-:W-:Y:S01]  /*efe0*/  ENDCOLLECTIVE ;  /* 0x000000000000791b */ /* 0x003fe20003800000 */
.L_x_312:
[----:B------:R-:W-:-:S05]  /*eff0*/  @!P2 LEA R4, P4, R20, R4, 0x1 ;  /* 0x000000041404a211 */ /* 0x000fca00078808ff */
[----:B------:R-:W-:-:S04]  /*f000*/  @!P2 IMAD.X R0, RZ, RZ, R0, P4 ;  /* 0x000000ffff00a224 */ /* 0x000fc800020e0600 */
[----:B------:R-:W-:Y:S02]  /*f010*/  @!P2 IMAD.MOV.U32 R5, RZ, RZ, R0 ;  /* 0x000000ffff05a224 */ /* 0x000fe400078e0000 */
[----:B------:R-:W-:-:S03]  /*f020*/  IMAD.MOV.U32 R13, RZ, RZ, R8 ;  /* 0x000000ffff0d7224 */ /* 0x000fc600078e0008 */
[----:B------:R-:W-:Y:S01]  /*f030*/  @!PT LDS RZ, [RZ] ;  /* 0x00000000fffff984 */ /* 0x000fe20000000800 */
[----:B------:R-:W-:Y:S01]  /*f040*/  @!PT LDS RZ, [RZ] ;  /* 0x00000000fffff984 */ /* 0x000fe20000000800 */
[----:B------:R-:W-:Y:S01]  /*f050*/  @!PT LDS RZ, [RZ] ;  /* 0x00000000fffff984 */ /* 0x000fe20000000800 */
[----:B------:R0:W-:Y:S04]  /*f060*/  @!P2 LDGSTS.E.BYPASS.LTC128B.128 [R9+0xe400], desc[UR36][R4.64], !P3 ;  /* 0x0e4000000409afae */ /* 0x0001e8000d901d64 */
[----:B------:R0:W-:Y:S01]  /*f070*/  @!P2 LDGSTS.E.BYPASS.LTC128B.128 [R9+0x11400], desc[UR36][R4.64+0x40], !P0 ;  /* 0x114000400409afae */ /* 0x0001e2000c101d64 */
[----:B------:R-:W-:-:S03]  /*f080*/  IMAD.MOV.U32 R3, RZ, RZ, R14 ;  /* 0x000000ffff037224 */ /* 0x000fc600078e000e */
[----:B------:R0:W-:Y:S04]  /*f090*/  @!P2 LDGSTS.E.BYPASS.LTC128B.128 [R9+0x14400], desc[UR36][R4.64+0x80], !P1 ;  /* 0x144000800409afae */ /* 0x0001e8000c901d64 */
[----:B0-----:R-:W-:Y:S05]  /*f0a0*/  WARPSYNC.COLLECTIVE R15, `(.L_x_313) ;  /* 0x000000000f087348 */ /* 0x001fea0003c00000 */
[----:B------:R1:W2:Y:S02]  /*f0b0*/  SHFL.IDX P6, R14, R13, R12, R11 ;  /* 0x0000000c0d0e7389 */ /* 0x0002a400000c000b */
[----:B012---:R-:W-:Y:S01]  /*f0c0*/  ENDCOLLECTIVE ;  /* 0x000000000000791b */ /* 0x007fe20003800000 */
.L_x_313:
[----:B------:R-:W-:Y:S01]  /*f0d0*/  IMAD.MOV.U32 R8, RZ, RZ, R14 ;  /* 0x000000ffff087224 */ /* 0x000fe200078e000e */
[----:B------:R-:W-:Y:S06]  /*f0e0*/  BRA `(.L_x_314) ;  /* 0xffffffc800107947 */ /* 0x000fec000383ffff */
.L_x_236:
[----:B-1----:R1:W2:Y:S02]  /*f0f0*/  SYNCS.PHASECHK.TRANS64.TRYWAIT P0, [R23+URZ+0x2d820], R0 ;  /* 0x02d82000170075a7 */ /* 0x0022a4000800017f */
[----:B--2---:R-:W-:Y:S05]  /*f100*/  @!P0 NANOSLEEP.SYNCS 0x989680 ;  /* 0x009896800000895d */ /* 0x004fea0003900000 */
[----:B------:R-:W2:Y:S02]  /*f110*/  @!P0 SYNCS.PHASECHK.TRANS64 P0, [R23+URZ+0x2d820], R0 ;  /* 0x02d82000170085a7 */ /* 0x000ea4000800007f */
[----:B--2---:R-:W-:Y:S05]  /*f120*/  @!P0 BRA `(.L_x_236) ;  /* 0xfffffffc00f08947 */ /* 0x004fea000383ffff */
[----:B------:R-:W-:Y:S05]  /*f130*/  BRA `(.L_x_315) ;  /* 0xffffffc800787947 */ /* 0x000fea000383ffff */
.L_x_241:
[----:B0-----:R0:W1:Y:S02]  /*f140*/  SYNCS.PHASECHK.TRANS64.TRYWAIT P0, [R5+URZ+0x2d840], R0 ;  /* 0x02d84000050075a7 */ /* 0x001064000800017f */
[----:B-1----:R-:W-:Y:S05]  /*f150*/  @!P0 NANOSLEEP.SYNCS 0x989680 ;  /* 0x009896800000895d */ /* 0x002fea0003900000 */
[----:B------:R-:W1:Y:S02]  /*f160*/  @!P0 SYNCS.PHASECHK.TRANS64 P0, [R5+URZ+0x2d840], R0 ;  /* 0x02d84000050085a7 */ /* 0x000e64000800007f */
[----:B-1----:R-:W-:Y:S05]  /*f170*/  @!P0 BRA `(.L_x_241) ;  /* 0xfffffffc00f08947 */ /* 0x002fea000383ffff */
[----:B------:R-:W-:Y:S05]  /*f180*/  BRA `(.L_x_316) ;  /* 0xffffffcc006c7947 */ /* 0x000fea000383ffff */
.L_x_242:
        /* <DEDUP_REMOVED lines=8> */
.L_x_318:
[----:B------:R-:W-:Y:S05]  /*f210*/  BSYNC B1 ;  /* 0x0000000000017941 */ /* 0x000fea0003800000 */
.L_x_317:
[----:B------:R-:W0:Y:S01]  /*f220*/  S2R R21, SR_TID.X ;  /* 0x0000000000157919 */ /* 0x000e220000002100 */
[----:B------:R-:W-:Y:S01]  /*f230*/  MOV R13, R6 ;  /* 0x00000006000d7202 */ /* 0x000fe20000000f00 */
[----:B------:R-:W-:Y:S01]  /*f240*/  IMAD.MOV.U32 R12, RZ, RZ, RZ ;  /* 0x000000ffff0c7224 */ /* 0x000fe200078e00ff */
[----:B------:R-:W-:Y:S01]  /*f250*/  LOP3.LUT R22, R22, 0xffffff7f, RZ, 0xc0, !PT ;  /* 0xffffff7f16167812 */ /* 0x000fe200078ec0ff */
[----:B------:R-:W-:Y:S02]  /*f260*/  IMAD.MOV.U32 R11, RZ, RZ, 0x1c1f ;  /* 0x00001c1fff0b7424 */ /* 0x000fe400078e00ff */
[----:B------:R-:W-:Y:S01]  /*f270*/  IMAD.MOV.U32 R15, RZ, RZ, -0x1 ;  /* 0xffffffffff0f7424 */ /* 0x000fe200078e00ff */
[----:B------:R-:W-:Y:S01]  /*f280*/  @P1 LOP3.LUT R22, R22, 0x80, RZ, 0xfc, !PT ;  /* 0x0000008016161812 */ /* 0x000fe200078efcff */
[----:B------:R-:W-:Y:S02]  /*f290*/  IMAD.MOV.U32 R3, RZ, RZ, R14 ;  /* 0x000000ffff037224 */ /* 0x000fe400078e000e */
[----:B------:R-:W-:-:S07]  /*f2a0*/  IMAD R4, R4, 0x2, R23 ;  /* 0x0000000204047824 */ /* 0x000fce00078e0217 */
[----:B0-----:R-:W-:Y:S05]  /*f2b0*/  WARPSYNC.COLLECTIVE R15, `(.L_x_319) ;  /* 0x000000000f087348 */ /* 0x001fea0003c00000 */
[----:B------:R1:W2:Y:S02]  /*f2c0*/  SHFL.IDX P6, R14, R13, R12, R11 ;  /* 0x0000000c0d0e7389 */ /* 0x0002a400000c000b */
[----:B012---:R-:W-:Y:S01]  /*f2d0*/  ENDCOLLECTIVE ;  /* 0x000000000000791b */ /* 0x007fe20003800000 */
.L_x_319:
[----:B------:R-:W-:Y:S01]  /*f2e0*/  LOP3.LUT P1, RZ, R22, 0x4, RZ, 0xc0, !PT ;  /* 0x0000000416ff7812 */ /* 0x000fe2000782c0ff */
[----:B------:R-:W-:Y:S01]  /*f2f0*/  IMAD.MOV.U32 R13, RZ, RZ, R7 ;  /* 0x000000ffff0d7224 */ /* 0x000fe200078e0007 */
[----:B------:R-:W-:Y:S01]  /*f300*/  MOV R12, 0x1 ;  /* 0x00000001000c7802 */ /* 0x000fe20000000f00 */
[----:B------:R-:W-:Y:S01]  /*f310*/  IMAD.SHL.U32 R21, R21, 0x8, RZ ;  /* 0x0000000815157824 */ /* 0x000fe200078e00ff */
[----:B------:R-:W-:-:S09]  /*f320*/  MOV R2, R14 ;  /* 0x0000000e00027202 */ /* 0x000fd20000000f00 */
[----:B------:R-:W-:Y:S05]  /*f330*/  WARPSYNC.COLLECTIVE R15, `(.L_x_320) ;  /* 0x000000000f087348 */ /* 0x000fea0003c00000 */
[----:B------:R0:W1:Y:S02]  /*f340*/  SHFL.IDX P6, R14, R13, R12, R11 ;  /* 0x0000000c0d0e7389 */ /* 0x00006400000c000b */
[----:B01----:R-:W-:Y:S01]  /*f350*/  ENDCOLLECTIVE ;  /* 0x000000000000791b */ /* 0x003fe20003800000 */
.L_x_320:
        /* <DEDUP_REMOVED lines=15> */
.L_x_321:
[----:B------:R-:W-:Y:S01]  /*f450*/  MOV R13, R7 ;  /* 0x00000007000d7202 */ /* 0x000fe20000000f00 */
[----:B------:R-:W-:Y:S02]  /*f460*/  IMAD.MOV.U32 R12, RZ, RZ, 0x2 ;  /* 0x00000002ff0c7424 */ /* 0x000fe400078e00ff */
[----:B------:R-:W-:-:S07]  /*f470*/  IMAD.MOV.U32 R2, RZ, RZ, R14 ;  /* 0x000000ffff027224 */ /* 0x000fce00078e000e */
[----:B------:R-:W-:Y:S05]  /*f480*/  WARPSYNC.COLLECTIVE R15, `(.L_x_322) ;  /* 0x000000000f087348 */ /* 0x000fea0003c00000 */
[----:B------:R0:W1:Y:S02]  /*f490*/  SHFL.IDX P6, R14, R13, R12, R11 ;  /* 0x0000000c0d0e7389 */ /* 0x00006400000c000b */
[----:B01----:R-:W-:Y:S01]  /*f4a0*/  ENDCOLLECTIVE ;  /* 0x000000000000791b */ /* 0x003fe20003800000 */
.L_x_322:
        /* <DEDUP_REMOVED lines=13> */
.L_x_323:
[----:B------:R-:W-:Y:S02]  /*f580*/  IMAD.MOV.U32 R13, RZ, RZ, R7 ;  /* 0x000000ffff0d7224 */ /* 0x000fe400078e0007 */
[----:B------:R-:W-:Y:S02]  /*f590*/  IMAD.MOV.U32 R12, RZ, RZ, 0x3 ;  /* 0x00000003ff0c7424 */ /* 0x000fe400078e00ff */
[----:B------:R-:W-:-:S07]  /*f5a0*/  IMAD.MOV.U32 R2, RZ, RZ, R14 ;  /* 0x000000ffff027224 */ /* 0x000fce00078e000e */
[----:B------:R-:W-:Y:S05]  /*f5b0*/  WARPSYNC.COLLECTIVE R15, `(.L_x_324) ;  /* 0x000000000f087348 */ /* 0x000fea0003c00000 */
[----:B------:R0:W1:Y:S02]  /*f5c0*/  SHFL.IDX P6, R14, R13, R12, R11 ;  /* 0x0000000c0d0e7389 */ /* 0x00006400000c000b */
[----:B01----:R-:W-:Y:S01]  /*f5d0*/  ENDCOLLECTIVE ;  /* 0x000000000000791b */ /* 0x003fe20003800000 */
.L_x_324:
[----:B------:R-:W-:-:S04]  /*f5e0*/  IADD3 R2, P0, R2, R0, RZ ;  /* 0x0000000002027210 */ /* 0x000fc80007f1e0ff */
[----:B------:R-:W-:-:S05]  /*f5f0*/  IADD3.X R3, RZ, R21, RZ, P0, !PT ;  /* 0x00000015ff037210 */ /* 0x000fca00007fe4ff */
[----:B------:R-:W-:Y:S01]  /*f600*/  @!PT LDS RZ, [RZ] ;  /* 0x00000000fffff984 */ /* 0x000fe20000000800 */
[----:B------:R-:W-:Y:S01]  /*f610*/  @!PT LDS RZ, [RZ] ;  /* 0x00000000fffff984 */ /* 0x000fe20000000800 */
[----:B------:R-:W-:Y:S01]  /*f620*/  @!PT LDS RZ, [RZ] ;  /* 0x00000000fffff984 */ /* 0x000fe20000000800 */
[----:B------:R0:W-:Y:S01]  /*f630*/  LDGSTS.E.BYPASS.LTC128B.128 [R4+0x16400], desc[UR36][R2.64], !P1 ;  /* 0x1640000002047fae */ /* 0x0001e2000c901d64 */
[----:B------:R-:W-:Y:S01]  /*f640*/  LOP3.LUT P1, RZ, R22, 0x80, RZ, 0xc0, !PT ;  /* 0x0000008016ff7812 */ /* 0x000fe2000782c0ff */
[----:B------:R-:W-:Y:S02]  /*f650*/  IMAD.MOV.U32 R13, RZ, RZ, R6 ;  /* 0x000000ffff0d7224 */ /* 0x000fe400078e0006 */
[----:B------:R0:W-:Y:S04]  /*f660*/  LDGSTS.E.BYPASS.LTC128B.128 [R4+0x18400], desc[UR36][R2.64+0x40], !P5 ;  /* 0x1840004002047fae */ /* 0x0001e8000e901d64 */
[----:B------:R0:W-:Y:S01]  /*f670*/  LDGSTS.E.BYPASS.LTC128B.128 [R4+0x1a400], desc[UR36][R2.64+0x80], !P4 ;  /* 0x1a40008002047fae */ /* 0x0001e2000e101d64 */
[----:B------:R-:W-:-:S07]  /*f680*/  IMAD.MOV.U32 R21, RZ, RZ, R14 ;  /* 0x000000ffff157224 */ /* 0x000fce00078e000e */
[----:B0-----:R-:W-:Y:S05]  /*f690*/  WARPSYNC.COLLECTIVE R15, `(.L_x_325) ;  /* 0x000000000f087348 */ /* 0x001fea0003c00000 */
[----:B------:R1:W2:Y:S02]  /*f6a0*/  SHFL.IDX P6, R14, R13, R12, R11 ;  /* 0x0000000c0d0e7389 */ /* 0x0002a400000c000b */
[----:B012---:R-:W-:Y:S01]  /*f6b0*/  ENDCOLLECTIVE ;  /* 0x000000000000791b */ /* 0x007fe20003800000 */
.L_x_325:
[----:B------:R-:W-:Y:S01]  /*f6c0*/  MOV R2, R14 ;  /* 0x0000000e00027202 */ /* 0x000fe20000000f00 */
[----:B------:R-:W-:Y:S06]  /*f6d0*/  BRA `(.L_x_326) ;  /* 0xffffffcc000c7947 */ /* 0x000fec000383ffff */
.L_x_247:
[----:B-1----:R1:W2:Y:S02]  /*f6e0*/  SYNCS.PHASECHK.TRANS64.TRYWAIT P0, [R5+URZ+0x2d860], R2 ;  /* 0x02d86002050075a7 */ /* 0x0022a4000800017f */
[----:B--2---:R-:W-:Y:S05]  /*f6f0*/  @!P0 NANOSLEEP.SYNCS 0x989680 ;  /* 0x009896800000895d */ /* 0x004fea0003900000 */
[----:B------:R-:W2:Y:S02]  /*f700*/  @!P0 SYNCS.PHASECHK.TRANS64 P0, [R5+URZ+0x2d860], R2 ;  /* 0x02d86002050085a7 */ /* 0x000ea4000800007f */
[----:B--2---:R-:W-:Y:S05]  /*f710*/  @!P0 BRA `(.L_x_247) ;  /* 0xfffffffc00f08947 */ /* 0x004fea000383ffff */
[----:B------:R-:W-:Y:S05]  /*f720*/  BRA `(.L_x_327) ;  /* 0xffffffcc00707947 */ /* 0x000fea000383ffff */
.L_x_248:
[----:B------:R-:W-:Y:S01]  /*f730*/  BSSY B1, `(.L_x_328) ;  /* 0x0000008000017945 */ /* 0x000fe20003800000 */
[----:B------:R-:W-:Y:S02]  /*f740*/  IMAD.MOV.U32 R13, RZ, RZ, R25 ;  /* 0x000000ffff0d7224 */ /* 0x000fe400078e0019 */
[----:B------:R-:W-:Y:S02]  /*f750*/  IMAD.MOV.U32 R12, RZ, RZ, RZ ;  /* 0x000000ffff0c7224 */ /* 0x000fe400078e00ff */
[----:B------:R-:W-:Y:S02]  /*f760*/  IMAD.MOV.U32 R11, RZ, RZ, 0x1c1f ;  /* 0x00001c1fff0b7424 */ /* 0x000fe400078e00ff */
[----:B------:R-:W-:-:S07]  /*f770*/  IMAD.MOV.U32 R15, RZ, RZ, -0x1 ;  /* 0xffffffffff0f7424 */ /* 0x000fce00078e00ff */
[----:B-1----:R-:W-:Y:S05]  /*f780*/  WARPSYNC.COLLECTIVE R15, `(.L_x_329) ;  /* 0x000000000f087348 */ /* 0x002fea0003c00000 */
[----:B------:R0:W2:Y:S02]  /*f790*/  SHFL.IDX P6, R14, R13, R12, R11 ;  /* 0x0000000c0d0e7389 */ /* 0x0000a400000c000b */
[----:B012---:R-:W-:Y:S01]  /*f7a0*/  ENDCOLLECTIVE ;  /* 0x000000000000791b */ /* 0x007fe20003800000 */
.L_x_329:
[----:B------:R-:W-:Y:S05]  /*f7b0*/  BSYNC B1 ;  /* 0x0000000000017941 */ /* 0x000fea0003800000 */
.L_x_328:
[----:B------:R-:W-:Y:S01]  /*f7c0*/  IMAD.MOV.U32 R13, RZ, RZ, R24 ;  /* 0x000000ffff0d7224 */ /* 0x000fe200078e0018 */
[----:B------:R-:W-:Y:S01]  /*f7d0*/  MOV R15, 0xffffffff ;  /* 0xffffffff000f7802 */ /* 0x000fe20000000f00 */
[----:B------:R-:W-:Y:S01]  /*f7e0*/  IMAD.MOV.U32 R12, RZ, RZ, RZ ;  /* 0x000000ffff0c7224 */ /* 0x000fe200078e00ff */
[----:B------:R-:W-:Y:S01]  /*f7f0*/  MOV R3, R14 ;  /* 0x0000000e00037202 */ /* 0x000fe20000000f00 */
[----:B------:R-:W-:Y:S02]  /*f800*/  IMAD.MOV.U32 R11, RZ, RZ, 0x1c1f ;  /* 0x00001c1fff0b7424 */ /* 0x000fe400078e00ff */
[----:B------:R-:W-:-:S07]  /*f810*/  IMAD R4, R4, 0x2, R23 ;  /* 0x0000000204047824 */ /* 0x000fce00078e0217 */
[----:B------:R-:W-:Y:S05]  /*f820*/  WARPSYNC.COLLECTIVE R15, `(.L_x_330) ;  /* 0x000000000f087348 */ /* 0x000fea0003c00000 */
[----:B------:R0:W1:Y:S02]  /*f830*/  SHFL.IDX P6, R14, R13, R12, R11 ;  /* 0x0000000c0d0e7389 */ /* 0x00006400000c000b */
[----:B01----:R-:W-:Y:S01]  /*f840*/  ENDCOLLECTIVE ;  /* 0x000000000000791b */ /* 0x003fe20003800000 */
.L_x_330:
[----:B------:R-:W-:Y:S01]  /*f850*/  MOV R13, R25 ;  /* 0x00000019000d7202 */ /* 0x000fe20000000f00 */
[----:B------:R-:W-:Y:S02]  /*f860*/  IMAD.MOV.U32 R12, RZ, RZ, 0x1 ;  /* 0x00000001ff0c7424 */ /* 0x000fe400078e00ff */
[----:B------:R-:W-:-:S07]  /*f870*/  IMAD.MOV.U32 R2, RZ, RZ, R14 ;  /* 0x000000ffff027224 */ /* 0x000fce00078e000e */
[----:B------:R-:W-:Y:S05]  /*f880*/  WARPSYNC.COLLECTIVE R15, `(.L_x_331) ;  /* 0x000000000f087348 */ /* 0x000fea0003c00000 */
[----:B------:R0:W1:Y:S02]  /*f890*/  SHFL.IDX P6, R14, R13, R12, R11 ;  /* 0x0000000c0d0e7389 */ /* 0x00006400000c000b */
[----:B01----:R-:W-:Y:S01]  /*f8a0*/  ENDCOLLECTIVE ;  /* 0x000000000000791b */ /* 0x003fe20003800000 */
.L_x_331:
        /* <DEDUP_REMOVED lines=16> */
.L_x_332:
[----:B------:R-:W-:Y:S02]  /*f9b0*/  IMAD.MOV.U32 R13, RZ, RZ, R25 ;  /* 0x000000ffff0d7224 */ /* 0x000fe400078e0019 */
[----:B------:R-:W-:Y:S01]  /*f9c0*/  IMAD.MOV.U32 R12, RZ, RZ, 0x2 ;  /* 0x00000002ff0c7424 */ /* 0x000fe200078e00ff */
[----:B------:R-:W-:-:S07]  /*f9d0*/  MOV R2, R14 ;  /* 0x0000000e00027202 */ /* 0x000fce0000000f00 */
[----:B------:R-:W-:Y:S05]  /*f9e0*/  WARPSYNC.COLLECTIVE R15, `(.L_x_333) ;  /* 0x000000000f087348 */ /* 0x000fea0003c00000 */
[----:B------:R0:W1:Y:S02]  /*f9f0*/  SHFL.IDX P6, R14, R13, R12, R11 ;  /* 0x0000000c0d0e7389 */ /* 0x00006400000c000b */
[----:B01----:R-:W-:Y:S01]  /*fa00*/  ENDCOLLECTIVE ;  /* 0x000000000000791b */ /* 0x003fe20003800000 */
.L_x_333:
        /* <DEDUP_REMOVED lines=12> */
[----:B0-----:R-:W-:-:S07]  /*fad0*/  MOV R3, R14 ;  /* 0x0000000e00037202 */ /* 0x001fce0000000f00 */
[----:B------:R-:W-:Y:S05]  /*fae0*/  WARPSYNC.COLLECTIVE R15, `(.L_x_334) ;  /* 0x000000000f087348 */ /* 0x000fea0003c00000 */
[----:B------:R0:W1:Y:S02]  /*faf0*/  SHFL.IDX P6, R14, R13, R12, R11 ;  /* 0x0000000c0d0e7389 */ /* 0x00006400000c000b */
[----:B01----:R-:W-:Y:S01]  /*fb00*/  ENDCOLLECTIVE ;  /* 0x000000000000791b */ /* 0x003fe20003800000 */
.L_x_334:
[----:B------:R-:W-:Y:S01]  /*fb10*/  MOV R13, R25 ;  /* 0x00000019000d7202 */ /* 0x000fe20000000f00 */
[----:B------:R-:W-:Y:S02]  /*fb20*/  IMAD.MOV.U32 R12, RZ, RZ, 0x3 ;  /* 0x00000003ff0c7424 */ /* 0x000fe400078e00ff */
[----:B------:R-:W-:-:S07]  /*fb30*/  IMAD.MOV.U32 R2, RZ, RZ, R14 ;  /* 0x000000ffff027224 */ /* 0x000fce00078e000e */
[----:B------:R-:W-:Y:S05]  /*fb40*/  WARPSYNC.COLLECTIVE R15, `(.L_x_335) ;  /* 0x000000000f087348 */ /* 0x000fea0003c00000 */
[----:B------:R0:W1:Y:S02]  /*fb50*/  SHFL.IDX P6, R14, R13, R12, R11 ;  /* 0x0000000c0d0e7389 */ /* 0x00006400000c000b */
[----:B01----:R-:W-:Y:S01]  /*fb60*/  ENDCOLLECTIVE ;  /* 0x000000000000791b */ /* 0x003fe20003800000 */
.L_x_335:
        /* <DEDUP_REMOVED lines=13> */
.L_x_336:
[----:B------:R-:W-:Y:S01]  /*fc40*/  @!PT LDS RZ, [RZ] ;  /* 0x00000000fffff984 */ /* 0x000fe20000000800 */
[----:B------:R-:W-:Y:S01]  /*fc50*/  @!PT LDS RZ, [RZ] ;  /* 0x00000000fffff984 */ /* 0x000fe20000000800 */
[----:B------:R-:W-:Y:S01]  /*fc60*/  @!PT LDS RZ, [RZ] ;  /* 0x00000000fffff984 */ /* 0x000fe20000000800 */
[----:B------:R-:W-:Y:S01]  /*fc70*/  LDGSTS.E.BYPASS.LTC128B.128 [R4+0x3400], desc[UR36][R2.64+0x40], !P0 ;  /* 0x0340004002047fae */ /* 0x000fe2000c101d64 */
[----:B------:R-:W-:-:S13]  /*fc80*/  ISETP.LT.OR P0, PT, R6, 0x41, P1 ;  /* 0x000000410600780c */ /* 0x000fda0000f01670 */
[----:B------:R0:W-:Y:S02]  /*fc90*/  LDGSTS.E.BYPASS.LTC128B.128 [R4+0x5400], desc[UR36][R2.64+0x80], !P0 ;  /* 0x0540008002047fae */ /* 0x0001e4000c101d64 */
[----:B0-----:R-:W-:Y:S01]  /*fca0*/  MOV R2, R14 ;  /* 0x0000000e00027202 */ /* 0x001fe20000000f00 */
[----:B------:R-:W-:Y:S06]  /*fcb0*/  BRA `(.L_x_337) ;  /* 0xffffffc800d47947 */ /* 0x000fec000383ffff */
.L_x_256:
[----:B-1----:R1:W2:Y:S02]  /*fcc0*/  SYNCS.PHASECHK.TRANS64.TRYWAIT P0, [R0+URZ+0x2d860], R3 ;  /* 0x02d86003000075a7 */ /* 0x0022a4000800017f */
[----:B--2---:R-:W-:Y:S05]  /*fcd0*/  @!P0 NANOSLEEP.SYNCS 0x989680 ;  /* 0x009896800000895d */ /* 0x004fea0003900000 */
[----:B------:R-:W2:Y:S02]  /*fce0*/  @!P0 SYNCS.PHASECHK.TRANS64 P0, [R0+URZ+0x2d860], R3 ;  /* 0x02d86003000085a7 */ /* 0x000ea4000800007f */
[----:B--2---:R-:W-:Y:S05]  /*fcf0*/  @!P0 BRA `(.L_x_256) ;  /* 0xfffffffc00f08947 */ /* 0x004fea000383ffff */
[----:B------:R-:W-:Y:S05]  /*fd00*/  BRA `(.L_x_338) ;  /* 0xffffffd000047947 */ /* 0x000fea000383ffff */
.L_x_257:
[----:B------:R-:W-:Y:S01]  /*fd10*/  BSSY B0, `(.L_x_339) ;  /* 0x0000008000007945 */ /* 0x000fe20003800000 */
[----:B------:R-:W-:Y:S01]  /*fd20*/  IMAD.MOV.U32 R13, RZ, RZ, R25 ;  /* 0x000000ffff0d7224 */ /* 0x000fe200078e0019 */
[----:B------:R-:W-:Y:S01]  /*fd30*/  MOV R15, 0xffffffff ;  /* 0xffffffff000f7802 */ /* 0x000fe20000000f00 */
[----:B------:R-:W-:Y:S02]  /*fd40*/  IMAD.MOV.U32 R12, RZ, RZ, RZ ;  /* 0x000000ffff0c7224 */ /* 0x000fe400078e00ff */
[----:B------:R-:W-:-:S07]  /*fd50*/  IMAD.MOV.U32 R11, RZ, RZ, 0x1c1f ;  /* 0x00001c1fff0b7424 */ /* 0x000fce00078e00ff */
[----:B-1----:R-:W-:Y:S05]  /*fd60*/  WARPSYNC.COLLECTIVE R15, `(.L_x_340) ;  /* 0x000000000f087348 */ /* 0x002fea0003c00000 */
[----:B------:R0:W2:Y:S02]  /*fd70*/  SHFL.IDX P6, R14, R13, R12, R11 ;  /* 0x0000000c0d0e7389 */ /* 0x0000a400000c000b */
[----:B012---:R-:W-:Y:S01]  /*fd80*/  ENDCOLLECTIVE ;  /* 0x000000000000791b */ /* 0x007fe20003800000 */
.L_x_340:
[----:B------:R-:W-:Y:S05]  /*fd90*/  BSYNC B0 ;  /* 0x0000000000007941 */ /* 0x000fea0003800000 */
.L_x_339:
[----:B------:R-:W0:Y:S01]  /*fda0*/  S2R R2, SR_TID.X ;  /* 0x0000000000027919 */ /* 0x000e220000002100 */
[----:B------:R-:W-:Y:S01]  /*fdb0*/  IMAD.MOV.U32 R13, RZ, RZ, R24 ;  /* 0x000000ffff0d7224 */ /* 0x000fe200078e0018 */
[----:B------:R-:W-:Y:S01]  /*fdc0*/  MOV R11, 0x1c1f ;  /* 0x00001c1f000b7802 */ /* 0x000fe20000000f00 */
[----:B------:R-:W-:Y:S02]  /*fdd0*/  IMAD.MOV.U32 R12, RZ, RZ, RZ ;  /* 0x000000ffff0c7224 */ /* 0x000fe400078e00ff */
[----:B------:R-:W-:Y:S02]  /*fde0*/  IMAD.MOV.U32 R15, RZ, RZ, -0x1 ;  /* 0xffffffffff0f7424 */ /* 0x000fe400078e00ff */
[----:B------:R-:W-:Y:S02]  /*fdf0*/  IMAD.MOV.U32 R3, RZ, RZ, R14 ;  /* 0x000000ffff037224 */ /* 0x000fe400078e000e */
[----:B------:R-:W-:-:S07]  /*fe00*/  IMAD R4, R4, 0x2, R23 ;  /* 0x0000000204047824 */ /* 0x000fce00078e0217 */
[----:B0-----:R-:W-:Y:S05]  /*fe10*/  WARPSYNC.COLLECTIVE R15, `(.L_x_341) ;  /* 0x000000000f087348 */ /* 0x001fea0003c00000 */
[----:B------:R1:W2:Y:S02]  /*fe20*/  SHFL.IDX P6, R14, R13, R12, R11 ;  /* 0x0000000c0d0e7389 */ /* 0x0002a400000c000b */
[----:B012---:R-:W-:Y:S01]  /*fe30*/  ENDCOLLECTIVE ;  /* 0x000000000000791b */ /* 0x007fe20003800000 */
.L_x_341:
[----:B------:R-:W-:Y:S01]  /*fe40*/  ULDC UR4, c[0x0][0x2f4] ;  /* 0x0000bd0000047ab9 */ /* 0x000fe20000000800 */
[----:B------:R-:W-:Y:S02]  /*fe50*/  IMAD.MOV.U32 R13, RZ, RZ, R25 ;  /* 0x000000ffff0d7224 */ /* 0x000fe400078e0019 */
[----:B------:R-:W-:Y:S02]  /*fe60*/  IMAD.MOV.U32 R12, RZ, RZ, 0x1 ;  /* 0x00000001ff0c7424 */ /* 0x000fe400078e00ff */
[----:B------:R-:W-:-:S05]  /*fe70*/  IMAD.SHL.U32 R7, R2, 0x8, RZ ;  /* 0x0000000802077824 */ /* 0x000fca00078e00ff */
[----:B------:R-:W-:-:S04]  /*fe80*/  LOP3.LUT R7, R7, 0x18, RZ, 0xc0, !PT ;  /* 0x0000001807077812 */ /* 0x000fc800078ec0ff */
[C---:B------:R-:W-:Y:S01]  /*fe90*/  ISETP.GE.AND P2, PT, R7.reuse, UR4, PT ;  /* 0x0000000407007c0c */ /* 0x040fe2000bf46270 */
[C---:B------:R-:W-:Y:S01]  /*fea0*/  IMAD.SHL.U32 R5, R7.reuse, 0x2, RZ ;  /* 0x0000000207057824 */ /* 0x040fe200078e00ff */
[C---:B------:R-:W-:Y:S02]  /*feb0*/  LOP3.LUT R8, R7.reuse, 0x20, RZ, 0xfc, !PT ;  /* 0x0000002007087812 */ /* 0x040fe400078efcff */
[----:B------:R-:W-:Y:S02]  /*fec0*/  LOP3.LUT R7, R7, 0x40, RZ, 0xfc, !PT ;  /* 0x0000004007077812 */ /* 0x000fe400078efcff */
[----:B------:R-:W-:Y:S02]  /*fed0*/  IADD3 R2, P0, R14, R5, RZ ;  /* 0x000000050e027210 */ /* 0x000fe40007f1e0ff */
[----:B------:R-:W-:Y:S02]  /*fee0*/  ISETP.LT.OR P3, PT, R6, 0x1, P2 ;  /* 0x000000010600780c */ /* 0x000fe40001761670 */
[----:B------:R-:W-:-:S02]  /*fef0*/  IADD3.X R3, RZ, R3, RZ, P0, !PT ;  /* 0x00000003ff037210 */ /* 0x000fc400007fe4ff */
[----:B------:R-:W-:Y:S02]  /*ff00*/  ISETP.GE.AND P1, PT, R8, UR4, PT ;  /* 0x0000000408007c0c */ /* 0x000fe4000bf26270 */
[----:B------:R-:W-:-:S13]  /*ff10*/  ISETP.GE.AND P0, PT, R7, UR4, PT ;  /* 0x0000000407007c0c */ /* 0x000fda000bf06270 */
[----:B------:R-:W-:Y:S05]  /*ff20*/  WARPSYNC.COLLECTIVE R15, `(.L_x_342) ;  /* 0x000000000f087348 */ /* 0x000fea0003c00000 */
[----:B------:R0:W1:Y:S02]  /*ff30*/  SHFL.IDX P6, R14, R13, R12, R11 ;  /* 0x0000000c0d0e7389 */ /* 0x00006400000c000b */
[----:B01----:R-:W-:Y:S01]  /*ff40*/  ENDCOLLECTIVE ;  /* 0x000000000000791b */ /* 0x003fe20003800000 */
.L_x_342:
[C---:B------:R-:W-:Y:S01]  /*ff50*/  ISETP.LT.OR P4, PT, R6.reuse, 0x1, P1 ;  /* 0x000000010600780c */ /* 0x040fe20000f81670 */
[----:B------:R-:W-:Y:S01]  /*ff60*/  @!PT LDS RZ, [RZ] ;  /* 0x00000000fffff984 */ /* 0x000fe20000000800 */
[----:B------:R-:W-:Y:S01]  /*ff70*/  @!PT LDS RZ, [RZ] ;  /* 0x00000000fffff984 */ /* 0x000fe20000000800 */
[----:B------:R-:W-:Y:S01]  /*ff80*/  @!PT LDS RZ, [RZ] ;  /* 0x00000000fffff984 */ /* 0x000fe20000000800 */
[----:B------:R-:W-:Y:S01]  /*ff90*/  LDGSTS.E.BYPASS.LTC128B.128 [R4+0x400], desc[UR36][R2.64], !P3 ;  /* 0x0040000002047fae */ /* 0x000fe2000d901d64 */
[----:B------:R-:W-:Y:S01]  /*ffa0*/  ISETP.LT.OR P3, PT, R6, 0x1, P0 ;  /* 0x000000010600780c */ /* 0x000fe20000761670 */
[----:B------:R-:W-:-:S10]  /*ffb0*/  IMAD.MOV.U32 R13, RZ, RZ, R24 ;  /* 0x000000ffff0d7224 */ /* 0x000fd400078e0018 */
[----:B------:R-:W-:Y:S04]  /*ffc0*/  LDGSTS.E.BYPASS.LTC128B.128 [R4+0x2400], desc[UR36][R2.64+0x40], !P4 ;  /* 0x0240004002047fae */ /* 0x000fe8000e101d64 */
[----:B------:R0:W-:Y:S01]  /*ffd0*/  LDGSTS.E.BYPASS.LTC128B.128 [R4+0x4400], desc[UR36][R2.64+0x80], !P3 ;  /* 0x0440008002047fae */ /* 0x0001e2000d901d64 */
[----:B------:R-:W-:Y:S02]  /*ffe0*/  ISETP.LT.OR P3, PT, R6, 0x21, P2 ;  /* 0x000000210600780c */ /* 0x000fe40001761670 */
[----:B0-----:R-:W-:-:S11]  /*fff0*/  MOV R3, R14 ;  /* 0x0000000e00037202 */ /* 0x001fd60000000f00 */
[----:B------:R-:W-:Y:S05]  /*10000*/  WARPSYNC.COLLECTIVE R15, `(.L_x_343) ;  /* 0x000000000f087348 */ /* 0x000fea0003c00000 */
[----:B------:R0:W1:Y:S02]  /*10010*/  SHFL.IDX P6, R14, R13, R12, R11 ;  /* 0x0000000c0d0e7389 */ /* 0x00006400000c000b */
[----:B01----:R-:W-:Y:S01]  /*10020*/  ENDCOLLECTIVE ;  /* 0x000000000000791b */ /* 0x003fe20003800000 */
.L_x_343:
[----:B------:R-:W-:Y:S01]  /*10030*/  IMAD.MOV.U32 R13, RZ, RZ, R25 ;  /* 0x000000ffff0d7224 */ /* 0x000fe200078e0019 */
[----:B------:R-:W-:Y:S02]  /*10040*/  MOV R12, 0x2 ;  /* 0x00000002000c7802 */ /* 0x000fe40000000f00 */
[----:B------:R-:W-:-:S13]  /*10050*/  IADD3 R2, P4, R14, R5, RZ ;  /* 0x000000050e027210 */ /* 0x000fda0007f9e0ff */
[----:B------:R-:W-:Y:S05]  /*10060*/  WARPSYNC.COLLECTIVE R15, `(.L_x_344) ;  /* 0x000000000f087348 */ /* 0x000fea0003c00000 */
[----:B------:R0:W1:Y:S02]  /*10070*/  SHFL.IDX P6, R14, R13, R12, R11 ;  /* 0x0000000c0d0e7389 */ /* 0x00006400000c000b */
[----:B01----:R-:W-:Y:S01]  /*10080*/  ENDCOLLECTIVE ;  /* 0x000000000000791b */ /* 0x003fe20003800000 */
.L_x_344:
[----:B------:R-:W-:Y:S01]  /*10090*/  IMAD.X R3, RZ, RZ, R3, P4 ;  /* 0x000000ffff037224 */ /* 0x000fe200020e0603 */
[----:B------:R-:W-:-:S04]  /*100a0*/  ISETP.LT.OR P4, PT, R6, 0x21, P1 ;  /* 0x000000210600780c */ /* 0x000fc80000f81670 */
[----:B------:R-:W-:Y:S01]  /*100b0*/  @!PT LDS RZ, [RZ] ;  /* 0x00000000fffff984 */ /* 0x000fe20000000800 */
[----:B------:R-:W-:Y:S01]  /*100c0*/  @!PT LDS RZ, [RZ] ;  /* 0x00000000fffff984 */ /* 0x000fe20000000800 */
[----:B------:R-:W-:Y:S01]  /*100d0*/  @!PT LDS RZ, [RZ] ;  /* 0x00000000fffff984 */ /* 0x000fe20000000800 */
[----:B------:R-:W-:Y:S01]  /*100e0*/  LDGSTS.E.BYPASS.LTC128B.128 [R4+0xc00], desc[UR36][R2.64], !P3 ;  /* 0x00c0000002047fae */ /* 0x000fe2000d901d64 */
[----:B------:R-:W-:Y:S01]  /*100f0*/  ISETP.LT.OR P3, PT, R6, 0x21, P0 ;  /* 0x000000210600780c */ /* 0x000fe20000761670 */
[----:B------:R-:W-:-:S07]  /*10100*/  IMAD.MOV.U32 R13, RZ, RZ, R24 ;  /* 0x000000ffff0d7224 */ /* 0x000fce00078e0018 */
[----:B------:R-:W-:Y:S05]  /*10110*/  LDGSTS.E.BYPASS.LTC128B.128 [R4+0x2c00], desc[UR36][R2.64+0x40], !P4 ;  /* 0x02c0004002047fae */ /* 0x000fea000e101d64 */
[----:B------:R0:W-:Y:S01]  /*10120*/  LDGSTS.E.BYPASS.LTC128B.128 [R4+0x4c00], desc[UR36][R2.64+0x80], !P3 ;  /* 0x04c0008002047fae */ /* 0x0001e2000d901d64 */
[----:B------:R-:W-:Y:S01]  /*10130*/  ISETP.LT.OR P3, PT, R6, 0x41, P2 ;  /* 0x000000410600780c */ /* 0x000fe20001761670 */
[----:B0-----:R-:W-:-:S12]  /*10140*/  IMAD.MOV.U32 R3, RZ, RZ, R14 ;  /* 0x000000ffff037224 */ /* 0x001fd800078e000e */
[----:B------:R-:W-:Y:S05]  /*10150*/  WARPSYNC.COLLECTIVE R15, `(.L_x_345) ;  /* 0x000000000f087348 */ /* 0x000fea0003c00000 */
[----:B------:R0:W1:Y:S02]  /*10160*/  SHFL.IDX P6, R14, R13, R12, R11 ;  /* 0x0000000c0d0e7389 */ /* 0x00006400000c000b */
[----:B01----:R-:W-:Y:S01]  /*10170*/  ENDCOLLECTIVE ;  /* 0x000000000000791b */ /* 0x003fe20003800000 */
.L_x_345:
[----:B------:R-:W-:Y:S01]  /*10180*/  MOV R13, R25 ;  /* 0x00000019000d7202 */ /* 0x000fe20000000f00 */
[----:B------:R-:W-:Y:S01]  /*10190*/  IMAD.MOV.U32 R12, RZ, RZ, 0x3 ;  /* 0x00000003ff0c7424 */ /* 0x000fe200078e00ff */
[----:B------:R-:W-:-:S13]  /*101a0*/  IADD3 R2, P4, R14, R5, RZ ;  /* 0x000000050e027210 */ /* 0x000fda0007f9e0ff */
[----:B------:R-:W-:Y:S05]  /*101b0*/  WARPSYNC.COLLECTIVE R15, `(.L_x_346) ;  /* 0x000000000f087348 */ /* 0x000fea0003c00000 */
[----:B------:R0:W1:Y:S02]  /*101c0*/  SHFL.IDX P6, R14, R13, R12, R11 ;  /* 0x0000000c0d0e7389 */ /* 0x00006400000c000b */
[----:B01----:R-:W-:Y:S01]  /*101d0*/  ENDCOLLECTIVE ;  /* 0x000000000000791b */ /* 0x003fe20003800000 */
.L_x_346:
[----:B------:R-:W-:Y:S01]  /*101e0*/  IMAD.X R3, RZ, RZ, R3, P4 ;  /* 0x000000ffff037224 */ /* 0x000fe200020e0603 */
[----:B------:R-:W-:-:S04]  /*101f0*/  ISETP.LT.OR P4, PT, R6, 0x41, P1 ;  /* 0x000000410600780c */ /* 0x000fc80000f81670 */
[----:B------:R-:W-:Y:S01]  /*10200*/  @!PT LDS RZ, [RZ] ;  /* 0x00000000fffff984 */ /* 0x000fe20000000800 */
[----:B------:R-:W-:Y:S01]  /*10210*/  @!PT LDS RZ, [RZ] ;  /* 0x00000000fffff984 */ /* 0x000fe20000000800 */
[----:B------:R-:W-:Y:S01]  /*10220*/  @!PT LDS RZ, [RZ] ;  /* 0x00000000fffff984 */ /* 0x000fe20000000800 */
[----:B------:R0:W-:Y:S01]  /*10230*/  LDGSTS.E.BYPASS.LTC128B.128 [R4+0x1400], desc[UR36][R2.64], !P3 ;  /* 0x0140000002047fae */ /* 0x0001e2000d901d64 */
[----:B------:R-:W-:Y:S01]  /*10240*/  ISETP.LT.OR P3, PT, R6, 0x41, P0 ;  /* 0x000000410600780c */ /* 0x000fe20000761670 */
[----:B------:R-:W-:-:S07]  /*10250*/  IMAD.MOV.U32 R13, RZ, RZ, R24 ;  /* 0x000000ffff0d7224 */ /* 0x000fce00078e0018 */
[----:B------:R0:W-:Y:S05]  /*10260*/  LDGSTS.E.BYPASS.LTC128B.128 [R4+0x3400], desc[UR36][R2.64+0x40], !P4 ;  /* 0x0340004002047fae */ /* 0x0001ea000e101d64 */
[----:B------:R0:W-:Y:S01]  /*10270*/  LDGSTS.E.BYPASS.LTC128B.128 [R4+0x5400], desc[UR36][R2.64+0x80], !P3 ;  /* 0x0540008002047fae */ /* 0x0001e2000d901d64 */
[----:B------:R-:W-:-:S07]  /*10280*/  IMAD.MOV.U32 R25, RZ, RZ, R14 ;  /* 0x000000ffff197224 */ /* 0x000fce00078e000e */
[----:B0-----:R-:W-:Y:S05]  /*10290*/  WARPSYNC.COLLECTIVE R15, `(.L_x_347) ;  /* 0x000000000f087348 */ /* 0x001fea0003c00000 */
[----:B------:R1:W2:Y:S02]  /*102a0*/  SHFL.IDX P6, R14, R13, R12, R11 ;  /* 0x0000000c0d0e7389 */ /* 0x0002a400000c000b */
[----:B012---:R-:W-:Y:S01]  /*102b0*/  ENDCOLLECTIVE ;  /* 0x000000000000791b */ /* 0x007fe20003800000 */
.L_x_347:
[----:B------:R-:W-:Y:S05]  /*102c0*/  BRA `(.L_x_348) ;  /* 0xffffffcc00787947 */ /* 0x000fea000383ffff */
.L_x_262:
        /* <DEDUP_REMOVED lines=8> */
.L_x_350:
[----:B------:R-:W-:Y:S05]  /*10350*/  BSYNC B0 ;  /* 0x0000000000007941 */ /* 0x000fea0003800000 */
.L_x_349:
[----:B------:R-:W-:Y:S01]  /*10360*/  IMAD.MOV.U32 R13, RZ, RZ, R16 ;  /* 0x000000ffff0d7224 */ /* 0x000fe200078e0010 */
[----:B------:R-:W-:Y:S01]  /*10370*/  MOV R15, 0xffffffff ;  /* 0xffffffff000f7802 */ /* 0x000fe20000000f00 */
[----:B------:R-:W-:Y:S01]  /*10380*/  IMAD.MOV.U32 R12, RZ, RZ, 0x1 ;  /* 0x00000001ff0c7424 */ /* 0x000fe200078e00ff */
[----:B------:R-:W-:Y:S01]  /*10390*/  MOV R0, R14 ;  /* 0x0000000e00007202 */ /* 0x000fe20000000f00 */
[----:B------:R-:W-:Y:S02]  /*103a0*/  IMAD.MOV.U32 R11, RZ, RZ, 0x1f ;  /* 0x0000001fff0b7424 */ /* 0x000fe400078e00ff */
[----:B------:R-:W-:-:S07]  /*103b0*/  IMAD.IADD R5, R19, 0x1, R8 ;  /* 0x0000000113057824 */ /* 0x000fce00078e0208 */
[----:B------:R-:W-:Y:S05]  /*103c0*/  WARPSYNC.COLLECTIVE R15, `(.L_x_351) ;  /* 0x000000000f087348 */ /* 0x000fea0003c00000 */
[----:B------:R0:W1:Y:S02]  /*103d0*/  SHFL.IDX P6, R14, R13, R12, R11 ;  /* 0x0000000c0d0e7389 */ /* 0x00006400000c000b */
[----:B01----:R-:W-:Y:S01]  /*103e0*/  ENDCOLLECTIVE ;  /* 0x000000000000791b */ /* 0x003fe20003800000 */
.L_x_351:
[----:B------:R-:W-:Y:S02]  /*103f0*/  ULDC UR4, c[0x0][0xc3c] ;  /* 0x00030f0000047ab9 */ /* 0x000fe40000000800 */
[----:B------:R-:W-:-:S13]  /*10400*/  ISETP.GE.OR P1, PT, R5, UR4, !P0 ;  /* 0x0000000405007c0c */ /* 0x000fda000c726670 */
[----:B------:R-:W0:Y:S01]  /*10410*/  @!P1 LDC.64 R2, c[0x0][0xc80] ;  /* 0x00032000ff029b82 */ /* 0x000e220000000a00 */
[----:B------:R-:W-:Y:S02]  /*10420*/  IMAD.MOV.U32 R11, RZ, RZ, RZ ;  /* 0x000000ffff0b7224 */ /* 0x000fe400078e00ff */
[----:B------:R-:W-:Y:S02]  /*10430*/  IMAD.MOV.U32 R4, RZ, RZ, R14 ;  /* 0x000000ffff047224 */ /* 0x000fe400078e000e */
[----:B0-----:R-:W-:-:S06]  /*10440*/  @!P1 IMAD.WIDE R2, R5, 0x4, R2 ;  /* 0x0000000405029825 */ /* 0x001fcc00078e0202 */
[----:B------:R0:W2:Y:S01]  /*10450*/  @!P1 LDG.E R3, desc[UR36][R2.64] ;  /* 0x0000002402039981 */ /* 0x0000a2000c1e1900 */
[C---:B------:R-:W-:Y:S02]  /*10460*/  ISETP.GE.U32.AND P2, PT, R8.reuse, 0x2, PT ;  /* 0x000000020800780c */ /* 0x040fe40003f46070 */
[C---:B------:R-:W-:Y:S02]  /*10470*/  ISETP.GE.U32.AND P3, PT, R8.reuse, 0x4, PT ;  /* 0x000000040800780c */ /* 0x040fe40003f66070 */
[C---:B------:R-:W-:Y:S02]  /*10480*/  ISETP.GE.U32.AND P4, PT, R8.reuse, 0x8, PT ;  /* 0x000000080800780c */ /* 0x040fe40003f86070 */
[C---:B------:R-:W-:Y:S01]  /*10490*/  ISETP.GE.U32.AND P5, PT, R8.reuse, 0x10, PT ;  /* 0x000000100800780c */ /* 0x040fe20003fa6070 */
[----:B0-----:R-:W-:Y:S01]  /*104a0*/  IMAD.MOV.U32 R2, RZ, RZ, RZ ;  /* 0x000000ffff027224 */ /* 0x001fe200078e00ff */
[----:B--2---:R-:W-:Y:S02]  /*104b0*/  @!P1 MOV R2, R3 ;  /* 0x0000000300029202 */ /* 0x004fe40000000f00 */
[----:B------:R-:W-:-:S03]  /*104c0*/  ISETP.NE.AND P1, PT, R8, RZ, PT ;  /* 0x000000ff0800720c */ /* 0x000fc60003f25270 */
[----:B------:R-:W-:-:S10]  /*104d0*/  IMAD.MOV.U32 R13, RZ, RZ, R2 ;  /* 0x000000ffff0d7224 */ /* 0x000fd400078e0002 */
[----:B------:R-:W-:Y:S05]  /*104e0*/  WARPSYNC.COLLECTIVE R15, `(.L_x_352) ;  /* 0x000000000f087348 */ /* 0x000fea0003c00000 */
[----:B------:R0:W1:Y:S02]  /*104f0*/  SHFL.UP P6, R14, R13, R12, R11 ;  /* 0x0400000c0d0e7389 */ /* 0x00006400000c000b */
[----:B01----:R-:W-:Y:S01]  /*10500*/  ENDCOLLECTIVE ;  /* 0x000000000000791b */ /* 0x003fe20003800000 */
.L_x_352:
[----:B------:R-:W-:Y:S01]  /*10510*/  IMAD.MOV.U32 R12, RZ, RZ, 0x2 ;  /* 0x00000002ff0c7424 */ /* 0x000fe200078e00ff */
[----:B------:R-:W-:-:S05]  /*10520*/  SEL R5, R14, RZ, P1 ;  /* 0x000000ff0e057207 */ /* 0x000fca0000800000 */
[----:B------:R-:W-:-:S05]  /*10530*/  IMAD.IADD R5, R2, 0x1, R5 ;  /* 0x0000000102057824 */ /* 0x000fca00078e0205 */
[----:B------:R-:W-:-:S07]  /*10540*/  MOV R13, R5 ;  /* 0x00000005000d7202 */ /* 0x000fce0000000f00 */
[----:B------:R-:W-:Y:S05]  /*10550*/  WARPSYNC.COLLECTIVE R15, `(.L_x_353) ;  /* 0x000000000f087348 */ /* 0x000fea0003c00000 */
[----:B------:R0:W1:Y:S02]  /*10560*/  SHFL.UP P6, R14, R13, R12, R11 ;  /* 0x0400000c0d0e7389 */ /* 0x00006400000c000b */
[----:B01----:R-:W-:Y:S01]  /*10570*/  ENDCOLLECTIVE ;  /* 0x000000000000791b */ /* 0x003fe20003800000 */
.L_x_353:
[----:B------:R-:W-:Y:S02]  /*10580*/  MOV R12, 0x4 ;  /* 0x00000004000c7802 */ /* 0x000fe40000000f00 */
[----:B------:R-:W-:-:S05]  /*10590*/  SEL R6, R14, RZ, P2 ;  /* 0x000000ff0e067207 */ /* 0x000fca0001000000 */
[----:B------:R-:W-:-:S04]  /*105a0*/  IMAD.IADD R6, R5, 0x1, R6 ;  /* 0x0000000105067824 */ /* 0x000fc800078e0206 */
[----:B------:R-:W-:-:S07]  /*105b0*/  IMAD.MOV.U32 R13, RZ, RZ, R6 ;  /* 0x000000ffff0d7224 */ /* 0x000fce00078e0006 */
[----:B------:R-:W-:Y:S05]  /*105c0*/  WARPSYNC.COLLECTIVE R15, `(.L_x_354) ;  /* 0x000000000f087348 */ /* 0x000fea0003c00000 */
[----:B------:R0:W1:Y:S02]  /*105d0*/  SHFL.UP P6, R14, R13, R12, R11 ;  /* 0x0400000c0d0e7389 */ /* 0x00006400000c000b */
[----:B01----:R-:W-:Y:S01]  /*105e0*/  ENDCOLLECTIVE ;  /* 0x000000000000791b */ /* 0x003fe20003800000 */
.L_x_354:
[----:B------:R-:W-:Y:S01]  /*105f0*/  IMAD.MOV.U32 R12, RZ, RZ, 0x8 ;  /* 0x00000008ff0c7424 */ /* 0x000fe200078e00ff */
[----:B------:R-:W-:-:S05]  /*10600*/  SEL R7, R14, RZ, P3 ;  /* 0x000000ff0e077207 */ /* 0x000fca0001800000 */
[----:B------:R-:W-:-:S04]  /*10610*/  IMAD.IADD R7, R6, 0x1, R7 ;  /* 0x0000000106077824 */ /* 0x000fc800078e0207 */
[----:B------:R-:W-:-:S07]  /*10620*/  IMAD.MOV.U32 R13, RZ, RZ, R7 ;  /* 0x000000ffff0d7224 */ /* 0x000fce00078e0007 */
[----:B------:R-:W-:Y:S05]  /*10630*/  WARPSYNC.COLLECTIVE R15, `(.L_x_355) ;  /* 0x000000000f087348 */ /* 0x000fea0003c00000 */
[----:B------:R0:W1:Y:S02]  /*10640*/  SHFL.UP P6, R14, R13, R12, R11 ;  /* 0x0400000c0d0e7389 */ /* 0x00006400000c000b */
[----:B01----:R-:W-:Y:S01]  /*10650*/  ENDCOLLECTIVE ;  /* 0x000000000000791b */ /* 0x003fe20003800000 */
.L_x_355:
[----:B------:R-:W-:Y:S01]  /*10660*/  IMAD.MOV.U32 R12, RZ, RZ, 0x10 ;  /* 0x00000010ff0c7424 */ /* 0x000fe200078e00ff */
[----:B------:R-:W-:-:S04]  /*10670*/  SEL R14, R14, RZ, P4 ;  /* 0x000000ff0e0e7207 */ /* 0x000fc80002000000 */
[----:B------:R-:W-:-:S05]  /*10680*/  IADD3 R5, R7, R14, RZ ;  /* 0x0000000e07057210 */ /* 0x000fca0007ffe0ff */
[----:B------:R-:W-:-:S07]  /*10690*/  IMAD.MOV.U32 R13, RZ, RZ, R5 ;  /* 0x000000ffff0d7224 */ /* 0x000fce00078e0005 */
[----:B------:R-:W-:Y:S05]  /*106a0*/  WARPSYNC.COLLECTIVE R15, `(.L_x_356) ;  /* 0x000000000f087348 */ /* 0x000fea0003c00000 */
[----:B------:R0:W1:Y:S02]  /*106b0*/  SHFL.UP P6, R14, R13, R12, R11 ;  /* 0x0400000c0d0e7389 */ /* 0x00006400000c000b */
[----:B01----:R-:W-:Y:S01]  /*106c0*/  ENDCOLLECTIVE ;  /* 0x000000000000791b */ /* 0x003fe20003800000 */
.L_x_356:
[----:B------:R-:W-:Y:S02]  /*106d0*/  IMAD.MOV.U32 R12, RZ, RZ, 0x1f ;  /* 0x0000001fff0c7424 */ /* 0x000fe400078e00ff */
[----:B------:R-:W-:Y:S01]  /*106e0*/  IMAD.MOV.U32 R11, RZ, RZ, 0x1f ;  /* 0x0000001fff0b7424 */ /* 0x000fe200078e00ff */
[----:B------:R-:W-:-:S05]  /*106f0*/  SEL R14, R14, RZ, P5 ;  /* 0x000000ff0e0e7207 */ /* 0x000fca0002800000 */
[----:B------:R-:W-:-:S05]  /*10700*/  IMAD.IADD R3, R5, 0x1, R14 ;  /* 0x0000000105037824 */ /* 0x000fca00078e020e */
[----:B------:R-:W-:-:S07]  /*10710*/  MOV R13, R3 ;  /* 0x00000003000d7202 */ /* 0x000fce0000000f00 */
[----:B------:R-:W-:Y:S05]  /*10720*/  WARPSYNC.COLLECTIVE R15, `(.L_x_357) ;  /* 0x000000000f087348 */ /* 0x000fea0003c00000 */
[----:B------:R0:W1:Y:S02]  /*10730*/  SHFL.IDX P6, R14, R13, R12, R11 ;  /* 0x0000000c0d0e7389 */ /* 0x00006400000c000b */
[----:B01----:R-:W-:Y:S01]  /*10740*/  ENDCOLLECTIVE ;  /* 0x000000000000791b */ /* 0x003fe20003800000 */
.L_x_357:
[----:B------:R-:W-:Y:S05]  /*10750*/  BRA `(.L_x_358) ;  /* 0xffffffcc008c7947 */ /* 0x000fea000383ffff */
.L_x_267:
[----:B------:R-:W-:Y:S01]  /*10760*/  BSSY B0, `(.L_x_359) ;  /* 0x0000008000007945 */ /* 0x000fe20003800000 */
[----:B-----5:R-:W-:Y:S01]  /*10770*/  IMAD.MOV.U32 R13, RZ, RZ, R2 ;  /* 0x000000ffff0d7224 */ /* 0x020fe200078e0002 */
[----:B------:R-:W-:Y:S01]  /*10780*/  MOV R12, 0x1 ;  /* 0x00000001000c7802 */ /* 0x000fe20000000f00 */
[----:B------:R-:W-:Y:S02]  /*10790*/  IMAD.MOV.U32 R11, RZ, RZ, RZ ;  /* 0x000000ffff0b7224 */ /* 0x000fe400078e00ff */
[----:B------:R-:W-:-:S07]  /*107a0*/  IMAD.MOV.U32 R15, RZ, RZ, -0x1 ;  /* 0xffffffffff0f7424 */ /* 0x000fce00078e00ff */
[----:B01----:R-:W-:Y:S05]  /*107b0*/  WARPSYNC.COLLECTIVE R15, `(.L_x_360) ;  /* 0x000000000f087348 */ /* 0x003fea0003c00000 */
[----:B------:R2:W3:Y:S02]  /*107c0*/  SHFL.UP P6, R14, R13, R12, R11 ;  /* 0x0400000c0d0e7389 */ /* 0x0004e400000c000b */
[----:B0123--:R-:W-:Y:S01]  /*107d0*/  ENDCOLLECTIVE ;  /* 0x000000000000791b */ /* 0x00ffe20003800000 */
.L_x_360:
[----:B------:R-:W-:Y:S05]  /*107e0*/  BSYNC B0 ;  /* 0x0000000000007941 */ /* 0x000fea0003800000 */
.L_x_359:
[----:B------:R-:W-:Y:S01]  /*107f0*/  SEL R13, R14, RZ, P1 ;  /* 0x000000ff0e0d7207 */ /* 0x000fe20000800000 */
[----:B------:R-:W-:Y:S01]  /*10800*/  IMAD.MOV.U32 R11, RZ, RZ, RZ ;  /* 0x000000ffff0b7224 */ /* 0x000fe200078e00ff */
[----:B------:R-:W-:Y:S01]  /*10810*/  MOV R12, 0x2 ;  /* 0x00000002000c7802 */ /* 0x000fe20000000f00 */
[----:B------:R-:W-:Y:S02]  /*10820*/  IMAD.MOV.U32 R15, RZ, RZ, -0x1 ;  /* 0xffffffffff0f7424 */ /* 0x000fe400078e00ff */
[----:B------:R-:W-:-:S07]  /*10830*/  IMAD.IADD R13, R2, 0x1, R13 ;  /* 0x00000001020d7824 */ /* 0x000fce00078e020d */
[----:B------:R-:W-:Y:S05]  /*10840*/  WARPSYNC.COLLECTIVE R15, `(.L_x_361) ;  /* 0x000000000f087348 */ /* 0x000fea0003c00000 */
[----:B------:R0:W1:Y:S02]  /*10850*/  SHFL.UP P6, R14, R13, R12, R11 ;  /* 0x0400000c0d0e7389 */ /* 0x00006400000c000b */
[----:B01----:R-:W-:Y:S01]  /*10860*/  ENDCOLLECTIVE ;  /* 0x000000000000791b */ /* 0x003fe20003800000 */
.L_x_361:
[----:B------:R-:W-:Y:S01]  /*10870*/  IMAD.MOV.U32 R12, RZ, RZ, 0x4 ;  /* 0x00000004ff0c7424 */ /* 0x000fe200078e00ff */
[----:B------:R-:W-:-:S05]  /*10880*/  SEL R14, R14, RZ, P2 ;  /* 0x000000ff0e0e7207 */ /* 0x000fca0001000000 */
[----:B------:R-:W-:-:S05]  /*10890*/  IMAD.IADD R3, R13, 0x1, R14 ;  /* 0x000000010d037824 */ /* 0x000fca00078e020e */
[----:B------:R-:W-:-:S07]  /*108a0*/  MOV R13, R3 ;  /* 0x00000003000d7202 */ /* 0x000fce0000000f00 */
[----:B------:R-:W-:Y:S05]  /*108b0*/  WARPSYNC.COLLECTIVE R15, `(.L_x_362) ;  /* 0x000000000f087348 */ /* 0x000fea0003c00000 */
[----:B------:R0:W1:Y:S02]  /*108c0*/  SHFL.UP P6, R14, R13, R12, R11 ;  /* 0x0400000c0d0e7389 */ /* 0x00006400000c000b */
[----:B01----:R-:W-:Y:S01]  /*108d0*/  ENDCOLLECTIVE ;  /* 0x000000000000791b */ /* 0x003fe20003800000 */
.L_x_362:
[----:B------:R-:W-:Y:S02]  /*108e0*/  MOV R12, 0x8 ;  /* 0x00000008000c7802 */ /* 0x000fe40000000f00 */
[----:B------:R-:W-:-:S05]  /*108f0*/  SEL R14, R14, RZ, P3 ;  /* 0x000000ff0e0e7207 */ /* 0x000fca0001800000 */
[----:B------:R-:W-:-:S04]  /*10900*/  IMAD.IADD R5, R3, 0x1, R14 ;  /* 0x0000000103057824 */ /* 0x000fc800078e020e */
[----:B------:R-:W-:-:S07]  /*10910*/  IMAD.MOV.U32 R13, RZ, RZ, R5 ;  /* 0x000000ffff0d7224 */ /* 0x000fce00078e0005 */
[----:B------:R-:W-:Y:S05]  /*10920*/  WARPSYNC.COLLECTIVE R15, `(.L_x_363) ;  /* 0x000000000f087348 */ /* 0x000fea0003c00000 */
[----:B------:R0:W1:Y:S02]  /*10930*/  SHFL.UP P6, R14, R13, R12, R11 ;  /* 0x0400000c0d0e7389 */ /* 0x00006400000c000b */
[----:B01----:R-:W-:Y:S01]  /*10940*/  ENDCOLLECTIVE ;  /* 0x000000000000791b */ /* 0x003fe20003800000 */
.L_x_363:
[----:B------:R-:W-:Y:S01]  /*10950*/  IMAD.MOV.U32 R12, RZ, RZ, 0x10 ;  /* 0x00000010ff0c7424 */ /* 0x000fe200078e00ff */
[----:B------:R-:W-:-:S05]  /*10960*/  SEL R6, R14, RZ, P4 ;  /* 0x000000ff0e067207 */ /* 0x000fca0002000000 */
[----:B------:R-:W-:-:S04]  /*10970*/  IMAD.IADD R6, R5, 0x1, R6 ;  /* 0x0000000105067824 */ /* 0x000fc800078e0206 */
[----:B------:R-:W-:-:S07]  /*10980*/  IMAD.MOV.U32 R13, RZ, RZ, R6 ;  /* 0x000000ffff0d7224 */ /* 0x000fce00078e0006 */
[----:B------:R-:W-:Y:S05]  /*10990*/  WARPSYNC.COLLECTIVE R15, `(.L_x_364) ;  /* 0x000000000f087348 */ /* 0x000fea0003c00000 */
[----:B------:R0:W1:Y:S02]  /*109a0*/  SHFL.UP P6, R14, R13, R12, R11 ;  /* 0x0400000c0d0e7389 */ /* 0x00006400000c000b */
[----:B01----:R-:W-:Y:S01]  /*109b0*/  ENDCOLLECTIVE ;  /* 0x000000000000791b */ /* 0x003fe20003800000 */
.L_x_364:
[----:B------:R-:W-:Y:S02]  /*109c0*/  IMAD.MOV.U32 R12, RZ, RZ, 0x1f ;  /* 0x0000001fff0c7424 */ /* 0x000fe400078e00ff */
[----:B------:R-:W-:Y:S01]  /*109d0*/  IMAD.MOV.U32 R11, RZ, RZ, 0x1f ;  /* 0x0000001fff0b7424 */ /* 0x000fe200078e00ff */
[----:B------:R-:W-:-:S04]  /*109e0*/  SEL R3, R14, RZ, P5 ;  /* 0x000000ff0e037207 */ /* 0x000fc80002800000 */
[----:B------:R-:W-:-:S05]  /*109f0*/  IADD3 R3, R6, R3, RZ ;  /* 0x0000000306037210 */ /* 0x000fca0007ffe0ff */
[----:B------:R-:W-:-:S07]  /*10a00*/  IMAD.MOV.U32 R13, RZ, RZ, R3 ;  /* 0x000000ffff0d7224 */ /* 0x000fce00078e0003 */
[----:B------:R-:W-:Y:S05]  /*10a10*/  WARPSYNC.COLLECTIVE R15, `(.L_x_365) ;  /* 0x000000000f087348 */ /* 0x000fea0003c00000 */
[----:B------:R0:W1:Y:S02]  /*10a20*/  SHFL.IDX P6, R14, R13, R12, R11 ;  /* 0x0000000c0d0e7389 */ /* 0x00006400000c000b */
[----:B01----:R-:W-:Y:S01]  /*10a30*/  ENDCOLLECTIVE ;  /* 0x000000000000791b */ /* 0x003fe20003800000 */
.L_x_365:
[----:B------:R-:W-:Y:S05]  /*10a40*/  BRA `(.L_x_366) ;  /* 0xffffffcc006c7947 */ /* 0x000fea000383ffff */
.L_x_269:
[----:B------:R-:W-:Y:S01]  /*10a50*/  BSSY B0, `(.L_x_367) ;  /* 0x0000006000007945 */ /* 0x000fe20003800000 */
[----:B------:R-:W-:Y:S02]  /*10a60*/  PLOP3.LUT P6, PT, P6, PT, PT, 0x8, 0x0 ;  /* 0x000000000000781c */ /* 0x000fe400037ce170 */
[----:B------:R-:W-:-:S11]  /*10a70*/  MOV R15, 0xffffffff ;  /* 0xffffffff000f7802 */ /* 0x000fd60000000f00 */
[----:B0-----:R-:W-:Y:S05]  /*10a80*/  WARPSYNC.COLLECTIVE R15, `(.L_x_368) ;  /* 0x000000000f087348 */ /* 0x001fea0003c00000 */
[----:B------:R-:W-:Y:S01]  /*10a90*/  VOTE.ANY R14, PT, P6 ;  /* 0x00000000000e7806 */ /* 0x000fe200030e0100 */
[----:B0-----:R-:W-:Y:S06]  /*10aa0*/  ENDCOLLECTIVE ;  /* 0x000000000000791b */ /* 0x001fec0003800000 */
.L_x_368:
[----:B------:R-:W-:Y:S05]  /*10ab0*/  BSYNC B0 ;  /* 0x0000000000007941 */ /* 0x000fea0003800000 */
.L_x_367:
[----:B------:R-:W-:Y:S01]  /*10ac0*/  IMAD.MOV.U32 R6, RZ, RZ, R14 ;  /* 0x000000ffff067224 */ /* 0x000fe200078e000e */
[----:B------:R-:W-:Y:S01]  /*10ad0*/  MOV R11, 0x1f ;  /* 0x0000001f000b7802 */ /* 0x000fe20000000f00 */
[----:B------:R-:W-:Y:S02]  /*10ae0*/  IMAD.MOV.U32 R13, RZ, RZ, R2 ;  /* 0x000000ffff0d7224 */ /* 0x000fe400078e0002 */
[----:B------:R-:W0:Y:S01]  /*10af0*/  POPC R4, R6 ;  /* 0x0000000600047309 */ /* 0x000e220000000000 */
[----:B------:R-:W-:Y:S02]  /*10b00*/  IMAD.MOV.U32 R15, RZ, RZ, -0x1 ;  /* 0xffffffffff0f7424 */ /* 0x000fe400078e00ff */
[----:B0-----:R-:W-:-:S07]  /*10b10*/  IMAD.MOV.U32 R12, RZ, RZ, R4 ;  /* 0x000000ffff0c7224 */ /* 0x001fce00078e0004 */
[----:B------:R-:W-:Y:S05]  /*10b20*/  WARPSYNC.COLLECTIVE R15, `(.L_x_369) ;  /* 0x000000000f087348 */ /* 0x000fea0003c00000 */
[----:B------:R0:W1:Y:S02]  /*10b30*/  SHFL.IDX P6, R14, R13, R12, R11 ;  /* 0x0000000c0d0e7389 */ /* 0x00006400000c000b */
[----:B01----:R-:W-:Y:S01]  /*10b40*/  ENDCOLLECTIVE ;  /* 0x000000000000791b */ /* 0x003fe20003800000 */
.L_x_369:
[----:B------:R-:W-:Y:S01]  /*10b50*/  IMAD.MOV.U32 R17, RZ, RZ, R14 ;  /* 0x000000ffff117224 */ /* 0x000fe200078e000e */
[----:B------:R-:W-:Y:S06]  /*10b60*/  BRA `(.L_x_370) ;  /* 0xffffffcc005c7947 */ /* 0x000fec000383ffff */
.L_x_271:
[----:B------:R-:W-:Y:S01]  /*10b70*/  BSSY B0, `(.L_x_371) ;  /* 0x0000007000007945 */ /* 0x000fe20003800000 */
[----:B------:R-:W-:Y:S01]  /*10b80*/  IMAD.MOV.U32 R13, RZ, RZ, R3 ;  /* 0x000000ffff0d7224 */ /* 0x000fe200078e0003 */
[----:B------:R-:W-:Y:S01]  /*10b90*/  MOV R11, 0x1f ;  /* 0x0000001f000b7802 */ /* 0x000fe20000000f00 */
[----:B------:R-:W-:-:S07]  /*10ba0*/  IMAD.MOV.U32 R15, RZ, RZ, -0x1 ;  /* 0xffffffffff0f7424 */ /* 0x000fce00078e00ff */
[----:B012---:R-:W-:Y:S05]  /*10bb0*/  WARPSYNC.COLLECTIVE R15, `(.L_x_372) ;  /* 0x000000000f087348 */ /* 0x007fea0003c00000 */
[----:B------:R3:W4:Y:S02]  /*10bc0*/  SHFL.IDX P6, R14, R13, R12, R11 ;  /* 0x0000000c0d0e7389 */ /* 0x00072400000c000b */
[----:B01234-:R-:W-:Y:S01]  /*10bd0*/  ENDCOLLECTIVE ;  /* 0x000000000000791b */ /* 0x01ffe20003800000 */
.L_x_372:
[----:B------:R-:W-:Y:S05]  /*10be0*/  BSYNC B0 ;  /* 0x0000000000007941 */ /* 0x000fea0003800000 */
.L_x_371:
[----:B------:R-:W-:Y:S05]  /*10bf0*/  BRA `(.L_x_270) ;  /* 0xffffffcc00547947 */ /* 0x000fea000383ffff */
.L_x_275:
[----:B0-----:R0:W2:Y:S02]  /*10c00*/  SYNCS.PHASECHK.TRANS64.TRYWAIT P0, [R5+URZ+0x2d820], R0 ;  /* 0x02d82000050075a7 */ /* 0x0010a4000800017f */
[----:B--2---:R-:W-:Y:S05]  /*10c10*/  @!P0 NANOSLEEP.SYNCS 0x989680 ;  /* 0x009896800000895d */ /* 0x004fea0003900000 */
[----:B------:R-:W2:Y:S02]  /*10c20*/  @!P0 SYNCS.PHASECHK.TRANS64 P0, [R5+URZ+0x2d820], R0 ;  /* 0x02d82000050085a7 */ /* 0x000ea4000800007f */
[----:B--2---:R-:W-:Y:S05]  /*10c30*/  @!P0 BRA `(.L_x_275) ;  /* 0xfffffffc00f08947 */ /* 0x004fea000383ffff */
[----:B------:R-:W-:Y:S05]  /*10c40*/  BRA `(.L_x_373) ;  /* 0xffffffd000407947 */ /* 0x000fea000383ffff */
.L_x_276:
[----:B------:R-:W2:Y:S01]  /*10c50*/  S2R R2, SR_TID.X ;  /* 0x0000000000027919 */ /* 0x000ea20000002100 */
[----:B------:R-:W-:Y:S01]  /*10c60*/  BSSY B0, `(.L_x_374) ;  /* 0x000000a000007945 */ /* 0x000fe20003800000 */
[----:B------:R-:W-:Y:S01]  /*10c70*/  IMAD.MOV.U32 R12, RZ, RZ, RZ ;  /* 0x000000ffff0c7224 */ /* 0x000fe200078e00ff */
[----:B------:R-:W-:Y:S01]  /*10c80*/  MOV R11, 0x1f ;  /* 0x0000001f000b7802 */ /* 0x000fe20000000f00 */
[----:B------:R-:W-:Y:S01]  /*10c90*/  IMAD.MOV.U32 R15, RZ, RZ, -0x1 ;  /* 0xffffffffff0f7424 */ /* 0x000fe200078e00ff */
[----:B--2---:R-:W-:-:S04]  /*10ca0*/  SHF.R.U32.HI R2, RZ, 0x5, R2 ;  /* 0x00000005ff027819 */ /* 0x004fc80000011602 */
[----:B------:R-:W-:-:S05]  /*10cb0*/  LOP3.LUT R2, R2, 0x3, RZ, 0xc0, !PT ;  /* 0x0000000302027812 */ /* 0x000fca00078ec0ff */
[----:B------:R-:W-:-:S07]  /*10cc0*/  IMAD.MOV.U32 R13, RZ, RZ, R2 ;  /* 0x000000ffff0d7224 */ /* 0x000fce00078e0002 */
[----:B01----:R-:W-:Y:S05]  /*10cd0*/  WARPSYNC.COLLECTIVE R15, `(.L_x_375) ;  /* 0x000000000f087348 */ /* 0x003fea0003c00000 */
[----:B------:R2:W3:Y:S02]  /*10ce0*/  SHFL.IDX P6, R14, R13, R12, R11 ;  /* 0x0000000c0d0e7389 */ /* 0x0004e400000c000b */
[----:B0123--:R-:W-:Y:S01]  /*10cf0*/  ENDCOLLECTIVE ;  /* 0x000000000000791b */ /* 0x00ffe20003800000 */
.L_x_375:
[----:B------:R-:W-:Y:S05]  /*10d00*/  BSYNC B0 ;  /* 0x0000000000007941 */ /* 0x000fea0003800000 */
.L_x_374:
[----:B------:R-:W-:Y:S05]  /*10d10*/  BRA `(.L_x_376) ;  /* 0xffffffd000287947 */ /* 0x000fea000383ffff */
.L_x_279:
[----:B------:R-:W-:Y:S01]  /*10d20*/  BSSY B1, `(.L_x_377) ;  /* 0x0000006000017945 */ /* 0x000fe20003800000 */
[----:B------:R-:W-:-:S07]  /*10d30*/  IMAD.MOV.U32 R15, RZ, RZ, -0x1 ;  /* 0xffffffffff0f7424 */ /* 0x000fce00078e00ff */
[----:B01----:R-:W-:Y:S05]  /*10d40*/  WARPSYNC.COLLECTIVE R15, `(.L_x_378) ;  /* 0x000000000f0c7348 */ /* 0x003fea0003c00000 */
[----:B------:R-:W-:Y:S02]  /*10d50*/  ELECT P6, UR62, PT ;  /* 0x00000000003e782f */ /* 0x000fe400038c0000 */
[----:B------:R-:W-:Y:S01]  /*10d60*/  MOV R14, UR62 ;  /* 0x0000003e000e7c02 */ /* 0x000fe20008000f00 */
[----:B01----:R-:W-:Y:S10]  /*10d70*/  ENDCOLLECTIVE ;  /* 0x000000000000791b */ /* 0x003ff40003800000 */
.L_x_378:
[----:B------:R-:W-:Y:S05]  /*10d80*/  BSYNC B1 ;  /* 0x0000000000017941 */ /* 0x000fea0003800000 */
.L_x_377:
[----:B------:R-:W-:Y:S05]  /*10d90*/  BRA `(.L_x_379) ;  /* 0xffffffd000207947 */ /* 0x000fea000383ffff */
.L_x_281:
[----:B0-----:R0:W2:Y:S02]  /*10da0*/  SYNCS.PHASECHK.TRANS64.TRYWAIT P1, [R3+URZ+0x2d840], R2 ;  /* 0x02d84002030075a7 */ /* 0x0010a4000802017f */
[----:B--2---:R-:W-:Y:S05]  /*10db0*/  @!P1 NANOSLEEP.SYNCS 0x989680 ;  /* 0x009896800000995d */ /* 0x004fea0003900000 */
[----:B------:R-:W2:Y:S02]  /*10dc0*/  @!P1 SYNCS.PHASECHK.TRANS64 P1, [R3+URZ+0x2d840], R2 ;  /* 0x02d84002030095a7 */ /* 0x000ea4000802007f */
[----:B--2---:R-:W-:Y:S05]  /*10dd0*/  @!P1 BRA `(.L_x_281) ;  /* 0xfffffffc00f09947 */ /* 0x004fea000383ffff */
[----:B------:R-:W-:Y:S05]  /*10de0*/  BRA `(.L_x_380) ;  /* 0xffffffd000407947 */ /* 0x000fea000383ffff */
.L_x_283:
[----:B--2---:R2:W3:Y:S02]  /*10df0*/  SYNCS.PHASECHK.TRANS64.TRYWAIT P1, [R5+URZ+0x2d840], R0 ;  /* 0x02d84000050075a7 */ /* 0x0044e4000802017f */
[----:B---3--:R-:W-:Y:S05]  /*10e00*/  @!P1 NANOSLEEP.SYNCS 0x989680 ;  /* 0x009896800000995d */ /* 0x008fea0003900000 */
[----:B------:R-:W3:Y:S02]  /*10e10*/  @!P1 SYNCS.PHASECHK.TRANS64 P1, [R5+URZ+0x2d840], R0 ;  /* 0x02d84000050095a7 */ /* 0x000ee4000802007f */
[----:B---3--:R-:W-:Y:S05]  /*10e20*/  @!P1 BRA `(.L_x_283) ;  /* 0xfffffffc00f09947 */ /* 0x008fea000383ffff */
[----:B------:R-:W-:Y:S05]  /*10e30*/  BRA `(.L_x_381) ;  /* 0xffffffd0004c7947 */ /* 0x000fea000383ffff */
.L_x_285:
[----:B---3--:R3:W4:Y:S02]  /*10e40*/  SYNCS.PHASECHK.TRANS64.TRYWAIT P1, [R3+URZ+0x2d860], R2 ;  /* 0x02d86002030075a7 */ /* 0x008724000802017f */
[----:B----4-:R-:W-:Y:S05]  /*10e50*/  @!P1 NANOSLEEP.SYNCS 0x989680 ;  /* 0x009896800000995d */ /* 0x010fea0003900000 */
[----:B------:R-:W4:Y:S02]  /*10e60*/  @!P1 SYNCS.PHASECHK.TRANS64 P1, [R3+URZ+0x2d860], R2 ;  /* 0x02d86002030095a7 */ /* 0x000f24000802007f */
[----:B----4-:R-:W-:Y:S05]  /*10e70*/  @!P1 BRA `(.L_x_285) ;  /* 0xfffffffc00f09947 */ /* 0x010fea000383ffff */
[----:B------:R-:W-:Y:S05]  /*10e80*/  BRA `(.L_x_382) ;  /* 0xffffffd000487947 */ /* 0x000fea000383ffff */
.L_x_383:
        /* <DEDUP_REMOVED lines=15> */
.L_x_2729:


//--------------------- .text._ZN7cutlass13device_kernelIN5flash11enable_sm90INS1_16FlashAttnFwdSm90INS1_25CollectiveMainloopFwdSm90ILi2EN4cute5tupleIJNS5_1CILi1EEES8_S8_EEENS6_IJNS7_ILi192EEENS7_ILi128EEENS7_ILi96EEEEEELi96ENS_10bfloat16_tEfNS_4arch4Sm90ELb0ELb0ELb1ELb1ELb1ELb1ELb0ELb0ELb1ELb1ELb0ELb0EEENS1_21CollectiveEpilogueFwdINS6_IJSA_SC_SB_EEES9_SE_SG_Li384ELb1ELb1ELb0ELb0EEENS1_36VarlenDynamicPersistentTileSchedulerILi192ELi128ELi384ELi128ELb0ELb1ELb1ELb0ELb1ELb1EEEEEEEEEvNT_6ParamsE --------------------------
	.section	.text._ZN7cutlass13device_kernelIN5flash11enable_sm90INS1_16FlashAttnFwdSm90INS1_25CollectiveMainloopFwdSm90ILi2EN4cute5tupleIJNS5_1CILi1EEES8_S8_EEENS6_IJNS7_ILi192EEENS7_ILi128EEENS7_ILi96EEEEEELi96ENS_10bfloat16_tEfNS_4arch4Sm90ELb0ELb0ELb1ELb1ELb1ELb1ELb0ELb0ELb1ELb1ELb0ELb0EEENS1_21CollectiveEpilogueFwdINS6_IJSA_SC_SB_EEES9_SE_SG_Li384ELb1ELb1ELb0ELb0EEENS1_36VarlenDynamicPersistentTileSchedulerILi192ELi128ELi384ELi128ELb0ELb1ELb1ELb0ELb1ELb1EEEEEEEEEvNT_6ParamsE,"ax",@progbits
	.align	128
.text._ZN7cutlass13device_kernelIN5flash11enable_sm90INS1_16FlashAttnFwdSm90INS1_25CollectiveMainloopFwdSm90ILi2EN4cute5tupleIJNS5_1CILi1EEES8_S8_EEENS6_IJNS7_ILi192EEENS7_ILi128EEENS7_ILi96EEEEEELi96ENS_10bfloat16_tEfNS_4arch4Sm90ELb0ELb0ELb1ELb1ELb1ELb1ELb0ELb0ELb1ELb1ELb0ELb0EEENS1_21CollectiveEpilogueFwdINS6_IJSA_SC_SB_EEES9_SE_SG_Li384ELb1ELb1ELb0ELb0EEENS1_36VarlenDynamicPersistentTileSchedulerILi192ELi128ELi384ELi128ELb0ELb1ELb1ELb0ELb1ELb1EEEEEEEEEvNT_6ParamsE:
        .type           _ZN7cutlass13device_kernelIN5flash11enable_sm90INS1_16FlashAttnFwdSm90INS1_25CollectiveMainloopFwdSm90ILi2EN4cute5tupleIJNS5_1CILi1EEES8_S8_EEENS6_IJNS7_ILi192EEENS7_ILi128EEENS7_ILi96EEEEEELi96ENS_10bfloat16_tEfNS_4arch4Sm90ELb0ELb0ELb1ELb1ELb1ELb1ELb0ELb0ELb1ELb1ELb0ELb0EEENS1_21CollectiveEpilogueFwdINS6_IJSA_SC_SB_EEES9_SE_SG_Li384ELb1ELb1ELb0ELb0EEENS1_36VarlenDynamicPersistentTileSchedulerILi192ELi128ELi384ELi128ELb0ELb1ELb1ELb0ELb1ELb1EEEEEEEEEvNT_6ParamsE,@function
        .size           _ZN7cutlass13device_kernelIN5flash11enable_sm90INS1_16FlashAttnFwdSm90INS1_25CollectiveMainloopFwdSm90ILi2EN4cute5tupleIJNS5_1CILi1EEES8_S8_EEENS6_IJNS7_ILi192EEENS7_ILi128EEENS7_ILi96EEEEEELi96ENS_10bfloat16_tEfNS_4arch4Sm90ELb0ELb0ELb1ELb1ELb1ELb1ELb0ELb0ELb1ELb1ELb0ELb0EEENS1_21CollectiveEpilogueFwdINS6_IJSA_SC_SB_EEES9_SE_SG_Li384ELb1ELb1ELb0ELb0EEENS1_36VarlenDynamicPersistentTileSchedulerILi192ELi128ELi384ELi128ELb0ELb1ELb1ELb0ELb1ELb1EEEEEEEEEvNT_6ParamsE,(.L_x_2730 - _ZN7cutlass13device_kernelIN5flash11enable_sm90INS1_16FlashAttnFwdSm90INS1_25CollectiveMainloopFwdSm90ILi2EN4cute5tupleIJNS5_1CILi1EEES8_S8_EEENS6_IJNS7_ILi192EEENS7_ILi128EEENS7_ILi96EEEEEELi96ENS_10bfloat16_tEfNS_4arch4Sm90ELb0ELb0ELb1ELb1ELb1ELb1ELb0ELb0ELb1ELb1ELb0ELb0EEENS1_21CollectiveEpilogueFwdINS6_IJSA_SC_SB_EEES9_SE_SG_Li384ELb1ELb1ELb0ELb0EEENS1_36VarlenDynamicPersistentTileSchedulerILi192ELi128ELi384ELi128ELb0ELb1ELb1ELb0ELb1ELb1EEEEEEEEEvNT_6ParamsE)
        .other          _ZN7cutlass13device_kernelIN5flash11enable_sm90INS1_16FlashAttnFwdSm90INS1_25CollectiveMainloopFwdSm90ILi2EN4cute5tupleIJNS5_1CILi1EEES8_S8_EEENS6_IJNS7_ILi192EEENS7_ILi128EEENS7_ILi96EEEEEELi96ENS_10bfloat16_tEfNS_4arch4Sm90ELb0ELb0ELb1ELb1ELb1ELb1ELb0ELb0ELb1ELb1ELb0ELb0EEENS1_21CollectiveEpilogueFwdINS6_IJSA_SC_SB_EEES9_SE_SG_Li384ELb1ELb1ELb0ELb0EEENS1_36VarlenDynamicPersistentTileSchedulerILi192ELi128ELi384ELi128ELb0ELb1ELb1ELb0ELb1ELb1EEEEEEEEEvNT_6ParamsE,@"STO_CUDA_ENTRY STV_DEFAULT"
_ZN7cutlass13device_kernelIN5flash11enable_sm90INS1_16FlashAttnFwdSm90INS1_25CollectiveMainloopFwdSm90ILi2EN4cute5tupleIJNS5_1CILi1EEES8_S8_EEENS6_IJNS7_ILi192EEENS7_ILi128EEENS7_ILi96EEEEEELi96ENS_10bfloat16_tEfNS_4arch4Sm90ELb0ELb0ELb1ELb1ELb1ELb1ELb0ELb0ELb1ELb1ELb0ELb0EEENS1_21CollectiveEpilogueFwdINS6_IJSA_SC_SB_EEES9_SE_SG_Li384ELb1ELb1ELb0ELb0EEENS1_36VarlenDynamicPersistentTileSchedulerILi192ELi128ELi384ELi128ELb0ELb1ELb1ELb0ELb1ELb1EEEEEEEEEvNT_6ParamsE:
[----:B------:R-:W0:Y:S02]  /*0000*/  LDC R1, c[0x0][0x28] ;  /* 0x00000a00ff017b82 */ /* 0x000e240000000800 */
[----:B0-----:R-:W-:Y:S01]  /*0010*/  VIADD R1, R1, 0xffffff38 ;  /* 0xffffff3801017836 */ /* 0x001fe20000000000 */
[----:B------:R-:W0:Y:S01]  /*0020*/  S2R R3, SR_TID.X ;  /* 0x0000000000037919 */ /* 0x000e220000002100 */
[----:B------:R-:W-:Y:S01]  /*0030*/  ELECT P0, URZ, PT ;  /* 0x00000000003f782f */ /* 0x000fe20003800000 */
[----:B------:R-:W-:Y:S01]  /*0040*/  BSSY B0, `(.L_x_384) ;  /* 0x000000e000007945 */ /* 0x000fe20003800000 */
[--C-:B0-----:R-:W-:Y:S02]  /*0050*/  SHF.R.U32.HI R0, RZ, 0x5, R3.reuse ;  /* 0x00000005ff007819 */ /* 0x101fe40000011603 */
[----:B------:R-:W-:-:S03]  /*0060*/  SHF.R.U32.HI R3, RZ, 0x7, R3 ;  /* 0x00000007ff037819 */ /* 0x000fc60000011603 */
[----:B------:R-:W0:Y:S02]  /*0070*/  SHFL.IDX PT, R2, R0, RZ, 0x1f ;  /* 0x00001fff00027589 */ /* 0x000e2400000e0000 */
[----:B0-----:R-:W-:-:S13]  /*0080*/  ISETP.EQ.AND P0, PT, R2, RZ, P0 ;  /* 0x000000ff0200720c */ /* 0x001fda0000702270 */
[----:B------:R-:W-:Y:S05]  /*0090*/  @!P0 BRA `(.L_x_385) ;  /* 0x0000000000208947 */ /* 0x000fea0003800000 */
[----:B------:R-:W-:Y:S02]  /*00a0*/  ULDC.64 UR4, c[0x0][0x198] ;  /* 0x0000660000047ab9 */ /* 0x000fe40000000a00 */
[----:B------:R-:W-:Y:S02]  /*00b0*/  UIADD3 UR6, UP0, UR4, 0x570, URZ ;  /* 0x0000057004067890 */ /* 0x000fe4000ff1e03f */
[----:B------:R-:W-:Y:S02]  /*00c0*/  UIADD3 UR4, UP1, UR4, 0x670, URZ ;  /* 0x0000067004047890 */ /* 0x000fe4000ff3e03f */
[----:B------:R-:W-:Y:S02]  /*00d0*/  UIADD3.X UR7, URZ, UR5, URZ, UP0, !UPT ;  /* 0x000000053f077290 */ /* 0x000fe400087fe43f */
[----:B------:R-:W-:-:S07]  /*00e0*/  UIADD3.X UR5, URZ, UR5, URZ, UP1, !UPT ;  /* 0x000000053f057290 */ /* 0x000fce0008ffe43f */
[----:B------:R0:W-:Y:S02]  /*00f0*/  UTMACCTL.PF [UR6] ;  /* 0x00000000060079b9 */ /* 0x0001e40008040000 */
[----:B------:R0:W-:Y:S02]  /*0100*/  UTMACCTL.PF [UR4] ;  /* 0x00000000040079b9 */ /* 0x0001e40008040000 */
[----:B0-----:R-:W-:Y:S01]  /*0110*/  NOP ;  /* 0x0000000000007918 */ /* 0x001fe20000000000 */
.L_x_385:
[----:B------:R-:W-:Y:S05]  /*0120*/  BSYNC B0 ;  /* 0x0000000000007941 */ /* 0x000fea0003800000 */
.L_x_384:
[----:B------:R-:W-:Y:S01]  /*0130*/  VOTEU.ANY UP0, P0 ;  /* 0x00000000003f7886 */ /* 0x000fe20000000100 */
[----:B------:R-:W0:Y:S01]  /*0140*/  SHFL.IDX PT, R3, R3, RZ, 0x1f ;  /* 0x00001fff03037589 */ /* 0x000e2200000e0000 */
[----:B------:R-:W-:Y:S01]  /*0150*/  UMOV UR4, 0x80 ;  /* 0x0000008000047882 */ /* 0x000fe20000000000 */
[----:B------:R-:W-:Y:S01]  /*0160*/  UMOV UR7, 0x180 ;  /* 0x0000018000077882 */ /* 0x000fe20000000000 */
[----:B------:R-:W-:Y:S01]  /*0170*/  VOTEU.ANY UP1, P0 ;  /* 0x00000000003f7886 */ /* 0x000fe20000020100 */
[----:B------:R-:W1:Y:S01]  /*0180*/  @UP0 S2UR UR8, SR_CgaCtaId ;  /* 0x00000000000809c3 */ /* 0x000e620000008800 */
[----:B------:R-:W2:Y:S01]  /*0190*/  SHFL.IDX PT, R2, R0, RZ, 0x1f ;  /* 0x00001fff00027589 */ /* 0x000ea200000e0000 */
[----:B------:R-:W-:Y:S01]  /*01a0*/  @UP0 UMOV UR6, 0x400 ;  /* 0x0000040000060882 */ /* 0x000fe20000000000 */
[----:B------:R-:W-:-:S04]  /*01b0*/  @UP0 UIADD3 UR4, -UR4, 0x100000, URZ ;  /* 0x0010000004040890 */ /* 0x000fc8000fffe13f */
[----:B------:R-:W-:Y:S02]  /*01c0*/  @UP0 USHF.L.U32 UR5, UR4, 0xb, URZ ;  /* 0x0000000b04050899 */ /* 0x000fe4000800063f */
[----:B------:R-:W-:Y:S01]  /*01d0*/  @UP0 USHF.L.U32 UR4, UR4, 0x1, URZ ;  /* 0x0000000104040899 */ /* 0x000fe2000800063f */
[----:B------:R-:W-:Y:S01]  /*01e0*/  VOTEU.ANY UP2, P0 ;  /* 0x00000000003f7886 */ /* 0x000fe20000040100 */
[----:B0-----:R-:W-:Y:S01]  /*01f0*/  R2UR UR9, R3 ;  /* 0x00000000030972ca */ /* 0x001fe200000e0000 */
[----:B-1----:R-:W-:Y:S01]  /*0200*/  @UP0 ULEA UR8, UR8, UR6, 0x18 ;  /* 0x0000000608080291 */ /* 0x002fe2000f8ec03f */
[----:B--2---:R-:W-:Y:S01]  /*0210*/  ISETP.NE.AND P1, PT, R2, RZ, PT ;  /* 0x000000ff0200720c */ /* 0x004fe20003f25270 */
[----:B------:R-:W-:-:S04]  /*0220*/  @UP0 UIADD3 UR6, -UR7, 0x100000, URZ ;  /* 0x0010000007060890 */ /* 0x000fc8000fffe13f */
[----:B------:R-:W-:Y:S02]  /*0230*/  @UP0 USHF.L.U32 UR7, UR6, 0xb, URZ ;  /* 0x0000000b06070899 */ /* 0x000fe4000800063f */
[----:B------:R-:W-:-:S04]  /*0240*/  @UP0 USHF.L.U32 UR6, UR6, 0x1, URZ ;  /* 0x0000000106060899 */ /* 0x000fc8000800063f */
[----:B------:R-:W-:Y:S01]  /*0250*/  UISETP.NE.AND UP0, UPT, UR9, URZ, UPT ;  /* 0x0000003f0900728c */ /* 0x000fe2000bf05270 */
[----:B------:R-:W0:Y:S02]  /*0260*/  FENCE.VIEW.ASYNC.S ;  /* 0x00000000000073c6 */ /* 0x000e240000000000 */
[----:B0-----:R0:W1:Y:S05]  /*0270*/  @UP1 SYNCS.EXCH.64 URZ, [UR8+0x2d800], UR4 ;  /* 0x02d80004083f15b2 */ /* 0x00106a0008000100 */
[----:B------:R0:W2:Y:S01]  /*0280*/  @UP2 SYNCS.EXCH.64 URZ, [UR8+0x2d820], UR6 ;  /* 0x02d82006083f25b2 */ /* 0x0000a20008000100 */
        /* <DEDUP_REMOVED lines=14> */
[----:B0-----:R3:W4:Y:S08]  /*0370*/  SYNCS.EXCH.64 URZ, [UR8+0x2d830], UR4 ;  /* 0x02d83004083f75b2 */ /* 0x0017300008000100 */
[----:B------:R3:W0:Y:S01]  /*0380*/  SYNCS.EXCH.64 URZ, [UR8+0x2d840], UR6 ;  /* 0x02d84006083f75b2 */ /* 0x0006220008000100 */
[----:B------:R3:W0:Y:S01]  /*0390*/  SYNCS.EXCH.64 URZ, [UR8+0x2d838], UR4 ;  /* 0x02d83804083f75b2 */ /* 0x0006220008000100 */
[----:B------:R3:W0:Y:S02]  /*03a0*/  SYNCS.EXCH.64 URZ, [UR8+0x2d848], UR6 ;  /* 0x02d84806083f75b2 */ /* 0x0006240008000100 */
[----:B---3--:R-:W-:Y:S01]  /*03b0*/  NOP ;  /* 0x0000000000007918 */ /* 0x008fe20000000000 */
.L_x_386:
[----:B------:R-:W3:Y:S01]  /*03c0*/  SHFL.IDX PT, R2, R0, RZ, 0x1f ;  /* 0x00001fff00027589 */ /* 0x000ee200000e0000 */
[----:B------:R-:W-:Y:S01]  /*03d0*/  NOP ;  /* 0x0000000000007918 */ /* 0x000fe20000000000 */
[----:B---3--:R-:W-:-:S13]  /*03e0*/  ISETP.NE.AND P0, PT, R2, RZ, PT ;  /* 0x000000ff0200720c */ /* 0x008fda0003f05270 */
        /* <DEDUP_REMOVED lines=17> */
[----:B------:R3:W0:Y:S02]  /*0500*/  SYNCS.EXCH.64 URZ, [UR8+0x2d868], UR6 ;  /* 0x02d86806083f75b2 */ /* 0x0006240008000100 */
[----:B---3--:R-:W-:Y:S01]  /*0510*/  NOP ;  /* 0x0000000000007918 */ /* 0x008fe20000000000 */
.L_x_387:
[----:B------:R-:W3:Y:S01]  /*0520*/  SHFL.IDX PT, R2, R0, RZ, 0x1f ;  /* 0x00001fff00027589 */ /* 0x000ee200000e0000 */
[----:B------:R-:W-:Y:S01]  /*0530*/  NOP ;  /* 0x0000000000007918 */ /* 0x000fe20000000000 */
[----:B---3--:R-:W-:-:S13]  /*0540*/  ISETP.NE.AND P0, PT, R2, RZ, PT ;  /* 0x000000ff0200720c */ /* 0x008fda0003f05270 */
        /* <DEDUP_REMOVED lines=13> */
[----:B------:R3:W0:Y:S02]  /*0620*/  SYNCS.EXCH.64 URZ, [UR6+0x2d888], UR4 ;  /* 0x02d88804063f75b2 */ /* 0x0006240008000100 */
[----:B---3--:R-:W-:Y:S01]  /*0630*/  NOP ;  /* 0x0000000000007918 */ /* 0x008fe20000000000 */
.L_x_388:
        /* <DEDUP_REMOVED lines=22> */
.L_x_389:
        /* <DEDUP_REMOVED lines=22> */
.L_x_390:
[----:B------:R-:W-:Y:S01]  /*0900*/  PLOP3.LUT P0, PT, PT, PT, UP0, 0x80, 0x0 ;  /* 0x000000000000781c */ /* 0x000fe20003f0f008 */
[----:B------:R-:W-:Y:S01]  /*0910*/  UMOV UR36, 0x1 ;  /* 0x0000000100247882 */ /* 0x000fe20000000000 */
[----:B------:R-:W-:Y:S01]  /*0920*/  NOP ;  /* 0x0000000000007918 */ /* 0x000fe20000000000 */
[----:B------:R-:W-:Y:S01]  /*0930*/  USEL UR36, UR36, 0x2, !UP0 ;  /* 0x0000000224247887 */ /* 0x000fe2000c000000 */
[----:B------:R-:W-:Y:S01]  /*0940*/  BSSY B9, `(.L_x_391) ;  /* 0x0001975000097945 */ /* 0x000fe20003800000 */
[----:B------:R-:W-:Y:S01]  /*0950*/  ULDC.64 UR42, c[0x0][0x208] ;  /* 0x00008200002a7ab9 */ /* 0x000fe20000000a00 */
[----:B012-4-:R-:W-:Y:S07]  /*0960*/  BAR.SYNC.DEFER_BLOCKING 0x0 ;  /* 0x0000000000007b1d */ /* 0x017fee0000010000 */
[----:B------:R-:W-:Y:S05]  /*0970*/  @!P0 BRA `(.L_x_392) ;  /* 0x0000012c007c8947 */ /* 0x000fea0003800000 */
.L_x_393:
[----:B------:R-:W-:-:S08]  /*0980*/  NOP ;  /* 0x0000000000007918 */ /* 0x000fd00000000000 */
[----:B------:R-:W0:Y:S02]  /*0990*/  USETMAXREG.TRY_ALLOC.CTAPOOL UP0, 0xa0 ;  /* 0x000000a0000079c8 */ /* 0x000e240008000600 */
[----:B0-----:R-:W-:-:S13]  /*09a0*/  PLOP3.LUT P0, PT, PT, PT, UP0, 0x80, 0x0 ;  /* 0x000000000000781c */ /* 0x001fda0003f0f008 */
[----:B------:R-:W-:Y:S05]  /*09b0*/  @!P0 BRA `(.L_x_393) ;  /* 0xfffffffc00f08947 */ /* 0x000fea000383ffff */
[----:B------:R-:W0:Y:S01]  /*09c0*/  S2R R0, SR_TID.X ;  /* 0x0000000000007919 */ /* 0x000e220000002100 */
[----:B------:R-:W1:Y:S01]  /*09d0*/  S2UR UR38, SR_CgaCtaId ;  /* 0x00000000002679c3 */ /* 0x000e620000008800 */
[----:B------:R-:W-:Y:S01]  /*09e0*/  UMOV UR4, 0x400 ;  /* 0x0000040000047882 */ /* 0x000fe20000000000 */
[----:B------:R-:W-:-:S06]  /*09f0*/  LOP3.LUT R23, R23, 0xfffffff7, RZ, 0xc0, !PT ;  /* 0xfffffff717177812 */ /* 0x000fcc00078ec0ff */
[----:B------:R-:W-:Y:S06]  /*0a00*/  BAR.ARV 0x8, 0x200 ;  /* 0x0208000000007b1d */ /* 0x000fec0000002000 */
[----:B-1----:R-:W-:-:S06]  /*0a10*/  ULEA UR4, UR38, UR4, 0x18 ;  /* 0x0000000426047291 */ /* 0x002fcc000f8ec03f */
[----:B------:R-:W-:Y:S01]  /*0a20*/  IMAD.U32 R2, RZ, RZ, UR4 ;  /* 0x00000004ff027e24 */ /* 0x000fe2000f8e00ff */
[----:B0-----:R-:W-:Y:S01]  /*0a30*/  SHF.R.U32.HI R0, RZ, 0x7, R0 ;  /* 0x00000007ff007819 */ /* 0x001fe20000011600 */
[----:B------:R-:W-:-:S03]  /*0a40*/  ULDC UR4, c[0x0][0xc3c] ;  /* 0x00030f0000047ab9 */ /* 0x000fc60000000800 */
[----:B------:R-:W-:-:S13]  /*0a50*/  ISETP.NE.AND P0, PT, R0, 0x1, PT ;  /* 0x000000010000780c */ /* 0x000fda0003f05270 */
[----:B------:R-:W-:Y:S01]  /*0a60*/  @P0 LOP3.LUT R23, R23, 0x8, RZ, 0xfc, !PT ;  /* 0x0000000817170812 */ /* 0x000fe200078efcff */
[----:B------:R-:W-:Y:S08]  /*0a70*/  @!P0 BAR.ARV 0x9, 0x100 ;  /* 0x0244000000008b1d */ /* 0x000ff00000002000 */
[----:B------:R-:W-:Y:S06]  /*0a80*/  BAR.SYNC.DEFER_BLOCKING 0x5, 0x200 ;  /* 0x0148000000007b1d */ /* 0x000fec0000010000 */
[----:B------:R-:W0:Y:S02]  /*0a90*/  LDS.128 R28, [R2+0x2d8d0] ;  /* 0x02d8d000021c7984 */ /* 0x000e240000000c00 */
[----:B------:R-:W-:Y:S06]  /*0aa0*/  BAR.ARV 0x4, 0x200 ;  /* 0x0108000000007b1d */ /* 0x000fec0000002000 */
[----:B0-----:R-:W-:-:S13]  /*0ab0*/  ISETP.GE.AND P0, PT, R31, UR4, PT ;  /* 0x000000041f007c0c */ /* 0x001fda000bf06270 */
[----:B------:R-:W-:Y:S05]  /*0ac0*/  @P0 BRA `(.L_x_394) ;  /* 0x0000019400700947 */ /* 0x000fea0003800000 */
[----:B------:R-:W0:Y:S01]  /*0ad0*/  S2R R0, SR_TID.X ;  /* 0x0000000000007919 */ /* 0x000e220000002100 */
[----:B------:R-:W-:Y:S01]  /*0ae0*/  IMAD.MOV.U32 R19, RZ, RZ, -0x2 ;  /* 0xfffffffeff137424 */ /* 0x000fe200078e00ff */
[----:B------:R-:W-:Y:S01]  /*0af0*/  R2UR UR40, R2 ;  /* 0x00000000022872ca */ /* 0x000fe200000e0000 */
[----:B------:R-:W-:Y:S01]  /*0b00*/  IMAD.MOV.U32 R137, RZ, RZ, RZ ;  /* 0x000000ffff897224 */ /* 0x000fe200078e00ff */
[----:B------:R-:W-:Y:S01]  /*0b10*/  ULOP3.LUT UR39, UR36, 0x1, URZ, 0xfc, !UPT ;  /* 0x0000000124277892 */ /* 0x000fe2000f8efc3f */
[----:B------:R-:W-:Y:S01]  /*0b20*/  IMAD.MOV.U32 R157, RZ, RZ, RZ ;  /* 0x000000ffff9d7224 */ /* 0x000fe200078e00ff */
[----:B------:R-:W-:Y:S01]  /*0b30*/  UMOV UR37, URZ ;  /* 0x0000003f00257c82 */ /* 0x000fe20008000000 */
[----:B------:R-:W-:-:S08]  /*0b40*/  IMAD.MOV.U32 R141, RZ, RZ, RZ ;  /* 0x000000ffff8d7224 */ /* 0x000fd000078e00ff */
[----:B------:R-:W-:Y:S01]  /*0b50*/  UIADD3 UR40, UR40, 0xc400, URZ ;  /* 0x0000c40028287890 */ /* 0x000fe2000fffe03f */
[----:B0-----:R-:W-:-:S05]  /*0b60*/  VIADD R21, R0, 0xffffff80 ;  /* 0xffffff8000157836 */ /* 0x001fca0000000000 */
[-C--:B------:R-:W-:Y:S02]  /*0b70*/  LEA.HI R5, R21, R21.reuse, RZ, 0x1 ;  /* 0x0000001515057211 */ /* 0x080fe400078f08ff */
[----:B------:R-:W-:Y:S02]  /*0b80*/  SHF.R.S32.HI R0, RZ, 0x1f, R21 ;  /* 0x0000001fff007819 */ /* 0x000fe40000011415 */
[----:B------:R-:W-:Y:S02]  /*0b90*/  LOP3.LUT R3, R5, 0xfffffffe, RZ, 0xc0, !PT ;  /* 0xfffffffe05037812 */ /* 0x000fe400078ec0ff */
[----:B------:R-:W-:Y:S02]  /*0ba0*/  LEA.HI R4, R0, R21, RZ, 0x4 ;  /* 0x0000001500047211 */ /* 0x000fe400078f20ff */
[----:B------:R-:W-:Y:S01]  /*0bb0*/  SHF.R.S32.HI R140, RZ, 0x1, R5 ;  /* 0x00000001ff8c7819 */ /* 0x000fe20000011405 */
[----:B------:R-:W-:Y:S01]  /*0bc0*/  IMAD.IADD R22, R21, 0x1, -R3 ;  /* 0x0000000115167824 */ /* 0x000fe200078e0a03 */
[----:B------:R-:W-:-:S02]  /*0bd0*/  SHF.R.S32.HI R3, RZ, 0x4, R4 ;  /* 0x00000004ff037819 */ /* 0x000fc40000011404 */
[----:B------:R-:W-:Y:S01]  /*0be0*/  LEA.HI R6, R5, R140, RZ, 0x1 ;  /* 0x0000008c05067211 */ /* 0x000fe200078f08ff */
[----:B------:R-:W-:Y:S01]  /*0bf0*/  IMAD.SHL.U32 R138, R22, 0x4, RZ ;  /* 0x00000004168a7824 */ /* 0x000fe200078e00ff */
[----:B------:R-:W-:Y:S02]  /*0c00*/  LEA.HI R5, R4, R3, RZ, 0x1 ;  /* 0x0000000304057211 */ /* 0x000fe400078f08ff */
[----:B------:R-:W-:Y:S01]  /*0c10*/  LOP3.LUT R7, R6, 0x7fffffe, RZ, 0xc0, !PT ;  /* 0x07fffffe06077812 */ /* 0x000fe200078ec0ff */
[C---:B------:R-:W-:Y:S01]  /*0c20*/  VIADD R8, R138.reuse, 0x10 ;  /* 0x000000108a087836 */ /* 0x040fe20000000000 */
[----:B------:R-:W-:Y:S01]  /*0c30*/  LOP3.LUT R6, R5, 0x1ffffffe, RZ, 0xc0, !PT ;  /* 0x1ffffffe05067812 */ /* 0x000fe200078ec0ff */
[----:B------:R-:W-:Y:S01]  /*0c40*/  VIADD R20, R138, 0x20 ;  /* 0x000000208a147836 */ /* 0x000fe20000000000 */
[----:B------:R-:W-:Y:S01]  /*0c50*/  LOP3.LUT R4, R4, 0xfffffff0, RZ, 0xc0, !PT ;  /* 0xfffffff004047812 */ /* 0x000fe200078ec0ff */
[C---:B------:R-:W-:Y:S01]  /*0c60*/  IMAD.IADD R9, R138.reuse, 0x1, R8 ;  /* 0x000000018a097824 */ /* 0x040fe200078e0208 */
[----:B------:R0:W-:Y:S01]  /*0c70*/  STL [R1+0x24], R8 ;  /* 0x0000240801007387 */ /* 0x0001e20000100800 */
[----:B------:R-:W-:-:S02]  /*0c80*/  IMAD.IADD R5, R138, 0x1, R20 ;  /* 0x000000018a057824 */ /* 0x000fc400078e0214 */
[----:B------:R-:W-:Y:S01]  /*0c90*/  IMAD.IADD R6, R3, 0x1, -R6 ;  /* 0x0000000103067824 */ /* 0x000fe200078e0a06 */
[----:B------:R-:W-:Y:S01]  /*0ca0*/  SHF.R.S32.HI R10, RZ, 0x1f, R9 ;  /* 0x0000001fff0a7819 */ /* 0x000fe20000011409 */
[----:B------:R-:W-:Y:S01]  /*0cb0*/  IMAD.IADD R4, R21, 0x1, -R4 ;  /* 0x0000000115047824 */ /* 0x000fe200078e0a04 */
[----:B------:R-:W-:Y:S01]  /*0cc0*/  SHF.R.S32.HI R12, RZ, 0x1f, R5 ;  /* 0x0000001fff0c7819 */ /* 0x000fe20000011405 */
[----:B------:R-:W-:Y:S01]  /*0cd0*/  STL [R1+0x50], R20 ;  /* 0x0000501401007387 */ /* 0x000fe20000100800 */
[----:B------:R-:W-:Y:S01]  /*0ce0*/  LEA.HI R155, R10, R9, RZ, 0x3 ;  /* 0x000000090a9b7211 */ /* 0x000fe200078f18ff */
[----:B------:R-:W-:Y:S01]  /*0cf0*/  IMAD.SHL.U32 R6, R6, 0x8, RZ ;  /* 0x0000000806067824 */ /* 0x000fe200078e00ff */
[-C--:B------:R-:W-:Y:S01]  /*0d00*/  LEA.HI R15, R12, R5.reuse, RZ, 0x3 ;  /* 0x000000050c0f7211 */ /* 0x080fe200078f18ff */
[----:B0-----:R-:W-:Y:S01]  /*0d10*/  IMAD.IADD R8, R140, 0x1, -R7 ;  /* 0x000000018c087824 */ /* 0x001fe200078e0a07 */
[----:B------:R-:W-:Y:S02]  /*0d20*/  LEA.HI R16, R12, R5, RZ, 0x5 ;  /* 0x000000050c107211 */ /* 0x000fe400078f28ff */
[CC--:B------:R-:W-:Y:S01]  /*0d30*/  LEA.HI R5, R0.reuse, R21.reuse, RZ, 0x5 ;  /* 0x0000001500057211 */ /* 0x0c0fe200078f28ff */
[----:B------:R-:W-:Y:S01]  /*0d40*/  IMAD R151, R3, 0x8, R8 ;  /* 0x0000000803977824 */ /* 0x000fe200078e0208 */
[----:B------:R-:W-:-:S02]  /*0d50*/  LEA.HI R3, R0, R21, RZ, 0x7 ;  /* 0x0000001500037211 */ /* 0x000fc400078f38ff */
[----:B------:R-:W-:Y:S01]  /*0d60*/  LEA.HI R7, R0, R21, RZ, 0x2 ;  /* 0x0000001500077211 */ /* 0x000fe200078f10ff */
[----:B------:R-:W-:Y:S01]  /*0d70*/  IMAD.SHL.U32 R151, R151, 0x20, RZ ;  /* 0x0000002097977824 */ /* 0x000fe200078e00ff */
[----:B------:R-:W-:Y:S02]  /*0d80*/  LOP3.LUT R8, R3, 0xffffff80, RZ, 0xc0, !PT ;  /* 0xffffff8003087812 */ /* 0x000fe400078ec0ff */
[----:B------:R-:W-:Y:S02]  /*0d90*/  SHF.R.S32.HI R18, RZ, 0x7, R3 ;  /* 0x00000007ff127819 */ /* 0x000fe40000011403 */
[----:B------:R-:W-:Y:S01]  /*0da0*/  SHF.R.S32.HI R3, RZ, 0x1f, R4 ;  /* 0x0000001fff037819 */ /* 0x000fe20000011404 */
[----:B------:R-:W-:Y:S01]  /*0db0*/  IMAD.IADD R24, R21, 0x1, -R8 ;  /* 0x0000000115187824 */ /* 0x000fe200078e0a08 */
[----:B------:R-:W-:Y:S02]  /*0dc0*/  SHF.R.S32.HI R25, RZ, 0x2, R7 ;  /* 0x00000002ff197819 */ /* 0x000fe40000011407 */
[----:B------:R-:W-:-:S02]  /*0dd0*/  LEA.HI R3, R3, R4, RZ, 0x3 ;  /* 0x0000000403037211 */ /* 0x000fc400078f18ff */
[----:B------:R-:W-:Y:S02]  /*0de0*/  SHF.R.S32.HI R8, RZ, 0x1f, R7 ;  /* 0x0000001fff087819 */ /* 0x000fe40000011407 */
[----:B------:R-:W-:Y:S02]  /*0df0*/  SHF.R.S32.HI R0, RZ, 0x5, R5 ;  /* 0x00000005ff007819 */ /* 0x000fe40000011405 */
[----:B------:R-:W-:Y:S02]  /*0e00*/  LEA.HI R14, R10, R9, RZ, 0x5 ;  /* 0x000000090a0e7211 */ /* 0x000fe400078f28ff */
[C---:B------:R-:W-:Y:S01]  /*0e10*/  LOP3.LUT R5, R3.reuse, 0xfffffff8, RZ, 0xc0, !PT ;  /* 0xfffffff803057812 */ /* 0x040fe200078ec0ff */
[----:B------:R-:W-:Y:S01]  /*0e20*/  IMAD.SHL.U32 R3, R3, 0x40, RZ ;  /* 0x0000004003037824 */ /* 0x000fe200078e00ff */
[----:B------:R-:W-:Y:S01]  /*0e30*/  SHF.R.S32.HI R9, RZ, 0x1f, R24 ;  /* 0x0000001fff097819 */ /* 0x000fe20000011418 */
[----:B------:R-:W-:Y:S01]  /*0e40*/  IMAD R17, R0, 0x10, R4 ;  /* 0x0000001000117824 */ /* 0x000fe200078e0204 */
[----:B------:R-:W-:Y:S01]  /*0e50*/  LEA.HI R13, R8, R25, RZ, 0x2 ;  /* 0x00000019080d7211 */ /* 0x000fe200078f10ff */
[----:B------:R-:W-:Y:S01]  /*0e60*/  IMAD.IADD R5, R4, 0x1, -R5 ;  /* 0x0000000104057824 */ /* 0x000fe200078e0a05 */
[----:B------:R-:W-:Y:S01]  /*0e70*/  LEA.HI R10, R9, R24, RZ, 0x2 ;  /* 0x00000018090a7211 */ /* 0x000fe200078f10ff */
[----:B------:R-:W-:Y:S01]  /*0e80*/  IMAD.HI R8, R18, 0x55555556, RZ ;  /* 0x5555555612087827 */ /* 0x000fe200078e02ff */
[----:B------:R-:W-:-:S02]  /*0e90*/  LOP3.LUT R3, R3, 0x7ffffe00, RZ, 0xc0, !PT ;  /* 0x7ffffe0003037812 */ /* 0x000fc400078ec0ff */
[----:B------:R-:W-:Y:S02]  /*0ea0*/  LOP3.LUT R13, R13, 0xfffffffc, RZ, 0xc0, !PT ;  /* 0xfffffffc0d0d7812 */ /* 0x000fe400078ec0ff */
[--C-:B------:R-:W-:Y:S01]  /*0eb0*/  SHF.R.S32.HI R11, RZ, 0x2, R10.reuse ;  /* 0x00000002ff0b7819 */ /* 0x100fe2000001140a */
[----:B------:R-:W-:Y:S01]  /*0ec0*/  IMAD R3, R0, 0x400, R3 ;  /* 0x0000040000037824 */ /* 0x000fe200078e0203 */
[----:B------:R-:W-:Y:S01]  /*0ed0*/  SHF.R.S32.HI R12, RZ, 0x1f, R10 ;  /* 0x0000001fff0c7819 */ /* 0x000fe2000001140a */
[----:B------:R-:W-:Y:S01]  /*0ee0*/  IMAD.IADD R0, R25, 0x1, -R13 ;  /* 0x0000000119007824 */ /* 0x000fe200078e0a0d */
[----:B------:R-:W-:Y:S02]  /*0ef0*/  LOP3.LUT R10, R10, 0x7ffffffc, RZ, 0xc0, !PT ;  /* 0x7ffffffc0a0a7812 */ /* 0x000fe400078ec0ff */
[----:B------:R-:W-:Y:S01]  /*0f00*/  LEA.HI R12, R12, R11, RZ, 0x3 ;  /* 0x0000000b0c0c7211 */ /* 0x000fe200078f18ff */
[----:B------:R-:W-:Y:S01]  /*0f10*/  IMAD.SHL.U32 R142, R0, 0x40, RZ ;  /* 0x00000040008e7824 */ /* 0x000fe200078e00ff */
[----:B------:R-:W-:Y:S01]  /*0f20*/  SHF.R.S32.HI R16, RZ, 0x5, R16 ;  /* 0x00000005ff107819 */ /* 0x000fe20000011410 */
[----:B------:R-:W-:Y:S01]  /*0f30*/  IMAD.IADD R10, R24, 0x1, -R10 ;  /* 0x00000001180a7824 */ /* 0x000fe200078e0a0a */
[----:B------:R-:W-:-:S02]  /*0f40*/  LOP3.LUT R12, R12, 0xfffffff8, RZ, 0xc0, !PT ;  /* 0xfffffff80c0c7812 */ /* 0x000fc400078ec0ff */
[----:B------:R-:W-:Y:S01]  /*0f50*/  LOP3.LUT R142, R142, 0xc0, RZ, 0xc0, !PT ;  /* 0x000000c08e8e7812 */ /* 0x000fe200078ec0ff */
[----:B------:R-:W-:Y:S01]  /*0f60*/  IMAD R4, R10, R19, 0x80 ;  /* 0x000000800a047424 */ /* 0x000fe200078e0213 */
[----:B------:R-:W-:Y:S01]  /*0f70*/  LEA.HI R9, R9, R24, RZ, 0x5 ;  /* 0x0000001809097211 */ /* 0x000fe200078f28ff */
[----:B------:R-:W-:Y:S01]  /*0f80*/  IMAD R16, R16, 0x1800, R151 ;  /* 0x0000180010107824 */ /* 0x000fe200078e0297 */
[----:B------:R-:W-:Y:S01]  /*0f90*/  SHF.R.U32.HI R143, RZ, 0x3, R142 ;  /* 0x00000003ff8f7819 */ /* 0x000fe2000001168e */
[----:B------:R-:W-:Y:S01]  /*0fa0*/  IMAD.IADD R12, R11, 0x1, -R12 ;  /* 0x000000010b0c7824 */ /* 0x000fe200078e0a0c */
[----:B------:R0:W-:Y:S01]  /*0fb0*/  STL [R1+0xb8], R4 ;  /* 0x0000b80401007387 */ /* 0x0001e20000100800 */
[C---:B------:R-:W-:Y:S02]  /*0fc0*/  R2P PR, R5.reuse, 0x6 ;  /* 0x0000000605007804 */ /* 0x040fe40000000000 */
[----:B------:R-:W-:Y:S01]  /*0fd0*/  SHF.L.U32 R5, R5, 0x6, RZ ;  /* 0x0000000605057819 */ /* 0x000fe200000006ff */
[----:B------:R1:W-:Y:S01]  /*0fe0*/  STL [R1+0x7c], R0 ;  /* 0x00007c0001007387 */ /* 0x0003e20000100800 */
[----:B------:R-:W-:-:S02]  /*0ff0*/  LEA.HI R8, R8, R8, RZ, 0x1 ;  /* 0x0000000808087211 */ /* 0x000fc400078f08ff */
[----:B------:R-:W-:Y:S02]  /*1000*/  SHF.R.S32.HI R9, RZ, 0x5, R9 ;  /* 0x00000005ff097819 */ /* 0x000fe40000011409 */
[----:B------:R-:W-:Y:S01]  /*1010*/  LOP3.LUT R5, R5, 0x1c0, RZ, 0xc0, !PT ;  /* 0x000001c005057812 */ /* 0x000fe200078ec0ff */
[----:B------:R-:W-:Y:S01]  /*1020*/  IMAD R8, R8, -0x3, R18 ;  /* 0xfffffffd08087824 */ /* 0x000fe200078e0212 */
[----:B0-----:R-:W-:Y:S01]  /*1030*/  LOP3.LUT R4, R142, 0x18, R15, 0xf8, !PT ;  /* 0x000000188e047812 */ /* 0x001fe200078ef80f */
[----:B------:R-:W-:Y:S01]  /*1040*/  IMAD R9, R9, 0x10, R12 ;  /* 0x0000001009097824 */ /* 0x000fe200078e020c */
[----:B------:R-:W-:Y:S01]  /*1050*/  LOP3.LUT R7, R7, 0xfffffffc, RZ, 0xc0, !PT ;  /* 0xfffffffc07077812 */ /* 0x000fe200078ec0ff */
[--C-:B-1----:R-:W-:Y:S01]  /*1060*/  IMAD.U32 R0, R17, 0x20, R6.reuse ;  /* 0x0000002011007824 */ /* 0x102fe200078e0006 */
[----:B------:R-:W-:Y:S01]  /*1070*/  LOP3.LUT R13, R4, R143, RZ, 0x3c, !PT ;  /* 0x0000008f040d7212 */ /* 0x000fe200078e3cff */
[----:B------:R-:W-:Y:S01]  /*1080*/  IMAD R10, R8, 0x40, R9 ;  /* 0x00000040080a7824 */ /* 0x000fe200078e0209 */
[----:B------:R-:W-:Y:S01]  /*1090*/  LOP3.LUT R6, R5, 0x8, R6, 0xf8, !PT ;  /* 0x0000000805067812 */ /* 0x000fe200078ef806 */
[----:B------:R-:W-:Y:S01]  /*10a0*/  IMAD.IADD R21, R21, 0x1, -R7 ;  /* 0x0000000115157824 */ /* 0x000fe200078e0a07 */
[----:B------:R-:W-:Y:S01]  /*10b0*/  SHF.R.U32.HI R5, RZ, 0x3, R5 ;  /* 0x00000003ff057819 */ /* 0x000fe20000011605 */
[----:B------:R-:W-:Y:S01]  /*10c0*/  IMAD.IADD R13, R16, 0x1, R13 ;  /* 0x00000001100d7824 */ /* 0x000fe200078e020d */
[----:B------:R0:W-:Y:S01]  /*10d0*/  STL [R1+0xc0], R0 ;  /* 0x0000c00001007387 */ /* 0x0001e20000100800 */
[----:B------:R-:W-:Y:S01]  /*10e0*/  IMAD.SHL.U32 R16, R22, 0x8, RZ ;  /* 0x0000000816107824 */ /* 0x000fe200078e00ff */
[----:B------:R-:W-:Y:S01]  /*10f0*/  LOP3.LUT R6, R6, R5, RZ, 0x3c, !PT ;  /* 0x0000000506067212 */ /* 0x000fe200078e3cff */
[----:B------:R-:W-:Y:S01]  /*1100*/  VIADD R7, R138, 0x28 ;  /* 0x000000288a077836 */ /* 0x000fe20000000000 */
[----:B------:R-:W-:Y:S01]  /*1110*/  STL [R1+0xb4], R10 ;  /* 0x0000b40a01007387 */ /* 0x000fe20000100800 */
[C---:B------:R-:W-:Y:S01]  /*1120*/  VIADD R22, R16.reuse, 0x30 ;  /* 0x0000003010167836 */ /* 0x040fe20000000000 */
[----:B------:R-:W-:Y:S01]  /*1130*/  SHF.R.S32.HI R14, RZ, 0x5, R14 ;  /* 0x00000005ff0e7819 */ /* 0x000fe2000001140e */
[----:B------:R-:W-:Y:S01]  /*1140*/  VIADD R19, R16, 0x40 ;  /* 0x0000004010137836 */ /* 0x000fe20000000000 */
[----:B------:R-:W-:Y:S01]  /*1150*/  STL [R1+0x54], R7 ;  /* 0x0000540701007387 */ /* 0x000fe20000100800 */
[C---:B------:R-:W-:Y:S01]  /*1160*/  VIADD R4, R138.reuse, 0x8 ;  /* 0x000000088a047836 */ /* 0x040fe20000000000 */
[----:B------:R-:W-:Y:S01]  /*1170*/  SHF.R.S32.HI R12, RZ, 0x1f, R22 ;  /* 0x0000001fff0c7819 */ /* 0x000fe20000011416 */
[----:B------:R-:W-:Y:S01]  /*1180*/  VIADD R5, R138, 0x18 ;  /* 0x000000188a057836 */ /* 0x000fe20000000000 */
[----:B------:R-:W-:Y:S01]  /*1190*/  SHF.R.S32.HI R8, RZ, 0x1f, R19 ;  /* 0x0000001fff087819 */ /* 0x000fe20000011413 */
[----:B------:R-:W-:Y:S01]  /*11a0*/  VIADD R136, R16, 0x50 ;  /* 0x0000005010887836 */ /* 0x000fe20000000000 */
[----:B------:R1:W-:Y:S01]  /*11b0*/  STL [R1+0x4c], R4 ;  /* 0x00004c0401007387 */ /* 0x0003e20000100800 */
[----:B0-----:R-:W-:Y:S01]  /*11c0*/  LOP3.LUT R0, R142, 0x18, R155, 0xf8, !PT ;  /* 0x000000188e007812 */ /* 0x001fe200078ef89b */
[----:B------:R-:W-:Y:S01]  /*11d0*/  IMAD.IADD R3, R3, 0x1, R6 ;  /* 0x0000000103037824 */ /* 0x000fe200078e0206 */
[----:B------:R-:W-:Y:S01]  /*11e0*/  SHF.R.S32.HI R17, RZ, 0x1f, R16 ;  /* 0x0000001fff117819 */ /* 0x000fe20000011410 */
[----:B------:R0:W-:Y:S01]  /*11f0*/  STL [R1+0x48], R5 ;  /* 0x0000480501007387 */ /* 0x0001e20000100800 */
[----:B------:R-:W-:Y:S01]  /*1200*/  SHF.R.S32.HI R9, RZ, 0x1f, R136 ;  /* 0x0000001fff097819 */ /* 0x000fe20000011488 */
[----:B------:R-:W-:Y:S01]  /*1210*/  IMAD R14, R14, 0x1800, R151 ;  /* 0x000018000e0e7824 */ /* 0x000fe200078e0297 */
[----:B------:R-:W-:Y:S01]  /*1220*/  LOP3.LUT R11, R0, R143, RZ, 0x3c, !PT ;  /* 0x0000008f000b7212 */ /* 0x000fe200078e3cff */
[----:B------:R-:W-:Y:S01]  /*1230*/  STL [R1+0x20], R12 ;  /* 0x0000200c01007387 */ /* 0x000fe20000100800 */
[----:B------:R-:W-:Y:S01]  /*1240*/  LEA.HI R0, R21, R21, RZ, 0x1 ;  /* 0x0000001515007211 */ /* 0x000fe200078f08ff */
[----:B------:R-:W-:Y:S01]  /*1250*/  IMAD.MOV.U32 R6, RZ, RZ, 0x40 ;  /* 0x00000040ff067424 */ /* 0x000fe200078e00ff */
[----:B-1----:R-:W-:Y:S01]  /*1260*/  SHF.R.S32.HI R4, RZ, 0x1f, R20 ;  /* 0x0000001fff047819 */ /* 0x002fe20000011414 */
[----:B------:R1:W-:Y:S01]  /*1270*/  STL [R1+0x1c], R8 ;  /* 0x00001c0801007387 */ /* 0x0003e20000100800 */
[----:B------:R-:W-:Y:S01]  /*1280*/  IMAD.IADD R11, R14, 0x1, R11 ;  /* 0x000000010e0b7824 */ /* 0x000fe200078e020b */
[----:B0-----:R-:W-:Y:S01]  /*1290*/  SHF.R.S32.HI R5, RZ, 0x1f, R7 ;  /* 0x0000001fff057819 */ /* 0x001fe20000011407 */
[----:B------:R-:W-:Y:S01]  /*12a0*/  IMAD.MOV.U32 R18, RZ, RZ, RZ ;  /* 0x000000ffff127224 */ /* 0x000fe200078e00ff */
[----:B------:R-:W-:Y:S01]  /*12b0*/  STL [R1+0x18], R9 ;  /* 0x0000180901007387 */ /* 0x000fe20000100800 */
[----:B------:R-:W-:-:S02]  /*12c0*/  LOP3.LUT R0, R0, 0x1ffffffe, RZ, 0xc0, !PT ;  /* 0x1ffffffe00007812 */ /* 0x000fc400078ec0ff */
[----:B------:R-:W-:Y:S01]  /*12d0*/  SHF.L.U64.HI R5, R7, 0x1, R5 ;  /* 0x0000000107057819 */ /* 0x000fe20000010205 */
[----:B------:R-:W-:Y:S01]  /*12e0*/  IMAD R7, R3, 0x2, R2 ;  /* 0x0000000203077824 */ /* 0x000fe200078e0202 */
[----:B------:R-:W-:Y:S01]  /*12f0*/  SEL R6, R6, 0xffffffc0, !P2 ;  /* 0xffffffc006067807 */ /* 0x000fe20005000000 */
[----:B------:R-:W-:Y:S01]  /*1300*/  IMAD.IADD R0, R21, 0x1, -R0 ;  /* 0x0000000115007824 */ /* 0x000fe200078e0a00 */
[----:B-1----:R-:W-:Y:S01]  /*1310*/  SHF.L.U64.HI R8, R20, 0x1, R4 ;  /* 0x0000000114087819 */ /* 0x002fe20000010204 */
[----:B------:R-:W-:Y:S01]  /*1320*/  VIADD R3, R7, 0x21800 ;  /* 0x0002180007037836 */ /* 0x000fe20000000000 */
[----:B------:R-:W-:Y:S02]  /*1330*/  LOP3.LUT R4, R142, 0x8, R16, 0xf8, !PT ;  /* 0x000000088e047812 */ /* 0x000fe400078ef810 */
[----:B------:R-:W-:Y:S01]  /*1340*/  SHF.R.S32.HI R155, RZ, 0x3, R155 ;  /* 0x00000003ff9b7819 */ /* 0x000fe2000001149b */
[----:B------:R0:W-:Y:S01]  /*1350*/  STL [R1+0xa0], R8 ;  /* 0x0000a00801007387 */ /* 0x0001e20000100800 */
[----:B------:R-:W-:-:S02]  /*1360*/  LOP3.LUT R4, R4, R143, RZ, 0x3c, !PT ;  /* 0x0000008f04047212 */ /* 0x000fc400078e3cff */
[----:B------:R-:W-:Y:S01]  /*1370*/  SHF.R.S32.HI R156, RZ, 0x3, R15 ;  /* 0x00000003ff9c7819 */ /* 0x000fe2000001140f */
[----:B------:R1:W-:Y:S02]  /*1380*/  STL [R1+0xa4], R5 ;  /* 0x0000a40501007387 */ /* 0x0003e40000100800 */
[----:B------:R-:W-:Y:S02]  /*1390*/  IMAD.IADD R4, R151, 0x1, R4 ;  /* 0x0000000197047824 */ /* 0x000fe400078e0204 */
[----:B------:R-:W-:Y:S01]  /*13a0*/  STL [R1+0x60], R7 ;  /* 0x0000600701007387 */ /* 0x000fe20000100800 */
[----:B0-----:R-:W-:-:S03]  /*13b0*/  LOP3.LUT R8, R142, 0x18, R16, 0xf8, !PT ;  /* 0x000000188e087812 */ /* 0x001fc600078ef810 */
[----:B------:R0:W-:Y:S01]  /*13c0*/  STL [R1+0x78], R4 ;  /* 0x0000780401007387 */ /* 0x0001e20000100800 */
[----:B------:R-:W-:Y:S02]  /*13d0*/  LOP3.LUT R8, R8, R143, RZ, 0x3c, !PT ;  /* 0x0000008f08087212 */ /* 0x000fe400078e3cff */
[----:B-1----:R-:W-:-:S03]  /*13e0*/  LEA R5, R13, UR40, 0x1 ;  /* 0x000000280d057c11 */ /* 0x002fc6000f8e08ff */
[----:B------:R-:W-:Y:S02]  /*13f0*/  IMAD.IADD R8, R151, 0x1, R8 ;  /* 0x0000000197087824 */ /* 0x000fe400078e0208 */
[----:B0-----:R-:W-:Y:S01]  /*1400*/  VIADD R4, R7, 0x21820 ;  /* 0x0002182007047836 */ /* 0x001fe20000000000 */
[----:B------:R-:W-:Y:S01]  /*1410*/  LEA R7, R11, UR40, 0x1 ;  /* 0x000000280b077c11 */ /* 0x000fe2000f8e08ff */
[----:B------:R-:W-:-:S04]  /*1420*/  @P1 VIADD R4, R3, 0xffffffe0 ;  /* 0xffffffe003041836 */ /* 0x000fc80000000000 */
[----:B------:R0:W-:Y:S04]  /*1430*/  STL [R1+0xac], R7 ;  /* 0x0000ac0701007387 */ /* 0x0001e80000100800 */
[----:B------:R1:W-:Y:S01]  /*1440*/  STL [R1+0xa8], R5 ;  /* 0x0000a80501007387 */ /* 0x0003e20000100800 */
[----:B0-----:R-:W-:Y:S02]  /*1450*/  LEA R7, R8, UR40, 0x1 ;  /* 0x0000002808077c11 */ /* 0x001fe4000f8e08ff */
[----:B-1----:R-:W-:Y:S01]  /*1460*/  LEA R5, R0, R10, 0x3 ;  /* 0x0000000a00057211 */ /* 0x002fe200078e18ff */
[----:B------:R-:W-:Y:S02]  /*1470*/  IMAD.IADD R0, R3, 0x1, R6 ;  /* 0x0000000103007824 */ /* 0x000fe400078e0206 */
[----:B------:R-:W-:Y:S01]  /*1480*/  STL [R1+0xb0], R7 ;  /* 0x0000b00701007387 */ /* 0x000fe20000100800 */
[----:B------:R-:W-:-:S03]  /*1490*/  IMAD.IADD R3, R6, 0x1, R4 ;  /* 0x0000000106037824 */ /* 0x000fc600078e0204 */
[----:B------:R-:W-:Y:S04]  /*14a0*/  STL [R1+0x80], R4 ;  /* 0x0000800401007387 */ /* 0x000fe80000100800 */
[----:B------:R-:W-:Y:S04]  /*14b0*/  STL [R1+0xbc], R5 ;  /* 0x0000bc0501007387 */ /* 0x000fe80000100800 */
[----:B------:R0:W-:Y:S04]  /*14c0*/  STL [R1+0x68], R0 ;  /* 0x0000680001007387 */ /* 0x0001e80000100800 */
[----:B------:R1:W-:Y:S01]  /*14d0*/  STL [R1+0x64], R3 ;  /* 0x0000640301007387 */ /* 0x0003e20000100800 */
[----:B0-----:R-:W-:-:S05]  /*14e0*/  VIADD R0, R4, 0x6000 ;  /* 0x0000600004007836 */ /* 0x001fca0000000000 */
[----:B------:R1:W-:Y:S02]  /*14f0*/  STL [R1+0x84], R0 ;  /* 0x0000840001007387 */ /* 0x0003e40000100800 */
.L_x_536:
[----:B0-----:R-:W0:Y:S02]  /*1500*/  LDC.64 R4, c[0x0][0xc88] ;  /* 0x00032200ff047b82 */ /* 0x001e240000000a00 */
[----:B0-----:R-:W-:-:S05]  /*1510*/  IMAD.WIDE R4, R31, 0x4, R4 ;  /* 0x000000041f047825 */ /* 0x001fca00078e0204 */
[----:B-12---:R-:W2:Y:S01]  /*1520*/  LDG.E R0, desc[UR42][R4.64] ;  /* 0x0000002a04007981 */ /* 0x006ea2000c1e1900 */
[----:B------:R-:W-:Y:S05]  /*1530*/  YIELD ;  /* 0x0000000000007946 */ /* 0x000fea0003800000 */
[----:B------:R-:W-:Y:S01]  /*1540*/  ULDC.64 UR4, c[0x0][0xa28] ;  /* 0x00028a0000047ab9 */ /* 0x000fe20000000a00 */
[----:B------:R-:W-:Y:S01]  /*1550*/  ULDC.64 UR8, c[0x0][0xa18] ;  /* 0x0002860000087ab9 */ /* 0x000fe20000000a00 */
[----:B------:R-:W-:Y:S01]  /*1560*/  ISETP.NE.U32.AND P1, PT, RZ, UR4, PT ;  /* 0x00000004ff007c0c */ /* 0x000fe2000bf25070 */
[----:B------:R-:W-:Y:S01]  /*1570*/  ULDC.64 UR6, c[0x0][0xa08] ;  /* 0x0002820000067ab9 */ /* 0x000fe20000000a00 */
[----:B------:R-:W-:Y:S01]  /*1580*/  IMAD.MOV.U32 R85, RZ, RZ, RZ ;  /* 0x000000ffff557224 */ /* 0x000fe200078e00ff */
[----:B------:R-:W-:-:S02]  /*1590*/  ISETP.NE.U32.AND P0, PT, RZ, UR6, PT ;  /* 0x00000006ff007c0c */ /* 0x000fc4000bf05070 */
[----:B------:R-:W-:Y:S02]  /*15a0*/  ISETP.NE.AND.EX P1, PT, RZ, UR5, PT, P1 ;  /* 0x00000005ff007c0c */ /* 0x000fe4000bf25310 */
[----:B------:R-:W-:Y:S02]  /*15b0*/  ISETP.NE.AND.EX P0, PT, RZ, UR7, PT, P0 ;  /* 0x00000007ff007c0c */ /* 0x000fe4000bf05300 */
[----:B--2-4-:R-:W-:Y:S01]  /*15c0*/  SHF.R.S32.HI R3, RZ, 0x1f, R0 ;  /* 0x0000001fff037819 */ /* 0x014fe20000011400 */
[----:B------:R-:W-:Y:S08]  /*15d0*/  STL [R1+0x94], R0 ;  /* 0x0000940001007387 */ /* 0x000ff00000100800 */
[C---:B------:R-:W-:Y:S01]  /*15e0*/  @P1 LEA R6, P2, R0.reuse, UR4, 0x2 ;  /* 0x0000000400061c11 */ /* 0x040fe2000f8410ff */
[C---:B---3--:R-:W-:Y:S01]  /*15f0*/  IMAD.SHL.U32 R33, R0.reuse, 0x4, RZ ;  /* 0x0000000400217824 */ /* 0x048fe200078e00ff */
[C-C-:B------:R-:W-:Y:S01]  /*1600*/  SHF.L.U64.HI R32, R0.reuse, 0x2, R3.reuse ;  /* 0x0000000200207819 */ /* 0x140fe20000010203 */
[----:B------:R0:W-:Y:S01]  /*1610*/  STL [R1+0x9c], R3 ;  /* 0x00009c0301007387 */ /* 0x0001e20000100800 */
[----:B------:R-:W-:-:S02]  /*1620*/  @P1 LEA.HI.X R7, R0, UR5, R3, 0x2, P2 ;  /* 0x0000000500071c11 */ /* 0x000fc400090f1403 */
[----:B------:R-:W-:Y:S01]  /*1630*/  ISETP.NE.U32.AND P2, PT, RZ, UR8, PT ;  /* 0x00000008ff007c0c */ /* 0x000fe2000bf45070 */
[----:B------:R-:W-:Y:S01]  /*1640*/  ULDC UR4, c[0x0][0x288] ;  /* 0x0000a20000047ab9 */ /* 0x000fe20000000800 */
[C---:B------:R-:W-:Y:S01]  /*1650*/  IADD3 R8, P3, R33.reuse, UR6, RZ ;  /* 0x0000000621087c10 */ /* 0x040fe2000ff7e0ff */
[----:B------:R1:W-:Y:S01]  /*1660*/  STL [R1+0x8c], R33 ;  /* 0x00008c2101007387 */ /* 0x0003e20000100800 */
[----:B------:R-:W-:Y:S01]  /*1670*/  ISETP.NE.AND.EX P2, PT, RZ, UR9, PT, P2 ;  /* 0x00000009ff007c0c */ /* 0x000fe2000bf45320 */
[----:B0-----:R-:W-:Y:S01]  /*1680*/  IMAD.MOV.U32 R3, RZ, RZ, RZ ;  /* 0x000000ffff037224 */ /* 0x001fe200078e00ff */
[C---:B------:R-:W-:Y:S01]  /*1690*/  IADD3.X R9, R32.reuse, UR7, RZ, P3, !PT ;  /* 0x0000000720097c10 */ /* 0x040fe20009ffe4ff */
[----:B------:R-:W-:Y:S01]  /*16a0*/  IMAD.U32 R100, RZ, RZ, UR4 ;  /* 0x00000004ff647e24 */ /* 0x000fe2000f8e00ff */
[----:B------:R-:W-:Y:S01]  /*16b0*/  ULDC.64 UR4, c[0x0][0x418] ;  /* 0x0001060000047ab9 */ /* 0x000fe20000000a00 */
[----:B------:R1:W-:Y:S04]  /*16c0*/  STL [R1+0x90], R32 ;  /* 0x0000902001007387 */ /* 0x0003e80000100800 */
[----:B------:R1:W5:Y:S04]  /*16d0*/  @P1 LDG.E R3, desc[UR42][R6.64] ;  /* 0x0000002a06031981 */ /* 0x000368000c1e1900 */
[----:B------:R-:W-:Y:S01]  /*16e0*/  @P2 IADD3 R4, P1, R33, UR8, RZ ;  /* 0x0000000821042c10 */ /* 0x000fe2000ff3e0ff */
[----:B------:R1:W5:Y:S03]  /*16f0*/  @P0 LDG.E R85, desc[UR42][R8.64] ;  /* 0x0000002a08550981 */ /* 0x000366000c1e1900 */
[----:B------:R-:W-:-:S05]  /*1700*/  @P2 IADD3.X R5, R32, UR9, RZ, P1, !PT ;  /* 0x0000000920052c10 */ /* 0x000fca0008ffe4ff */
[----:B------:R1:W5:Y:S01]  /*1710*/  @P2 LDG.E R100, desc[UR42][R4.64] ;  /* 0x0000002a04642981 */ /* 0x000362000c1e1900 */
[----:B------:R-:W-:Y:S01]  /*1720*/  UISETP.NE.U32.AND UP0, UPT, UR4, URZ, UPT ;  /* 0x0000003f0400728c */ /* 0x000fe2000bf05070 */
[----:B------:R-:W-:Y:S02]  /*1730*/  IMAD.MOV.U32 R25, RZ, RZ, R0 ;  /* 0x000000ffff197224 */ /* 0x000fe400078e0000 */
[----:B------:R-:W-:Y:S01]  /*1740*/  ULDC UR4, c[0x0][0x424] ;  /* 0x0001090000047ab9 */ /* 0x000fe20000000800 */
[----:B------:R-:W-:-:S03]  /*1750*/  UISETP.NE.AND.EX UP0, UPT, UR5, URZ, UPT, UP0 ;  /* 0x0000003f0500728c */ /* 0x000fc6000bf05300 */
[----:B------:R-:W-:Y:S01]  /*1760*/  ULDC UR5, c[0x0][0x2f0] ;  /* 0x0000bc0000057ab9 */ /* 0x000fe20000000800 */
[----:B------:R-:W-:-:S04]  /*1770*/  USEL UR4, UR4, 0x1, UP0 ;  /* 0x0000000104047887 */ /* 0x000fc80008000000 */
[----:B------:R-:W-:-:S03]  /*1780*/  UIMAD UR4, UR4, UR5, URZ ;  /* 0x00000005040472a4 */ /* 0x000fc6000f8e023f */
[----:B------:R-:W-:Y:S02]  /*1790*/  ULDC UR5, c[0x0][0x348] ;  /* 0x0000d20000057ab9 */ /* 0x000fe40000000800 */
[----:B------:R-:W-:Y:S02]  /*17a0*/  IMAD.U32 R24, RZ, RZ, UR5 ;  /* 0x00000005ff187e24 */ /* 0x000fe4000f8e00ff */
[----:B------:R-:W-:Y:S01]  /*17b0*/  IMAD.U32 R28, RZ, RZ, UR4 ;  /* 0x00000004ff1c7e24 */ /* 0x000fe2000f8e00ff */
[----:B-1----:R-:W-:Y:S06]  /*17c0*/  @P2 BRA `(.L_x_395) ;  /* 0x0000000000242947 */ /* 0x002fec0003800000 */
[----:B------:R-:W-:Y:S02]  /*17d0*/  ULDC.64 UR4, c[0x0][0xa00] ;  /* 0x0002800000047ab9 */ /* 0x000fe40000000a00 */
[----:B------:R-:W-:-:S04]  /*17e0*/  ISETP.NE.U32.AND P1, PT, RZ, UR4, PT ;  /* 0x00000004ff007c0c */ /* 0x000fc8000bf25070 */
[----:B------:R-:W-:-:S13]  /*17f0*/  ISETP.NE.AND.EX P1, PT, RZ, UR5, PT, P1 ;  /* 0x00000005ff007c0c */ /* 0x000fda000bf25310 */
[----:B------:R-:W-:Y:S05]  /*1800*/  @!P1 BRA `(.L_x_395) ;  /* 0x0000000000149947 */ /* 0x000fea0003800000 */
[----:B------:R-:W0:Y:S02]  /*1810*/  LDC.64 R4, c[0x0][0xa00] ;  /* 0x00028000ff047b82 */ /* 0x000e240000000a00 */
[----:B0-----:R-:W-:-:S05]  /*1820*/  IMAD.WIDE R4, R25, 0x4, R4 ;  /* 0x0000000419047825 */ /* 0x001fca00078e0204 */
[----:B-----5:R-:W2:Y:S04]  /*1830*/  LDG.E R100, desc[UR42][R4.64] ;  /* 0x0000002a04647981 */ /* 0x020ea8000c1e1900 */
[----:B------:R-:W2:Y:S02]  /*1840*/  LDG.E R7, desc[UR42][R4.64+0x4] ;  /* 0x0000042a04077981 */ /* 0x000ea4000c1e1900 */
[----:B--2---:R-:W-:-:S07]  /*1850*/  IMAD.IADD R100, R7, 0x1, -R100 ;  /* 0x0000000107647824 */ /* 0x004fce00078e0a64 */
.L_x_395:
[----:B------:R-:W-:Y:S01]  /*1860*/  ULDC.64 UR4, c[0x0][0xa20] ;  /* 0x0002880000047ab9 */ /* 0x000fe20000000a00 */
[----:B------:R0:W-:Y:S01]  /*1870*/  STL [R1+0x98], R29 ;  /* 0x0000981d01007387 */ /* 0x0001e20000100800 */
[----:B------:R-:W-:-:S03]  /*1880*/  ISETP.NE.U32.AND P1, PT, RZ, UR4, PT ;  /* 0x00000004ff007c0c */ /* 0x000fc6000bf25070 */
[----:B------:R0:W-:Y:S01]  /*1890*/  STL [R1+0x88], R30 ;  /* 0x0000881e01007387 */ /* 0x0001e20000100800 */
[----:B------:R-:W-:-:S13]  /*18a0*/  ISETP.NE.AND.EX P1, PT, RZ, UR5, PT, P1 ;  /* 0x00000005ff007c0c */ /* 0x000fda000bf25310 */
[----:B0-----:R-:W-:Y:S05]  /*18b0*/  @!P1 BRA `(.L_x_396) ;  /* 0x0000000000109947 */ /* 0x001fea0003800000 */
[----:B------:R-:W-:-:S04]  /*18c0*/  IADD3 R4, P0, R33, UR4, RZ ;  /* 0x0000000421047c10 */ /* 0x000fc8000ff1e0ff */
[----:B------:R-:W-:-:S05]  /*18d0*/  IADD3.X R5, R32, UR5, RZ, P0, !PT ;  /* 0x0000000520057c10 */ /* 0x000fca00087fe4ff */
[----:B------:R0:W5:Y:S01]  /*18e0*/  LDG.E R28, desc[UR42][R4.64] ;  /* 0x0000002a041c7981 */ /* 0x000162000c1e1900 */
[----:B------:R-:W-:Y:S05]  /*18f0*/  BRA `(.L_x_397) ;  /* 0x0000000000107947 */ /* 0x000fea0003800000 */
.L_x_396:
[----:B------:R-:W-:Y:S05]  /*1900*/  @!P0 BRA `(.L_x_397) ;  /* 0x00000000000c8947 */ /* 0x000fea0003800000 */
[----:B------:R-:W2:Y:S04]  /*1910*/  LDG.E R5, desc[UR42][R8.64] ;  /* 0x0000002a08057981 */ /* 0x000ea8000c1e1900 */
[----:B------:R-:W2:Y:S02]  /*1920*/  LDG.E R28, desc[UR42][R8.64+0x4] ;  /* 0x0000042a081c7981 */ /* 0x000ea4000c1e1900 */
[----:B--2---:R-:W-:-:S07]  /*1930*/  IMAD.IADD R28, R28, 0x1, -R5 ;  /* 0x000000011c1c7824 */ /* 0x004fce00078e0a05 */
.L_x_397:
[----:B------:R-:W-:Y:S02]  /*1940*/  ULDC.64 UR4, c[0x0][0xa10] ;  /* 0x0002840000047ab9 */ /* 0x000fe40000000a00 */
[----:B------:R-:W-:-:S04]  /*1950*/  ISETP.NE.U32.AND P0, PT, RZ, UR4, PT ;  /* 0x00000004ff007c0c */ /* 0x000fc8000bf05070 */
[----:B------:R-:W-:Y:S01]  /*1960*/  ISETP.NE.AND.EX P0, PT, RZ, UR5, PT, P0 ;  /* 0x00000005ff007c0c */ /* 0x000fe2000bf05300 */
[----:B-----5:R-:W-:Y:S01]  /*1970*/  IMAD.IADD R11, R28, 0x1, -R3 ;  /* 0x000000011c0b7824 */ /* 0x020fe200078e0a03 */
[----:B------:R-:W-:-:S11]  /*1980*/  ULDC.64 UR4, c[0x0][0xa30] ;  /* 0x00028c0000047ab9 */ /* 0x000fd60000000a00 */
[----:B0-----:R-:W0:Y:S02]  /*1990*/  @P0 LDC.64 R4, c[0x0][0xa10] ;  /* 0x00028400ff040b82 */ /* 0x001e240000000a00 */
[----:B0-----:R-:W-:-:S05]  /*19a0*/  @P0 IMAD.WIDE R4, R25, 0x4, R4 ;  /* 0x0000000419040825 */ /* 0x001fca00078e0204 */
[----:B------:R-:W2:Y:S04]  /*19b0*/  @P0 LDG.E R0, desc[UR42][R4.64] ;  /* 0x0000002a04000981 */ /* 0x000ea8000c1e1900 */
[----:B------:R-:W2:Y:S01]  /*19c0*/  @P0 LDG.E R9, desc[UR42][R4.64+0x4] ;  /* 0x0000042a04090981 */ /* 0x000ea2000c1e1900 */
[----:B------:R-:W-:Y:S01]  /*19d0*/  IMAD.MOV R74, RZ, RZ, -R11 ;  /* 0x000000ffff4a7224 */ /* 0x000fe200078e0a0b */
[----:B------:R-:W-:Y:S01]  /*19e0*/  ISETP.NE.U32.AND P1, PT, RZ, UR4, PT ;  /* 0x00000004ff007c0c */ /* 0x000fe2000bf25070 */
[----:B------:R-:W-:-:S03]  /*19f0*/  IMAD.MOV.U32 R97, RZ, RZ, R28 ;  /* 0x000000ffff617224 */ /* 0x000fc600078e001c */
[----:B------:R-:W-:Y:S02]  /*1a00*/  VIMNMX R74, RZ, R74, !PT ;  /* 0x0000004aff4a7248 */ /* 0x000fe40007fe0100 */
[----:B------:R-:W-:-:S13]  /*1a10*/  ISETP.NE.AND.EX P1, PT, RZ, UR5, PT, P1 ;  /* 0x00000005ff007c0c */ /* 0x000fda000bf25310 */
[----:B------:R-:W-:-:S04]  /*1a20*/  @P1 IADD3 R6, P2, R33, UR4, RZ ;  /* 0x0000000421061c10 */ /* 0x000fc8000ff5e0ff */
[----:B------:R-:W-:-:S05]  /*1a30*/  @P1 IADD3.X R7, R32, UR5, RZ, P2, !PT ;  /* 0x0000000520071c10 */ /* 0x000fca00097fe4ff */
[----:B------:R0:W5:Y:S01]  /*1a40*/  @P1 LDG.E R97, desc[UR42][R6.64] ;  /* 0x0000002a06611981 */ /* 0x000162000c1e1900 */
[----:B--2---:R-:W-:-:S04]  /*1a50*/  @P0 IMAD.IADD R24, R9, 0x1, -R0 ;  /* 0x0000000109180824 */ /* 0x004fc800078e0a00 */
[----:B------:R-:W-:-:S04]  /*1a60*/  IMAD.IADD R101, R11, 0x1, R24 ;  /* 0x000000010b657824 */ /* 0x000fc800078e0218 */
[----:B------:R-:W-:-:S05]  /*1a70*/  VIADD R0, R101, 0x7f ;  /* 0x0000007f65007836 */ /* 0x000fca0000000000 */
[----:B------:R-:W-:-:S04]  /*1a80*/  SHF.R.S32.HI R3, RZ, 0x1f, R0 ;  /* 0x0000001fff037819 */ /* 0x000fc80000011400 */
[----:B------:R-:W-:-:S04]  /*1a90*/  LEA.HI R3, R3, R0, RZ, 0x7 ;  /* 0x0000000003037211 */ /* 0x000fc800078f38ff */
[----:B------:R-:W-:Y:S02]  /*1aa0*/  LOP3.LUT R5, R3, 0xffffff80, RZ, 0xc0, !PT ;  /* 0xffffff8003057812 */ /* 0x000fe400078ec0ff */
[----:B------:R-:W-:Y:S02]  /*1ab0*/  SHF.R.S32.HI R144, RZ, 0x7, R3 ;  /* 0x00000007ff907819 */ /* 0x000fe40000011403 */
[----:B------:R-:W-:-:S04]  /*1ac0*/  VIADDMNMX R5, R5, -R11, R24, PT ;  /* 0x8000000b05057246 */ /* 0x000fc80003800118 */
[----:B------:R-:W-:Y:S02]  /*1ad0*/  ISETP.GT.AND P0, PT, R5, R74, PT ;  /* 0x0000004a0500720c */ /* 0x000fe40003f04270 */
[----:B------:R-:W-:-:S05]  /*1ae0*/  SHF.R.U32.HI R74, RZ, 0x7, R74 ;  /* 0x00000007ff4a7819 */ /* 0x000fca000001164a */
[----:B------:R-:W-:-:S06]  /*1af0*/  IMAD.MOV.U32 R26, RZ, RZ, R74 ;  /* 0x000000ffff1a7224 */ /* 0x000fcc00078e004a */
[----:B------:R-:W-:-:S05]  /*1b00*/  @P0 VIADD R0, R5, 0x7f ;  /* 0x0000007f05000836 */ /* 0x000fca0000000000 */
[----:B------:R-:W-:-:S04]  /*1b10*/  @P0 SHF.R.S32.HI R5, RZ, 0x1f, R0 ;  /* 0x0000001fff050819 */ /* 0x000fc80000011400 */
[----:B------:R-:W-:-:S04]  /*1b20*/  @P0 LEA.HI R5, R5, R0, RZ, 0x7 ;  /* 0x0000000005050211 */ /* 0x000fc800078f38ff */
[----:B------:R-:W-:Y:S02]  /*1b30*/  @P0 SHF.R.S32.HI R26, RZ, 0x7, R5 ;  /* 0x00000007ff1a0819 */ /* 0x000fe40000011405 */
[----:B------:R-:W-:Y:S02]  /*1b40*/  PLOP3.LUT P0, PT, PT, PT, PT, 0x80, 0x0 ;  /* 0x000000000000781c */ /* 0x000fe40003f0f070 */
[----:B------:R-:W-:-:S13]  /*1b50*/  ISETP.GT.AND P1, PT, R26, R74, PT ;  /* 0x0000004a1a00720c */ /* 0x000fda0003f24270 */
[----:B0-----:R-:W-:Y:S05]  /*1b60*/  @!P1 BRA `(.L_x_398) ;  /* 0x0000005400609947 */ /* 0x001fea0003800000 */
[----:B------:R-:W-:Y:S01]  /*1b70*/  VIADD R0, R2, 0x15400 ;  /* 0x0001540002007836 */ /* 0x000fe20000000000 */
[----:B------:R-:W-:Y:S04]  /*1b80*/  BSSY B6, `(.L_x_399) ;  /* 0x0000013000067945 */ /* 0x000fe80003800000 */
[----:B------:R-:W-:-:S13]  /*1b90*/  LOP3.LUT P0, RZ, R0, 0x1bf, RZ, 0xc0, !PT ;  /* 0x000001bf00ff7812 */ /* 0x000fda000780c0ff */
[----:B------:R-:W-:Y:S05]  /*1ba0*/  @!P0 BRA `(.L_x_400) ;  /* 0x0000000000408947 */ /* 0x000fea0003800000 */
[----:B------:R-:W-:Y:S01]  /*1bb0*/  MOV R14, 0x0 ;  /* 0x00000000000e7802 */ /* 0x000fe20000000f00 */
[----:B------:R-:W-:Y:S01]  /*1bc0*/  ULDC.64 UR4, c[0x4][0x88] ;  /* 0x0100220000047ab9 */ /* 0x000fe20000000a00 */
[----:B------:R-:W-:Y:S01]  /*1bd0*/  ULDC.64 UR6, c[0x4][0x18] ;  /* 0x0100060000067ab9 */ /* 0x000fe20000000a00 */
[----:B------:R-:W-:Y:S01]  /*1be0*/  IMAD.U32 R4, RZ, RZ, UR4 ;  /* 0x00000004ff047e24 */ /* 0x000fe2000f8e00ff */
[----:B------:R-:W-:Y:S01]  /*1bf0*/  MOV R10, UR6 ;  /* 0x00000006000a7c02 */ /* 0x000fe20008000f00 */
[----:B------:R-:W-:Y:S01]  /*1c00*/  IMAD.U32 R5, RZ, RZ, UR5 ;  /* 0x00000005ff057e24 */ /* 0x000fe2000f8e00ff */
[----:B------:R-:W0:Y:S01]  /*1c10*/  LDC.64 R14, c[0x4][R14] ;  /* 0x010000000e0e7b82 */ /* 0x000e220000000a00 */
[----:B------:R-:W-:Y:S01]  /*1c20*/  ULDC.64 UR4, c[0x4][0x90] ;  /* 0x0100240000047ab9 */ /* 0x000fe20000000a00 */
[----:B------:R-:W-:Y:S02]  /*1c30*/  IMAD.U32 R11, RZ, RZ, UR7 ;  /* 0x00000007ff0b7e24 */ /* 0x000fe4000f8e00ff */
[----:B------:R-:W-:-:S02]  /*1c40*/  IMAD.U32 R6, RZ, RZ, UR4 ;  /* 0x00000004ff067e24 */ /* 0x000fc4000f8e00ff */
[----:B------:R-:W-:Y:S02]  /*1c50*/  IMAD.U32 R7, RZ, RZ, UR5 ;  /* 0x00000005ff077e24 */ /* 0x000fe4000f8e00ff */
[----:B------:R-:W-:Y:S02]  /*1c60*/  IMAD.MOV.U32 R8, RZ, RZ, 0x70 ;  /* 0x00000070ff087424 */ /* 0x000fe400078e00ff */
[----:B------:R-:W-:Y:S02]  /*1c70*/  IMAD.MOV.U32 R12, RZ, RZ, 0x1 ;  /* 0x00000001ff0c7424 */ /* 0x000fe400078e00ff */
[----:B------:R-:W-:-:S07]  /*1c80*/  IMAD.MOV.U32 R13, RZ, RZ, RZ ;  /* 0x000000ffff0d7224 */ /* 0x000fce00078e00ff */
[----:B------:R-:W-:-:S07]  /*1c90*/  LEPC R20, `(.L_x_400) ;  /* 0x000000001014794e */ /* 0x000fce0000000000 */
[----:B0----5:R-:W-:Y:S05]  /*1ca0*/  CALL.ABS.NOINC R14 ;  /* 0x000000000e007343 */ /* 0x021fea0003c00000 */
.L_x_400:
[----:B------:R-:W-:Y:S05]  /*1cb0*/  BSYNC B6 ;  /* 0x0000000000067941 */ /* 0x000fea0003800000 */
.L_x_399:
[----:B------:R-:W-:Y:S01]  /*1cc0*/  VIADD R27, R2, 0x400 ;  /* 0x00000400021b7836 */ /* 0x000fe20000000000 */
[----:B------:R-:W-:Y:S04]  /*1cd0*/  BSSY B6, `(.L_x_401) ;  /* 0x0000013000067945 */ /* 0x000fe80003800000 */
[----:B------:R-:W-:-:S13]  /*1ce0*/  LOP3.LUT P0, RZ, R27, 0x1bf, RZ, 0xc0, !PT ;  /* 0x000001bf1bff7812 */ /* 0x000fda000780c0ff */
[----:B------:R-:W-:Y:S05]  /*1cf0*/  @!P0 BRA `(.L_x_402) ;  /* 0x0000000000408947 */ /* 0x000fea0003800000 */
[----:B------:R-:W-:Y:S01]  /*1d00*/  MOV R14, 0x0 ;  /* 0x00000000000e7802 */ /* 0x000fe20000000f00 */
[----:B------:R-:W-:Y:S01]  /*1d10*/  ULDC.64 UR4, c[0x4][0x88] ;  /* 0x0100220000047ab9 */ /* 0x000fe20000000a00 */
[----:B------:R-:W-:Y:S01]  /*1d20*/  ULDC.64 UR6, c[0x4][0x18] ;  /* 0x0100060000067ab9 */ /* 0x000fe20000000a00 */
[----:B------:R-:W-:Y:S02]  /*1d30*/  IMAD.U32 R4, RZ, RZ, UR4 ;  /* 0x00000004ff047e24 */ /* 0x000fe4000f8e00ff */
[----:B------:R-:W-:Y:S01]  /*1d40*/  IMAD.U32 R5, RZ, RZ, UR5 ;  /* 0x00000005ff057e24 */ /* 0x000fe2000f8e00ff */
[----:B------:R-:W0:Y:S01]  /*1d50*/  LDC.64 R14, c[0x4][R14] ;  /* 0x010000000e0e7b82 */ /* 0x000e220000000a00 */
[----:B------:R-:W-:Y:S01]  /*1d60*/  ULDC.64 UR4, c[0x4][0x90] ;  /* 0x0100240000047ab9 */ /* 0x000fe20000000a00 */
[----:B------:R-:W-:Y:S02]  /*1d70*/  IMAD.U32 R10, RZ, RZ, UR6 ;  /* 0x00000006ff0a7e24 */ /* 0x000fe4000f8e00ff */
[----:B------:R-:W-:-:S02]  /*1d80*/  IMAD.U32 R6, RZ, RZ, UR4 ;  /* 0x00000004ff067e24 */ /* 0x000fc4000f8e00ff */
[----:B------:R-:W-:Y:S02]  /*1d90*/  IMAD.U32 R7, RZ, RZ, UR5 ;  /* 0x00000005ff077e24 */ /* 0x000fe4000f8e00ff */
[----:B------:R-:W-:Y:S02]  /*1da0*/  IMAD.U32 R11, RZ, RZ, UR7 ;  /* 0x00000007ff0b7e24 */ /* 0x000fe4000f8e00ff */
[----:B------:R-:W-:Y:S02]  /*1db0*/  IMAD.MOV.U32 R8, RZ, RZ, 0x70 ;  /* 0x00000070ff087424 */ /* 0x000fe400078e00ff */
[----:B------:R-:W-:Y:S02]  /*1dc0*/  IMAD.MOV.U32 R12, RZ, RZ, 0x1 ;  /* 0x00000001ff0c7424 */ /* 0x000fe400078e00ff */
[----:B------:R-:W-:-:S07]  /*1dd0*/  IMAD.MOV.U32 R13, RZ, RZ, RZ ;  /* 0x000000ffff0d7224 */ /* 0x000fce00078e00ff */
[----:B------:R-:W-:-:S07]  /*1de0*/  LEPC R20, `(.L_x_402) ;  /* 0x000000001014794e */ /* 0x000fce0000000000 */
[----:B0----5:R-:W-:Y:S05]  /*1df0*/  CALL.ABS.NOINC R14 ;  /* 0x000000000e007343 */ /* 0x021fea0003c00000 */
.L_x_402:
[----:B------:R-:W-:Y:S05]  /*1e00*/  BSYNC B6 ;  /* 0x0000000000067941 */ /* 0x000fea0003800000 */
.L_x_401:
[----:B------:R-:W-:Y:S01]  /*1e10*/  ULDC.64 UR4, c[0x0][0x9f8] ;  /* 0x00027e0000047ab9 */ /* 0x000fe20000000a00 */
[----:B------:R-:W0:Y:S01]  /*1e20*/  S2R R20, SR_TID.X ;  /* 0x0000000000147919 */ /* 0x000e220000002100 */
[----:B------:R-:W-:Y:S01]  /*1e30*/  ISETP.NE.U32.AND P0, PT, RZ, UR4, PT ;  /* 0x00000004ff007c0c */ /* 0x000fe2000bf05070 */
[----:B------:R-:W-:Y:S01]  /*1e40*/  VIADD R0, R16, 0x10 ;  /* 0x0000001010007836 */ /* 0x000fe20000000000 */
[----:B------:R-:W1:Y:S02]  /*1e50*/  LDC.64 R4, c[0x0][0x408] ;  /* 0x00010200ff047b82 */ /* 0x000e640000000a00 */
[----:B------:R-:W-:-:S06]  /*1e60*/  ISETP.NE.AND.EX P0, PT, RZ, UR5, PT, P0 ;  /* 0x00000005ff007c0c */ /* 0x000fcc000bf05300 */
[----:B------:R-:W2:Y:S07]  /*1e70*/  LDC R99, c[0x0][0x3f4] ;  /* 0x0000fd00ff637b82 */ /* 0x000eae0000000800 */
[----:B------:R-:W-:Y:S02]  /*1e80*/  @P0 IADD3 R6, P1, R33, UR4, RZ ;  /* 0x0000000421060c10 */ /* 0x000fe4000ff3e0ff */
[----:B------:R-:W3:Y:S02]  /*1e90*/  LDL R33, [R1+0x7c] ;  /* 0x00007c0001217983 */ /* 0x000ee40000100800 */
[----:B------:R-:W-:-:S05]  /*1ea0*/  @P0 IADD3.X R7, R32, UR5, RZ, P1, !PT ;  /* 0x0000000520070c10 */ /* 0x000fca0008ffe4ff */
[----:B------:R4:W3:Y:S01]  /*1eb0*/  @P0 LDG.E R25, desc[UR42][R6.64] ;  /* 0x0000002a06190981 */ /* 0x0008e2000c1e1900 */
[----:B0-----:R-:W-:-:S04]  /*1ec0*/  SHF.R.U32.HI R31, RZ, 0x7, R20 ;  /* 0x00000007ff1f7819 */ /* 0x001fc80000011614 */
[----:B------:R-:W-:Y:S01]  /*1ed0*/  ISETP.NE.AND P6, PT, R31, 0x1, PT ;  /* 0x000000011f00780c */ /* 0x000fe20003fc5270 */
[----:B----4-:R-:W0:-:S12]  /*1ee0*/  LDC.64 R6, c[0x0][0x3f8] ;  /* 0x0000fe00ff067b82 */ /* 0x010e180000000a00 */
[----:B------:R-:W-:Y:S05]  /*1ef0*/  @!P6 WARPSYNC.ALL ;  /* 0x000000000000e948 */ /* 0x000fea0003800000 */
[----:B------:R-:W-:Y:S02]  /*1f00*/  ULDC UR4, c[0x0][0x2f4] ;  /* 0x0000bd0000047ab9 */ /* 0x000fe40000000800 */
[----:B------:R-:W-:Y:S02]  /*1f10*/  ISETP.GE.AND P1, PT, R0, UR4, PT ;  /* 0x0000000400007c0c */ /* 0x000fe4000bf26270 */
[----:B------:R-:W-:Y:S02]  /*1f20*/  ISETP.GE.AND P0, PT, R16, UR4, PT ;  /* 0x0000000410007c0c */ /* 0x000fe4000bf06270 */
[----:B------:R-:W-:-:S02]  /*1f30*/  SEL R8, RZ, 0xffffffff, P1 ;  /* 0xffffffffff087807 */ /* 0x000fc40000800000 */
[----:B------:R-:W-:-:S03]  /*1f40*/  SEL R3, RZ, 0x1, P0 ;  /* 0x00000001ff037807 */ /* 0x000fc60000000000 */
[----:B------:R-:W-:Y:S01]  /*1f50*/  IMAD.SHL.U32 R8, R8, 0x2, RZ ;  /* 0x0000000208087824 */ /* 0x000fe200078e00ff */
[----:B------:R-:W-:-:S04]  /*1f60*/  SHF.R.S32.HI R11, RZ, 0x1f, R140 ;  /* 0x0000001fff0b7819 */ /* 0x000fc8000001148c */
[----:B------:R-:W-:Y:S01]  /*1f70*/  LOP3.LUT R8, R8, 0x2, R3, 0xe2, !PT ;  /* 0x0000000208087812 */ /* 0x000fe200078ee203 */
[----:B------:R-:W-:Y:S02]  /*1f80*/  VIADD R3, R16, 0x20 ;  /* 0x0000002010037836 */ /* 0x000fe40000000000 */
[----:B-1----:R-:W-:Y:S01]  /*1f90*/  IMAD R9, R11, R4, RZ ;  /* 0x000000040b097224 */ /* 0x002fe200078e02ff */
[----:B------:R-:W1:Y:S02]  /*1fa0*/  S2R R32, SR_TID.X ;  /* 0x0000000000207919 */ /* 0x000e640000002100 */
[----:B------:R-:W-:Y:S01]  /*1fb0*/  ISETP.GE.AND P0, PT, R3, UR4, PT ;  /* 0x0000000403007c0c */ /* 0x000fe2000bf06270 */
[----:B------:R-:W-:Y:S01]  /*1fc0*/  IMAD R13, R140, R5, R9 ;  /* 0x000000058c0d7224 */ /* 0x000fe200078e0209 */
[----:B------:R-:W-:Y:S02]  /*1fd0*/  ISETP.GE.AND P1, PT, R22, UR4, PT ;  /* 0x0000000416007c0c */ /* 0x000fe4000bf26270 */
[----:B------:R-:W-:-:S02]  /*1fe0*/  SEL R9, RZ, 0x4, P0 ;  /* 0x00000004ff097807 */ /* 0x000fc40000000000 */
[----:B------:R-:W-:Y:S02]  /*1ff0*/  ISETP.GE.AND P0, PT, R19, UR4, PT ;  /* 0x0000000413007c0c */ /* 0x000fe4000bf06270 */
[----:B------:R-:W-:Y:S02]  /*2000*/  SHF.R.S32.HI R139, RZ, 0x1f, R138 ;  /* 0x0000001fff8b7819 */ /* 0x000fe4000001148a */
[----:B------:R-:W-:Y:S02]  /*2010*/  SEL R10, RZ, 0x8, P1 ;  /* 0x00000008ff0a7807 */ /* 0x000fe40000800000 */
[----:B------:R-:W-:Y:S02]  /*2020*/  SEL R21, RZ, 0x10, P0 ;  /* 0x00000010ff157807 */ /* 0x000fe40000000000 */
[-C--:B--2---:R-:W-:Y:S02]  /*2030*/  ISETP.GE.AND P0, PT, R16, R99.reuse, PT ;  /* 0x000000631000720c */ /* 0x084fe40003f06270 */
[----:B------:R-:W-:Y:S01]  /*2040*/  ISETP.GE.AND P3, PT, R0, R99, PT ;  /* 0x000000630000720c */ /* 0x000fe20003f66270 */
[----:B------:R-:W-:Y:S01]  /*2050*/  IMAD.WIDE.U32 R70, R140, R4, R16 ;  /* 0x000000048c467225 */ /* 0x000fe200078e0010 */
[----:B------:R-:W-:-:S03]  /*2060*/  LOP3.LUT R8, R10, R8, R9, 0xfe, !PT ;  /* 0x000000080a087212 */ /* 0x000fc600078efe09 */
[----:B------:R-:W-:Y:S01]  /*2070*/  IMAD.WIDE.U32 R68, R140, R4, R138 ;  /* 0x000000048c447225 */ /* 0x000fe200078e008a */
[----:B------:R-:W-:Y:S02]  /*2080*/  ISETP.GE.AND P2, PT, R3, R99, PT ;  /* 0x000000630300720c */ /* 0x000fe40003f46270 */
[----:B------:R-:W-:Y:S01]  /*2090*/  SEL R9, R99, RZ, P0 ;  /* 0x000000ff63097207 */ /* 0x000fe20000000000 */
[----:B0-----:R-:W-:Y:S01]  /*20a0*/  IMAD R11, R11, R6, RZ ;  /* 0x000000060b0b7224 */ /* 0x001fe200078e02ff */
[----:B------:R-:W-:Y:S01]  /*20b0*/  LOP3.LUT R21, R8, R21, RZ, 0xfc, !PT ;  /* 0x0000001508157212 */ /* 0x000fe200078efcff */
[----:B------:R-:W-:Y:S02]  /*20c0*/  IMAD.IADD R71, R71, 0x1, R13 ;  /* 0x0000000147477824 */ /* 0x000fe400078e020d */
[----:B------:R-:W-:Y:S01]  /*20d0*/  IMAD.IADD R69, R13, 0x1, R69 ;  /* 0x000000010d457824 */ /* 0x000fe200078e0245 */
[C---:B------:R-:W-:Y:S01]  /*20e0*/  SEL R8, R99.reuse, RZ, P2 ;  /* 0x000000ff63087207 */ /* 0x040fe20001000000 */
[----:B------:R-:W-:Y:S01]  /*20f0*/  IMAD R13, R140, R7, R11 ;  /* 0x000000078c0d7224 */ /* 0x000fe200078e020b */
[----:B------:R-:W-:Y:S01]  /*2100*/  SEL R11, R99, RZ, P3 ;  /* 0x000000ff630b7207 */ /* 0x000fe20001800000 */
[----:B------:R-:W-:Y:S01]  /*2110*/  IMAD.IADD R9, R16, 0x1, R9 ;  /* 0x0000000110097824 */ /* 0x000fe200078e0209 */
[----:B------:R-:W-:Y:S01]  /*2120*/  LOP3.LUT R23, R23, 0xfffffffe, RZ, 0xc0, !PT ;  /* 0xfffffffe17177812 */ /* 0x000fe200078ec0ff */
[----:B------:R-:W-:-:S02]  /*2130*/  IMAD.IADD R12, R3, 0x1, R8 ;  /* 0x00000001030c7824 */ /* 0x000fc400078e0208 */
[----:B------:R-:W-:Y:S01]  /*2140*/  IMAD.IADD R11, R0, 0x1, R11 ;  /* 0x00000001000b7824 */ /* 0x000fe200078e020b */
[----:B------:R-:W-:Y:S02]  /*2150*/  @P3 LOP3.LUT R23, R23, 0x1, RZ, 0xfc, !PT ;  /* 0x0000000117173812 */ /* 0x000fe400078efcff */
[----:B------:R-:W-:Y:S01]  /*2160*/  SHF.R.S32.HI R8, RZ, 0x1f, R9 ;  /* 0x0000001fff087819 */ /* 0x000fe20000011409 */
[CC--:B------:R-:W-:Y:S01]  /*2170*/  IMAD.WIDE.U32 R66, R140.reuse, R6.reuse, R16 ;  /* 0x000000068c427225 */ /* 0x0c0fe200078e0010 */
[----:B------:R-:W-:Y:S02]  /*2180*/  LOP3.LUT R23, R23, 0xfffffffd, RZ, 0xc0, !PT ;  /* 0xfffffffd17177812 */ /* 0x000fe400078ec0ff */
[----:B------:R-:W-:Y:S01]  /*2190*/  SHF.R.S32.HI R10, RZ, 0x1f, R11 ;  /* 0x0000001fff0a7819 */ /* 0x000fe2000001140b */
[----:B------:R-:W-:Y:S01]  /*21a0*/  IMAD.WIDE.U32 R64, R140, R6, R138 ;  /* 0x000000068c407225 */ /* 0x000fe200078e008a */
[CC--:B------:R-:W-:Y:S02]  /*21b0*/  LEA.HI R73, R8.reuse, R9.reuse, RZ, 0x3 ;  /* 0x0000000908497211 */ /* 0x0c0fe400078f18ff */
[----:B------:R-:W-:Y:S01]  /*21c0*/  LEA.HI R8, R8, R9, RZ, 0x5 ;  /* 0x0000000908087211 */ /* 0x000fe200078f28ff */
[----:B------:R-:W-:Y:S01]  /*21d0*/  IMAD.IADD R67, R67, 0x1, R13 ;  /* 0x0000000143437824 */ /* 0x000fe200078e020d */
[----:B------:R-:W-:Y:S01]  /*21e0*/  @P2 LOP3.LUT R23, R23, 0x2, RZ, 0xfc, !PT ;  /* 0x0000000217172812 */ /* 0x000fe200078efcff */
[----:B------:R-:W-:Y:S01]  /*21f0*/  IMAD.IADD R65, R13, 0x1, R65 ;  /* 0x000000010d417824 */ /* 0x000fe200078e0241 */
[----:B------:R-:W-:-:S02]  /*2200*/  SHF.R.S32.HI R13, RZ, 0x1f, R12 ;  /* 0x0000001fff0d7819 */ /* 0x000fc4000001140c */
[-C--:B------:R-:W-:Y:S01]  /*2210*/  LEA.HI R72, R10, R11.reuse, RZ, 0x3 ;  /* 0x0000000b0a487211 */ /* 0x080fe200078f18ff */
[----:B-1----:R-:W-:Y:S01]  /*2220*/  VIADD R34, R32, 0xffffff80 ;  /* 0xffffff8020227836 */ /* 0x002fe20000000000 */
[----:B------:R-:W-:Y:S02]  /*2230*/  LEA.HI R10, R10, R11, RZ, 0x5 ;  /* 0x0000000b0a0a7211 */ /* 0x000fe400078f28ff */
[----:B------:R-:W-:Y:S02]  /*2240*/  SHF.L.U32 R9, R8, 0x7, RZ ;  /* 0x0000000708097819 */ /* 0x000fe400000006ff */
[----:B-----5:R-:W-:Y:S02]  /*2250*/  SHF.R.S32.HI R15, RZ, 0x1f, R97 ;  /* 0x0000001fff0f7819 */ /* 0x020fe40000011461 */
[----:B------:R-:W-:Y:S02]  /*2260*/  LOP3.LUT R8, R142, 0x18, R73, 0xf8, !PT ;  /* 0x000000188e087812 */ /* 0x000fe400078ef849 */
[----:B------:R-:W-:-:S02]  /*2270*/  LOP3.LUT R23, R23, 0xfffffffb, RZ, 0xc0, !PT ;  /* 0xfffffffb17177812 */ /* 0x000fc400078ec0ff */
[CC--:B------:R-:W-:Y:S01]  /*2280*/  LEA.HI R63, R13.reuse, R12.reuse, RZ, 0x3 ;  /* 0x0000000c0d3f7211 */ /* 0x0c0fe200078f18ff */
[----:B------:R-:W-:Y:S01]  /*2290*/  IMAD.SHL.U32 R11, R10, 0x80, RZ ;  /* 0x000000800a0b7824 */ /* 0x000fe200078e00ff */
[----:B------:R-:W-:Y:S01]  /*22a0*/  LEA.HI R12, R13, R12, RZ, 0x5 ;  /* 0x0000000c0d0c7211 */ /* 0x000fe200078f28ff */
[----:B------:R-:W-:Y:S01]  /*22b0*/  IMAD R20, R15, R4, RZ ;  /* 0x000000040f147224 */ /* 0x000fe200078e02ff */
[----:B------:R-:W-:Y:S02]  /*22c0*/  LOP3.LUT R96, R9, 0xfffff000, RZ, 0xc0, !PT ;  /* 0xfffff00009607812 */ /* 0x000fe400078ec0ff */
[----:B------:R-:W-:Y:S02]  /*22d0*/  LOP3.LUT R8, R8, R143, RZ, 0x3c, !PT ;  /* 0x0000008f08087212 */ /* 0x000fe400078e3cff */
[----:B------:R-:W-:Y:S02]  /*22e0*/  LOP3.LUT R10, R142, 0x18, R72, 0xf8, !PT ;  /* 0x000000188e0a7812 */ /* 0x000fe400078ef848 */
[----:B------:R-:W-:Y:S01]  /*22f0*/  LEA.HI R32, R34, R34, RZ, 0x1 ;  /* 0x0000002222207211 */ /* 0x000fe200078f08ff */
[----:B------:R-:W-:Y:S01]  /*2300*/  IMAD.SHL.U32 R13, R12, 0x80, RZ ;  /* 0x000000800c0d7824 */ /* 0x000fe200078e00ff */
[----:B------:R-:W-:Y:S01]  /*2310*/  IADD3 R96, R8, R96, R151 ;  /* 0x0000006008607210 */ /* 0x000fe20007ffe097 */
[----:B------:R-:W-:Y:S01]  /*2320*/  IMAD R9, R97, R5, R20 ;  /* 0x0000000561097224 */ /* 0x000fe200078e0214 */
[----:B------:R-:W-:Y:S01]  /*2330*/  LOP3.LUT R12, R11, 0xfffff000, RZ, 0xc0, !PT ;  /* 0xfffff0000b0c7812 */ /* 0x000fe200078ec0ff */
[----:B------:R-:W-:Y:S01]  /*2340*/  IMAD R8, R15, R6, RZ ;  /* 0x000000060f087224 */ /* 0x000fe200078e02ff */
[----:B------:R-:W-:Y:S01]  /*2350*/  LOP3.LUT R10, R10, R143, RZ, 0x3c, !PT ;  /* 0x0000008f0a0a7212 */ /* 0x000fe200078e3cff */
[----:B------:R-:W-:Y:S01]  /*2360*/  IMAD.WIDE.U32 R70, R97, R4, R70 ;  /* 0x0000000461467225 */ /* 0x000fe200078e0046 */
[----:B------:R-:W-:-:S02]  /*2370*/  LOP3.LUT R32, R32, 0xfffffffe, RZ, 0xc0, !PT ;  /* 0xfffffffe20207812 */ /* 0x000fc400078ec0ff */
[----:B------:R-:W-:Y:S01]  /*2380*/  LOP3.LUT R14, R142, 0x18, R63, 0xf8, !PT ;  /* 0x000000188e0e7812 */ /* 0x000fe200078ef83f */
[----:B------:R-:W-:Y:S01]  /*2390*/  IMAD.WIDE.U32 R68, R97, R4, R68 ;  /* 0x0000000461447225 */ /* 0x000fe200078e0044 */
[----:B------:R-:W-:Y:S02]  /*23a0*/  IADD3 R95, R10, R12, R151 ;  /* 0x0000000c0a5f7210 */ /* 0x000fe40007ffe097 */
[----:B------:R-:W-:Y:S01]  /*23b0*/  LOP3.LUT R94, R13, 0xfffff000, RZ, 0xc0, !PT ;  /* 0xfffff0000d5e7812 */ /* 0x000fe200078ec0ff */
[C---:B------:R-:W-:Y:S01]  /*23c0*/  IMAD R75, R97.reuse, R7, R8 ;  /* 0x00000007614b7224 */ /* 0x040fe200078e0208 */
[----:B------:R-:W-:Y:S01]  /*23d0*/  LOP3.LUT R14, R14, R143, RZ, 0x3c, !PT ;  /* 0x0000008f0e0e7212 */ /* 0x000fe200078e3cff */
[----:B------:R-:W-:Y:S01]  /*23e0*/  IMAD.WIDE.U32 R66, R97, R6, R66 ;  /* 0x0000000661427225 */ /* 0x000fe200078e0042 */
[----:B------:R-:W-:Y:S02]  /*23f0*/  LOP3.LUT R8, R73, 0xfffffff8, RZ, 0xc0, !PT ;  /* 0xfffffff849087812 */ /* 0x000fe400078ec0ff */
[----:B------:R-:W-:Y:S01]  /*2400*/  LOP3.LUT R10, R63, 0xfffffff8, RZ, 0xc0, !PT ;  /* 0xfffffff83f0a7812 */ /* 0x000fe200078ec0ff */
[----:B------:R-:W-:-:S02]  /*2410*/  IMAD.IADD R84, R71, 0x1, R9 ;  /* 0x0000000147547824 */ /* 0x000fc400078e0209 */
[----:B------:R-:W-:Y:S01]  /*2420*/  IMAD.IADD R82, R9, 0x1, R69 ;  /* 0x0000000109527824 */ /* 0x000fe200078e0245 */
[----:B------:R-:W-:Y:S01]  /*2430*/  LOP3.LUT R9, R72, 0xfffffff8, RZ, 0xc0, !PT ;  /* 0xfffffff848097812 */ /* 0x000fe200078ec0ff */
[----:B------:R-:W-:Y:S01]  /*2440*/  IMAD.WIDE.U32 R64, R97, R6, R64 ;  /* 0x0000000661407225 */ /* 0x000fe200078e0040 */
[----:B------:R-:W-:-:S03]  /*2450*/  SHF.L.U64.HI R89, R4, 0x7, R5 ;  /* 0x0000000704597819 */ /* 0x000fc60000010205 */
[----:B------:R-:W-:Y:S01]  /*2460*/  IMAD.IADD R32, R34, 0x1, -R32 ;  /* 0x0000000122207824 */ /* 0x000fe200078e0a20 */
[----:B------:R-:W-:Y:S01]  /*2470*/  SHF.L.U64.HI R90, R6, 0x7, R7 ;  /* 0x00000007065a7819 */ /* 0x000fe20000010207 */
[----:B------:R-:W-:Y:S01]  /*2480*/  IMAD.IADD R85, R85, 0x1, R28 ;  /* 0x0000000155557824 */ /* 0x000fe200078e021c */
[----:B------:R-:W-:Y:S01]  /*2490*/  IADD3 R94, R14, R94, R151 ;  /* 0x0000005e0e5e7210 */ /* 0x000fe20007ffe097 */
[----:B------:R-:W-:Y:S01]  /*24a0*/  IMAD.SHL.U32 R5, R6, 0x80, RZ ;  /* 0x0000008006057824 */ /* 0x000fe200078e00ff */
[----:B------:R-:W-:Y:S01]  /*24b0*/  SHF.R.S32.HI R6, RZ, 0x1f, R30 ;  /* 0x0000001fff067819 */ /* 0x000fe2000001141e */
[----:B------:R-:W-:Y:S01]  /*24c0*/  VIADD R102, R31, 0x8 ;  /* 0x000000081f667836 */ /* 0x000fe20000000000 */
[----:B------:R-:W-:Y:S01]  /*24d0*/  SHF.R.S32.HI R93, RZ, 0x1f, R8 ;  /* 0x0000001fff5d7819 */ /* 0x000fe20000011408 */
[----:B------:R-:W-:Y:S01]  /*24e0*/  IMAD.IADD R83, R67, 0x1, R75 ;  /* 0x0000000143537824 */ /* 0x000fe200078e024b */
[----:B------:R-:W-:Y:S01]  /*24f0*/  SHF.R.S32.HI R92, RZ, 0x1f, R9 ;  /* 0x0000001fff5c7819 */ /* 0x000fe20000011409 */
[----:B------:R-:W-:Y:S01]  /*2500*/  IMAD.SHL.U32 R4, R4, 0x80, RZ ;  /* 0x0000008004047824 */ /* 0x000fe200078e00ff */
[----:B------:R-:W-:Y:S01]  /*2510*/  SHF.R.S32.HI R91, RZ, 0x1f, R10 ;  /* 0x0000001fff5b7819 */ /* 0x000fe2000001140a */
[----:B------:R-:W-:-:S02]  /*2520*/  IMAD R7, R32, 0xc0, R140 ;  /* 0x000000c020077824 */ /* 0x000fc400078e028c */
[----:B------:R-:W-:Y:S02]  /*2530*/  IMAD.SHL.U32 R99, R99, 0x2, RZ ;  /* 0x0000000263637824 */ /* 0x000fe400078e00ff */
[----:B------:R-:W-:Y:S01]  /*2540*/  IMAD.IADD R75, R75, 0x1, R65 ;  /* 0x000000014b4b7824 */ /* 0x000fe200078e0241 */
[----:B------:R-:W-:Y:S01]  /*2550*/  @!P6 BAR.SYNC.DEFER_BLOCKING 0x9, 0x100 ;  /* 0x024400000000eb1d */ /* 0x000fe20000010000 */
[----:B---3--:R-:W-:-:S13]  /*2560*/  LOP3.LUT P1, RZ, R33, 0x2, RZ, 0xc0, !PT ;  /* 0x0000000221ff7812 */ /* 0x008fda000782c0ff */
[----:B------:R-:W-:Y:S02]  /*2570*/  @P1 LOP3.LUT R23, R23, 0x4, RZ, 0xfc, !PT ;  /* 0x0000000417171812 */ /* 0x000fe400078efcff */
[----:B------:R-:W-:-:S04]  /*2580*/  ISETP.GE.AND P1, PT, R136, UR4, PT ;  /* 0x0000000488007c0c */ /* 0x000fc8000bf26270 */
[----:B------:R-:W-:-:S04]  /*2590*/  SEL R20, RZ, 0x20, P1 ;  /* 0x00000020ff147807 */ /* 0x000fc80000800000 */
[C---:B------:R-:W-:Y:S02]  /*25a0*/  LOP3.LUT R20, R21.reuse, R20, RZ, 0xfc, !PT ;  /* 0x0000001415147212 */ /* 0x040fe400078efcff */
[----:B------:R-:W-:Y:S02]  /*25b0*/  SHF.R.S32.HI R88, RZ, 0x1f, R25 ;  /* 0x0000001fff587819 */ /* 0x000fe40000011419 */
[----:B------:R-:W-:Y:S02]  /*25c0*/  LOP3.LUT R21, R21, 0x1, RZ, 0xc0, !PT ;  /* 0x0000000115157812 */ /* 0x000fe400078ec0ff */
[C---:B------:R-:W-:Y:S02]  /*25d0*/  LOP3.LUT R28, R20.reuse, 0x2, RZ, 0xc0, !PT ;  /* 0x00000002141c7812 */ /* 0x040fe400078ec0ff */
[----:B------:R-:W-:-:S07]  /*25e0*/  LOP3.LUT R31, R20, 0x4, RZ, 0xc0, !PT ;  /* 0x00000004141f7812 */ /* 0x000fce00078ec0ff */
.L_x_461:
[----:B--2---:R-:W2:Y:S01]  /*25f0*/  LDL R35, [R1+0x7c] ;  /* 0x00007c0001237983 */ /* 0x004ea20000100800 */
[----:B------:R-:W0:Y:S03]  /*2600*/  LDC R77, c[0x0][0x430] ;  /* 0x00010c00ff4d7b82 */ /* 0x000e260000000800 */
[----:B---3--:R-:W3:Y:S01]  /*2610*/  LDL R37, [R1+0x78] ;  /* 0x0000780001257983 */ /* 0x008ee20000100800 */
[----:B------:R-:W-:-:S04]  /*2620*/  VIADD R26, R26, 0xffffffff ;  /* 0xffffffff1a1a7836 */ /* 0x000fc80000000000 */
[----:B------:R-:W-:Y:S01]  /*2630*/  IMAD R12, R26, 0x80, R7 ;  /* 0x000000801a0c7824 */ /* 0x000fe200078e0207 */
[----:B-1----:R-:W1:Y:S04]  /*2640*/  LDC R98, c[0x0][0x3f4] ;  /* 0x0000fd00ff627b82 */ /* 0x002e680000000800 */
[----:B------:R-:W-:Y:S02]  /*2650*/  ISETP.GE.AND P1, PT, R12, R24, PT ;  /* 0x000000180c00720c */ /* 0x000fe40003f26270 */
[----:B0-----:R-:W-:Y:S02]  /*2660*/  ISETP.NE.AND P2, PT, R77, 0x1, PT ;  /* 0x000000014d00780c */ /* 0x001fe40003f45270 */
[----:B------:R-:W-:-:S11]  /*2670*/  ISETP.GT.OR P1, PT, R7, 0x7f, P1 ;  /* 0x0000007f0700780c */ /* 0x000fd60000f24670 */
[----:B------:R-:W0:Y:S08]  /*2680*/  @P2 LDC R11, c[0x0][0x434] ;  /* 0x00010d00ff0b2b82 */ /* 0x000e300000000800 */
[----:B------:R-:W4:Y:S08]  /*2690*/  @P2 LDC R34, c[0x0][0x438] ;  /* 0x00010e00ff222b82 */ /* 0x000f300000000800 */
[----:B------:R-:W1:Y:S01]  /*26a0*/  @!P1 LDC.64 R14, c[0x0][0x428] ;  /* 0x00010a00ff0e9b82 */ /* 0x000e620000000a00 */
[----:B------:R-:W-:-:S07]  /*26b0*/  IMAD.IADD R36, R85, 0x1, R12 ;  /* 0x0000000155247824 */ /* 0x000fce00078e020c */
[----:B------:R-:W1:Y:S01]  /*26c0*/  @!P1 LDC.64 R12, c[0x0][0x418] ;  /* 0x00010600ff0c9b82 */ /* 0x000e620000000a00 */
[----:B0-----:R-:W-:-:S04]  /*26d0*/  @P2 IMAD.HI.U32 R11, R36, R11, RZ ;  /* 0x0000000b240b2227 */ /* 0x001fc800078e00ff */
[----:B------:R-:W-:Y:S01]  /*26e0*/  IMAD.MOV.U32 R32, RZ, RZ, R36 ;  /* 0x000000ffff207224 */ /* 0x000fe200078e0024 */
[----:B----4-:R-:W-:-:S04]  /*26f0*/  @P2 SHF.R.U32.HI R32, RZ, R34, R11 ;  /* 0x00000022ff202219 */ /* 0x010fc8000001160b */
[----:B------:R-:W-:Y:S01]  /*2700*/  @!P1 SHF.R.S32.HI R33, RZ, 0x1f, R32 ;  /* 0x0000001fff219819 */ /* 0x000fe20000011420 */
[----:B-1----:R-:W-:-:S04]  /*2710*/  @!P1 IMAD R34, R88, R14, RZ ;  /* 0x0000000e58229224 */ /* 0x002fc800078e02ff */
[C---:B------:R-:W-:Y:S02]  /*2720*/  @!P1 IMAD R11, R25.reuse, R15, R34 ;  /* 0x0000000f190b9224 */ /* 0x040fe400078e0222 */
[----:B------:R-:W-:-:S04]  /*2730*/  @!P1 IMAD.WIDE.U32 R14, R25, R14, R32 ;  /* 0x0000000e190e9225 */ /* 0x000fc800078e0020 */
[----:B------:R-:W-:Y:S01]  /*2740*/  @!P1 IMAD.IADD R11, R15, 0x1, R11 ;  /* 0x000000010f0b9824 */ /* 0x000fe200078e020b */
[----:B------:R-:W-:-:S04]  /*2750*/  @!P1 LEA R12, P2, R14, R12, 0x2 ;  /* 0x0000000c0e0c9211 */ /* 0x000fc800078410ff */
[----:B------:R-:W-:Y:S02]  /*2760*/  @!P1 LEA.HI.X R13, R14, R13, R11, 0x2, P2 ;  /* 0x0000000d0e0d9211 */ /* 0x000fe400010f140b */
[----:B------:R-:W-:Y:S01]  /*2770*/  ISETP.GE.AND P2, PT, R98, 0x1, PT ;  /* 0x000000016200780c */ /* 0x000fe20003f46270 */
[----:B------:R-:W-:Y:S01]  /*2780*/  IMAD.MOV.U32 R76, RZ, RZ, RZ ;  /* 0x000000ffff4c7224 */ /* 0x000fe200078e00ff */
[----:B------:R-:W-:Y:S05]  /*2790*/  YIELD ;  /* 0x0000000000007946 */ /* 0x000fea0003800000 */
[----:B------:R-:W-:Y:S01]  /*27a0*/  IMAD.MOV R32, RZ, RZ, -R32 ;  /* 0x000000ffff207224 */ /* 0x000fe200078e0a20 */
[----:B------:R-:W-:Y:S01]  /*27b0*/  BSSY B0, `(.L_x_403) ;  /* 0x000042d000007945 */ /* 0x000fe20003800000 */
[----:B------:R0:W5:Y:S01]  /*27c0*/  @!P1 LDG.E R76, desc[UR42][R12.64] ;  /* 0x0000002a0c4c9981 */ /* 0x000162000c1e1900 */
[----:B------:R-:W-:Y:S01]  /*27d0*/  ISETP.GT.AND P1, PT, R26, R74, PT ;  /* 0x0000004a1a00720c */ /* 0x000fe20003f24270 */
[----:B------:R-:W-:Y:S01]  /*27e0*/  IMAD R77, R77, R32, R36 ;  /* 0x000000204d4d7224 */ /* 0x000fe200078e0224 */
[----:B--2---:R-:W-:Y:S01]  /*27f0*/  LOP3.LUT P3, RZ, R35, 0x2, RZ, 0xc0, !PT ;  /* 0x0000000223ff7812 */ /* 0x004fe2000786c0ff */
[----:B---3--:R-:W-:-:S04]  /*2800*/  IMAD R62, R18, 0x3000, R37 ;  /* 0x00003000123e7824 */ /* 0x008fc800078e0225 */
[----:B------:R-:W-:-:S08]  /*2810*/  VIADD R14, R62, 0x10 ;  /* 0x000000103e0e7836 */ /* 0x000fd00000000000 */
[C---:B------:R-:W-:Y:S02]  /*2820*/  @P3 VIADD R14, R62.reuse, 0xfffffff0 ;  /* 0xfffffff03e0e3836 */ /* 0x040fe40000000000 */
[--C-:B------:R-:W-:Y:S02]  /*2830*/  IMAD R62, R62, 0x2, R27.reuse ;  /* 0x000000023e3e7824 */ /* 0x100fe400078e021b */
[----:B------:R-:W-:Y:S01]  /*2840*/  IMAD R61, R14, 0x2, R27 ;  /* 0x000000020e3d7824 */ /* 0x000fe200078e021b */
[----:B0-----:R-:W-:Y:S06]  /*2850*/  @!P2 BRA `(.L_x_404) ;  /* 0x0000003c0058a947 */ /* 0x001fec0003800000 */
[----:B------:R-:W-:Y:S01]  /*2860*/  SHF.R.S32.HI R78, RZ, 0x1f, R77 ;  /* 0x0000001fff4e7819 */ /* 0x000fe2000001144d */
[----:B------:R-:W-:Y:S01]  /*2870*/  ULDC.64 UR4, c[0x0][0x300] ;  /* 0x0000c00000047ab9 */ /* 0x000fe20000000a00 */
[----:B-----5:R-:W-:Y:S01]  /*2880*/  SHF.R.S32.HI R79, RZ, 0x1f, R76 ;  /* 0x0000001fff4f7819 */ /* 0x020fe2000001144c */
[----:B------:R-:W-:-:S04]  /*2890*/  IMAD.WIDE.U32 R12, R77, UR4, RZ ;  /* 0x000000044d0c7c25 */ /* 0x000fc8000f8e00ff */
[----:B------:R-:W-:Y:S02]  /*28a0*/  IMAD R14, R78, UR4, RZ ;  /* 0x000000044e0e7c24 */ /* 0x000fe4000f8e02ff */
[----:B------:R-:W-:Y:S02]  /*28b0*/  IMAD R80, R26, -0x80, R24 ;  /* 0xffffff801a507824 */ /* 0x000fe400078e0218 */
[----:B------:R-:W-:Y:S01]  /*28c0*/  IMAD R11, R77, UR5, R14 ;  /* 0x000000054d0b7c24 */ /* 0x000fe2000f8e020e */
[----:B------:R-:W-:Y:S01]  /*28d0*/  ULDC.64 UR4, c[0x0][0x310] ;  /* 0x0000c40000047ab9 */ /* 0x000fe20000000a00 */
[----:B------:R-:W-:Y:S01]  /*28e0*/  IMAD R14, R90, R26, RZ ;  /* 0x0000001a5a0e7224 */ /* 0x000fe200078e02ff */
[----:B------:R-:W-:Y:S01]  /*28f0*/  VIMNMX R80, R80, 0x80, PT ;  /* 0x0000008050507848 */ /* 0x000fe20003fe0100 */
[----:B------:R-:W-:Y:S02]  /*2900*/  IMAD R15, R79, UR4, RZ ;  /* 0x000000044f0f7c24 */ /* 0x000fe4000f8e02ff */
[----:B------:R-:W-:-:S02]  /*2910*/  IMAD.IADD R13, R13, 0x1, R11 ;  /* 0x000000010d0d7824 */ /* 0x000fc400078e020b */
[C---:B------:R-:W-:Y:S02]  /*2920*/  IMAD R15, R76.reuse, UR5, R15 ;  /* 0x000000054c0f7c24 */ /* 0x040fe4000f8e020f */
[----:B------:R-:W-:Y:S01]  /*2930*/  IMAD.WIDE.U32 R12, R76, UR4, R12 ;  /* 0x000000044c0c7c25 */ /* 0x000fe2000f8e000c */
[----:B------:R-:W-:-:S03]  /*2940*/  ULDC.64 UR4, c[0x0][0x308] ;  /* 0x0000c20000047ab9 */ /* 0x000fc60000000a00 */
[----:B------:R-:W-:Y:S02]  /*2950*/  IMAD R11, R6, UR4, RZ ;  /* 0x00000004060b7c24 */ /* 0x000fe4000f8e02ff */
[----:B------:R-:W-:Y:S02]  /*2960*/  IMAD.IADD R13, R13, 0x1, R15 ;  /* 0x000000010d0d7824 */ /* 0x000fe400078e020f */
[C---:B------:R-:W-:Y:S01]  /*2970*/  IMAD R57, R30.reuse, UR5, R11 ;  /* 0x000000051e397c24 */ /* 0x040fe2000f8e020b */
[----:B------:R-:W-:Y:S01]  /*2980*/  SHF.R.S32.HI R11, RZ, 0x1f, R26 ;  /* 0x0000001fff0b7819 */ /* 0x000fe2000001141a */
[----:B------:R-:W-:Y:S01]  /*2990*/  IMAD.WIDE.U32 R12, R30, UR4, R12 ;  /* 0x000000041e0c7c25 */ /* 0x000fe2000f8e000c */
[----:B------:R-:W-:-:S03]  /*29a0*/  ULDC.64 UR4, c[0x0][0x2e8] ;  /* 0x0000ba0000047ab9 */ /* 0x000fc60000000a00 */
[----:B------:R-:W-:Y:S01]  /*29b0*/  IMAD R15, R89, R26, RZ ;  /* 0x0000001a590f7224 */ /* 0x000fe200078e02ff */
[----:B------:R-:W-:Y:S01]  /*29c0*/  IADD3 R57, R13, R57, RZ ;  /* 0x000000390d397210 */ /* 0x000fe20007ffe0ff */
[C---:B------:R-:W-:Y:S01]  /*29d0*/  IMAD R33, R11.reuse, R5, R14 ;  /* 0x000000050b217224 */ /* 0x040fe200078e020e */
[C---:B------:R-:W-:Y:S01]  /*29e0*/  LEA R56, P2, R12.reuse, UR4, 0x1 ;  /* 0x000000040c387c11 */ /* 0x040fe2000f8408ff */
[----:B------:R-:W-:Y:S01]  /*29f0*/  ULDC.U8 UR4, c[0x0][0x410] ;  /* 0x0001040000047ab9 */ /* 0x000fe20000000000 */
[----:B------:R-:W-:Y:S02]  /*2a00*/  IMAD R35, R11, R4, R15 ;  /* 0x000000040b237224 */ /* 0x000fe400078e020f */
[----:B------:R-:W-:Y:S01]  /*2a10*/  LEA.HI.X R57, R12, UR5, R57, 0x1, P2 ;  /* 0x000000050c397c11 */ /* 0x000fe200090f0c39 */
[----:B------:R-:W-:Y:S01]  /*2a20*/  IMAD.WIDE.U32 R14, R5, R26, RZ ;  /* 0x0000001a050e7225 */ /* 0x000fe200078e00ff */
[----:B------:R-:W-:-:S03]  /*2a30*/  ISETP.NE.AND P2, PT, RZ, UR4, PT ;  /* 0x00000004ff007c0c */ /* 0x000fc6000bf45270 */
[----:B------:R-:W-:-:S04]  /*2a40*/  IMAD.WIDE.U32 R12, R4, R26, RZ ;  /* 0x0000001a040c7225 */ /* 0x000fc800078e00ff */
[----:B------:R-:W-:Y:S02]  /*2a50*/  IMAD.IADD R11, R15, 0x1, R33 ;  /* 0x000000010f0b7824 */ /* 0x000fe400078e0221 */
[----:B------:R-:W-:-:S04]  /*2a60*/  IMAD.IADD R58, R13, 0x1, R35 ;  /* 0x000000010d3a7824 */ /* 0x000fc800078e0223 */
[----:B------:R-:W-:Y:S05]  /*2a70*/  @!P2 BRA `(.L_x_405) ;  /* 0x0000001c0058a947 */ /* 0x000fea0003800000 */
[----:B------:R-:W-:Y:S01]  /*2a80*/  ISETP.GE.AND P3, PT, R140, R80, PT ;  /* 0x000000508c00720c */ /* 0x000fe20003f66270 */
[----:B------:R-:W-:Y:S01]  /*2a90*/  BSSY B1, `(.L_x_406) ;  /* 0x000003b000017945 */ /* 0x000fe20003800000 */
        /* <DEDUP_REMOVED lines=12> */
[----:B------:R-:W-:Y:S06]  /*2b60*/  @P3 BRA `(.L_x_407) ;  /* 0x0000000000b43947 */ /* 0x000fec0003800000 */
[----:B------:R-:W2:Y:S04]  /*2b70*/  LDL R87, [R1+0x4c] ;  /* 0x00004c0001577983 */ /* 0x000ea80000100800 */
[----:B------:R-:W3:Y:S04]  /*2b80*/  LDL R86, [R1+0x24] ;  /* 0x0000240001567983 */ /* 0x000ee80000100800 */
[----:B------:R-:W4:Y:S04]  /*2b90*/  LDL R81, [R1+0x48] ;  /* 0x0000480001517983 */ /* 0x000f280000100800 */
[----:B------:R-:W4:Y:S04]  /*2ba0*/  LDL R60, [R1+0x50] ;  /* 0x00005000013c7983 */ /* 0x000f280000100800 */
[----:B------:R-:W4:Y:S01]  /*2bb0*/  LDL R59, [R1+0x54] ;  /* 0x00005400013b7983 */ /* 0x000f220000100800 */
[----:B------:R-:W-:Y:S01]  /*2bc0*/  IADD3 R14, P2, R64, R14, RZ ;  /* 0x0000000e400e7210 */ /* 0x000fe20007f5e0ff */
[----:B------:R-:W-:Y:S01]  /*2bd0*/  ULDC.64 UR4, c[0x0][0x3e8] ;  /* 0x0000fa0000047ab9 */ /* 0x000fe20000000a00 */
[----:B------:R-:W-:-:S02]  /*2be0*/  CS2R R52, SRZ ;  /* 0x0000000000347805 */ /* 0x000fc4000001ff00 */
[----:B------:R-:W-:Y:S01]  /*2bf0*/  CS2R R54, SRZ ;  /* 0x0000000000367805 */ /* 0x000fe2000001ff00 */
[----:B------:R-:W-:Y:S01]  /*2c00*/  IMAD.X R13, R11, 0x1, R75, P2 ;  /* 0x000000010b0d7824 */ /* 0x000fe200010e064b */
[----:B------:R-:W-:-:S05]  /*2c10*/  IADD3 R11, P2, R68, R12, RZ ;  /* 0x0000000c440b7210 */ /* 0x000fca0007f5e0ff */
[----:B------:R-:W-:Y:S01]  /*2c20*/  IMAD.X R58, R58, 0x1, R82, P2 ;  /* 0x000000013a3a7824 */ /* 0x000fe200010e0652 */
[----:B------:R-:W-:-:S04]  /*2c30*/  LEA R12, P2, R14, UR4, 0x1 ;  /* 0x000000040e0c7c11 */ /* 0x000fc8000f8408ff */
[----:B------:R-:W-:Y:S01]  /*2c40*/  LEA.HI.X R13, R14, UR5, R13, 0x1, P2 ;  /* 0x000000050e0d7c11 */ /* 0x000fe200090f0c0d */
[----:B------:R-:W-:Y:S02]  /*2c50*/  ULDC.64 UR4, c[0x0][0x400] ;  /* 0x0001000000047ab9 */ /* 0x000fe40000000a00 */
[----:B------:R-:W-:-:S04]  /*2c60*/  LEA R14, P2, R11, UR4, 0x1 ;  /* 0x000000040b0e7c11 */ /* 0x000fc8000f8408ff */
[----:B------:R-:W-:Y:S02]  /*2c70*/  LEA.HI.X R15, R11, UR5, R58, 0x1, P2 ;  /* 0x000000050b0f7c11 */ /* 0x000fe400090f0c3a */
[----:B------:R-:W-:Y:S02]  /*2c80*/  ISETP.GE.AND P2, PT, R138, R98, PT ;  /* 0x000000628a00720c */ /* 0x000fe40003f46270 */
[----:B------:R-:W-:Y:S02]  /*2c90*/  CS2R R48, SRZ ;  /* 0x0000000000307805 */ /* 0x000fe4000001ff00 */
[----:B------:R-:W-:-:S09]  /*2ca0*/  CS2R R50, SRZ ;  /* 0x0000000000327805 */ /* 0x000fd2000001ff00 */
[----:B------:R0:W5:Y:S04]  /*2cb0*/  @!P2 LDG.E.64 R52, desc[UR42][R12.64] ;  /* 0x0000002a0c34a981 */ /* 0x000168000c1e1b00 */
[----:B------:R0:W5:Y:S01]  /*2cc0*/  @!P2 LDG.E.64 R54, desc[UR42][R14.64] ;  /* 0x0000002a0e36a981 */ /* 0x000162000c1e1b00 */
        /* <DEDUP_REMOVED lines=8> */
[----:B--2---:R-:W-:-:S13]  /*2d50*/  ISETP.GE.AND P2, PT, R87, R98, PT ;  /* 0x000000625700720c */ /* 0x004fda0003f46270 */
[----:B------:R0:W5:Y:S04]  /*2d60*/  @!P2 LDG.E.64 R48, desc[UR42][R12.64+0x10] ;  /* 0x0000102a0c30a981 */ /* 0x000168000c1e1b00 */
[----:B------:R0:W5:Y:S01]  /*2d70*/  @!P2 LDG.E.64 R50, desc[UR42][R14.64+0x10] ;  /* 0x0000102a0e32a981 */ /* 0x000162000c1e1b00 */
[----:B---3--:R-:W-:-:S13]  /*2d80*/  ISETP.GE.AND P2, PT, R86, R98, PT ;  /* 0x000000625600720c */ /* 0x008fda0003f46270 */
[----:B------:R0:W5:Y:S04]  /*2d90*/  @!P2 LDG.E.64 R44, desc[UR42][R12.64+0x20] ;  /* 0x0000202a0c2ca981 */ /* 0x000168000c1e1b00 */
[----:B------:R0:W5:Y:S01]  /*2da0*/  @!P2 LDG.E.64 R46, desc[UR42][R14.64+0x20] ;  /* 0x0000202a0e2ea981 */ /* 0x000162000c1e1b00 */
[----:B----4-:R-:W-:-:S13]  /*2db0*/  ISETP.GE.AND P2, PT, R81, R98, PT ;  /* 0x000000625100720c */ /* 0x010fda0003f46270 */
[----:B------:R0:W5:Y:S04]  /*2dc0*/  @!P2 LDG.E.64 R40, desc[UR42][R12.64+0x30] ;  /* 0x0000302a0c28a981 */ /* 0x000168000c1e1b00 */
[----:B------:R0:W5:Y:S01]  /*2dd0*/  @!P2 LDG.E.64 R42, desc[UR42][R14.64+0x30] ;  /* 0x0000302a0e2aa981 */ /* 0x000162000c1e1b00 */
[----:B------:R-:W-:-:S13]  /*2de0*/  ISETP.GE.AND P2, PT, R60, R98, PT ;  /* 0x000000623c00720c */ /* 0x000fda0003f46270 */
[----:B------:R0:W5:Y:S04]  /*2df0*/  @!P2 LDG.E.64 R36, desc[UR42][R12.64+0x40] ;  /* 0x0000402a0c24a981 */ /* 0x000168000c1e1b00 */
[----:B------:R0:W5:Y:S01]  /*2e00*/  @!P2 LDG.E.64 R38, desc[UR42][R14.64+0x40] ;  /* 0x0000402a0e26a981 */ /* 0x000162000c1e1b00 */
[----:B------:R-:W-:-:S13]  /*2e10*/  ISETP.GE.AND P2, PT, R59, R98, PT ;  /* 0x000000623b00720c */ /* 0x000fda0003f46270 */
[----:B------:R0:W5:Y:S04]  /*2e20*/  @!P2 LDG.E.64 R32, desc[UR42][R12.64+0x50] ;  /* 0x0000502a0c20a981 */ /* 0x000168000c1e1b00 */
[----:B------:R0:W5:Y:S02]  /*2e30*/  @!P2 LDG.E.64 R34, desc[UR42][R14.64+0x50] ;  /* 0x0000502a0e22a981 */ /* 0x000164000c1e1b00 */
.L_x_407:
[----:B------:R-:W-:Y:S05]  /*2e40*/  BSYNC B1 ;  /* 0x0000000000017941 */ /* 0x000fea0003800000 */
.L_x_406:
[----:B-----5:R-:W-:Y:S01]  /*2e50*/  IMAD.MOV.U32 R11, RZ, RZ, R32 ;  /* 0x000000ffff0b7224 */ /* 0x020fe200078e0020 */
[----:B------:R-:W-:Y:S01]  /*2e60*/  UISETP.NE.AND UP0, UPT, UR39, 0x3, UPT ;  /* 0x000000032700788c */ /* 0x000fe2000bf05270 */
[----:B0-----:R-:W-:Y:S02]  /*2e70*/  IMAD.MOV.U32 R12, RZ, RZ, R33 ;  /* 0x000000ffff0c7224 */ /* 0x001fe400078e0021 */
[----:B------:R-:W-:Y:S01]  /*2e80*/  IMAD.MOV.U32 R13, RZ, RZ, R36 ;  /* 0x000000ffff0d7224 */ /* 0x000fe200078e0024 */
[----:B------:R-:W-:Y:S01]  /*2e90*/  PRMT R58, R11, 0x7610, R58 ;  /* 0x000076100b3a7816 */ /* 0x000fe2000000003a */
[----:B------:R-:W-:Y:S01]  /*2ea0*/  IMAD.MOV.U32 R11, RZ, RZ, R37 ;  /* 0x000000ffff0b7224 */ /* 0x000fe200078e0025 */
[----:B------:R-:W-:Y:S01]  /*2eb0*/  PRMT R59, R12, 0x7610, R59 ;  /* 0x000076100c3b7816 */ /* 0x000fe2000000003b */
[----:B------:R-:W-:Y:S01]  /*2ec0*/  IMAD.MOV.U32 R12, RZ, RZ, R40 ;  /* 0x000000ffff0c7224 */ /* 0x000fe200078e0028 */
[----:B------:R-:W-:Y:S01]  /*2ed0*/  PLOP3.LUT P2, PT, PT, PT, UP0, 0x80, 0x0 ;  /* 0x000000000000781c */ /* 0x000fe20003f4f008 */
[----:B------:R-:W-:Y:S01]  /*2ee0*/  IMAD.MOV.U32 R14, RZ, RZ, R41 ;  /* 0x000000ffff0e7224 */ /* 0x000fe200078e0029 */
[----:B------:R-:W-:Y:S01]  /*2ef0*/  PRMT R109, R11, 0x7610, R109 ;  /* 0x000076100b6d7816 */ /* 0x000fe2000000006d */
[----:B------:R-:W-:Y:S01]  /*2f00*/  IMAD.MOV.U32 R11, RZ, RZ, R44 ;  /* 0x000000ffff0b7224 */ /* 0x000fe200078e002c */
[----:B------:R-:W-:Y:S01]  /*2f10*/  PRMT R112, R12, 0x7610, R112 ;  /* 0x000076100c707816 */ /* 0x000fe20000000070 */
[----:B------:R-:W-:Y:S01]  /*2f20*/  IMAD.MOV.U32 R12, RZ, RZ, R45 ;  /* 0x000000ffff0c7224 */ /* 0x000fe200078e002d */
[----:B------:R-:W-:-:S02]  /*2f30*/  PRMT R107, R13, 0x7610, R107 ;  /* 0x000076100d6b7816 */ /* 0x000fc4000000006b */
[----:B------:R-:W-:Y:S01]  /*2f40*/  PRMT R58, R58, 0x5410, R11 ;  /* 0x000054103a3a7816 */ /* 0x000fe2000000000b */
[----:B------:R-:W-:Y:S01]  /*2f50*/  IMAD.MOV.U32 R11, RZ, RZ, R48 ;  /* 0x000000ffff0b7224 */ /* 0x000fe200078e0030 */
[----:B------:R-:W-:Y:S01]  /*2f60*/  PRMT R59, R59, 0x5410, R12 ;  /* 0x000054103b3b7816 */ /* 0x000fe2000000000c */
[----:B------:R-:W-:Y:S01]  /*2f70*/  IMAD.MOV.U32 R12, RZ, RZ, R49 ;  /* 0x000000ffff0c7224 */ /* 0x000fe200078e0031 */
[----:B------:R-:W-:Y:S02]  /*2f80*/  PRMT R113, R14, 0x7610, R113 ;  /* 0x000076100e717816 */ /* 0x000fe40000000071 */
[----:B------:R-:W-:Y:S01]  /*2f90*/  PRMT R116, R11, 0x7610, R116 ;  /* 0x000076100b747816 */ /* 0x000fe20000000074 */
[----:B------:R-:W-:Y:S01]  /*2fa0*/  IMAD.MOV.U32 R11, RZ, RZ, R52 ;  /* 0x000000ffff0b7224 */ /* 0x000fe200078e0034 */
[----:B------:R-:W-:Y:S01]  /*2fb0*/  PRMT R104, R104, 0x5410, R12 ;  /* 0x0000541068687816 */ /* 0x000fe2000000000c */
[----:B------:R-:W-:-:S05]  /*2fc0*/  IMAD.MOV.U32 R12, RZ, RZ, R53 ;  /* 0x000000ffff0c7224 */ /* 0x000fca00078e0035 */
[----:B------:R-:W-:Y:S01]  /*2fd0*/  PRMT R86, R11, 0x5410, R12 ;  /* 0x000054100b567816 */ /* 0x000fe2000000000c */
[----:B------:R-:W-:Y:S02]  /*2fe0*/  IMAD.MOV.U32 R11, RZ, RZ, R34 ;  /* 0x000000ffff0b7224 */ /* 0x000fe400078e0022 */
[----:B------:R-:W-:-:S03]  /*2ff0*/  IMAD.MOV.U32 R12, RZ, RZ, R35 ;  /* 0x000000ffff0c7224 */ /* 0x000fc600078e0023 */
[----:B------:R-:W-:Y:S01]  /*3000*/  PRMT R104, R11, 0x7610, R104 ;  /* 0x000076100b687816 */ /* 0x000fe20000000068 */
[----:B------:R-:W-:Y:S01]  /*3010*/  IMAD.MOV.U32 R11, RZ, RZ, R39 ;  /* 0x000000ffff0b7224 */ /* 0x000fe200078e0027 */
[----:B------:R-:W-:Y:S01]  /*3020*/  PRMT R106, R12, 0x7610, R106 ;  /* 0x000076100c6a7816 */ /* 0x000fe2000000006a */
        /* <DEDUP_REMOVED lines=11> */
[----:B------:R-:W-:Y:S02]  /*30e0*/  PRMT R117, R12, 0x7610, R117 ;  /* 0x000076100c757816 */ /* 0x000fe40000000075 */
[----:B------:R-:W-:Y:S02]  /*30f0*/  MOV R12, R51 ;  /* 0x00000033000c7202 */ /* 0x000fe40000000f00 */
[----:B------:R-:W-:Y:S01]  /*3100*/  PRMT R118, R11, 0x7610, R118 ;  /* 0x000076100b767816 */ /* 0x000fe20000000076 */
[----:B------:R-:W-:Y:S01]  /*3110*/  IMAD.MOV.U32 R11, RZ, RZ, R54 ;  /* 0x000000ffff0b7224 */ /* 0x000fe200078e0036 */
[----:B------:R-:W-:Y:S01]  /*3120*/  PRMT R107, R107, 0x5410, R12 ;  /* 0x000054106b6b7816 */ /* 0x000fe2000000000c */
[----:B------:R-:W-:-:S05]  /*3130*/  IMAD.MOV.U32 R12, RZ, RZ, R55 ;  /* 0x000000ffff0c7224 */ /* 0x000fca00078e0037 */
[----:B------:R-:W-:Y:S01]  /*3140*/  PRMT R87, R11, 0x5410, R12 ;  /* 0x000054100b577816 */ /* 0x000fe2000000000c */
[----:B------:R-:W-:Y:S06]  /*3150*/  @!P2 BRA `(.L_x_408) ;  /* 0x000000000004a947 */ /* 0x000fec0003800000 */
[----:B------:R-:W-:Y:S01]  /*3160*/  BPT.TRAP 0x1 ;  /* 0x000000040000795c */ /* 0x000fe20000300000 */
.L_x_408:
[----:B------:R-:W-:Y:S01]  /*3170*/  IMAD R60, R18, 0x8, R2 ;  /* 0x00000008123c7824 */ /* 0x000fe200078e0202 */
[----:B------:R-:W-:Y:S01]  /*3180*/  SHF.L.U32 R81, R137, 0x1f, RZ ;  /* 0x0000001f89517819 */ /* 0x000fe200000006ff */
[----:B------:R-:W-:Y:S03]  /*3190*/  BSSY B1, `(.L_x_409) ;  /* 0x0000003000017945 */ /* 0x000fe60003800000 */
[----:B------:R-:W0:Y:S02]  /*31a0*/  SYNCS.PHASECHK.TRANS64.TRYWAIT P4, [R60+URZ+0x2d890], R81 ;  /* 0x02d890513c0075a7 */ /* 0x000e24000808017f */
[----:B0-----:R-:W-:Y:S05]  /*31b0*/  @!P4 BRA `(.L_x_410) ;  /* 0x0000016c00bcc947 */ /* 0x001fea0003800000 */
.L_x_659:
[----:B------:R-:W-:Y:S05]  /*31c0*/  BSYNC B1 ;  /* 0x0000000000017941 */ /* 0x000fea0003800000 */
.L_x_409:
[----:B------:R-:W-:-:S03]  /*31d0*/  UMOV UR4, 0xffffffff ;  /* 0xffffffff00047882 */ /* 0x000fc60000000000 */
[----:B------:R-:W-:Y:S05]  /*31e0*/  BRA.DIV UR4, `(.L_x_411) ;  /* 0x0000016e04c47947 */ /* 0x000fea000b800000 */
[----:B------:R-:W1:Y:S04]  /*31f0*/  SHFL.IDX PT, R57, R57, RZ, 0x1e1f ;  /* 0x001e1fff39397589 */ /* 0x000e6800000e0000 */
[----:B------:R-:W2:Y:S02]  /*3200*/  SHFL.IDX PT, R56, R56, RZ, 0x1e1f ;  /* 0x001e1fff38387589 */ /* 0x000ea400000e0000 */
.L_x_663:
[----:B------:R-:W-:Y:S05]  /*3210*/  @P3 BRA `(.L_x_412) ;  /* 0x0000003800183947 */ /* 0x000fea0003800000 */
[----:B------:R-:W-:Y:S01]  /*3220*/  ISETP.NE.AND P3, PT, R21, RZ, PT ;  /* 0x000000ff1500720c */ /* 0x000fe20003f65270 */
[----:B------:R-:W-:-:S12]  /*3230*/  BSSY B1, `(.L_x_413) ;  /* 0x0000036000017945 */ /* 0x000fd80003800000 */
[----:B------:R-:W-:Y:S05]  /*3240*/  @!P3 BRA `(.L_x_414) ;  /* 0x0000000000d0b947 */ /* 0x000fea0003800000 */
[----:B------:R3:W4:Y:S01]  /*3250*/  LDS.128 R12, [R62+0x15000] ;  /* 0x015000003e0c7984 */ /* 0x0007220000000c00 */
[----:B------:R-:W-:Y:S01]  /*3260*/  ISETP.GE.AND P3, PT, R138, R98, PT ;  /* 0x000000628a00720c */ /* 0x000fe20003f66270 */
[----:B------:R-:W-:-:S12]  /*3270*/  BSSY B2, `(.L_x_415) ;  /* 0x000002e000027945 */ /* 0x000fd80003800000 */
[----:B---3--:R-:W-:Y:S05]  /*3280*/  @P3 BRA `(.L_x_416) ;  /* 0x0000000000b03947 */ /* 0x008fea0003800000 */
[--C-:B------:R-:W-:Y:S02]  /*3290*/  SHF.R.U64 R11, R52, 0x10, R53.reuse ;  /* 0x00000010340b7819 */ /* 0x100fe40000001235 */
[----:B------:R-:W-:Y:S02]  /*32a0*/  SHF.R.U32.HI R52, RZ, 0x10, R53 ;  /* 0x00000010ff347819 */ /* 0x000fe40000011635 */
[--C-:B------:R-:W-:Y:S02]  /*32b0*/  SHF.R.U64 R53, R54, 0x10, R55.reuse ;  /* 0x0000001036357819 */ /* 0x100fe40000001237 */
[----:B------:R-:W-:Y:S02]  /*32c0*/  SHF.R.U32.HI R54, RZ, 0x10, R55 ;  /* 0x00000010ff367819 */ /* 0x000fe40000011637 */
[----:B------:R-:W-:Y:S02]  /*32d0*/  PRMT R53, R87, 0x5410, R53 ;  /* 0x0000541057357816 */ /* 0x000fe40000000035 */
[----:B------:R-:W-:-:S02]  /*32e0*/  PRMT R11, R86, 0x5410, R11 ;  /* 0x00005410560b7816 */ /* 0x000fc4000000000b */
[----:B------:R-:W-:Y:S01]  /*32f0*/  PRMT R55, R86, 0x5432, R52 ;  /* 0x0000543256377816 */ /* 0x000fe20000000034 */
[----:B----4-:R-:W-:Y:S01]  /*3300*/  IMAD.U32 R86, R13, 0x10000, RZ ;  /* 0x000100000d567824 */ /* 0x010fe200078e00ff */
[----:B------:R-:W-:Y:S02]  /*3310*/  PRMT R52, R87, 0x5432, R54 ;  /* 0x0000543257347816 */ /* 0x000fe40000000036 */
[----:B------:R-:W-:Y:S02]  /*3320*/  LOP3.LUT R108, R13, 0xffff0000, RZ, 0xc0, !PT ;  /* 0xffff00000d6c7812 */ /* 0x000fe400078ec0ff */
[C---:B------:R-:W-:Y:S01]  /*3330*/  LOP3.LUT R87, R53.reuse, 0xffff0000, RZ, 0xc0, !PT ;  /* 0xffff000035577812 */ /* 0x040fe200078ec0ff */
[----:B------:R-:W-:Y:S01]  /*3340*/  IMAD.U32 R53, R53, 0x10000, RZ ;  /* 0x0001000035357824 */ /* 0x000fe200078e00ff */
[C---:B------:R-:W-:Y:S01]  /*3350*/  LOP3.LUT R13, R11.reuse, 0xffff0000, RZ, 0xc0, !PT ;  /* 0xffff00000b0d7812 */ /* 0x040fe200078ec0ff */
[----:B------:R-:W-:Y:S02]  /*3360*/  IMAD.U32 R11, R11, 0x10000, RZ ;  /* 0x000100000b0b7824 */ /* 0x000fe400078e00ff */
[----:B------:R-:W-:-:S02]  /*3370*/  FMUL.FTZ R103, R108, R87 ;  /* 0x000000576c677220 */ /* 0x000fc40000410000 */
[-C--:B------:R-:W-:Y:S02]  /*3380*/  FMUL.FTZ R108, R108, R13.reuse ;  /* 0x0000000d6c6c7220 */ /* 0x080fe40000410000 */
[C---:B------:R-:W-:Y:S01]  /*3390*/  FFMA.FTZ R54, R86.reuse, R13, -R103 ;  /* 0x0000000d56367223 */ /* 0x040fe20000010867 */
[C---:B------:R-:W-:Y:S02]  /*33a0*/  IMAD.U32 R103, R55.reuse, 0x10000, RZ ;  /* 0x0001000037677824 */ /* 0x040fe400078e00ff */
[----:B------:R-:W-:Y:S01]  /*33b0*/  FFMA.FTZ R13, R86, R87, R108 ;  /* 0x00000057560d7223 */ /* 0x000fe2000001006c */
[----:B------:R-:W-:Y:S01]  /*33c0*/  LOP3.LUT R86, R14, 0xffff0000, RZ, 0xc0, !PT ;  /* 0xffff00000e567812 */ /* 0x000fe200078ec0ff */
[----:B------:R-:W-:Y:S01]  /*33d0*/  IMAD.U32 R87, R52, 0x10000, RZ ;  /* 0x0001000034577824 */ /* 0x000fe200078e00ff */
[----:B------:R-:W-:Y:S01]  /*33e0*/  LOP3.LUT R55, R55, 0xffff0000, RZ, 0xc0, !PT ;  /* 0xffff000037377812 */ /* 0x000fe200078ec0ff */
[----:B------:R-:W-:Y:S01]  /*33f0*/  IMAD.U32 R14, R14, 0x10000, RZ ;  /* 0x000100000e0e7824 */ /* 0x000fe200078e00ff */
[----:B------:R-:W-:Y:S01]  /*3400*/  F2FP.BF16.F32.PACK_AB R13, R13, R54 ;  /* 0x000000360d0d723e */ /* 0x000fe200000010ff */
[C---:B------:R-:W-:Y:S01]  /*3410*/  FMUL.FTZ R105, R86.reuse, R87 ;  /* 0x0000005756697220 */ /* 0x040fe20000410000 */
[----:B------:R-:W-:-:S03]  /*3420*/  FMUL.FTZ R86, R86, R103 ;  /* 0x0000006756567220 */ /* 0x000fc60000410000 */
[C---:B------:R-:W-:Y:S01]  /*3430*/  FFMA.FTZ R105, R14.reuse, R103, -R105 ;  /* 0x000000670e697223 */ /* 0x040fe20000010869 */
[----:B------:R-:W-:Y:S01]  /*3440*/  FFMA.FTZ R86, R14, R87, R86 ;  /* 0x000000570e567223 */ /* 0x000fe20000010056 */
[----:B------:R-:W-:Y:S01]  /*3450*/  LOP3.LUT R87, R52, 0xffff0000, RZ, 0xc0, !PT ;  /* 0xffff000034577812 */ /* 0x000fe200078ec0ff */
[C---:B------:R-:W-:Y:S01]  /*3460*/  IMAD.U32 R52, R15.reuse, 0x10000, RZ ;  /* 0x000100000f347824 */ /* 0x040fe200078e00ff */
[----:B------:R-:W-:-:S05]  /*3470*/  LOP3.LUT R14, R15, 0xffff0000, RZ, 0xc0, !PT ;  /* 0xffff00000f0e7812 */ /* 0x000fca00078ec0ff */
[C---:B------:R-:W-:Y:S01]  /*3480*/  FMUL.FTZ R15, R14.reuse, R87 ;  /* 0x000000570e0f7220 */ /* 0x040fe20000410000 */
[----:B------:R-:W-:-:S03]  /*3490*/  FMUL.FTZ R14, R14, R55 ;  /* 0x000000370e0e7220 */ /* 0x000fc60000410000 */
[C---:B------:R-:W-:Y:S01]  /*34a0*/  FFMA.FTZ R15, R52.reuse, R55, -R15 ;  /* 0x00000037340f7223 */ /* 0x040fe2000001080f */
[----:B------:R-:W-:Y:S01]  /*34b0*/  FFMA.FTZ R14, R52, R87, R14 ;  /* 0x00000057340e7223 */ /* 0x000fe2000001000e */
[C---:B------:R-:W-:Y:S01]  /*34c0*/  LOP3.LUT R52, R12.reuse, 0xffff0000, RZ, 0xc0, !PT ;  /* 0xffff00000c347812 */ /* 0x040fe200078ec0ff */
[----:B------:R-:W-:-:S03]  /*34d0*/  IMAD.U32 R12, R12, 0x10000, RZ ;  /* 0x000100000c0c7824 */ /* 0x000fc600078e00ff */
[----:B------:R-:W-:Y:S01]  /*34e0*/  F2FP.BF16.F32.PACK_AB R15, R14, R15 ;  /* 0x0000000f0e0f723e */ /* 0x000fe200000010ff */
[C---:B------:R-:W-:Y:S01]  /*34f0*/  FMUL.FTZ R55, R52.reuse, R53 ;  /* 0x0000003534377220 */ /* 0x040fe20000410000 */
[----:B------:R-:W-:Y:S01]  /*3500*/  FMUL.FTZ R52, R52, R11 ;  /* 0x0000000b34347220 */ /* 0x000fe20000410000 */
[----:B------:R-:W-:Y:S02]  /*3510*/  F2FP.BF16.F32.PACK_AB R14, R86, R105 ;  /* 0x00000069560e723e */ /* 0x000fe400000010ff */
[C---:B------:R-:W-:Y:S01]  /*3520*/  FFMA.FTZ R55, R12.reuse, R11, -R55 ;  /* 0x0000000b0c377223 */ /* 0x040fe20000010837 */
[----:B------:R-:W-:-:S05]  /*3530*/  FFMA.FTZ R52, R12, R53, R52 ;  /* 0x000000350c347223 */ /* 0x000fca0000010034 */
[----:B------:R-:W-:-:S07]  /*3540*/  F2FP.BF16.F32.PACK_AB R12, R52, R55 ;  /* 0x00000037340c723e */ /* 0x000fce00000010ff */
.L_x_416:
[----:B------:R-:W-:Y:S05]  /*3550*/  BSYNC B2 ;  /* 0x0000000000027941 */ /* 0x000fea0003800000 */
.L_x_415:
[----:B--2---:R-:W-:-:S04]  /*3560*/  LEA R52, P3, R16, R56, 0x1 ;  /* 0x0000003810347211 */ /* 0x004fc800078608ff */
[----:B-1----:R-:W-:-:S05]  /*3570*/  LEA.HI.X R53, R16, R57, R17, 0x1, P3 ;  /* 0x0000003910357211 */ /* 0x002fca00018f0c11 */
[----:B----4-:R3:W-:Y:S04]  /*3580*/  ST.E.128 desc[UR42][R52.64], R12 ;  /* 0x0000000c34007985 */ /* 0x0107e8000c101d2a */
.L_x_414:
[----:B------:R-:W-:Y:S05]  /*3590*/  BSYNC B1 ;  /* 0x0000000000017941 */ /* 0x000fea0003800000 */
.L_x_413:
[----:B------:R-:W-:Y:S01]  /*35a0*/  ISETP.NE.AND P3, PT, R28, RZ, PT ;  /* 0x000000ff1c00720c */ /* 0x000fe20003f65270 */
[----:B------:R-:W-:-:S12]  /*35b0*/  BSSY B1, `(.L_x_417) ;  /* 0x0000039000017945 */ /* 0x000fd80003800000 */
[----:B------:R-:W-:Y:S05]  /*35c0*/  @!P3 BRA `(.L_x_418) ;  /* 0x0000000000dcb947 */ /* 0x000fea0003800000 */
[----:B------:R-:W4:Y:S01]  /*35d0*/  LDL R11, [R1+0x4c] ;  /* 0x00004c00010b7983 */ /* 0x000f220000100800 */
[----:B------:R-:W-:Y:S03]  /*35e0*/  BSSY B2, `(.L_x_419) ;  /* 0x0000030000027945 */ /* 0x000fe60003800000 */
[----:B---3--:R3:W0:Y:S01]  /*35f0*/  LDS.128 R12, [R61+0x15000] ;  /* 0x015000003d0c7984 */ /* 0x0086220000000c00 */
[----:B----4-:R-:W-:-:S13]  /*3600*/  ISETP.GE.AND P3, PT, R11, R98, PT ;  /* 0x000000620b00720c */ /* 0x010fda0003f66270 */
[----:B0--3--:R-:W-:Y:S05]  /*3610*/  @P3 BRA `(.L_x_420) ;  /* 0x0000000000b03947 */ /* 0x009fea0003800000 */
[--C-:B------:R-:W-:Y:S01]  /*3620*/  SHF.R.U64 R11, R48, 0x10, R49.reuse ;  /* 0x00000010300b7819 */ /* 0x100fe20000001231 */
[C---:B------:R-:W-:Y:S01]  /*3630*/  IMAD.U32 R52, R13.reuse, 0x10000, RZ ;  /* 0x000100000d347824 */ /* 0x040fe200078e00ff */
[----:B------:R-:W-:Y:S02]  /*3640*/  SHF.R.U32.HI R48, RZ, 0x10, R49 ;  /* 0x00000010ff307819 */ /* 0x000fe40000011631 */
[----:B------:R-:W-:Y:S02]  /*3650*/  SHF.R.U64 R49, R50, 0x10, R51 ;  /* 0x0000001032317819 */ /* 0x000fe40000001233 */
[----:B------:R-:W-:Y:S02]  /*3660*/  PRMT R11, R116, 0x5410, R11 ;  /* 0x00005410740b7816 */ /* 0x000fe4000000000b */
[----:B------:R-:W-:Y:S02]  /*3670*/  PRMT R49, R118, 0x5410, R49 ;  /* 0x0000541076317816 */ /* 0x000fe40000000031 */
[----:B------:R-:W-:-:S02]  /*3680*/  LOP3.LUT R54, R13, 0xffff0000, RZ, 0xc0, !PT ;  /* 0xffff00000d367812 */ /* 0x000fc400078ec0ff */
[C---:B------:R-:W-:Y:S01]  /*3690*/  LOP3.LUT R53, R49.reuse, 0xffff0000, RZ, 0xc0, !PT ;  /* 0xffff000031357812 */ /* 0x040fe200078ec0ff */
[----:B------:R-:W-:Y:S01]  /*36a0*/  IMAD.U32 R49, R49, 0x10000, RZ ;  /* 0x0001000031317824 */ /* 0x000fe200078e00ff */
[C---:B------:R-:W-:Y:S01]  /*36b0*/  LOP3.LUT R13, R11.reuse, 0xffff0000, RZ, 0xc0, !PT ;  /* 0xffff00000b0d7812 */ /* 0x040fe200078ec0ff */
[----:B------:R-:W-:Y:S01]  /*36c0*/  IMAD.U32 R11, R11, 0x10000, RZ ;  /* 0x000100000b0b7824 */ /* 0x000fe200078e00ff */
[----:B------:R-:W-:Y:S01]  /*36d0*/  SHF.R.U32.HI R50, RZ, 0x10, R51 ;  /* 0x00000010ff327819 */ /* 0x000fe20000011633 */
[----:B------:R-:W-:Y:S01]  /*36e0*/  FMUL.FTZ R55, R54, R53 ;  /* 0x0000003536377220 */ /* 0x000fe20000410000 */
[----:B------:R-:W-:Y:S01]  /*36f0*/  PRMT R51, R104, 0x5432, R48 ;  /* 0x0000543268337816 */ /* 0x000fe20000000030 */
[-C--:B------:R-:W-:Y:S01]  /*3700*/  FMUL.FTZ R54, R54, R13.reuse ;  /* 0x0000000d36367220 */ /* 0x080fe20000410000 */
[----:B------:R-:W-:Y:S01]  /*3710*/  PRMT R48, R107, 0x5432, R50 ;  /* 0x000054326b307816 */ /* 0x000fe20000000032 */
[C---:B------:R-:W-:Y:S02]  /*3720*/  FFMA.FTZ R50, R52.reuse, R13, -R55 ;  /* 0x0000000d34327223 */ /* 0x040fe40000010837 */
[----:B------:R-:W-:Y:S01]  /*3730*/  FFMA.FTZ R13, R52, R53, R54 ;  /* 0x00000035340d7223 */ /* 0x000fe20000010036 */
[----:B------:R-:W-:Y:S01]  /*3740*/  LOP3.LUT R52, R14, 0xffff0000, RZ, 0xc0, !PT ;  /* 0xffff00000e347812 */ /* 0x000fe200078ec0ff */
[----:B------:R-:W-:-:S02]  /*3750*/  IMAD.U32 R53, R48, 0x10000, RZ ;  /* 0x0001000030357824 */ /* 0x000fc400078e00ff */
[C---:B------:R-:W-:Y:S01]  /*3760*/  IMAD.U32 R55, R51.reuse, 0x10000, RZ ;  /* 0x0001000033377824 */ /* 0x040fe200078e00ff */
[----:B------:R-:W-:Y:S01]  /*3770*/  LOP3.LUT R51, R51, 0xffff0000, RZ, 0xc0, !PT ;  /* 0xffff000033337812 */ /* 0x000fe200078ec0ff */
[----:B------:R-:W-:Y:S01]  /*3780*/  FMUL.FTZ R87, R52, R53 ;  /* 0x0000003534577220 */ /* 0x000fe20000410000 */
[----:B------:R-:W-:Y:S02]  /*3790*/  IMAD.U32 R14, R14, 0x10000, RZ ;  /* 0x000100000e0e7824 */ /* 0x000fe400078e00ff */
[-C--:B------:R-:W-:Y:S01]  /*37a0*/  FMUL.FTZ R52, R52, R55.reuse ;  /* 0x0000003734347220 */ /* 0x080fe20000410000 */
[----:B------:R-:W-:Y:S01]  /*37b0*/  F2FP.BF16.F32.PACK_AB R13, R13, R50 ;  /* 0x000000320d0d723e */ /* 0x000fe200000010ff */
[C---:B------:R-:W-:Y:S02]  /*37c0*/  FFMA.FTZ R87, R14.reuse, R55, -R87 ;  /* 0x000000370e577223 */ /* 0x040fe40000010857 */
        /* <DEDUP_REMOVED lines=17> */
.L_x_420:
[----:B------:R-:W-:Y:S05]  /*38e0*/  BSYNC B2 ;  /* 0x0000000000027941 */ /* 0x000fea0003800000 */
.L_x_419:
[----:B------:R-:W-:Y:S02]  /*38f0*/  IMAD.SHL.U32 R11, R155, 0x8, RZ ;  /* 0x000000089b0b7824 */ /* 0x000fe400078e00ff */
[----:B--2---:R-:W-:Y:S02]  /*3900*/  IMAD.MOV.U32 R48, RZ, RZ, R56 ;  /* 0x000000ffff307224 */ /* 0x004fe400078e0038 */
[----:B-1----:R-:W-:Y:S02]  /*3910*/  IMAD.MOV.U32 R49, RZ, RZ, R57 ;  /* 0x000000ffff317224 */ /* 0x002fe400078e0039 */
[----:B------:R-:W-:-:S05]  /*3920*/  IMAD.WIDE R48, R11, 0x2, R48 ;  /* 0x000000020b307825 */ /* 0x000fca00078e0230 */
[----:B------:R4:W-:Y:S02]  /*3930*/  ST.E.128 desc[UR42][R48.64], R12 ;  /* 0x0000000c30007985 */ /* 0x0009e4000c101d2a */
.L_x_418:
[----:B------:R-:W-:Y:S05]  /*3940*/  BSYNC B1 ;  /* 0x0000000000017941 */ /* 0x000fea0003800000 */
.L_x_417:
[----:B------:R-:W-:Y:S01]  /*3950*/  ISETP.NE.AND P3, PT, R31, RZ, PT ;  /* 0x000000ff1f00720c */ /* 0x000fe20003f65270 */
[----:B------:R-:W-:-:S12]  /*3960*/  BSSY B1, `(.L_x_421) ;  /* 0x0000039000017945 */ /* 0x000fd80003800000 */
[----:B------:R-:W-:Y:S05]  /*3970*/  @!P3 BRA `(.L_x_422) ;  /* 0x0000000000dcb947 */ /* 0x000fea0003800000 */
[----:B------:R-:W5:Y:S01]  /*3980*/  LDL R11, [R1+0x24] ;  /* 0x00002400010b7983 */ /* 0x000f620000100800 */
[----:B------:R-:W-:Y:S03]  /*3990*/  BSSY B2, `(.L_x_423) ;  /* 0x0000030000027945 */ /* 0x000fe60003800000 */
[----:B---34-:R3:W4:Y:S01]  /*39a0*/  LDS.128 R12, [R62+0x17000] ;  /* 0x017000003e0c7984 */ /* 0x0187220000000c00 */
[----:B-----5:R-:W-:-:S13]  /*39b0*/  ISETP.GE.AND P3, PT, R11, R98, PT ;  /* 0x000000620b00720c */ /* 0x020fda0003f66270 */
[----:B---34-:R-:W-:Y:S05]  /*39c0*/  @P3 BRA `(.L_x_424) ;  /* 0x0000000000b03947 */ /* 0x018fea0003800000 */
[----:B------:R-:W-:Y:S02]  /*39d0*/  SHF.R.U64 R46, R46, 0x10, R47 ;  /* 0x000000102e2e7819 */ /* 0x000fe4000000122f */
[----:B------:R-:W-:Y:S01]  /*39e0*/  SHF.R.U64 R11, R44, 0x10, R45 ;  /* 0x000000102c0b7819 */ /* 0x000fe2000000122d */
[C---:B------:R-:W-:Y:S01]  /*39f0*/  IMAD.U32 R44, R13.reuse, 0x10000, RZ ;  /* 0x000100000d2c7824 */ /* 0x040fe200078e00ff */
[----:B------:R-:W-:Y:S02]  /*3a00*/  PRMT R46, R106, 0x5432, R46 ;  /* 0x000054326a2e7816 */ /* 0x000fe4000000002e */
[----:B------:R-:W-:Y:S02]  /*3a10*/  PRMT R11, R58, 0x5432, R11 ;  /* 0x000054323a0b7816 */ /* 0x000fe4000000000b */
[----:B------:R-:W-:Y:S02]  /*3a20*/  LOP3.LUT R50, R13, 0xffff0000, RZ, 0xc0, !PT ;  /* 0xffff00000d327812 */ /* 0x000fe400078ec0ff */
[C---:B------:R-:W-:Y:S01]  /*3a30*/  LOP3.LUT R49, R46.reuse, 0xffff0000, RZ, 0xc0, !PT ;  /* 0xffff00002e317812 */ /* 0x040fe200078ec0ff */
[----:B------:R-:W-:Y:S01]  /*3a40*/  IMAD.U32 R46, R46, 0x10000, RZ ;  /* 0x000100002e2e7824 */ /* 0x000fe200078e00ff */
[----:B------:R-:W-:-:S02]  /*3a50*/  SHF.R.U32.HI R48, RZ, 0x10, R45 ;  /* 0x00000010ff307819 */ /* 0x000fc4000001162d */
[C---:B------:R-:W-:Y:S01]  /*3a60*/  LOP3.LUT R45, R11.reuse, 0xffff0000, RZ, 0xc0, !PT ;  /* 0xffff00000b2d7812 */ /* 0x040fe200078ec0ff */
[C---:B------:R-:W-:Y:S01]  /*3a70*/  FMUL.FTZ R13, R50.reuse, R49 ;  /* 0x00000031320d7220 */ /* 0x040fe20000410000 */
[----:B------:R-:W-:Y:S01]  /*3a80*/  SHF.R.U32.HI R47, RZ, 0x10, R47 ;  /* 0x00000010ff2f7819 */ /* 0x000fe2000001162f */
[----:B------:R-:W-:Y:S02]  /*3a90*/  IMAD.U32 R11, R11, 0x10000, RZ ;  /* 0x000100000b0b7824 */ /* 0x000fe400078e00ff */
[-C--:B------:R-:W-:Y:S01]  /*3aa0*/  FMUL.FTZ R50, R50, R45.reuse ;  /* 0x0000002d32327220 */ /* 0x080fe20000410000 */
[C---:B------:R-:W-:Y:S01]  /*3ab0*/  FFMA.FTZ R45, R44.reuse, R45, -R13 ;  /* 0x0000002d2c2d7223 */ /* 0x040fe2000001080d */
[----:B------:R-:W-:Y:S02]  /*3ac0*/  PRMT R47, R117, 0x5410, R47 ;  /* 0x00005410752f7816 */ /* 0x000fe4000000002f */
[----:B------:R-:W-:Y:S01]  /*3ad0*/  PRMT R13, R59, 0x5432, R48 ;  /* 0x000054323b0d7816 */ /* 0x000fe20000000030 */
[----:B------:R-:W-:Y:S01]  /*3ae0*/  FFMA.FTZ R44, R44, R49, R50 ;  /* 0x000000312c2c7223 */ /* 0x000fe20000010032 */
[C---:B------:R-:W-:Y:S01]  /*3af0*/  LOP3.LUT R48, R14.reuse, 0xffff0000, RZ, 0xc0, !PT ;  /* 0xffff00000e307812 */ /* 0x040fe200078ec0ff */
[----:B------:R-:W-:Y:S01]  /*3b00*/  IMAD.U32 R49, R47, 0x10000, RZ ;  /* 0x000100002f317824 */ /* 0x000fe200078e00ff */
[----:B------:R-:W-:Y:S01]  /*3b10*/  SHF.L.U32 R14, R14, 0x10, RZ ;  /* 0x000000100e0e7819 */ /* 0x000fe200000006ff */
[----:B------:R-:W-:Y:S01]  /*3b20*/  IMAD.U32 R51, R13, 0x10000, RZ ;  /* 0x000100000d337824 */ /* 0x000fe200078e00ff */
[----:B------:R-:W-:Y:S01]  /*3b30*/  LOP3.LUT R47, R47, 0xffff0000, RZ, 0xc0, !PT ;  /* 0xffff00002f2f7812 */ /* 0x000fe200078ec0ff */
[C---:B------:R-:W-:Y:S01]  /*3b40*/  FMUL.FTZ R53, R48.reuse, R49 ;  /* 0x0000003130357220 */ /* 0x040fe20000410000 */
[----:B------:R-:W-:Y:S01]  /*3b50*/  LOP3.LUT R13, R13, 0xffff0000, RZ, 0xc0, !PT ;  /* 0xffff00000d0d7812 */ /* 0x000fe200078ec0ff */
[----:B------:R-:W-:Y:S01]  /*3b60*/  FMUL.FTZ R48, R48, R51 ;  /* 0x0000003330307220 */ /* 0x000fe20000410000 */
[----:B------:R-:W-:-:S02]  /*3b70*/  IMAD.U32 R50, R15, 0x10000, RZ ;  /* 0x000100000f327824 */ /* 0x000fc400078e00ff */
[C---:B------:R-:W-:Y:S01]  /*3b80*/  FFMA.FTZ R53, R14.reuse, R51, -R53 ;  /* 0x000000330e357223 */ /* 0x040fe20000010835 */
[----:B------:R-:W-:Y:S01]  /*3b90*/  FFMA.FTZ R48, R14, R49, R48 ;  /* 0x000000310e307223 */ /* 0x000fe20000010030 */
[----:B------:R-:W-:-:S05]  /*3ba0*/  LOP3.LUT R14, R15, 0xffff0000, RZ, 0xc0, !PT ;  /* 0xffff00000f0e7812 */ /* 0x000fca00078ec0ff */
[C---:B------:R-:W-:Y:S01]  /*3bb0*/  FMUL.FTZ R15, R14.reuse, R47 ;  /* 0x0000002f0e0f7220 */ /* 0x040fe20000410000 */
[----:B------:R-:W-:-:S03]  /*3bc0*/  FMUL.FTZ R14, R14, R13 ;  /* 0x0000000d0e0e7220 */ /* 0x000fc60000410000 */
[----:B------:R-:W-:Y:S01]  /*3bd0*/  FFMA.FTZ R15, R50, R13, -R15 ;  /* 0x0000000d320f7223 */ /* 0x000fe2000001080f */
[----:B------:R-:W-:Y:S01]  /*3be0*/  LOP3.LUT R13, R12, 0xffff0000, RZ, 0xc0, !PT ;  /* 0xffff00000c0d7812 */ /* 0x000fe200078ec0ff */
[----:B------:R-:W-:Y:S01]  /*3bf0*/  FFMA.FTZ R14, R50, R47, R14 ;  /* 0x0000002f320e7223 */ /* 0x000fe2000001000e */
[----:B------:R-:W-:-:S03]  /*3c00*/  IMAD.U32 R12, R12, 0x10000, RZ ;  /* 0x000100000c0c7824 */ /* 0x000fc600078e00ff */
[CC--:B------:R-:W-:Y:S01]  /*3c10*/  FMUL.FTZ R47, R13.reuse, R46.reuse ;  /* 0x0000002e0d2f7220 */ /* 0x0c0fe20000410000 */
[----:B------:R-:W-:Y:S01]  /*3c20*/  FMUL.FTZ R13, R13, R11 ;  /* 0x0000000b0d0d7220 */ /* 0x000fe20000410000 */
[----:B------:R-:W-:Y:S02]  /*3c30*/  F2FP.BF16.F32.PACK_AB R15, R14, R15 ;  /* 0x0000000f0e0f723e */ /* 0x000fe400000010ff */
[C---:B------:R-:W-:Y:S01]  /*3c40*/  FFMA.FTZ R11, R12.reuse, R11, -R47 ;  /* 0x0000000b0c0b7223 */ /* 0x040fe2000001082f */
[----:B------:R-:W-:Y:S01]  /*3c50*/  FFMA.FTZ R12, R12, R46, R13 ;  /* 0x0000002e0c0c7223 */ /* 0x000fe2000001000d */
[----:B------:R-:W-:Y:S02]  /*3c60*/  F2FP.BF16.F32.PACK_AB R13, R44, R45 ;  /* 0x0000002d2c0d723e */ /* 0x000fe400000010ff */
[----:B------:R-:W-:Y:S02]  /*3c70*/  F2FP.BF16.F32.PACK_AB R14, R48, R53 ;  /* 0x00000035300e723e */ /* 0x000fe400000010ff */
[----:B------:R-:W-:-:S07]  /*3c80*/  F2FP.BF16.F32.PACK_AB R12, R12, R11 ;  /* 0x0000000b0c0c723e */ /* 0x000fce00000010ff */
.L_x_424:
[----:B------:R-:W-:Y:S05]  /*3c90*/  BSYNC B2 ;  /* 0x0000000000027941 */ /* 0x000fea0003800000 */
.L_x_423:
[----:B------:R-:W-:Y:S02]  /*3ca0*/  IMAD.SHL.U32 R11, R156, 0x8, RZ ;  /* 0x000000089c0b7824 */ /* 0x000fe400078e00ff */
[----:B--2---:R-:W-:Y:S02]  /*3cb0*/  IMAD.MOV.U32 R44, RZ, RZ, R56 ;  /* 0x000000ffff2c7224 */ /* 0x004fe400078e0038 */
[----:B-1----:R-:W-:Y:S02]  /*3cc0*/  IMAD.MOV.U32 R45, RZ, RZ, R57 ;  /* 0x000000ffff2d7224 */ /* 0x002fe400078e0039 */
[----:B------:R-:W-:-:S05]  /*3cd0*/  IMAD.WIDE R44, R11, 0x2, R44 ;  /* 0x000000020b2c7825 */ /* 0x000fca00078e022c */
[----:B------:R1:W-:Y:S02]  /*3ce0*/  ST.E.128 desc[UR42][R44.64], R12 ;  /* 0x0000000c2c007985 */ /* 0x0003e4000c101d2a */
.L_x_422:
[----:B------:R-:W-:Y:S05]  /*3cf0*/  BSYNC B1 ;  /* 0x0000000000017941 */ /* 0x000fea0003800000 */
.L_x_421:
[----:B------:R-:W-:Y:S01]  /*3d00*/  LOP3.LUT P3, RZ, R20, 0x8, RZ, 0xc0, !PT ;  /* 0x0000000814ff7812 */ /* 0x000fe2000786c0ff */
[----:B------:R-:W-:-:S12]  /*3d10*/  BSSY B1, `(.L_x_425) ;  /* 0x0000039000017945 */ /* 0x000fd80003800000 */
[----:B------:R-:W-:Y:S05]  /*3d20*/  @!P3 BRA `(.L_x_426) ;  /* 0x0000000000dcb947 */ /* 0x000fea0003800000 */
[----:B-1-34-:R-:W3:Y:S04]  /*3d30*/  LDL R12, [R1+0x20] ;  /* 0x00002000010c7983 */ /* 0x01aee80000100800 */
[----:B------:R-:W4:Y:S01]  /*3d40*/  LDL R11, [R1+0x48] ;  /* 0x00004800010b7983 */ /* 0x000f220000100800 */
[C---:B--2---:R-:W-:Y:S01]  /*3d50*/  LEA R44, P3, R22.reuse, R56, 0x1 ;  /* 0x00000038162c7211 */ /* 0x044fe200078608ff */
[----:B------:R-:W-:Y:S03]  /*3d60*/  BSSY B2, `(.L_x_427) ;  /* 0x0000032000027945 */ /* 0x000fe60003800000 */
[----:B---3--:R-:W-:Y:S02]  /*3d70*/  LEA.HI.X R45, R22, R57, R12, 0x1, P3 ;  /* 0x00000039162d7211 */ /* 0x008fe400018f0c0c */
[----:B------:R1:W2:Y:S01]  /*3d80*/  LDS.128 R12, [R61+0x17000] ;  /* 0x017000003d0c7984 */ /* 0x0002a20000000c00 */
[----:B----4-:R-:W-:-:S13]  /*3d90*/  ISETP.GE.AND P3, PT, R11, R98, PT ;  /* 0x000000620b00720c */ /* 0x010fda0003f66270 */
[----:B-1----:R-:W-:Y:S05]  /*3da0*/  @P3 BRA `(.L_x_428) ;  /* 0x0000000000b43947 */ /* 0x002fea0003800000 */
[----:B------:R-:W-:Y:S02]  /*3db0*/  SHF.R.U64 R11, R42, 0x10, R43 ;  /* 0x000000102a0b7819 */ /* 0x000fe4000000122b */
[----:B------:R-:W-:Y:S02]  /*3dc0*/  SHF.R.U64 R47, R40, 0x10, R41 ;  /* 0x00000010282f7819 */ /* 0x000fe40000001229 */
[----:B------:R-:W-:Y:S02]  /*3dd0*/  PRMT R114, R114, 0x5410, R11 ;  /* 0x0000541072727816 */ /* 0x000fe4000000000b */
[----:B------:R-:W-:Y:S02]  /*3de0*/  PRMT R112, R112, 0x5410, R47 ;  /* 0x0000541070707816 */ /* 0x000fe4000000002f */
[----:B------:R-:W-:Y:S02]  /*3df0*/  SHF.R.U32.HI R40, RZ, 0x10, R43 ;  /* 0x00000010ff287819 */ /* 0x000fe4000001162b */
[----:B------:R-:W-:-:S02]  /*3e00*/  SHF.R.U32.HI R46, RZ, 0x10, R41 ;  /* 0x00000010ff2e7819 */ /* 0x000fc40000011629 */
[----:B--2---:R-:W-:Y:S02]  /*3e10*/  LOP3.LUT R11, R13, 0xffff0000, RZ, 0xc0, !PT ;  /* 0xffff00000d0b7812 */ /* 0x004fe400078ec0ff */
[C---:B------:R-:W-:Y:S01]  /*3e20*/  LOP3.LUT R42, R114.reuse, 0xffff0000, RZ, 0xc0, !PT ;  /* 0xffff0000722a7812 */ /* 0x040fe200078ec0ff */
[----:B------:R-:W-:Y:S01]  /*3e30*/  IMAD.U32 R114, R114, 0x10000, RZ ;  /* 0x0001000072727824 */ /* 0x000fe200078e00ff */
[C---:B------:R-:W-:Y:S01]  /*3e40*/  LOP3.LUT R41, R112.reuse, 0xffff0000, RZ, 0xc0, !PT ;  /* 0xffff000070297812 */ /* 0x040fe200078ec0ff */
[----:B------:R-:W-:Y:S01]  /*3e50*/  IMAD.U32 R112, R112, 0x10000, RZ ;  /* 0x0001000070707824 */ /* 0x000fe200078e00ff */
[----:B------:R-:W-:Y:S01]  /*3e60*/  PRMT R115, R115, 0x5410, R40 ;  /* 0x0000541073737816 */ /* 0x000fe20000000028 */
[----:B------:R-:W-:Y:S02]  /*3e70*/  IMAD.U32 R40, R13, 0x10000, RZ ;  /* 0x000100000d287824 */ /* 0x000fe400078e00ff */
[C---:B------:R-:W-:Y:S01]  /*3e80*/  FMUL.FTZ R13, R11.reuse, R42 ;  /* 0x0000002a0b0d7220 */ /* 0x040fe20000410000 */
[----:B------:R-:W-:Y:S01]  /*3e90*/  FMUL.FTZ R43, R11, R41 ;  /* 0x000000290b2b7220 */ /* 0x000fe20000410000 */
[----:B------:R-:W-:-:S02]  /*3ea0*/  PRMT R113, R113, 0x5410, R46 ;  /* 0x0000541071717816 */ /* 0x000fc4000000002e */
[C---:B------:R-:W-:Y:S01]  /*3eb0*/  FFMA.FTZ R11, R40.reuse, R41, -R13 ;  /* 0x00000029280b7223 */ /* 0x040fe2000001080d */
[----:B------:R-:W-:Y:S01]  /*3ec0*/  FFMA.FTZ R40, R40, R42, R43 ;  /* 0x0000002a28287223 */ /* 0x000fe2000001002b */
[C---:B------:R-:W-:Y:S01]  /*3ed0*/  LOP3.LUT R13, R14.reuse, 0xffff0000, RZ, 0xc0, !PT ;  /* 0xffff00000e0d7812 */ /* 0x040fe200078ec0ff */
[C---:B------:R-:W-:Y:S01]  /*3ee0*/  IMAD.U32 R42, R115.reuse, 0x10000, RZ ;  /* 0x00010000732a7824 */ /* 0x040fe200078e00ff */
[----:B------:R-:W-:Y:S01]  /*3ef0*/  LOP3.LUT R115, R115, 0xffff0000, RZ, 0xc0, !PT ;  /* 0xffff000073737812 */ /* 0x000fe200078ec0ff */
[C---:B------:R-:W-:Y:S01]  /*3f00*/  IMAD.U32 R41, R113.reuse, 0x10000, RZ ;  /* 0x0001000071297824 */ /* 0x040fe200078e00ff */
[----:B------:R-:W-:Y:S01]  /*3f10*/  LOP3.LUT R113, R113, 0xffff0000, RZ, 0xc0, !PT ;  /* 0xffff000071717812 */ /* 0x000fe200078ec0ff */
[----:B------:R-:W-:Y:S02]  /*3f20*/  IMAD.U32 R14, R14, 0x10000, RZ ;  /* 0x000100000e0e7824 */ /* 0x000fe400078e00ff */
[C---:B------:R-:W-:Y:S01]  /*3f30*/  FMUL.FTZ R43, R13.reuse, R42 ;  /* 0x0000002a0d2b7220 */ /* 0x040fe20000410000 */
[----:B------:R-:W-:Y:S01]  /*3f40*/  FMUL.FTZ R47, R13, R41 ;  /* 0x000000290d2f7220 */ /* 0x000fe20000410000 */
[----:B------:R-:W-:-:S02]  /*3f50*/  F2FP.BF16.F32.PACK_AB R11, R40, R11 ;  /* 0x0000000b280b723e */ /* 0x000fc400000010ff */
[----:B------:R-:W-:Y:S01]  /*3f60*/  FFMA.FTZ R13, R14, R41, -R43 ;  /* 0x000000290e0d7223 */ /* 0x000fe2000001082b */
[----:B------:R-:W-:Y:S01]  /*3f70*/  LOP3.LUT R43, R12, 0xffff0000, RZ, 0xc0, !PT ;  /* 0xffff00000c2b7812 */ /* 0x000fe200078ec0ff */
[----:B------:R-:W-:Y:S01]  /*3f80*/  FFMA.FTZ R14, R14, R42, R47 ;  /* 0x0000002a0e0e7223 */ /* 0x000fe2000001002f */
[C---:B------:R-:W-:Y:S01]  /*3f90*/  LOP3.LUT R41, R15.reuse, 0xffff0000, RZ, 0xc0, !PT ;  /* 0xffff00000f297812 */ /* 0x040fe200078ec0ff */
[----:B------:R-:W-:Y:S02]  /*3fa0*/  IMAD.U32 R42, R15, 0x10000, RZ ;  /* 0x000100000f2a7824 */ /* 0x000fe400078e00ff */
[----:B------:R-:W-:Y:S02]  /*3fb0*/  IMAD.U32 R15, R12, 0x10000, RZ ;  /* 0x000100000c0f7824 */ /* 0x000fe400078e00ff */
[----:B------:R-:W-:Y:S01]  /*3fc0*/  FMUL.FTZ R12, R43, R114 ;  /* 0x000000722b0c7220 */ /* 0x000fe20000410000 */
[C---:B------:R-:W-:Y:S01]  /*3fd0*/  FMUL.FTZ R47, R41.reuse, R115 ;  /* 0x00000073292f7220 */ /* 0x040fe20000410000 */
[-C--:B------:R-:W-:Y:S01]  /*3fe0*/  FMUL.FTZ R46, R41, R113.reuse ;  /* 0x00000071292e7220 */ /* 0x080fe20000410000 */
[-C--:B------:R-:W-:Y:S01]  /*3ff0*/  FMUL.FTZ R43, R43, R112.reuse ;  /* 0x000000702b2b7220 */ /* 0x080fe20000410000 */
[C---:B------:R-:W-:Y:S01]  /*4000*/  FFMA.FTZ R12, R15.reuse, R112, -R12 ;  /* 0x000000700f0c7223 */ /* 0x040fe2000001080c */
[C---:B------:R-:W-:Y:S01]  /*4010*/  FFMA.FTZ R47, R42.reuse, R113, -R47 ;  /* 0x000000712a2f7223 */ /* 0x040fe2000001082f */
[----:B------:R-:W-:Y:S01]  /*4020*/  FFMA.FTZ R46, R42, R115, R46 ;  /* 0x000000732a2e7223 */ /* 0x000fe2000001002e */
[----:B------:R-:W-:Y:S01]  /*4030*/  FFMA.FTZ R43, R15, R114, R43 ;  /* 0x000000720f2b7223 */ /* 0x000fe2000001002b */
[----:B------:R-:W-:Y:S01]  /*4040*/  F2FP.BF16.F32.PACK_AB R14, R14, R13 ;  /* 0x0000000d0e0e723e */ /* 0x000fe200000010ff */
[----:B------:R-:W-:-:S02]  /*4050*/  IMAD.MOV.U32 R13, RZ, RZ, R11 ;  /* 0x000000ffff0d7224 */ /* 0x000fc400078e000b */
[----:B------:R-:W-:Y:S02]  /*4060*/  F2FP.BF16.F32.PACK_AB R15, R46, R47 ;  /* 0x0000002f2e0f723e */ /* 0x000fe400000010ff */
[----:B------:R-:W-:-:S07]  /*4070*/  F2FP.BF16.F32.PACK_AB R12, R43, R12 ;  /* 0x0000000c2b0c723e */ /* 0x000fce00000010ff */
.L_x_428:
[----:B------:R-:W-:Y:S05]  /*4080*/  BSYNC B2 ;  /* 0x0000000000027941 */ /* 0x000fea0003800000 */
.L_x_427:
[----:B--2---:R1:W-:Y:S02]  /*4090*/  ST.E.128 desc[UR42][R44.64], R12 ;  /* 0x0000000c2c007985 */ /* 0x0043e4000c101d2a */
.L_x_426:
[----:B------:R-:W-:Y:S05]  /*40a0*/  BSYNC B1 ;  /* 0x0000000000017941 */ /* 0x000fea0003800000 */
.L_x_425:
        /* <DEDUP_REMOVED lines=12> */
[----:B------:R-:W-:Y:S01]  /*4170*/  SHF.R.U64 R44, R36, 0x10, R37 ;  /* 0x00000010242c7819 */ /* 0x000fe20000001225 */
[----:B--2---:R-:W-:Y:S01]  /*4180*/  IMAD.U32 R36, R14, 0x10000, RZ ;  /* 0x000100000e247824 */ /* 0x004fe200078e00ff */
[----:B------:R-:W-:Y:S01]  /*4190*/  SHF.R.U32.HI R38, RZ, 0x10, R39 ;  /* 0x00000010ff267819 */ /* 0x000fe20000011627 */
[----:B------:R-:W-:Y:S01]  /*41a0*/  IMAD.U32 R39, R13, 0x10000, RZ ;  /* 0x000100000d277824 */ /* 0x000fe200078e00ff */
[----:B------:R-:W-:Y:S02]  /*41b0*/  SHF.R.U32.HI R42, RZ, 0x10, R37 ;  /* 0x00000010ff2a7819 */ /* 0x000fe40000011625 */
[----:B------:R-:W-:Y:S02]  /*41c0*/  PRMT R110, R110, 0x5410, R43 ;  /* 0x000054106e6e7816 */ /* 0x000fe4000000002b */
[----:B------:R-:W-:-:S02]  /*41d0*/  PRMT R107, R107, 0x5410, R44 ;  /* 0x000054106b6b7816 */ /* 0x000fc4000000002c */
[----:B------:R-:W-:Y:S02]  /*41e0*/  PRMT R111, R111, 0x5410, R38 ;  /* 0x000054106f6f7816 */ /* 0x000fe40000000026 */
[----:B------:R-:W-:Y:S02]  /*41f0*/  PRMT R109, R109, 0x5410, R42 ;  /* 0x000054106d6d7816 */ /* 0x000fe4000000002a */
[----:B------:R-:W-:Y:S01]  /*4200*/  LOP3.LUT R38, R13, 0xffff0000, RZ, 0xc0, !PT ;  /* 0xffff00000d267812 */ /* 0x000fe200078ec0ff */
[----:B------:R-:W-:Y:S01]  /*4210*/  IMAD.U32 R13, R12, 0x10000, RZ ;  /* 0x000100000c0d7824 */ /* 0x000fe200078e00ff */
[C---:B------:R-:W-:Y:S01]  /*4220*/  LOP3.LUT R44, R110.reuse, 0xffff0000, RZ, 0xc0, !PT ;  /* 0xffff00006e2c7812 */ /* 0x040fe200078ec0ff */
[----:B------:R-:W-:Y:S01]  /*4230*/  IMAD.U32 R43, R109, 0x10000, RZ ;  /* 0x000100006d2b7824 */ /* 0x000fe200078e00ff */
[----:B------:R-:W-:Y:S01]  /*4240*/  LOP3.LUT R42, R107, 0xffff0000, RZ, 0xc0, !PT ;  /* 0xffff00006b2a7812 */ /* 0x000fe200078ec0ff */
[----:B------:R-:W-:Y:S01]  /*4250*/  IMAD.U32 R110, R110, 0x10000, RZ ;  /* 0x000100006e6e7824 */ /* 0x000fe200078e00ff */
[----:B------:R-:W-:Y:S01]  /*4260*/  LOP3.LUT R37, R14, 0xffff0000, RZ, 0xc0, !PT ;  /* 0xffff00000e257812 */ /* 0x000fe200078ec0ff */
[C---:B------:R-:W-:Y:S01]  /*4270*/  FMUL.FTZ R46, R38.reuse, R44 ;  /* 0x0000002c262e7220 */ /* 0x040fe20000410000 */
[C---:B------:R-:W-:Y:S01]  /*4280*/  LOP3.LUT R11, R15.reuse, 0xffff0000, RZ, 0xc0, !PT ;  /* 0xffff00000f0b7812 */ /* 0x040fe200078ec0ff */
[----:B------:R-:W-:Y:S01]  /*4290*/  FMUL.FTZ R45, R38, R42 ;  /* 0x0000002a262d7220 */ /* 0x000fe20000410000 */
[----:B------:R-:W-:Y:S01]  /*42a0*/  IMAD.U32 R14, R15, 0x10000, RZ ;  /* 0x000100000f0e7824 */ /* 0x000fe200078e00ff */
[----:B------:R-:W-:Y:S01]  /*42b0*/  LOP3.LUT R38, R12, 0xffff0000, RZ, 0xc0, !PT ;  /* 0xffff00000c267812 */ /* 0x000fe200078ec0ff */
[----:B------:R-:W-:-:S02]  /*42c0*/  IMAD.U32 R15, R111, 0x10000, RZ ;  /* 0x000100006f0f7824 */ /* 0x000fc400078e00ff */
[C---:B------:R-:W-:Y:S01]  /*42d0*/  FFMA.FTZ R12, R39.reuse, R42, -R46 ;  /* 0x0000002a270c7223 */ /* 0x040fe2000001082e */
[----:B------:R-:W-:Y:S01]  /*42e0*/  FFMA.FTZ R39, R39, R44, R45 ;  /* 0x0000002c27277223 */ /* 0x000fe2000001002d */
[----:B------:R-:W-:Y:S01]  /*42f0*/  FMUL.FTZ R45, R37, R43 ;  /* 0x0000002b252d7220 */ /* 0x000fe20000410000 */
[----:B------:R-:W-:Y:S01]  /*4300*/  LOP3.LUT R111, R111, 0xffff0000, RZ, 0xc0, !PT ;  /* 0xffff00006f6f7812 */ /* 0x000fe200078ec0ff */
[-C--:B------:R-:W-:Y:S01]  /*4310*/  FMUL.FTZ R47, R37, R15.reuse ;  /* 0x0000000f252f7220 */ /* 0x080fe20000410000 */
[----:B------:R-:W-:Y:S01]  /*4320*/  LOP3.LUT R109, R109, 0xffff0000, RZ, 0xc0, !PT ;  /* 0xffff00006d6d7812 */ /* 0x000fe200078ec0ff */
[----:B------:R-:W-:Y:S02]  /*4330*/  IMAD.U32 R107, R107, 0x10000, RZ ;  /* 0x000100006b6b7824 */ /* 0x000fe400078e00ff */
[C---:B------:R-:W-:Y:S01]  /*4340*/  FFMA.FTZ R42, R36.reuse, R15, R45 ;  /* 0x0000000f242a7223 */ /* 0x040fe2000001002d */
[----:B------:R-:W-:Y:S01]  /*4350*/  FFMA.FTZ R37, R36, R43, -R47 ;  /* 0x0000002b24257223 */ /* 0x000fe2000001082f */
[C---:B------:R-:W-:Y:S01]  /*4360*/  FMUL.FTZ R15, R11.reuse, R111 ;  /* 0x0000006f0b0f7220 */ /* 0x040fe20000410000 */
[----:B------:R-:W-:Y:S01]  /*4370*/  FMUL.FTZ R44, R11, R109 ;  /* 0x0000006d0b2c7220 */ /* 0x000fe20000410000 */
[CC--:B------:R-:W-:Y:S01]  /*4380*/  FMUL.FTZ R36, R38.reuse, R110.reuse ;  /* 0x0000006e26247220 */ /* 0x0c0fe20000410000 */
[----:B------:R-:W-:Y:S01]  /*4390*/  FMUL.FTZ R11, R38, R107 ;  /* 0x0000006b260b7220 */ /* 0x000fe20000410000 */
[C---:B------:R-:W-:Y:S01]  /*43a0*/  FFMA.FTZ R15, R14.reuse, R109, -R15 ;  /* 0x0000006d0e0f7223 */ /* 0x040fe2000001080f */
[----:B------:R-:W-:Y:S01]  /*43b0*/  FFMA.FTZ R44, R14, R111, R44 ;  /* 0x0000006f0e2c7223 */ /* 0x000fe2000001002c */
[C---:B------:R-:W-:Y:S01]  /*43c0*/  FFMA.FTZ R36, R13.reuse, R107, -R36 ;  /* 0x0000006b0d247223 */ /* 0x040fe20000010824 */
[----:B------:R-:W-:Y:S01]  /*43d0*/  FFMA.FTZ R11, R13, R110, R11 ;  /* 0x0000006e0d0b7223 */ /* 0x000fe2000001000b */
[----:B------:R-:W-:-:S02]  /*43e0*/  F2FP.BF16.F32.PACK_AB R13, R39, R12 ;  /* 0x0000000c270d723e */ /* 0x000fc400000010ff */
[----:B------:R-:W-:Y:S02]  /*43f0*/  F2FP.BF16.F32.PACK_AB R15, R44, R15 ;  /* 0x0000000f2c0f723e */ /* 0x000fe400000010ff */
[----:B------:R-:W-:Y:S02]  /*4400*/  F2FP.BF16.F32.PACK_AB R14, R42, R37 ;  /* 0x000000252a0e723e */ /* 0x000fe400000010ff */
[----:B------:R-:W-:-:S07]  /*4410*/  F2FP.BF16.F32.PACK_AB R12, R11, R36 ;  /* 0x000000240b0c723e */ /* 0x000fce00000010ff */
.L_x_432:
[----:B------:R-:W-:Y:S05]  /*4420*/  BSYNC B2 ;  /* 0x0000000000027941 */ /* 0x000fea0003800000 */
.L_x_431:
[----:B--2---:R1:W-:Y:S02]  /*4430*/  ST.E.128 desc[UR42][R40.64], R12 ;  /* 0x0000000c28007985 */ /* 0x0043e4000c101d2a */
.L_x_430:
[----:B------:R-:W-:Y:S05]  /*4440*/  BSYNC B1 ;  /* 0x0000000000017941 */ /* 0x000fea0003800000 */
.L_x_429:
[----:B------:R-:W-:-:S13]  /*4450*/  LOP3.LUT P3, RZ, R20, 0x20, RZ, 0xc0, !PT ;  /* 0x0000002014ff7812 */ /* 0x000fda000786c0ff */
        /* <DEDUP_REMOVED lines=9> */
[--C-:B------:R-:W-:Y:S01]  /*44f0*/  SHF.R.U64 R39, R32, 0x10, R33.reuse ;  /* 0x0000001020277819 */ /* 0x100fe20000001221 */
[----:B--2---:R-:W-:Y:S01]  /*4500*/  IMAD.U32 R32, R14, 0x10000, RZ ;  /* 0x000100000e207824 */ /* 0x004fe200078e00ff */
[----:B------:R-:W-:Y:S02]  /*4510*/  SHF.R.U32.HI R38, RZ, 0x10, R33 ;  /* 0x00000010ff267819 */ /* 0x000fe40000011621 */
[----:B------:R-:W-:Y:S02]  /*4520*/  SHF.R.U64 R33, R34, 0x10, R35 ;  /* 0x0000001022217819 */ /* 0x000fe40000001223 */
[----:B------:R-:W-:Y:S02]  /*4530*/  PRMT R58, R58, 0x5410, R39 ;  /* 0x000054103a3a7816 */ /* 0x000fe40000000027 */
[----:B------:R-:W-:Y:S02]  /*4540*/  PRMT R104, R104, 0x5410, R33 ;  /* 0x0000541068687816 */ /* 0x000fe40000000021 */
[----:B------:R-:W-:-:S02]  /*4550*/  SHF.R.U32.HI R35, RZ, 0x10, R35 ;  /* 0x00000010ff237819 */ /* 0x000fc40000011623 */
[----:B------:R-:W-:Y:S02]  /*4560*/  PRMT R59, R59, 0x5410, R38 ;  /* 0x000054103b3b7816 */ /* 0x000fe40000000026 */
[----:B------:R-:W-:Y:S02]  /*4570*/  LOP3.LUT R33, R13, 0xffff0000, RZ, 0xc0, !PT ;  /* 0xffff00000d217812 */ /* 0x000fe400078ec0ff */
[C---:B------:R-:W-:Y:S01]  /*4580*/  LOP3.LUT R40, R104.reuse, 0xffff0000, RZ, 0xc0, !PT ;  /* 0xffff000068287812 */ /* 0x040fe200078ec0ff */
[----:B------:R-:W-:Y:S01]  /*4590*/  IMAD.U32 R104, R104, 0x10000, RZ ;  /* 0x0001000068687824 */ /* 0x000fe200078e00ff */
[C---:B------:R-:W-:Y:S01]  /*45a0*/  LOP3.LUT R38, R58.reuse, 0xffff0000, RZ, 0xc0, !PT ;  /* 0xffff00003a267812 */ /* 0x040fe200078ec0ff */
[----:B------:R-:W-:Y:S01]  /*45b0*/  IMAD.U32 R58, R58, 0x10000, RZ ;  /* 0x000100003a3a7824 */ /* 0x000fe200078e00ff */
[----:B------:R-:W-:Y:S01]  /*45c0*/  PRMT R106, R106, 0x5410, R35 ;  /* 0x000054106a6a7816 */ /* 0x000fe20000000023 */
[C---:B------:R-:W-:Y:S01]  /*45d0*/  FMUL.FTZ R42, R33.reuse, R40 ;  /* 0x00000028212a7220 */ /* 0x040fe20000410000 */
[----:B------:R-:W-:Y:S01]  /*45e0*/  LOP3.LUT R34, R14, 0xffff0000, RZ, 0xc0, !PT ;  /* 0xffff00000e227812 */ /* 0x000fe200078ec0ff */
[-C--:B------:R-:W-:Y:S01]  /*45f0*/  FMUL.FTZ R33, R33, R38.reuse ;  /* 0x0000002621217220 */ /* 0x080fe20000410000 */
[----:B------:R-:W-:Y:S01]  /*4600*/  LOP3.LUT R11, R15, 0xffff0000, RZ, 0xc0, !PT ;  /* 0xffff00000f0b7812 */ /* 0x000fe200078ec0ff */
[----:B------:R-:W-:Y:S01]  /*4610*/  IMAD.U32 R35, R59, 0x10000, RZ ;  /* 0x000100003b237824 */ /* 0x000fe200078e00ff */
[----:B------:R-:W-:Y:S01]  /*4620*/  SHF.L.U32 R14, R15, 0x10, RZ ;  /* 0x000000100f0e7819 */ /* 0x000fe200000006ff */
[----:B------:R-:W-:Y:S01]  /*4630*/  IMAD.U32 R15, R13, 0x10000, RZ ;  /* 0x000100000d0f7824 */ /* 0x000fe200078e00ff */
[----:B------:R-:W-:Y:S01]  /*4640*/  LOP3.LUT R59, R59, 0xffff0000, RZ, 0xc0, !PT ;  /* 0xffff00003b3b7812 */ /* 0x000fe200078ec0ff */
[C---:B------:R-:W-:Y:S01]  /*4650*/  IMAD.U32 R39, R106.reuse, 0x10000, RZ ;  /* 0x000100006a277824 */ /* 0x040fe200078e00ff */
[----:B------:R-:W-:Y:S01]  /*4660*/  LOP3.LUT R106, R106, 0xffff0000, RZ, 0xc0, !PT ;  /* 0xffff00006a6a7812 */ /* 0x000fe200078ec0ff */
[C---:B------:R-:W-:Y:S01]  /*4670*/  FFMA.FTZ R42, R15.reuse, R38, -R42 ;  /* 0x000000260f2a7223 */ /* 0x040fe2000001082a */
[----:B------:R-:W-:Y:S01]  /*4680*/  FFMA.FTZ R33, R15, R40, R33 ;  /* 0x000000280f217223 */ /* 0x000fe20000010021 */
[----:B------:R-:W-:Y:S01]  /*4690*/  FMUL.FTZ R15, R34, R35 ;  /* 0x00000023220f7220 */ /* 0x000fe20000410000 */
[----:B------:R-:W-:-:S02]  /*46a0*/  IMAD.U32 R13, R12, 0x10000, RZ ;  /* 0x000100000c0d7824 */ /* 0x000fc400078e00ff */
[-C--:B------:R-:W-:Y:S01]  /*46b0*/  FMUL.FTZ R41, R34, R39.reuse ;  /* 0x0000002722297220 */ /* 0x080fe20000410000 */
[----:B------:R-:W-:Y:S01]  /*46c0*/  LOP3.LUT R12, R12, 0xffff0000, RZ, 0xc0, !PT ;  /* 0xffff00000c0c7812 */ /* 0x000fe200078ec0ff */
[C---:B------:R-:W-:Y:S01]  /*46d0*/  FFMA.FTZ R34, R32.reuse, R39, R15 ;  /* 0x0000002720227223 */ /* 0x040fe2000001000f */
[C---:B------:R-:W-:Y:S01]  /*46e0*/  FMUL.FTZ R15, R11.reuse, R106 ;  /* 0x0000006a0b0f7220 */ /* 0x040fe20000410000 */
[----:B------:R-:W-:Y:S01]  /*46f0*/  FFMA.FTZ R41, R32, R35, -R41 ;  /* 0x0000002320297223 */ /* 0x000fe20000010829 */
[-C--:B------:R-:W-:Y:S01]  /*4700*/  FMUL.FTZ R35, R11, R59.reuse ;  /* 0x0000003b0b237220 */ /* 0x080fe20000410000 */
[C---:B------:R-:W-:Y:S01]  /*4710*/  FMUL.FTZ R32, R12.reuse, R104 ;  /* 0x000000680c207220 */ /* 0x040fe20000410000 */
        /* <DEDUP_REMOVED lines=9> */
.L_x_434:
[----:B------:R-:W-:Y:S05]  /*47b0*/  BSYNC B1 ;  /* 0x0000000000017941 */ /* 0x000fea0003800000 */
.L_x_433:
[----:B--2---:R1:W-:Y:S01]  /*47c0*/  ST.E.128 desc[UR42][R36.64], R12 ;  /* 0x0000000c24007985 */ /* 0x0043e2000c101d2a */
[----:B------:R-:W-:Y:S05]  /*47d0*/  BRA `(.L_x_412) ;  /* 0x0000002000a87947 */ /* 0x000fea0003800000 */
.L_x_405:
        /* <DEDUP_REMOVED lines=15> */
[----:B------:R-:W-:Y:S01]  /*48d0*/  IADD3 R14, P2, R66, R14, RZ ;  /* 0x0000000e420e7210 */ /* 0x000fe20007f5e0ff */
[----:B------:R-:W-:Y:S01]  /*48e0*/  ULDC.64 UR4, c[0x0][0x3e8] ;  /* 0x0000fa0000047ab9 */ /* 0x000fe20000000a00 */
[----:B------:R-:W-:Y:S02]  /*48f0*/  CS2R R42, SRZ ;  /* 0x00000000002a7805 */ /* 0x000fe4000001ff00 */
[----:B------:R-:W-:Y:S02]  /*4900*/  CS2R R40, SRZ ;  /* 0x0000000000287805 */ /* 0x000fe4000001ff00 */
[----:B------:R-:W-:Y:S01]  /*4910*/  CS2R R54, SRZ ;  /* 0x0000000000367805 */ /* 0x000fe2000001ff00 */
[----:B------:R-:W-:Y:S01]  /*4920*/  IMAD.X R13, R11, 0x1, R83, P2 ;  /* 0x000000010b0d7824 */ /* 0x000fe200010e0653 */
[----:B------:R-:W-:Y:S02]  /*4930*/  IADD3 R11, P2, R70, R12, RZ ;  /* 0x0000000c460b7210 */ /* 0x000fe40007f5e0ff */
[----:B------:R-:W-:-:S03]  /*4940*/  CS2R R52, SRZ ;  /* 0x0000000000347805 */ /* 0x000fc6000001ff00 */
        /* <DEDUP_REMOVED lines=8> */
[----:B------:R-:W-:Y:S02]  /*49d0*/  CS2R R36, SRZ ;  /* 0x0000000000247805 */ /* 0x000fe4000001ff00 */
[----:B------:R-:W-:Y:S02]  /*49e0*/  CS2R R50, SRZ ;  /* 0x0000000000327805 */ /* 0x000fe4000001ff00 */
[----:B------:R-:W-:-:S05]  /*49f0*/  CS2R R48, SRZ ;  /* 0x0000000000307805 */ /* 0x000fca000001ff00 */
[----:B------:R0:W5:Y:S04]  /*4a00*/  @!P2 LDG.E.128 R40, desc[UR42][R12.64] ;  /* 0x0000002a0c28a981 */ /* 0x000168000c1e1d00 */
[----:B------:R0:W5:Y:S01]  /*4a10*/  @!P2 LDG.E.128 R52, desc[UR42][R14.64] ;  /* 0x0000002a0e34a981 */ /* 0x000162000c1e1d00 */
[----:B------:R-:W-:Y:S02]  /*4a20*/  ISETP.GE.AND P2, PT, R0, R98, PT ;  /* 0x000000620000720c */ /* 0x000fe40003f46270 */
[----:B------:R-:W-:Y:S02]  /*4a30*/  CS2R R34, SRZ ;  /* 0x0000000000227805 */ /* 0x000fe4000001ff00 */
[----:B------:R-:W-:Y:S02]  /*4a40*/  CS2R R32, SRZ ;  /* 0x0000000000207805 */ /* 0x000fe4000001ff00 */
[----:B------:R-:W-:-:S02]  /*4a50*/  CS2R R46, SRZ ;  /* 0x00000000002e7805 */ /* 0x000fc4000001ff00 */
[----:B------:R-:W-:-:S05]  /*4a60*/  CS2R R44, SRZ ;  /* 0x00000000002c7805 */ /* 0x000fca000001ff00 */
[----:B------:R0:W5:Y:S04]  /*4a70*/  @!P2 LDG.E.128 R36, desc[UR42][R12.64+0x20] ;  /* 0x0000202a0c24a981 */ /* 0x000168000c1e1d00 */
[----:B------:R0:W5:Y:S01]  /*4a80*/  @!P2 LDG.E.128 R48, desc[UR42][R14.64+0x20] ;  /* 0x0000202a0e30a981 */ /* 0x000162000c1e1d00 */
[----:B------:R-:W-:-:S13]  /*4a90*/  ISETP.GE.AND P2, PT, R3, R98, PT ;  /* 0x000000620300720c */ /* 0x000fda0003f46270 */
[----:B------:R0:W5:Y:S04]  /*4aa0*/  @!P2 LDG.E.128 R32, desc[UR42][R12.64+0x40] ;  /* 0x0000402a0c20a981 */ /* 0x000168000c1e1d00 */
[----:B------:R0:W5:Y:S02]  /*4ab0*/  @!P2 LDG.E.128 R44, desc[UR42][R14.64+0x40] ;  /* 0x0000402a0e2ca981 */ /* 0x000164000c1e1d00 */
.L_x_436:
[----:B------:R-:W-:Y:S05]  /*4ac0*/  BSYNC B1 ;  /* 0x0000000000017941 */ /* 0x000fea0003800000 */
.L_x_435:
[----:B-----5:R-:W-:Y:S01]  /*4ad0*/  IMAD.MOV.U32 R11, RZ, RZ, R34 ;  /* 0x000000ffff0b7224 */ /* 0x020fe200078e0022 */
[----:B------:R-:W-:Y:S01]  /*4ae0*/  UISETP.NE.AND UP0, UPT, UR39, 0x3, UPT ;  /* 0x000000032700788c */ /* 0x000fe2000bf05270 */
[----:B0-----:R-:W-:Y:S02]  /*4af0*/  IMAD.MOV.U32 R12, RZ, RZ, R35 ;  /* 0x000000ffff0c7224 */ /* 0x001fe400078e0023 */
[----:B------:R-:W-:Y:S02]  /*4b00*/  IMAD.MOV.U32 R13, RZ, RZ, R32 ;  /* 0x000000ffff0d7224 */ /* 0x000fe400078e0020 */
[----:B------:R-:W-:Y:S01]  /*4b10*/  IMAD.MOV.U32 R14, RZ, RZ, R39 ;  /* 0x000000ffff0e7224 */ /* 0x000fe200078e0027 */
[----:B------:R-:W-:Y:S01]  /*4b20*/  PRMT R110, R11, 0x5410, R12 ;  /* 0x000054100b6e7816 */ /* 0x000fe2000000000c */
[----:B------:R-:W-:Y:S01]  /*4b30*/  IMAD.MOV.U32 R11, RZ, RZ, R33 ;  /* 0x000000ffff0b7224 */ /* 0x000fe200078e0021 */
[----:B------:R-:W-:Y:S01]  /*4b40*/  PLOP3.LUT P2, PT, PT, PT, UP0, 0x80, 0x0 ;  /* 0x000000000000781c */ /* 0x000fe20003f4f008 */
[----:B------:R-:W-:-:S03]  /*4b50*/  IMAD.MOV.U32 R12, RZ, RZ, R38 ;  /* 0x000000ffff0c7224 */ /* 0x000fc600078e0026 */
[----:B------:R-:W-:Y:S01]  /*4b60*/  PRMT R111, R13, 0x5410, R11 ;  /* 0x000054100d6f7816 */ /* 0x000fe2000000000b */
[----:B------:R-:W-:Y:S01]  /*4b70*/  IMAD.MOV.U32 R11, RZ, RZ, R36 ;  /* 0x000000ffff0b7224 */ /* 0x000fe200078e0024 */
[----:B------:R-:W-:Y:S01]  /*4b80*/  PRMT R116, R14, 0x5410, R12 ;  /* 0x000054100e747816 */ /* 0x000fe2000000000c */
[----:B------:R-:W-:-:S05]  /*4b90*/  IMAD.MOV.U32 R12, RZ, RZ, R37 ;  /* 0x000000ffff0c7224 */ /* 0x000fca00078e0025 */
[----:B------:R-:W-:Y:S01]  /*4ba0*/  PRMT R117, R12, 0x5410, R11 ;  /* 0x000054100c757816 */ /* 0x000fe2000000000b */
[----:B------:R-:W-:Y:S02]  /*4bb0*/  IMAD.MOV.U32 R11, RZ, RZ, R42 ;  /* 0x000000ffff0b7224 */ /* 0x000fe400078e002a */
        /* <DEDUP_REMOVED lines=11> */
[----:B------:R-:W-:Y:S01]  /*4c70*/  IMAD.MOV.U32 R12, RZ, RZ, R50 ;  /* 0x000000ffff0c7224 */ /* 0x000fe200078e0032 */
[----:B------:R-:W-:-:S04]  /*4c80*/  MOV R11, R51 ;  /* 0x00000033000b7202 */ /* 0x000fc80000000f00 */
        /* <DEDUP_REMOVED lines=10> */
[----:B------:R-:W-:Y:S06]  /*4d30*/  @!P2 BRA `(.L_x_437) ;  /* 0x000000000004a947 */ /* 0x000fec0003800000 */
[----:B------:R-:W-:Y:S01]  /*4d40*/  BPT.TRAP 0x1 ;  /* 0x000000040000795c */ /* 0x000fe20000300000 */
.L_x_437:
[----:B------:R-:W-:Y:S01]  /*4d50*/  IMAD R60, R18, 0x8, R2 ;  /* 0x00000008123c7824 */ /* 0x000fe200078e0202 */
[----:B------:R-:W-:Y:S01]  /*4d60*/  SHF.L.U32 R81, R137, 0x1f, RZ ;  /* 0x0000001f89517819 */ /* 0x000fe200000006ff */
[----:B------:R-:W-:Y:S03]  /*4d70*/  BSSY B1, `(.L_x_438) ;  /* 0x0000003000017945 */ /* 0x000fe60003800000 */
[----:B------:R-:W0:Y:S02]  /*4d80*/  SYNCS.PHASECHK.TRANS64.TRYWAIT P4, [R60+URZ+0x2d890], R81 ;  /* 0x02d890513c0075a7 */ /* 0x000e24000808017f */
[----:B0-----:R-:W-:Y:S05]  /*4d90*/  @!P4 BRA `(.L_x_439) ;  /* 0x000001540024c947 */ /* 0x001fea0003800000 */
.L_x_664:
[----:B------:R-:W-:Y:S05]  /*4da0*/  BSYNC B1 ;  /* 0x0000000000017941 */ /* 0x000fea0003800000 */
.L_x_438:
[----:B------:R-:W-:-:S03]  /*4db0*/  UMOV UR4, 0xffffffff ;  /* 0xffffffff00047882 */ /* 0x000fc60000000000 */
[----:B------:R-:W-:Y:S05]  /*4dc0*/  BRA.DIV UR4, `(.L_x_440) ;  /* 0x00000156042c7947 */ /* 0x000fea000b800000 */
[----:B------:R1:W2:Y:S04]  /*4dd0*/  SHFL.IDX PT, R87, R57, RZ, 0x1e1f ;  /* 0x001e1fff39577589 */ /* 0x0002a800000e0000 */
[----:B------:R1:W3:Y:S02]  /*4de0*/  SHFL.IDX PT, R86, R56, RZ, 0x1e1f ;  /* 0x001e1fff38567589 */ /* 0x0002e400000e0000 */
.L_x_668:
[----:B------:R-:W-:Y:S05]  /*4df0*/  @P3 BRA `(.L_x_412) ;  /* 0x0000001c00203947 */ /* 0x000fea0003800000 */
[----:B------:R-:W4:Y:S01]  /*4e00*/  LDC R11, c[0x0][0x2f4] ;  /* 0x0000bd00ff0b7b82 */ /* 0x000f220000000800 */
[----:B------:R-:W-:Y:S01]  /*4e10*/  ISETP.NE.AND P3, PT, R21, RZ, PT ;  /* 0x000000ff1500720c */ /* 0x000fe20003f65270 */
[----:B------:R-:W-:Y:S01]  /*4e20*/  BSSY B1, `(.L_x_441) ;  /* 0x000007d000017945 */ /* 0x000fe20003800000 */
[----:B----4-:R-:W-:-:S11]  /*4e30*/  IMAD.IADD R103, R11, 0x1, -R99 ;  /* 0x000000010b677824 */ /* 0x010fd600078e0a63 */
[----:B------:R-:W-:Y:S05]  /*4e40*/  @!P3 BRA `(.L_x_442) ;  /* 0x0000000400e8b947 */ /* 0x000fea0003800000 */
[----:B------:R-:W-:Y:S01]  /*4e50*/  SEL R12, R99, R103, !P0 ;  /* 0x00000067630c7207 */ /* 0x000fe20004000000 */
[----:B------:R-:W-:Y:S01]  /*4e60*/  BSSY B2, `(.L_x_443) ;  /* 0x0000072000027945 */ /* 0x000fe20003800000 */
[----:B------:R-:W-:Y:S02]  /*4e70*/  ISETP.GE.AND P3, PT, R16, R98, PT ;  /* 0x000000621000720c */ /* 0x000fe40003f66270 */
[----:B------:R-:W-:-:S04]  /*4e80*/  SHF.R.S32.HI R13, RZ, 0x1f, R12 ;  /* 0x0000001fff0d7819 */ /* 0x000fc8000001140c */
[----:B------:R-:W-:-:S04]  /*4e90*/  LEA.HI R13, R13, R12, RZ, 0x4 ;  /* 0x0000000c0d0d7211 */ /* 0x000fc800078f20ff */
[----:B------:R-:W-:-:S04]  /*4ea0*/  SHF.R.S32.HI R13, RZ, 0x4, R13 ;  /* 0x00000004ff0d7819 */ /* 0x000fc8000001140d */
[----:B------:R-:W-:-:S04]  /*4eb0*/  LEA.HI.SX32 R104, R73, R13, 0x1d ;  /* 0x0000000d49687211 */ /* 0x000fc800078feaff */
[----:B------:R-:W-:-:S04]  /*4ec0*/  SHF.R.S32.HI R12, RZ, 0x1f, R104 ;  /* 0x0000001fff0c7819 */ /* 0x000fc80000011468 */
[----:B------:R-:W-:Y:S01]  /*4ed0*/  LEA.HI R12, R12, R104, RZ, 0x2 ;  /* 0x000000680c0c7211 */ /* 0x000fe200078f10ff */
[----:B------:R-:W-:-:S04]  /*4ee0*/  IMAD.SHL.U32 R104, R104, 0x8, RZ ;  /* 0x0000000868687824 */ /* 0x000fc800078e00ff */
[----:B------:R-:W-:Y:S01]  /*4ef0*/  IMAD.SHL.U32 R12, R12, 0x400, RZ ;  /* 0x000004000c0c7824 */ /* 0x000fe200078e00ff */
[----:B------:R-:W-:-:S04]  /*4f00*/  LOP3.LUT R13, R142, 0x18, R104, 0xf8, !PT ;  /* 0x000000188e0d7812 */ /* 0x000fc800078ef868 */
[----:B------:R-:W-:Y:S02]  /*4f10*/  LOP3.LUT R13, R13, R143, RZ, 0x3c, !PT ;  /* 0x0000008f0d0d7212 */ /* 0x000fe400078e3cff */
[----:B------:R-:W-:-:S04]  /*4f20*/  LOP3.LUT R12, R12, 0x7ffff000, RZ, 0xc0, !PT ;  /* 0x7ffff0000c0c7812 */ /* 0x000fc800078ec0ff */
[----:B------:R-:W-:-:S05]  /*4f30*/  IADD3 R12, R13, R12, R151 ;  /* 0x0000000c0d0c7210 */ /* 0x000fca0007ffe097 */
[C---:B-1----:R-:W-:Y:S02]  /*4f40*/  IMAD R56, R18.reuse, 0x3000, R12 ;  /* 0x0000300012387824 */ /* 0x042fe400078e020c */
[----:B------:R-:W-:Y:S02]  /*4f50*/  IMAD R12, R18, 0x3000, R96 ;  /* 0x00003000120c7824 */ /* 0x000fe400078e0260 */
[--C-:B------:R-:W-:Y:S02]  /*4f60*/  IMAD R56, R56, 0x2, R2.reuse ;  /* 0x0000000238387824 */ /* 0x100fe400078e0202 */
[----:B------:R-:W-:-:S04]  /*4f70*/  IMAD R12, R12, 0x2, R2 ;  /* 0x000000020c0c7824 */ /* 0x000fc800078e0202 */
[----:B------:R-:W1:Y:S04]  /*4f80*/  LDS.128 R56, [R56+0x15400] ;  /* 0x0154000038387984 */ /* 0x000e680000000c00 */
[----:B------:R-:W4:Y:S01]  /*4f90*/  LDS.128 R12, [R12+0x15400] ;  /* 0x015400000c0c7984 */ /* 0x000f220000000c00 */
[----:B------:R-:W-:Y:S05]  /*4fa0*/  @P3 BRA `(.L_x_444) ;  /* 0x0000000400743947 */ /* 0x000fea0003800000 */
[--C-:B------:R-:W-:Y:S02]  /*4fb0*/  SHF.R.U64 R40, R40, 0x10, R41.reuse ;  /* 0x0000001028287819 */ /* 0x100fe40000001229 */
[----:B------:R-:W-:Y:S02]  /*4fc0*/  SHF.R.U32.HI R105, RZ, 0x10, R41 ;  /* 0x00000010ff697819 */ /* 0x000fe40000011629 */
[C---:B------:R-:W-:Y:S02]  /*4fd0*/  PRMT R40, R106.reuse, 0x5432, R40 ;  /* 0x000054326a287816 */ /* 0x040fe40000000028 */
[----:B------:R-:W-:Y:S02]  /*4fe0*/  PRMT R105, R106, 0x5410, R105 ;  /* 0x000054106a697816 */ /* 0x000fe40000000069 */
[----:B------:R-:W-:Y:S02]  /*4ff0*/  SHF.R.U32.HI R106, RZ, 0x10, R53 ;  /* 0x00000010ff6a7819 */ /* 0x000fe40000011635 */
[----:B------:R-:W-:-:S02]  /*5000*/  SHF.R.U64 R41, R42, 0x10, R43 ;  /* 0x000000102a297819 */ /* 0x000fc4000000122b */
[----:B------:R-:W-:Y:S02]  /*5010*/  SHF.R.U32.HI R42, RZ, 0x10, R43 ;  /* 0x00000010ff2a7819 */ /* 0x000fe4000001162b */
[----:B------:R-:W-:Y:S02]  /*5020*/  SHF.R.U64 R43, R52, 0x10, R53 ;  /* 0x00000010342b7819 */ /* 0x000fe40000001235 */
[--C-:B------:R-:W-:Y:S02]  /*5030*/  SHF.R.U64 R52, R54, 0x10, R55.reuse ;  /* 0x0000001036347819 */ /* 0x100fe40000001237 */
[----:B------:R-:W-:Y:S01]  /*5040*/  SHF.R.U32.HI R53, RZ, 0x10, R55 ;  /* 0x00000010ff357819 */ /* 0x000fe20000011637 */
[----:B------:R-:W-:Y:S01]  /*5050*/  IMAD.U32 R55, R105, 0x10000, RZ ;  /* 0x0001000069377824 */ /* 0x000fe200078e00ff */
[C---:B------:R-:W-:Y:S02]  /*5060*/  PRMT R106, R109.reuse, 0x5432, R106 ;  /* 0x000054326d6a7816 */ /* 0x040fe4000000006a */
[----:B------:R-:W-:Y:S01]  /*5070*/  PRMT R43, R109, 0x5410, R43 ;  /* 0x000054106d2b7816 */ /* 0x000fe2000000002b */
[----:B-1----:R-:W-:Y:S01]  /*5080*/  IMAD.U32 R109, R57, 0x10000, RZ ;  /* 0x00010000396d7824 */ /* 0x002fe200078e00ff */
[----:B------:R-:W-:-:S02]  /*5090*/  PRMT R52, R108, 0x5432, R52 ;  /* 0x000054326c347816 */ /* 0x000fc40000000034 */
[----:B------:R-:W-:Y:S01]  /*50a0*/  PRMT R53, R108, 0x5410, R53 ;  /* 0x000054106c357816 */ /* 0x000fe20000000035 */
[C---:B------:R-:W-:Y:S01]  /*50b0*/  IMAD.U32 R108, R106.reuse, 0x10000, RZ ;  /* 0x000100006a6c7824 */ /* 0x040fe200078e00ff */
[C---:B------:R-:W-:Y:S02]  /*50c0*/  PRMT R41, R107.reuse, 0x5410, R41 ;  /* 0x000054106b297816 */ /* 0x040fe40000000029 */
[----:B------:R-:W-:Y:S01]  /*50d0*/  PRMT R42, R107, 0x5432, R42 ;  /* 0x000054326b2a7816 */ /* 0x000fe2000000002a */
[----:B----4-:R-:W-:Y:S02]  /*50e0*/  IMAD.U32 R107, R13, 0x10000, RZ ;  /* 0x000100000d6b7824 */ /* 0x010fe400078e00ff */
[----:B------:R-:W-:Y:S01]  /*50f0*/  FMUL.FTZ R54, R109, R108 ;  /* 0x0000006c6d367220 */ /* 0x000fe20000410000 */
[----:B------:R-:W-:Y:S02]  /*5100*/  LOP3.LUT R106, R106, 0xffff0000, RZ, 0xc0, !PT ;  /* 0xffff00006a6a7812 */ /* 0x000fe400078ec0ff */
[----:B------:R-:W-:Y:S01]  /*5110*/  LOP3.LUT R57, R57, 0xffff0000, RZ, 0xc0, !PT ;  /* 0xffff000039397812 */ /* 0x000fe200078ec0ff */
[-C--:B------:R-:W-:Y:S01]  /*5120*/  FFMA.FTZ R54, R107, R55.reuse, -R54 ;  /* 0x000000376b367223 */ /* 0x080fe20000010836 */
[----:B------:R-:W-:Y:S01]  /*5130*/  FMUL.FTZ R55, R109, R55 ;  /* 0x000000376d377220 */ /* 0x000fe20000410000 */
[----:B------:R-:W-:-:S03]  /*5140*/  LOP3.LUT R105, R105, 0xffff0000, RZ, 0xc0, !PT ;  /* 0xffff000069697812 */ /* 0x000fc600078ec0ff */
[----:B------:R-:W-:Y:S01]  /*5150*/  FFMA.FTZ R55, R107, R108, R55 ;  /* 0x0000006c6b377223 */ /* 0x000fe20000010037 */
[----:B------:R-:W-:Y:S01]  /*5160*/  LOP3.LUT R107, R13, 0xffff0000, RZ, 0xc0, !PT ;  /* 0xffff00000d6b7812 */ /* 0x000fe200078ec0ff */
[CC--:B------:R-:W-:Y:S01]  /*5170*/  FMUL.FTZ R13, R57.reuse, R106.reuse ;  /* 0x0000006a390d7220 */ /* 0x0c0fe20000410000 */
[-C--:B------:R-:W-:Y:S01]  /*5180*/  FMUL.FTZ R57, R57, R105.reuse ;  /* 0x0000006939397220 */ /* 0x080fe20000410000 */
[C---:B------:R-:W-:Y:S01]  /*5190*/  IMAD.U32 R108, R59.reuse, 0x10000, RZ ;  /* 0x000100003b6c7824 */ /* 0x040fe200078e00ff */
[----:B------:R-:W-:Y:S01]  /*51a0*/  LOP3.LUT R59, R59, 0xffff0000, RZ, 0xc0, !PT ;  /* 0xffff00003b3b7812 */ /* 0x000fe200078ec0ff */
[C---:B------:R-:W-:Y:S01]  /*51b0*/  FFMA.FTZ R13, R107.reuse, R105, -R13 ;  /* 0x000000696b0d7223 */ /* 0x040fe2000001080d */
[----:B------:R-:W-:Y:S01]  /*51c0*/  FFMA.FTZ R57, R107, R106, R57 ;  /* 0x0000006a6b397223 */ /* 0x000fe20000010039 */
[C---:B------:R-:W-:Y:S01]  /*51d0*/  IMAD.U32 R107, R53.reuse, 0x10000, RZ ;  /* 0x00010000356b7824 */ /* 0x040fe200078e00ff */
[----:B------:R-:W-:Y:S01]  /*51e0*/  LOP3.LUT R53, R53, 0xffff0000, RZ, 0xc0, !PT ;  /* 0xffff000035357812 */ /* 0x000fe200078ec0ff */
[C---:B------:R-:W-:Y:S01]  /*51f0*/  IMAD.U32 R106, R15.reuse, 0x10000, RZ ;  /* 0x000100000f6a7824 */ /* 0x040fe200078e00ff */
[----:B------:R-:W-:Y:S01]  /*5200*/  LOP3.LUT R15, R15, 0xffff0000, RZ, 0xc0, !PT ;  /* 0xffff00000f0f7812 */ /* 0x000fe200078ec0ff */
[----:B------:R-:W-:-:S02]  /*5210*/  IMAD.U32 R105, R42, 0x10000, RZ ;  /* 0x000100002a697824 */ /* 0x000fc400078e00ff */
[----:B------:R-:W-:Y:S01]  /*5220*/  FMUL.FTZ R109, R108, R107 ;  /* 0x0000006b6c6d7220 */ /* 0x000fe20000410000 */
[----:B------:R-:W-:Y:S02]  /*5230*/  LOP3.LUT R42, R42, 0xffff0000, RZ, 0xc0, !PT ;  /* 0xffff00002a2a7812 */ /* 0x000fe400078ec0ff */
[----:B------:R-:W-:Y:S01]  /*5240*/  F2FP.BF16.F32.PACK_AB R13, R13, R54 ;  /* 0x000000360d0d723e */ /* 0x000fe200000010ff */
[-C--:B------:R-:W-:Y:S01]  /*5250*/  FFMA.FTZ R109, R106, R105.reuse, -R109 ;  /* 0x000000696a6d7223 */ /* 0x080fe2000001086d */
[----:B------:R-:W-:Y:S01]  /*5260*/  FMUL.FTZ R105, R108, R105 ;  /* 0x000000696c697220 */ /* 0x000fe20000410000 */
[----:B------:R-:W-:Y:S01]  /*5270*/  F2FP.BF16.F32.PACK_AB R57, R57, R55 ;  /* 0x000000373939723e */ /* 0x000fe200000010ff */
[----:B------:R-:W-:Y:S02]  /*5280*/  IMAD.U32 R54, R56, 0x10000, RZ ;  /* 0x0001000038367824 */ /* 0x000fe400078e00ff */
[----:B------:R-:W-:Y:S01]  /*5290*/  FFMA.FTZ R106, R106, R107, R105 ;  /* 0x0000006b6a6a7223 */ /* 0x000fe20000010069 */
[----:B------:R-:W-:Y:S01]  /*52a0*/  FMUL.FTZ R105, R59, R53 ;  /* 0x000000353b697220 */ /* 0x000fe20000410000 */
[C---:B------:R-:W-:Y:S01]  /*52b0*/  IMAD.U32 R55, R40.reuse, 0x10000, RZ ;  /* 0x0001000028377824 */ /* 0x040fe200078e00ff */
[----:B------:R-:W-:-:S02]  /*52c0*/  LOP3.LUT R40, R40, 0xffff0000, RZ, 0xc0, !PT ;  /* 0xffff000028287812 */ /* 0x000fc400078ec0ff */
[-C--:B------:R-:W-:Y:S01]  /*52d0*/  FFMA.FTZ R105, R15, R42.reuse, -R105 ;  /* 0x0000002a0f697223 */ /* 0x080fe20000010869 */
[----:B------:R-:W-:-:S04]  /*52e0*/  FMUL.FTZ R42, R59, R42 ;  /* 0x0000002a3b2a7220 */ /* 0x000fc80000410000 */
[----:B------:R-:W-:Y:S01]  /*52f0*/  FFMA.FTZ R42, R15, R53, R42 ;  /* 0x000000350f2a7223 */ /* 0x000fe2000001002a */
[C---:B------:R-:W-:Y:S01]  /*5300*/  IMAD.U32 R53, R43.reuse, 0x10000, RZ ;  /* 0x000100002b357824 */ /* 0x040fe200078e00ff */
[----:B------:R-:W-:Y:S01]  /*5310*/  LOP3.LUT R43, R43, 0xffff0000, RZ, 0xc0, !PT ;  /* 0xffff00002b2b7812 */ /* 0x000fe200078ec0ff */
[----:B------:R-:W-:Y:S01]  /*5320*/  IMAD.U32 R15, R12, 0x10000, RZ ;  /* 0x000100000c0f7824 */ /* 0x000fe200078e00ff */
[----:B------:R-:W-:Y:S01]  /*5330*/  F2FP.BF16.F32.PACK_AB R105, R105, R109 ;  /* 0x0000006d6969723e */ /* 0x000fe200000010ff */
[C---:B------:R-:W-:Y:S01]  /*5340*/  FMUL.FTZ R59, R54.reuse, R53 ;  /* 0x00000035363b7220 */ /* 0x040fe20000410000 */
[-C--:B------:R-:W-:Y:S01]  /*5350*/  FMUL.FTZ R54, R54, R55.reuse ;  /* 0x0000003736367220 */ /* 0x080fe20000410000 */
[----:B------:R-:W-:Y:S02]  /*5360*/  F2FP.BF16.F32.PACK_AB R42, R42, R106 ;  /* 0x0000006a2a2a723e */ /* 0x000fe400000010ff */
[C---:B------:R-:W-:Y:S01]  /*5370*/  FFMA.FTZ R59, R15.reuse, R55, -R59 ;  /* 0x000000370f3b7223 */ /* 0x040fe2000001083b */
[----:B------:R-:W-:Y:S01]  /*5380*/  FFMA.FTZ R54, R15, R53, R54 ;  /* 0x000000350f367223 */ /* 0x000fe20000010036 */
[----:B------:R-:W-:Y:S01]  /*5390*/  LOP3.LUT R15, R56, 0xffff0000, RZ, 0xc0, !PT ;  /* 0xffff0000380f7812 */ /* 0x000fe200078ec0ff */
[----:B------:R-:W-:Y:S01]  /*53a0*/  IMAD.U32 R56, R58, 0x10000, RZ ;  /* 0x000100003a387824 */ /* 0x000fe200078e00ff */
[----:B------:R-:W-:-:S03]  /*53b0*/  LOP3.LUT R53, R12, 0xffff0000, RZ, 0xc0, !PT ;  /* 0xffff00000c357812 */ /* 0x000fc600078ec0ff */
[C---:B------:R-:W-:Y:S01]  /*53c0*/  FMUL.FTZ R12, R15.reuse, R43 ;  /* 0x0000002b0f0c7220 */ /* 0x040fe20000410000 */
[----:B------:R-:W-:-:S03]  /*53d0*/  FMUL.FTZ R15, R15, R40 ;  /* 0x000000280f0f7220 */ /* 0x000fc60000410000 */
[C---:B------:R-:W-:Y:S01]  /*53e0*/  FFMA.FTZ R12, R53.reuse, R40, -R12 ;  /* 0x00000028350c7223 */ /* 0x040fe2000001080c */
[----:B------:R-:W-:Y:S01]  /*53f0*/  FFMA.FTZ R15, R53, R43, R15 ;  /* 0x0000002b350f7223 */ /* 0x000fe2000001000f */
[C---:B------:R-:W-:Y:S01]  /*5400*/  SHF.L.U32 R43, R52.reuse, 0x10, RZ ;  /* 0x00000010342b7819 */ /* 0x040fe200000006ff */
[C---:B------:R-:W-:Y:S01]  /*5410*/  IMAD.U32 R53, R41.reuse, 0x10000, RZ ;  /* 0x0001000029357824 */ /* 0x040fe200078e00ff */
[----:B------:R-:W-:Y:S01]  /*5420*/  LOP3.LUT R52, R52, 0xffff0000, RZ, 0xc0, !PT ;  /* 0xffff000034347812 */ /* 0x000fe200078ec0ff */
[----:B------:R-:W-:Y:S01]  /*5430*/  IMAD.U32 R40, R14, 0x10000, RZ ;  /* 0x000100000e287824 */ /* 0x000fe200078e00ff */
[----:B------:R-:W-:Y:S01]  /*5440*/  LOP3.LUT R41, R41, 0xffff0000, RZ, 0xc0, !PT ;  /* 0xffff000029297812 */ /* 0x000fe200078ec0ff */
[C---:B------:R-:W-:Y:S01]  /*5450*/  FMUL.FTZ R55, R56.reuse, R43 ;  /* 0x0000002b38377220 */ /* 0x040fe20000410000 */
[-C--:B------:R-:W-:Y:S01]  /*5460*/  FMUL.FTZ R56, R56, R53.reuse ;  /* 0x0000003538387220 */ /* 0x080fe20000410000 */
[----:B------:R-:W-:Y:S02]  /*5470*/  LOP3.LUT R14, R14, 0xffff0000, RZ, 0xc0, !PT ;  /* 0xffff00000e0e7812 */ /* 0x000fe400078ec0ff */
[C---:B------:R-:W-:Y:S01]  /*5480*/  FFMA.FTZ R55, R40.reuse, R53, -R55 ;  /* 0x0000003528377223 */ /* 0x040fe20000010837 */
[----:B------:R-:W-:Y:S01]  /*5490*/  FFMA.FTZ R56, R40, R43, R56 ;  /* 0x0000002b28387223 */ /* 0x000fe20000010038 */
[----:B------:R-:W-:-:S02]  /*54a0*/  LOP3.LUT R40, R58, 0xffff0000, RZ, 0xc0, !PT ;  /* 0xffff00003a287812 */ /* 0x000fc400078ec0ff */
[----:B------:R-:W-:Y:S02]  /*54b0*/  F2FP.BF16.F32.PACK_AB R15, R15, R54 ;  /* 0x000000360f0f723e */ /* 0x000fe400000010ff */
[----:B------:R-:W-:Y:S01]  /*54c0*/  F2FP.BF16.F32.PACK_AB R12, R12, R59 ;  /* 0x0000003b0c0c723e */ /* 0x000fe200000010ff */
[CC--:B------:R-:W-:Y:S01]  /*54d0*/  FMUL.FTZ R43, R40.reuse, R52.reuse ;  /* 0x00000034282b7220 */ /* 0x0c0fe20000410000 */
[-C--:B------:R-:W-:Y:S01]  /*54e0*/  FMUL.FTZ R40, R40, R41.reuse ;  /* 0x0000002928287220 */ /* 0x080fe20000410000 */
[----:B------:R-:W-:Y:S02]  /*54f0*/  IMAD.MOV.U32 R59, RZ, RZ, R42 ;  /* 0x000000ffff3b7224 */ /* 0x000fe400078e002a */
[C---:B------:R-:W-:Y:S01]  /*5500*/  FFMA.FTZ R43, R14.reuse, R41, -R43 ;  /* 0x000000290e2b7223 */ /* 0x040fe2000001082b */
[----:B------:R-:W-:-:S04]  /*5510*/  FFMA.FTZ R40, R14, R52, R40 ;  /* 0x000000340e287223 */ /* 0x000fc80000010028 */
[----:B------:R-:W-:Y:S02]  /*5520*/  F2FP.BF16.F32.PACK_AB R43, R43, R55 ;  /* 0x000000372b2b723e */ /* 0x000fe400000010ff */
[----:B------:R-:W-:Y:S01]  /*5530*/  F2FP.BF16.F32.PACK_AB R40, R40, R56 ;  /* 0x000000382828723e */ /* 0x000fe200000010ff */
[----:B------:R-:W-:Y:S02]  /*5540*/  IMAD.MOV.U32 R56, RZ, RZ, R15 ;  /* 0x000000ffff387224 */ /* 0x000fe400078e000f */
[----:B------:R-:W-:Y:S02]  /*5550*/  IMAD.MOV.U32 R14, RZ, RZ, R43 ;  /* 0x000000ffff0e7224 */ /* 0x000fe400078e002b */
[----:B------:R-:W-:Y:S02]  /*5560*/  IMAD.MOV.U32 R15, RZ, RZ, R105 ;  /* 0x000000ffff0f7224 */ /* 0x000fe400078e0069 */
[----:B------:R-:W-:-:S07]  /*5570*/  IMAD.MOV.U32 R58, RZ, RZ, R40 ;  /* 0x000000ffff3a7224 */ /* 0x000fce00078e0028 */
.L_x_444:
[----:B------:R-:W-:Y:S05]  /*5580*/  BSYNC B2 ;  /* 0x0000000000027941 */ /* 0x000fea0003800000 */
.L_x_443:
[----:B---3--:R-:W-:-:S04]  /*5590*/  LEA R40, P3, R8, R86, 0x1 ;  /* 0x0000005608287211 */ /* 0x008fc800078608ff */
[----:B--2---:R-:W-:Y:S02]  /*55a0*/  LEA.HI.X R41, R8, R87, R93, 0x1, P3 ;  /* 0x0000005708297211 */ /* 0x004fe400018f0c5d */
[----:B------:R-:W-:-:S03]  /*55b0*/  ISETP.GE.AND P3, PT, R104, R11, PT ;  /* 0x0000000b6800720c */ /* 0x000fc60003f66270 */
[----:B----4-:R2:W-:Y:S10]  /*55c0*/  ST.E.128 desc[UR42][R40.64], R12 ;  /* 0x0000000c28007985 */ /* 0x0105f4000c101d2a */
[----:B--2---:R-:W-:-:S05]  /*55d0*/  @!P3 IMAD.WIDE R12, R104, 0x2, R86 ;  /* 0x00000002680cb825 */ /* 0x004fca00078e0256 */
[----:B-1----:R4:W-:Y:S02]  /*55e0*/  @!P3 ST.E.128 desc[UR42][R12.64], R56 ;  /* 0x000000380c00b985 */ /* 0x0029e4000c101d2a */
.L_x_442:
[----:B------:R-:W-:Y:S05]  /*55f0*/  BSYNC B1 ;  /* 0x0000000000017941 */ /* 0x000fea0003800000 */
.L_x_441:
[----:B------:R-:W-:Y:S01]  /*5600*/  ISETP.NE.AND P3, PT, R28, RZ, PT ;  /* 0x000000ff1c00720c */ /* 0x000fe20003f65270 */
[----:B------:R-:W-:-:S12]  /*5610*/  BSSY B1, `(.L_x_445) ;  /* 0x000007b000017945 */ /* 0x000fd80003800000 */
[----:B------:R-:W-:Y:S05]  /*5620*/  @!P3 BRA `(.L_x_446) ;  /* 0x0000000400e4b947 */ /* 0x000fea0003800000 */
[----:B------:R-:W-:Y:S01]  /*5630*/  LOP3.LUT P4, RZ, R23, 0x1, RZ, 0xc0, !PT ;  /* 0x0000000117ff7812 */ /* 0x000fe2000788c0ff */
[----:B------:R-:W-:Y:S01]  /*5640*/  BSSY B2, `(.L_x_447) ;  /* 0x0000071000027945 */ /* 0x000fe20003800000 */
[----:B------:R-:W-:Y:S02]  /*5650*/  ISETP.GE.AND P3, PT, R0, R98, PT ;  /* 0x000000620000720c */ /* 0x000fe40003f66270 */
[----:B----4-:R-:W-:-:S04]  /*5660*/  SEL R12, R99, R103, !P4 ;  /* 0x00000067630c7207 */ /* 0x010fc80006000000 */
        /* <DEDUP_REMOVED lines=12> */
[C---:B------:R-:W-:Y:S02]  /*5730*/  IMAD R40, R18.reuse, 0x3000, R12 ;  /* 0x0000300012287824 */ /* 0x040fe400078e020c */
[----:B------:R-:W-:Y:S02]  /*5740*/  IMAD R12, R18, 0x3000, R95 ;  /* 0x00003000120c7824 */ /* 0x000fe400078e025f */
[--C-:B------:R-:W-:Y:S02]  /*5750*/  IMAD R40, R40, 0x2, R2.reuse ;  /* 0x0000000228287824 */ /* 0x100fe400078e0202 */
[----:B------:R-:W-:-:S04]  /*5760*/  IMAD R12, R12, 0x2, R2 ;  /* 0x000000020c0c7824 */ /* 0x000fc800078e0202 */
[----:B------:R-:W4:Y:S04]  /*5770*/  LDS.128 R40, [R40+0x15400] ;  /* 0x0154000028287984 */ /* 0x000f280000000c00 */
[----:B------:R-:W0:Y:S01]  /*5780*/  LDS.128 R12, [R12+0x15400] ;  /* 0x015400000c0c7984 */ /* 0x000e220000000c00 */
[----:B------:R-:W-:Y:S05]  /*5790*/  @P3 BRA `(.L_x_448) ;  /* 0x00000004006c3947 */ /* 0x000fea0003800000 */
[----:B------:R-:W-:Y:S01]  /*57a0*/  SHF.R.U32.HI R54, RZ, 0x10, R49 ;  /* 0x00000010ff367819 */ /* 0x000fe20000011631 */
[----:B-1--4-:R-:W-:Y:S01]  /*57b0*/  IMAD.U32 R57, R41, 0x10000, RZ ;  /* 0x0001000029397824 */ /* 0x012fe200078e00ff */
[--C-:B------:R-:W-:Y:S01]  /*57c0*/  SHF.R.U64 R36, R36, 0x10, R37.reuse ;  /* 0x0000001024247819 */ /* 0x100fe20000001225 */
[----:B0-----:R-:W-:Y:S01]  /*57d0*/  IMAD.U32 R55, R13, 0x10000, RZ ;  /* 0x000100000d377824 */ /* 0x001fe200078e00ff */
[----:B------:R-:W-:Y:S02]  /*57e0*/  SHF.R.U32.HI R37, RZ, 0x10, R37 ;  /* 0x00000010ff257819 */ /* 0x000fe40000011625 */
[----:B------:R-:W-:Y:S02]  /*57f0*/  PRMT R54, R115, 0x5410, R54 ;  /* 0x0000541073367816 */ /* 0x000fe40000000036 */
[----:B------:R-:W-:Y:S02]  /*5800*/  SHF.R.U64 R38, R38, 0x10, R39 ;  /* 0x0000001026267819 */ /* 0x000fe40000001227 */
[----:B------:R-:W-:Y:S01]  /*5810*/  PRMT R37, R117, 0x5410, R37 ;  /* 0x0000541075257816 */ /* 0x000fe20000000025 */
[----:B------:R-:W-:Y:S01]  /*5820*/  IMAD.U32 R56, R54, 0x10000, RZ ;  /* 0x0001000036387824 */ /* 0x000fe200078e00ff */
[----:B------:R-:W-:-:S02]  /*5830*/  SHF.R.U32.HI R53, RZ, 0x10, R39 ;  /* 0x00000010ff357819 */ /* 0x000fc40000011627 */
[----:B------:R-:W-:Y:S02]  /*5840*/  SHF.R.U64 R39, R48, 0x10, R49 ;  /* 0x0000001030277819 */ /* 0x000fe40000001231 */
[--C-:B------:R-:W-:Y:S02]  /*5850*/  SHF.R.U64 R48, R50, 0x10, R51.reuse ;  /* 0x0000001032307819 */ /* 0x100fe40000001233 */
[C---:B------:R-:W-:Y:S02]  /*5860*/  PRMT R49, R116.reuse, 0x5432, R38 ;  /* 0x0000543274317816 */ /* 0x040fe40000000026 */
[----:B------:R-:W-:Y:S01]  /*5870*/  SHF.R.U32.HI R50, RZ, 0x10, R51 ;  /* 0x00000010ff327819 */ /* 0x000fe20000011633 */
[----:B------:R-:W-:Y:S01]  /*5880*/  IMAD.U32 R51, R37, 0x10000, RZ ;  /* 0x0001000025337824 */ /* 0x000fe200078e00ff */
[----:B------:R-:W-:Y:S01]  /*5890*/  PRMT R38, R116, 0x5410, R53 ;  /* 0x0000541074267816 */ /* 0x000fe20000000035 */
[----:B------:R-:W-:Y:S01]  /*58a0*/  FMUL.FTZ R53, R57, R56 ;  /* 0x0000003839357220 */ /* 0x000fe20000410000 */
[----:B------:R-:W-:-:S02]  /*58b0*/  LOP3.LUT R54, R54, 0xffff0000, RZ, 0xc0, !PT ;  /* 0xffff000036367812 */ /* 0x000fc400078ec0ff */
[----:B------:R-:W-:Y:S01]  /*58c0*/  LOP3.LUT R41, R41, 0xffff0000, RZ, 0xc0, !PT ;  /* 0xffff000029297812 */ /* 0x000fe200078ec0ff */
[-C--:B------:R-:W-:Y:S01]  /*58d0*/  FFMA.FTZ R53, R55, R51.reuse, -R53 ;  /* 0x0000003337357223 */ /* 0x080fe20000010835 */
[----:B------:R-:W-:Y:S01]  /*58e0*/  FMUL.FTZ R51, R57, R51 ;  /* 0x0000003339337220 */ /* 0x000fe20000410000 */
[----:B------:R-:W-:Y:S01]  /*58f0*/  LOP3.LUT R37, R37, 0xffff0000, RZ, 0xc0, !PT ;  /* 0xffff000025257812 */ /* 0x000fe200078ec0ff */
[----:B------:R-:W-:Y:S01]  /*5900*/  IMAD.U32 R57, R43, 0x10000, RZ ;  /* 0x000100002b397824 */ /* 0x000fe200078e00ff */
[----:B------:R-:W-:Y:S01]  /*5910*/  PRMT R50, R114, 0x5410, R50 ;  /* 0x0000541072327816 */ /* 0x000fe20000000032 */
[----:B------:R-:W-:Y:S01]  /*5920*/  FFMA.FTZ R51, R55, R56, R51 ;  /* 0x0000003837337223 */ /* 0x000fe20000010033 */
[----:B------:R-:W-:Y:S01]  /*5930*/  LOP3.LUT R55, R13, 0xffff0000, RZ, 0xc0, !PT ;  /* 0xffff00000d377812 */ /* 0x000fe200078ec0ff */
[----:B------:R-:W-:Y:S01]  /*5940*/  FMUL.FTZ R13, R41, R54 ;  /* 0x00000036290d7220 */ /* 0x000fe20000410000 */
[----:B------:R-:W-:Y:S01]  /*5950*/  LOP3.LUT R43, R43, 0xffff0000, RZ, 0xc0, !PT ;  /* 0xffff00002b2b7812 */ /* 0x000fe200078ec0ff */
[C---:B------:R-:W-:Y:S01]  /*5960*/  IMAD.U32 R56, R50.reuse, 0x10000, RZ ;  /* 0x0001000032387824 */ /* 0x040fe200078e00ff */
[----:B------:R-:W-:Y:S01]  /*5970*/  LOP3.LUT R50, R50, 0xffff0000, RZ, 0xc0, !PT ;  /* 0xffff000032327812 */ /* 0x000fe200078ec0ff */
[-C--:B------:R-:W-:Y:S01]  /*5980*/  FFMA.FTZ R13, R55, R37.reuse, -R13 ;  /* 0x00000025370d7223 */ /* 0x080fe2000001080d */
[----:B------:R-:W-:Y:S01]  /*5990*/  FMUL.FTZ R37, R41, R37 ;  /* 0x0000002529257220 */ /* 0x000fe20000410000 */
[----:B------:R-:W-:Y:S01]  /*59a0*/  FMUL.FTZ R41, R57, R56 ;  /* 0x0000003839297220 */ /* 0x000fe20000410000 */
[----:B------:R-:W-:-:S02]  /*59b0*/  PRMT R39, R115, 0x5432, R39 ;  /* 0x0000543273277816 */ /* 0x000fc40000000027 */
[----:B------:R-:W-:Y:S01]  /*59c0*/  FFMA.FTZ R37, R55, R54, R37 ;  /* 0x0000003637257223 */ /* 0x000fe20000010025 */
[C---:B------:R-:W-:Y:S01]  /*59d0*/  IMAD.U32 R55, R15.reuse, 0x10000, RZ ;  /* 0x000100000f377824 */ /* 0x040fe200078e00ff */
[----:B------:R-:W-:Y:S01]  /*59e0*/  LOP3.LUT R15, R15, 0xffff0000, RZ, 0xc0, !PT ;  /* 0xffff00000f0f7812 */ /* 0x000fe200078ec0ff */
[C---:B------:R-:W-:Y:S01]  /*59f0*/  IMAD.U32 R54, R38.reuse, 0x10000, RZ ;  /* 0x0001000026367824 */ /* 0x040fe200078e00ff */
[----:B------:R-:W-:Y:S02]  /*5a00*/  LOP3.LUT R38, R38, 0xffff0000, RZ, 0xc0, !PT ;  /* 0xffff000026267812 */ /* 0x000fe400078ec0ff */
[----:B------:R-:W-:Y:S01]  /*5a10*/  PRMT R36, R117, 0x5432, R36 ;  /* 0x0000543275247816 */ /* 0x000fe20000000024 */
[-C--:B------:R-:W-:Y:S01]  /*5a20*/  FFMA.FTZ R41, R55, R54.reuse, -R41 ;  /* 0x0000003637297223 */ /* 0x080fe20000010829 */
[----:B------:R-:W-:Y:S01]  /*5a30*/  FMUL.FTZ R54, R57, R54 ;  /* 0x0000003639367220 */ /* 0x000fe20000410000 */
[----:B------:R-:W-:Y:S02]  /*5a40*/  F2FP.BF16.F32.PACK_AB R37, R37, R51 ;  /* 0x000000332525723e */ /* 0x000fe400000010ff */
[----:B------:R-:W-:Y:S01]  /*5a50*/  PRMT R48, R114, 0x5432, R48 ;  /* 0x0000543272307816 */ /* 0x000fe20000000030 */
[----:B------:R-:W-:Y:S01]  /*5a60*/  FFMA.FTZ R54, R55, R56, R54 ;  /* 0x0000003837367223 */ /* 0x000fe20000010036 */
[----:B------:R-:W-:Y:S01]  /*5a70*/  FMUL.FTZ R55, R43, R50 ;  /* 0x000000322b377220 */ /* 0x000fe20000410000 */
[----:B------:R-:W-:-:S03]  /*5a80*/  F2FP.BF16.F32.PACK_AB R13, R13, R53 ;  /* 0x000000350d0d723e */ /* 0x000fc600000010ff */
[-C--:B------:R-:W-:Y:S01]  /*5a90*/  FFMA.FTZ R55, R15, R38.reuse, -R55 ;  /* 0x000000260f377223 */ /* 0x080fe20000010837 */
[----:B------:R-:W-:Y:S01]  /*5aa0*/  FMUL.FTZ R38, R43, R38 ;  /* 0x000000262b267220 */ /* 0x000fe20000410000 */
[----:B------:R-:W-:-:S03]  /*5ab0*/  IMAD.U32 R43, R40, 0x10000, RZ ;  /* 0x00010000282b7824 */ /* 0x000fc600078e00ff */
[----:B------:R-:W-:Y:S01]  /*5ac0*/  F2FP.BF16.F32.PACK_AB R55, R55, R41 ;  /* 0x000000293737723e */ /* 0x000fe200000010ff */
[----:B------:R-:W-:Y:S01]  /*5ad0*/  FFMA.FTZ R38, R15, R50, R38 ;  /* 0x000000320f267223 */ /* 0x000fe20000010026 */
[C---:B------:R-:W-:Y:S01]  /*5ae0*/  IMAD.U32 R41, R39.reuse, 0x10000, RZ ;  /* 0x0001000027297824 */ /* 0x040fe200078e00ff */
[----:B------:R-:W-:Y:S01]  /*5af0*/  LOP3.LUT R39, R39, 0xffff0000, RZ, 0xc0, !PT ;  /* 0xffff000027277812 */ /* 0x000fe200078ec0ff */
[C---:B------:R-:W-:Y:S01]  /*5b00*/  IMAD.U32 R50, R36.reuse, 0x10000, RZ ;  /* 0x0001000024327824 */ /* 0x040fe200078e00ff */
[----:B------:R-:W-:Y:S01]  /*5b10*/  LOP3.LUT R36, R36, 0xffff0000, RZ, 0xc0, !PT ;  /* 0xffff000024247812 */ /* 0x000fe200078ec0ff */
[C---:B------:R-:W-:Y:S01]  /*5b20*/  FMUL.FTZ R51, R43.reuse, R41 ;  /* 0x000000292b337220 */ /* 0x040fe20000410000 */
[----:B------:R-:W-:Y:S02]  /*5b30*/  IMAD.U32 R15, R12, 0x10000, RZ ;  /* 0x000100000c0f7824 */ /* 0x000fe400078e00ff */
[----:B------:R-:W-:Y:S01]  /*5b40*/  FMUL.FTZ R43, R43, R50 ;  /* 0x000000322b2b7220 */ /* 0x000fe20000410000 */
[----:B------:R-:W-:Y:S01]  /*5b50*/  F2FP.BF16.F32.PACK_AB R38, R38, R54 ;  /* 0x000000362626723e */ /* 0x000fe200000010ff */
[----:B------:R-:W-:-:S02]  /*5b60*/  FFMA.FTZ R51, R15, R50, -R51 ;  /* 0x000000320f337223 */ /* 0x000fc40000010833 */
        /* <DEDUP_REMOVED lines=8> */
[----:B------:R-:W-:Y:S01]  /*5bf0*/  IMAD.U32 R39, R48, 0x10000, RZ ;  /* 0x0001000030277824 */ /* 0x000fe200078e00ff */
[C---:B------:R-:W-:Y:S01]  /*5c00*/  SHF.L.U32 R40, R49.reuse, 0x10, RZ ;  /* 0x0000001031287819 */ /* 0x040fe200000006ff */
[----:B------:R-:W-:Y:S01]  /*5c10*/  IMAD.U32 R36, R14, 0x10000, RZ ;  /* 0x000100000e247824 */ /* 0x000fe200078e00ff */
[----:B------:R-:W-:Y:S01]  /*5c20*/  LOP3.LUT R49, R49, 0xffff0000, RZ, 0xc0, !PT ;  /* 0xffff000031317812 */ /* 0x000fe200078ec0ff */
[----:B------:R-:W-:Y:S01]  /*5c30*/  FMUL.FTZ R41, R50, R39 ;  /* 0x0000002732297220 */ /* 0x000fe20000410000 */
[----:B------:R-:W-:Y:S01]  /*5c40*/  LOP3.LUT R14, R14, 0xffff0000, RZ, 0xc0, !PT ;  /* 0xffff00000e0e7812 */ /* 0x000fe200078ec0ff */
[-C--:B------:R-:W-:Y:S01]  /*5c50*/  FMUL.FTZ R50, R50, R40.reuse ;  /* 0x0000002832327220 */ /* 0x080fe20000410000 */
[----:B------:R-:W-:Y:S01]  /*5c60*/  F2FP.BF16.F32.PACK_AB R12, R12, R51 ;  /* 0x000000330c0c723e */ /* 0x000fe200000010ff */
[----:B------:R-:W-:-:S02]  /*5c70*/  FFMA.FTZ R41, R36, R40, -R41 ;  /* 0x0000002824297223 */ /* 0x000fc40000010829 */
[----:B------:R-:W-:Y:S01]  /*5c80*/  FFMA.FTZ R50, R36, R39, R50 ;  /* 0x0000002724327223 */ /* 0x000fe20000010032 */
[----:B------:R-:W-:Y:S02]  /*5c90*/  LOP3.LUT R36, R42, 0xffff0000, RZ, 0xc0, !PT ;  /* 0xffff00002a247812 */ /* 0x000fe400078ec0ff */
[----:B------:R-:W-:-:S03]  /*5ca0*/  LOP3.LUT R39, R48, 0xffff0000, RZ, 0xc0, !PT ;  /* 0xffff000030277812 */ /* 0x000fc600078ec0ff */
[C---:B------:R-:W-:Y:S02]  /*5cb0*/  FMUL.FTZ R40, R36.reuse, R49 ;  /* 0x0000003124287220 */ /* 0x040fe40000410000 */
[-C--:B------:R-:W-:Y:S02]  /*5cc0*/  FMUL.FTZ R53, R36, R39.reuse ;  /* 0x0000002724357220 */ /* 0x080fe40000410000 */
[C---:B------:R-:W-:Y:S01]  /*5cd0*/  FFMA.FTZ R39, R14.reuse, R39, R40 ;  /* 0x000000270e277223 */ /* 0x040fe20000010028 */
[----:B------:R-:W-:Y:S01]  /*5ce0*/  F2FP.BF16.F32.PACK_AB R40, R15, R43 ;  /* 0x0000002b0f28723e */ /* 0x000fe200000010ff */
[----:B------:R-:W-:Y:S01]  /*5cf0*/  FFMA.FTZ R36, R14, R49, -R53 ;  /* 0x000000310e247223 */ /* 0x000fe20000010835 */
[----:B------:R-:W-:Y:S02]  /*5d00*/  IMAD.MOV.U32 R15, RZ, RZ, R55 ;  /* 0x000000ffff0f7224 */ /* 0x000fe400078e0037 */
[----:B------:R-:W-:Y:S01]  /*5d10*/  F2FP.BF16.F32.PACK_AB R42, R39, R50 ;  /* 0x00000032272a723e */ /* 0x000fe200000010ff */
[----:B------:R-:W-:Y:S01]  /*5d20*/  IMAD.MOV.U32 R43, RZ, RZ, R38 ;  /* 0x000000ffff2b7224 */ /* 0x000fe200078e0026 */
[----:B------:R-:W-:Y:S01]  /*5d30*/  F2FP.BF16.F32.PACK_AB R14, R36, R41 ;  /* 0x00000029240e723e */ /* 0x000fe200000010ff */
[----:B------:R-:W-:-:S07]  /*5d40*/  IMAD.MOV.U32 R41, RZ, RZ, R37 ;  /* 0x000000ffff297224 */ /* 0x000fce00078e0025 */
.L_x_448:
[----:B------:R-:W-:Y:S05]  /*5d50*/  BSYNC B2 ;  /* 0x0000000000027941 */ /* 0x000fea0003800000 */
.L_x_447:
[----:B---3--:R-:W-:-:S04]  /*5d60*/  LEA R36, P3, R9, R86, 0x1 ;  /* 0x0000005609247211 */ /* 0x008fc800078608ff */
[----:B--2---:R-:W-:Y:S02]  /*5d70*/  LEA.HI.X R37, R9, R87, R92, 0x1, P3 ;  /* 0x0000005709257211 */ /* 0x004fe400018f0c5c */
[----:B------:R-:W-:-:S03]  /*5d80*/  ISETP.GE.AND P3, PT, R52, R11, PT ;  /* 0x0000000b3400720c */ /* 0x000fc60003f66270 */
[----:B0-----:R0:W-:Y:S10]  /*5d90*/  ST.E.128 desc[UR42][R36.64], R12 ;  /* 0x0000000c24007985 */ /* 0x0011f4000c101d2a */
[----:B------:R-:W-:-:S05]  /*5da0*/  @!P3 IMAD.WIDE R38, R52, 0x2, R86 ;  /* 0x000000023426b825 */ /* 0x000fca00078e0256 */
[----:B----4-:R0:W-:Y:S02]  /*5db0*/  @!P3 ST.E.128 desc[UR42][R38.64], R40 ;  /* 0x000000282600b985 */ /* 0x0101e4000c101d2a */
.L_x_446:
[----:B------:R-:W-:Y:S05]  /*5dc0*/  BSYNC B1 ;  /* 0x0000000000017941 */ /* 0x000fea0003800000 */
.L_x_445:
[----:B------:R-:W-:-:S13]  /*5dd0*/  ISETP.NE.AND P3, PT, R31, RZ, PT ;  /* 0x000000ff1f00720c */ /* 0x000fda0003f65270 */
[----:B------:R-:W-:Y:S05]  /*5de0*/  @!P3 BRA `(.L_x_412) ;  /* 0x0000000c0024b947 */ /* 0x000fea0003800000 */
[----:B------:R-:W-:Y:S01]  /*5df0*/  LOP3.LUT P4, RZ, R23, 0x2, RZ, 0xc0, !PT ;  /* 0x0000000217ff7812 */ /* 0x000fe2000788c0ff */
[----:B------:R-:W-:Y:S01]  /*5e00*/  BSSY B1, `(.L_x_449) ;  /* 0x0000075000017945 */ /* 0x000fe20003800000 */
[C---:B0--3--:R-:W-:Y:S02]  /*5e10*/  LEA R40, P3, R10.reuse, R86, 0x1 ;  /* 0x000000560a287211 */ /* 0x049fe400078608ff */
[----:B------:R-:W-:Y:S02]  /*5e20*/  SEL R103, R99, R103, !P4 ;  /* 0x0000006763677207 */ /* 0x000fe40006000000 */
[----:B--2---:R-:W-:Y:S02]  /*5e30*/  LEA.HI.X R41, R10, R87, R91, 0x1, P3 ;  /* 0x000000570a297211 */ /* 0x004fe400018f0c5b */
[----:B----4-:R-:W-:Y:S02]  /*5e40*/  SHF.R.S32.HI R12, RZ, 0x1f, R103 ;  /* 0x0000001fff0c7819 */ /* 0x010fe40000011467 */
[----:B------:R-:W-:-:S02]  /*5e50*/  ISETP.GE.AND P3, PT, R3, R98, PT ;  /* 0x000000620300720c */ /* 0x000fc40003f66270 */
[----:B------:R-:W-:-:S04]  /*5e60*/  LEA.HI R12, R12, R103, RZ, 0x4 ;  /* 0x000000670c0c7211 */ /* 0x000fc800078f20ff */
[----:B------:R-:W-:-:S04]  /*5e70*/  SHF.R.S32.HI R12, RZ, 0x4, R12 ;  /* 0x00000004ff0c7819 */ /* 0x000fc8000001140c */
[----:B------:R-:W-:-:S04]  /*5e80*/  LEA.HI.SX32 R12, R63, R12, 0x1d ;  /* 0x0000000c3f0c7211 */ /* 0x000fc800078feaff */
[----:B------:R-:W-:Y:S01]  /*5e90*/  SHF.R.S32.HI R13, RZ, 0x1f, R12 ;  /* 0x0000001fff0d7819 */ /* 0x000fe2000001140c */
[----:B------:R-:W-:-:S03]  /*5ea0*/  IMAD.SHL.U32 R43, R12, 0x8, RZ ;  /* 0x000000080c2b7824 */ /* 0x000fc600078e00ff */
[----:B------:R-:W-:Y:S02]  /*5eb0*/  LEA.HI R13, R13, R12, RZ, 0x2 ;  /* 0x0000000c0d0d7211 */ /* 0x000fe400078f10ff */
[----:B------:R-:W-:-:S03]  /*5ec0*/  LOP3.LUT R12, R142, 0x18, R43, 0xf8, !PT ;  /* 0x000000188e0c7812 */ /* 0x000fc600078ef82b */
[----:B------:R-:W-:Y:S01]  /*5ed0*/  IMAD.SHL.U32 R13, R13, 0x400, RZ ;  /* 0x000004000d0d7824 */ /* 0x000fe200078e00ff */
[----:B------:R-:W-:-:S04]  /*5ee0*/  LOP3.LUT R14, R12, R143, RZ, 0x3c, !PT ;  /* 0x0000008f0c0e7212 */ /* 0x000fc800078e3cff */
[----:B------:R-:W-:Y:S01]  /*5ef0*/  LOP3.LUT R12, R13, 0x7ffff000, RZ, 0xc0, !PT ;  /* 0x7ffff0000d0c7812 */ /* 0x000fe200078ec0ff */
[----:B------:R-:W-:-:S03]  /*5f00*/  IMAD R13, R18, 0x3000, R94 ;  /* 0x00003000120d7824 */ /* 0x000fc600078e025e */
[----:B------:R-:W-:Y:S01]  /*5f10*/  IADD3 R15, R14, R12, R151 ;  /* 0x0000000c0e0f7210 */ /* 0x000fe20007ffe097 */
[----:B------:R-:W-:-:S04]  /*5f20*/  IMAD R13, R13, 0x2, R2 ;  /* 0x000000020d0d7824 */ /* 0x000fc800078e0202 */
[----:B------:R-:W-:-:S04]  /*5f30*/  IMAD R15, R18, 0x3000, R15 ;  /* 0x00003000120f7824 */ /* 0x000fc800078e020f */
[----:B------:R-:W-:Y:S02]  /*5f40*/  IMAD R36, R15, 0x2, R2 ;  /* 0x000000020f247824 */ /* 0x000fe400078e0202 */
[----:B------:R-:W0:Y:S04]  /*5f50*/  LDS.128 R12, [R13+0x15400] ;  /* 0x015400000d0c7984 */ /* 0x000e280000000c00 */
[----:B------:R-:W2:Y:S01]  /*5f60*/  LDS.128 R36, [R36+0x15400] ;  /* 0x0154000024247984 */ /* 0x000ea20000000c00 */
[----:B------:R-:W-:Y:S05]  /*5f70*/  @P3 BRA `(.L_x_450) ;  /* 0x0000000400743947 */ /* 0x000fea0003800000 */
[----:B------:R-:W-:Y:S01]  /*5f80*/  SHF.R.U32.HI R50, RZ, 0x10, R45 ;  /* 0x00000010ff327819 */ /* 0x000fe2000001162d */
[----:B--2---:R-:W-:Y:S01]  /*5f90*/  IMAD.U32 R48, R37, 0x10000, RZ ;  /* 0x0001000025307824 */ /* 0x004fe200078e00ff */
[----:B------:R-:W-:Y:S02]  /*5fa0*/  SHF.R.U32.HI R42, RZ, 0x10, R33 ;  /* 0x00000010ff2a7819 */ /* 0x000fe40000011621 */
[----:B------:R-:W-:Y:S02]  /*5fb0*/  PRMT R50, R113, 0x5432, R50 ;  /* 0x0000543271327816 */ /* 0x000fe40000000032 */
[----:B------:R-:W-:Y:S01]  /*5fc0*/  PRMT R49, R111, 0x5432, R42 ;  /* 0x000054326f317816 */ /* 0x000fe2000000002a */
[----:B0-----:R-:W-:Y:S01]  /*5fd0*/  IMAD.U32 R42, R13, 0x10000, RZ ;  /* 0x000100000d2a7824 */ /* 0x001fe200078e00ff */
[----:B------:R-:W-:Y:S01]  /*5fe0*/  LOP3.LUT R37, R37, 0xffff0000, RZ, 0xc0, !PT ;  /* 0xffff000025257812 */ /* 0x000fe200078ec0ff */
[----:B------:R-:W-:Y:S01]  /*5ff0*/  IMAD.U32 R53, R50, 0x10000, RZ ;  /* 0x0001000032357824 */ /* 0x000fe200078e00ff */
[----:B------:R-:W-:Y:S01]  /*6000*/  LOP3.LUT R13, R13, 0xffff0000, RZ, 0xc0, !PT ;  /* 0xffff00000d0d7812 */ /* 0x000fe200078ec0ff */
[----:B------:R-:W-:Y:S01]  /*6010*/  IMAD.U32 R51, R49, 0x10000, RZ ;  /* 0x0001000031337824 */ /* 0x000fe200078e00ff */
[----:B------:R-:W-:Y:S01]  /*6020*/  SHF.R.U64 R44, R44, 0x10, R45 ;  /* 0x000000102c2c7819 */ /* 0x000fe2000000122d */
[----:B------:R-:W-:Y:S01]  /*6030*/  FMUL.FTZ R55, R48, R53 ;  /* 0x0000003530377220 */ /* 0x000fe20000410000 */
[----:B------:R-:W-:Y:S01]  /*6040*/  SHF.R.U64 R32, R32, 0x10, R33 ;  /* 0x0000001020207819 */ /* 0x000fe20000001221 */
[-C--:B------:R-:W-:Y:S01]  /*6050*/  FMUL.FTZ R52, R48, R51.reuse ;  /* 0x0000003330347220 */ /* 0x080fe20000410000 */
[----:B------:R-:W-:Y:S01]  /*6060*/  PRMT R113, R113, 0x5410, R44 ;  /* 0x0000541071717816 */ /* 0x000fe2000000002c */
[C---:B------:R-:W-:Y:S01]  /*6070*/  FFMA.FTZ R48, R42.reuse, R51, -R55 ;  /* 0x000000332a307223 */ /* 0x040fe20000010837 */
[----:B------:R-:W-:Y:S01]  /*6080*/  SHF.R.U32.HI R51, RZ, 0x10, R47 ;  /* 0x00000010ff337819 */ /* 0x000fe2000001162f */
[----:B------:R-:W-:Y:S01]  /*6090*/  FFMA.FTZ R42, R42, R53, R52 ;  /* 0x000000352a2a7223 */ /* 0x000fe20000010034 */
[----:B------:R-:W-:Y:S01]  /*60a0*/  LOP3.LUT R52, R50, 0xffff0000, RZ, 0xc0, !PT ;  /* 0xffff000032347812 */ /* 0x000fe200078ec0ff */
[----:B------:R-:W-:Y:S01]  /*60b0*/  IMAD.U32 R33, R12, 0x10000, RZ ;  /* 0x000100000c217824 */ /* 0x000fe200078e00ff */
[----:B------:R-:W-:-:S02]  /*60c0*/  LOP3.LUT R50, R49, 0xffff0000, RZ, 0xc0, !PT ;  /* 0xffff000031327812 */ /* 0x000fc400078ec0ff */
[----:B------:R-:W-:Y:S01]  /*60d0*/  SHF.R.U64 R47, R46, 0x10, R47 ;  /* 0x000000102e2f7819 */ /* 0x000fe2000000122f */
[----:B------:R-:W-:Y:S01]  /*60e0*/  FMUL.FTZ R54, R37, R52 ;  /* 0x0000003425367220 */ /* 0x000fe20000410000 */
[----:B------:R-:W-:Y:S01]  /*60f0*/  LOP3.LUT R46, R39, 0xffff0000, RZ, 0xc0, !PT ;  /* 0xffff0000272e7812 */ /* 0x000fe200078ec0ff */
[-C--:B------:R-:W-:Y:S01]  /*6100*/  FMUL.FTZ R49, R37, R50.reuse ;  /* 0x0000003225317220 */ /* 0x080fe20000410000 */
[----:B------:R-:W-:Y:S01]  /*6110*/  LOP3.LUT R45, R15, 0xffff0000, RZ, 0xc0, !PT ;  /* 0xffff00000f2d7812 */ /* 0x000fe200078ec0ff */
[C---:B------:R-:W-:Y:S01]  /*6120*/  FFMA.FTZ R37, R13.reuse, R50, -R54 ;  /* 0x000000320d257223 */ /* 0x040fe20000010836 */
[----:B------:R-:W-:Y:S01]  /*6130*/  PRMT R50, R112, 0x5432, R51 ;  /* 0x0000543270327816 */ /* 0x000fe20000000033 */
[----:B------:R-:W-:Y:S01]  /*6140*/  FFMA.FTZ R13, R13, R52, R49 ;  /* 0x000000340d0d7223 */ /* 0x000fe20000010031 */
[--C-:B------:R-:W-:Y:S01]  /*6150*/  SHF.R.U32.HI R49, RZ, 0x10, R35.reuse ;  /* 0x00000010ff317819 */ /* 0x100fe20000011623 */
[----:B------:R-:W-:Y:S01]  /*6160*/  IMAD.U32 R52, R39, 0x10000, RZ ;  /* 0x0001000027347824 */ /* 0x000fe200078e00ff */
[----:B------:R-:W-:Y:S01]  /*6170*/  SHF.R.U64 R35, R34, 0x10, R35 ;  /* 0x0000001022237819 */ /* 0x000fe20000001223 */
[----:B------:R-:W-:Y:S01]  /*6180*/  IMAD.U32 R54, R50, 0x10000, RZ ;  /* 0x0001000032367824 */ /* 0x000fe200078e00ff */
[----:B------:R-:W-:Y:S01]  /*6190*/  PRMT R49, R110, 0x5432, R49 ;  /* 0x000054326e317816 */ /* 0x000fe20000000031 */
[----:B------:R-:W-:Y:S01]  /*61a0*/  IMAD.U32 R34, R36, 0x10000, RZ ;  /* 0x0001000024227824 */ /* 0x000fe200078e00ff */
[----:B------:R-:W-:Y:S01]  /*61b0*/  LOP3.LUT R50, R50, 0xffff0000, RZ, 0xc0, !PT ;  /* 0xffff000032327812 */ /* 0x000fe200078ec0ff */
[----:B------:R-:W-:Y:S01]  /*61c0*/  IMAD.U32 R51, R15, 0x10000, RZ ;  /* 0x000100000f337824 */ /* 0x000fe200078e00ff */
[----:B------:R-:W-:Y:S01]  /*61d0*/  PRMT R110, R110, 0x5410, R35 ;  /* 0x000054106e6e7816 */ /* 0x000fe20000000023 */
[C---:B------:R-:W-:Y:S01]  /*61e0*/  IMAD.U32 R53, R49.reuse, 0x10000, RZ ;  /* 0x0001000031357824 */ /* 0x040fe200078e00ff */
[----:B------:R-:W-:Y:S01]  /*61f0*/  LOP3.LUT R35, R49, 0xffff0000, RZ, 0xc0, !PT ;  /* 0xffff000031237812 */ /* 0x000fe200078ec0ff */
[----:B-1----:R-:W-:Y:S01]  /*6200*/  FMUL.FTZ R56, R52, R54 ;  /* 0x0000003634387220 */ /* 0x002fe20000410000 */
[----:B------:R-:W-:Y:S01]  /*6210*/  PRMT R111, R111, 0x5410, R32 ;  /* 0x000054106f6f7816 */ /* 0x000fe20000000020 */
[-C--:B------:R-:W-:Y:S01]  /*6220*/  FMUL.FTZ R32, R46, R50.reuse ;  /* 0x000000322e207220 */ /* 0x080fe20000410000 */
[----:B------:R-:W-:Y:S01]  /*6230*/  PRMT R112, R112, 0x5410, R47 ;  /* 0x0000541070707816 */ /* 0x000fe2000000002f */
[-C--:B------:R-:W-:Y:S01]  /*6240*/  FMUL.FTZ R47, R46, R35.reuse ;  /* 0x000000232e2f7220 */ /* 0x080fe20000410000 */
[----:B------:R-:W-:Y:S01]  /*6250*/  IMAD.U32 R46, R113, 0x10000, RZ ;  /* 0x00010000712e7824 */ /* 0x000fe200078e00ff */
[----:B------:R-:W-:Y:S01]  /*6260*/  LOP3.LUT R36, R36, 0xffff0000, RZ, 0xc0, !PT ;  /* 0xffff000024247812 */ /* 0x000fe200078ec0ff */
[----:B------:R-:W-:Y:S01]  /*6270*/  FFMA.FTZ R35, R45, R35, -R32 ;  /* 0x000000232d237223 */ /* 0x000fe20000010820 */
[----:B------:R-:W-:Y:S01]  /*6280*/  LOP3.LUT R113, R113, 0xffff0000, RZ, 0xc0, !PT ;  /* 0xffff000071717812 */ /* 0x000fe200078ec0ff */
[----:B------:R-:W-:Y:S01]  /*6290*/  FFMA.FTZ R32, R45, R50, R47 ;  /* 0x000000322d207223 */ /* 0x000fe2000001002f */
[C---:B------:R-:W-:Y:S01]  /*62a0*/  IMAD.U32 R44, R111.reuse, 0x10000, RZ ;  /* 0x000100006f2c7824 */ /* 0x040fe200078e00ff */
[----:B------:R-:W-:Y:S01]  /*62b0*/  LOP3.LUT R45, R111, 0xffff0000, RZ, 0xc0, !PT ;  /* 0xffff00006f2d7812 */ /* 0x000fe200078ec0ff */
[----:B------:R-:W-:Y:S01]  /*62c0*/  FMUL.FTZ R50, R34, R46 ;  /* 0x0000002e22327220 */ /* 0x000fe20000410000 */
[----:B------:R-:W-:Y:S01]  /*62d0*/  LOP3.LUT R12, R12, 0xffff0000, RZ, 0xc0, !PT ;  /* 0xffff00000c0c7812 */ /* 0x000fe200078ec0ff */
[----:B------:R-:W-:Y:S01]  /*62e0*/  FMUL.FTZ R49, R36, R113 ;  /* 0x0000007124317220 */ /* 0x000fe20000410000 */
[-C--:B------:R-:W-:Y:S01]  /*62f0*/  FMUL.FTZ R55, R52, R53.reuse ;  /* 0x0000003534377220 */ /* 0x080fe20000410000 */
[----:B------:R-:W-:Y:S01]  /*6300*/  FMUL.FTZ R47, R34, R44 ;  /* 0x0000002c222f7220 */ /* 0x000fe20000410000 */
[----:B------:R-:W-:Y:S01]  /*6310*/  FFMA.FTZ R52, R51, R53, -R56 ;  /* 0x0000003533347223 */ /* 0x000fe20000010838 */
[----:B------:R-:W-:Y:S01]  /*6320*/  FMUL.FTZ R53, R36, R45 ;  /* 0x0000002d24357220 */ /* 0x000fe20000410000 */
[----:B------:R-:W-:-:S02]  /*6330*/  IMAD.U32 R39, R38, 0x10000, RZ ;  /* 0x0001000026277824 */ /* 0x000fc400078e00ff */
[C---:B------:R-:W-:Y:S01]  /*6340*/  FFMA.FTZ R34, R33.reuse, R44, -R50 ;  /* 0x0000002c21227223 */ /* 0x040fe20000010832 */
[----:B------:R-:W-:Y:S01]  /*6350*/  FFMA.FTZ R45, R12, R45, -R49 ;  /* 0x0000002d0c2d7223 */ /* 0x000fe20000010831 */
[----:B------:R-:W-:Y:S01]  /*6360*/  LOP3.LUT R38, R38, 0xffff0000, RZ, 0xc0, !PT ;  /* 0xffff000026267812 */ /* 0x000fe200078ec0ff */
[----:B------:R-:W-:Y:S01]  /*6370*/  FFMA.FTZ R33, R33, R46, R47 ;  /* 0x0000002e21217223 */ /* 0x000fe2000001002f */
[C---:B------:R-:W-:Y:S01]  /*6380*/  LOP3.LUT R49, R112.reuse, 0xffff0000, RZ, 0xc0, !PT ;  /* 0xffff000070317812 */ /* 0x040fe200078ec0ff */
[----:B------:R-:W-:Y:S01]  /*6390*/  IMAD.U32 R44, R112, 0x10000, RZ ;  /* 0x00010000702c7824 */ /* 0x000fe200078e00ff */
[C---:B------:R-:W-:Y:S01]  /*63a0*/  LOP3.LUT R47, R110.reuse, 0xffff0000, RZ, 0xc0, !PT ;  /* 0xffff00006e2f7812 */ /* 0x040fe200078ec0ff */
[----:B------:R-:W-:Y:S02]  /*63b0*/  IMAD.U32 R36, R110, 0x10000, RZ ;  /* 0x000100006e247824 */ /* 0x000fe400078e00ff */
[----:B------:R-:W-:Y:S01]  /*63c0*/  FFMA.FTZ R12, R12, R113, R53 ;  /* 0x000000710c0c7223 */ /* 0x000fe20000010035 */
[C---:B------:R-:W-:Y:S01]  /*63d0*/  IMAD.U32 R15, R14.reuse, 0x10000, RZ ;  /* 0x000100000e0f7824 */ /* 0x040fe200078e00ff */
[----:B------:R-:W-:Y:S01]  /*63e0*/  LOP3.LUT R14, R14, 0xffff0000, RZ, 0xc0, !PT ;  /* 0xffff00000e0e7812 */ /* 0x000fe200078ec0ff */
[----:B------:R-:W-:Y:S01]  /*63f0*/  FMUL.FTZ R46, R39, R44 ;  /* 0x0000002c272e7220 */ /* 0x000fe20000410000 */
[C---:B------:R-:W-:Y:S01]  /*6400*/  FMUL.FTZ R53, R38.reuse, R49 ;  /* 0x0000003126357220 */ /* 0x040fe20000410000 */
[----:B------:R-:W-:Y:S01]  /*6410*/  FFMA.FTZ R51, R51, R54, R55 ;  /* 0x0000003633337223 */ /* 0x000fe20000010037 */
[-C--:B------:R-:W-:Y:S01]  /*6420*/  FMUL.FTZ R39, R39, R36.reuse ;  /* 0x0000002427277220 */ /* 0x080fe20000410000 */
[----:B------:R-:W-:Y:S01]  /*6430*/  FMUL.FTZ R38, R38, R47 ;  /* 0x0000002f26267220 */ /* 0x000fe20000410000 */
[----:B------:R-:W-:Y:S01]  /*6440*/  FFMA.FTZ R46, R15, R36, -R46 ;  /* 0x000000240f2e7223 */ /* 0x000fe2000001082e */
[----:B------:R-:W-:Y:S01]  /*6450*/  F2FP.BF16.F32.PACK_AB R36, R45, R34 ;  /* 0x000000222d24723e */ /* 0x000fe200000010ff */
[----:B------:R-:W-:Y:S01]  /*6460*/  FFMA.FTZ R39, R15, R44, R39 ;  /* 0x0000002c0f277223 */ /* 0x000fe20000010027 */
[C---:B------:R-:W-:Y:S01]  /*6470*/  FFMA.FTZ R38, R14.reuse, R49, R38 ;  /* 0x000000310e267223 */ /* 0x040fe20000010026 */
[----:B------:R-:W-:Y:S01]  /*6480*/  FFMA.FTZ R53, R14, R47, -R53 ;  /* 0x0000002f0e357223 */ /* 0x000fe20000010835 */
[----:B------:R-:W-:-:S02]  /*6490*/  F2FP.BF16.F32.PACK_AB R37, R37, R48 ;  /* 0x000000302525723e */ /* 0x000fc400000010ff */
[----:B------:R-:W-:Y:S02]  /*64a0*/  F2FP.BF16.F32.PACK_AB R42, R13, R42 ;  /* 0x0000002a0d2a723e */ /* 0x000fe400000010ff */
[----:B------:R-:W-:Y:S02]  /*64b0*/  F2FP.BF16.F32.PACK_AB R32, R32, R51 ;  /* 0x000000332020723e */ /* 0x000fe400000010ff */
[----:B------:R-:W-:Y:S01]  /*64c0*/  F2FP.BF16.F32.PACK_AB R33, R12, R33 ;  /* 0x000000210c21723e */ /* 0x000fe200000010ff */
[----:B------:R-:W-:Y:S01]  /*64d0*/  IMAD.MOV.U32 R12, RZ, RZ, R36 ;  /* 0x000000ffff0c7224 */ /* 0x000fe200078e0024 */
[----:B------:R-:W-:Y:S01]  /*64e0*/  F2FP.BF16.F32.PACK_AB R38, R38, R39 ;  /* 0x000000272626723e */ /* 0x000fe200000010ff */
[----:B------:R-:W-:Y:S01]  /*64f0*/  IMAD.MOV.U32 R39, RZ, RZ, R32 ;  /* 0x000000ffff277224 */ /* 0x000fe200078e0020 */
[----:B------:R-:W-:Y:S01]  /*6500*/  MOV R13, R37 ;  /* 0x00000025000d7202 */ /* 0x000fe20000000f00 */
[----:B------:R-:W-:Y:S01]  /*6510*/  IMAD.MOV.U32 R36, RZ, RZ, R33 ;  /* 0x000000ffff247224 */ /* 0x000fe200078e0021 */
[----:B------:R-:W-:Y:S01]  /*6520*/  F2FP.BF16.F32.PACK_AB R15, R35, R52 ;  /* 0x00000034230f723e */ /* 0x000fe200000010ff */
[----:B------:R-:W-:Y:S01]  /*6530*/  IMAD.MOV.U32 R37, RZ, RZ, R42 ;  /* 0x000000ffff257224 */ /* 0x000fe200078e002a */
[----:B------:R-:W-:-:S07]  /*6540*/  F2FP.BF16.F32.PACK_AB R14, R53, R46 ;  /* 0x0000002e350e723e */ /* 0x000fce00000010ff */
.L_x_450:
[----:B------:R-:W-:Y:S05]  /*6550*/  BSYNC B1 ;  /* 0x0000000000017941 */ /* 0x000fea0003800000 */
.L_x_449:
[----:B0-----:R0:W-:Y:S01]  /*6560*/  ST.E.128 desc[UR42][R40.64], R12 ;  /* 0x0000000c28007985 */ /* 0x0011e2000c101d2a */
[----:B------:R-:W-:-:S13]  /*6570*/  ISETP.GE.AND P3, PT, R43, R11, PT ;  /* 0x0000000b2b00720c */ /* 0x000fda0003f66270 */
[----:B------:R-:W-:Y:S05]  /*6580*/  @P3 BRA `(.L_x_412) ;  /* 0x00000004003c3947 */ /* 0x000fea0003800000 */
[----:B------:R-:W-:-:S05]  /*6590*/  IMAD.WIDE R86, R43, 0x2, R86 ;  /* 0x000000022b567825 */ /* 0x000fca00078e0256 */
[----:B--2---:R2:W-:Y:S01]  /*65a0*/  ST.E.128 desc[UR42][R86.64], R36 ;  /* 0x0000002456007985 */ /* 0x0045e2000c101d2a */
[----:B------:R-:W-:Y:S05]  /*65b0*/  BRA `(.L_x_412) ;  /* 0x0000000400307947 */ /* 0x000fea0003800000 */
.L_x_404:
[----:B------:R-:W-:-:S06]  /*65c0*/  UISETP.NE.AND UP0, UPT, UR39, 0x3, UPT ;  /* 0x000000032700788c */ /* 0x000fcc000bf05270 */
[----:B------:R-:W-:-:S13]  /*65d0*/  PLOP3.LUT P2, PT, PT, PT, UP0, 0x80, 0x0 ;  /* 0x000000000000781c */ /* 0x000fda0003f4f008 */
[----:B------:R-:W-:Y:S05]  /*65e0*/  @!P2 BRA `(.L_x_451) ;  /* 0x000000000004a947 */ /* 0x000fea0003800000 */
[----:B------:R-:W-:Y:S01]  /*65f0*/  BPT.TRAP 0x1 ;  /* 0x000000040000795c */ /* 0x000fe20000300000 */
.L_x_451:
[----:B------:R-:W-:Y:S01]  /*6600*/  IMAD R60, R18, 0x8, R2 ;  /* 0x00000008123c7824 */ /* 0x000fe200078e0202 */
[----:B------:R-:W-:Y:S01]  /*6610*/  SHF.L.U32 R81, R137, 0x1f, RZ ;  /* 0x0000001f89517819 */ /* 0x000fe200000006ff */
[----:B------:R-:W-:Y:S01]  /*6620*/  BSSY B1, `(.L_x_452) ;  /* 0x0000004000017945 */ /* 0x000fe20003800000 */
[----:B------:R-:W-:Y:S02]  /*6630*/  SHF.R.S32.HI R78, RZ, 0x1f, R77 ;  /* 0x0000001fff4e7819 */ /* 0x000fe4000001144d */
[----:B------:R-:W0:Y:S02]  /*6640*/  SYNCS.PHASECHK.TRANS64.TRYWAIT P3, [R60+URZ+0x2d890], R81 ;  /* 0x02d890513c0075a7 */ /* 0x000e24000806017f */
[----:B0-----:R-:W-:Y:S05]  /*6650*/  @!P3 BRA `(.L_x_453) ;  /* 0x0000013c0054b947 */ /* 0x001fea0003800000 */
.L_x_669:
[----:B------:R-:W-:Y:S05]  /*6660*/  BSYNC B1 ;  /* 0x0000000000017941 */ /* 0x000fea0003800000 */
.L_x_452:
[----:B------:R-:W-:Y:S01]  /*6670*/  ULDC.64 UR4, c[0x0][0x300] ;  /* 0x0000c00000047ab9 */ /* 0x000fe20000000a00 */
[----:B-----5:R-:W-:Y:S01]  /*6680*/  SHF.R.S32.HI R79, RZ, 0x1f, R76 ;  /* 0x0000001fff4f7819 */ /* 0x020fe2000001144c */
[----:B------:R-:W-:Y:S02]  /*6690*/  IMAD R14, R78, UR4, RZ ;  /* 0x000000044e0e7c24 */ /* 0x000fe4000f8e02ff */
[----:B------:R-:W-:-:S04]  /*66a0*/  IMAD.WIDE.U32 R12, R77, UR4, RZ ;  /* 0x000000044d0c7c25 */ /* 0x000fc8000f8e00ff */
[----:B------:R-:W-:Y:S01]  /*66b0*/  IMAD R11, R77, UR5, R14 ;  /* 0x000000054d0b7c24 */ /* 0x000fe2000f8e020e */
[----:B------:R-:W-:Y:S01]  /*66c0*/  ULDC.64 UR4, c[0x0][0x310] ;  /* 0x0000c40000047ab9 */ /* 0x000fe20000000a00 */
[----:B------:R-:W-:Y:S02]  /*66d0*/  IMAD R80, R26, -0x80, R24 ;  /* 0xffffff801a507824 */ /* 0x000fe400078e0218 */
[----:B------:R-:W-:Y:S02]  /*66e0*/  IMAD R15, R79, UR4, RZ ;  /* 0x000000044f0f7c24 */ /* 0x000fe4000f8e02ff */
[----:B------:R-:W-:Y:S01]  /*66f0*/  IMAD.IADD R13, R13, 0x1, R11 ;  /* 0x000000010d0d7824 */ /* 0x000fe200078e020b */
[----:B------:R-:W-:Y:S01]  /*6700*/  VIMNMX R80, R80, 0x80, PT ;  /* 0x0000008050507848 */ /* 0x000fe20003fe0100 */
[C---:B------:R-:W-:Y:S02]  /*6710*/  IMAD R15, R76.reuse, UR5, R15 ;  /* 0x000000054c0f7c24 */ /* 0x040fe4000f8e020f */
[----:B------:R-:W-:Y:S01]  /*6720*/  IMAD.WIDE.U32 R12, R76, UR4, R12 ;  /* 0x000000044c0c7c25 */ /* 0x000fe2000f8e000c */
[----:B------:R-:W-:-:S03]  /*6730*/  ULDC.64 UR4, c[0x0][0x308] ;  /* 0x0000c20000047ab9 */ /* 0x000fc60000000a00 */
[----:B------:R-:W-:Y:S02]  /*6740*/  IMAD R11, R6, UR4, RZ ;  /* 0x00000004060b7c24 */ /* 0x000fe4000f8e02ff */
[----:B------:R-:W-:Y:S02]  /*6750*/  IMAD.IADD R13, R13, 0x1, R15 ;  /* 0x000000010d0d7824 */ /* 0x000fe400078e020f */
[C---:B------:R-:W-:Y:S02]  /*6760*/  IMAD R11, R30.reuse, UR5, R11 ;  /* 0x000000051e0b7c24 */ /* 0x040fe4000f8e020b */
[----:B------:R-:W-:Y:S01]  /*6770*/  IMAD.WIDE.U32 R12, R30, UR4, R12 ;  /* 0x000000041e0c7c25 */ /* 0x000fe2000f8e000c */
[----:B------:R-:W-:-:S03]  /*6780*/  ULDC.64 UR4, c[0x0][0x2e8] ;  /* 0x0000ba0000047ab9 */ /* 0x000fc60000000a00 */
[----:B------:R-:W-:Y:S01]  /*6790*/  IMAD.IADD R11, R13, 0x1, R11 ;  /* 0x000000010d0b7824 */ /* 0x000fe200078e020b */
[----:B------:R-:W-:Y:S01]  /*67a0*/  LEA R38, P3, R12, UR4, 0x1 ;  /* 0x000000040c267c11 */ /* 0x000fe2000f8608ff */
[----:B------:R-:W-:-:S03]  /*67b0*/  UMOV UR4, 0xffffffff ;  /* 0xffffffff00047882 */ /* 0x000fc60000000000 */
[----:B------:R-:W-:Y:S02]  /*67c0*/  LEA.HI.X R13, R12, UR5, R11, 0x1, P3 ;  /* 0x000000050c0d7c11 */ /* 0x000fe400098f0c0b */
[----:B------:R-:W-:Y:S01]  /*67d0*/  ISETP.GT.AND P3, PT, R80, R140, PT ;  /* 0x0000008c5000720c */ /* 0x000fe20003f64270 */
[----:B------:R-:W-:-:S12]  /*67e0*/  BRA.DIV UR4, `(.L_x_454) ;  /* 0x0000013e04047947 */ /* 0x000fd8000b800000 */
[----:B------:R1:W2:Y:S04]  /*67f0*/  SHFL.IDX PT, R39, R13, RZ, 0x1e1f ;  /* 0x001e1fff0d277589 */ /* 0x0002a800000e0000 */
[----:B------:R-:W3:Y:S02]  /*6800*/  SHFL.IDX PT, R38, R38, RZ, 0x1e1f ;  /* 0x001e1fff26267589 */ /* 0x000ee400000e0000 */
.L_x_673:
[----:B------:R-:W-:Y:S05]  /*6810*/  @!P3 BRA `(.L_x_412) ;  /* 0x000000000098b947 */ /* 0x000fea0003800000 */
[----:B------:R-:W4:Y:S01]  /*6820*/  LDL R12, [R1+0x20] ;  /* 0x00002000010c7983 */ /* 0x000f220000100800 */
[----:B------:R-:W-:-:S03]  /*6830*/  ULDC UR4, c[0x0][0x2f4] ;  /* 0x0000bd0000047ab9 */ /* 0x000fc60000000800 */
[----:B------:R-:W5:Y:S04]  /*6840*/  LDL R11, [R1+0x1c] ;  /* 0x00001c00010b7983 */ /* 0x000f680000100800 */
[----:B------:R-:W5:Y:S01]  /*6850*/  LDL R40, [R1+0x18] ;  /* 0x0000180001287983 */ /* 0x000f620000100800 */
[----:B------:R-:W-:Y:S02]  /*6860*/  ISETP.GE.AND P5, PT, R16, UR4, PT ;  /* 0x0000000410007c0c */ /* 0x000fe4000bfa6270 */
[----:B------:R-:W-:-:S11]  /*6870*/  ISETP.GE.AND P4, PT, R22, UR4, PT ;  /* 0x0000000416007c0c */ /* 0x000fd6000bf86270 */
[----:B---3--:R-:W-:-:S04]  /*6880*/  @!P5 LEA R36, P3, R16, R38, 0x1 ;  /* 0x000000261024d211 */ /* 0x008fc800078608ff */
[----:B--2---:R-:W-:Y:S02]  /*6890*/  @!P5 LEA.HI.X R37, R16, R39, R17, 0x1, P3 ;  /* 0x000000271025d211 */ /* 0x004fe400018f0c11 */
[----:B------:R-:W-:-:S04]  /*68a0*/  @!P4 LEA R34, P3, R22, R38, 0x1 ;  /* 0x000000261622c211 */ /* 0x000fc800078608ff */
[----:B----4-:R-:W-:Y:S02]  /*68b0*/  @!P4 LEA.HI.X R35, R22, R39, R12, 0x1, P3 ;  /* 0x000000271623c211 */ /* 0x010fe400018f0c0c */
[----:B-1----:R-:W1:Y:S01]  /*68c0*/  @!P5 LDS.128 R12, [R62+0x15000] ;  /* 0x015000003e0cd984 */ /* 0x002e620000000c00 */
[----:B------:R-:W-:-:S13]  /*68d0*/  ISETP.GE.AND P3, PT, R19, UR4, PT ;  /* 0x0000000413007c0c */ /* 0x000fda000bf66270 */
[----:B------:R-:W-:-:S04]  /*68e0*/  @!P3 LEA R32, P6, R19, R38, 0x1 ;  /* 0x000000261320b211 */ /* 0x000fc800078c08ff */
[----:B-----5:R-:W-:Y:S01]  /*68f0*/  @!P3 LEA.HI.X R33, R19, R39, R11, 0x1, P6 ;  /* 0x000000271321b211 */ /* 0x020fe200030f0c0b */
[----:B-1----:R1:W-:Y:S01]  /*6900*/  @!P5 ST.E.128 desc[UR42][R36.64], R12 ;  /* 0x0000000c2400d985 */ /* 0x0023e2000c101d2a */
[----:B------:R-:W-:-:S13]  /*6910*/  ISETP.GE.AND P5, PT, R0, UR4, PT ;  /* 0x0000000400007c0c */ /* 0x000fda000bfa6270 */
[----:B------:R-:W2:Y:S01]  /*6920*/  @!P5 LDS.128 R12, [R61+0x15000] ;  /* 0x015000003d0cd984 */ /* 0x000ea20000000c00 */
[----:B------:R-:W-:Y:S02]  /*6930*/  @!P5 IMAD.SHL.U32 R11, R155, 0x8, RZ ;  /* 0x000000089b0bd824 */ /* 0x000fe400078e00ff */
[----:B-1----:R-:W-:Y:S02]  /*6940*/  @!P5 IMAD.MOV.U32 R36, RZ, RZ, R38 ;  /* 0x000000ffff24d224 */ /* 0x002fe400078e0026 */
[----:B------:R-:W-:Y:S02]  /*6950*/  @!P5 IMAD.MOV.U32 R37, RZ, RZ, R39 ;  /* 0x000000ffff25d224 */ /* 0x000fe400078e0027 */
[----:B------:R-:W-:-:S05]  /*6960*/  @!P5 IMAD.WIDE R36, R11, 0x2, R36 ;  /* 0x000000020b24d825 */ /* 0x000fca00078e0224 */
[----:B--2---:R1:W-:Y:S01]  /*6970*/  @!P5 ST.E.128 desc[UR42][R36.64], R12 ;  /* 0x0000000c2400d985 */ /* 0x0043e2000c101d2a */
[----:B------:R-:W-:-:S13]  /*6980*/  ISETP.GE.AND P5, PT, R3, UR4, PT ;  /* 0x0000000403007c0c */ /* 0x000fda000bfa6270 */
[----:B------:R-:W2:Y:S01]  /*6990*/  @!P5 LDS.128 R12, [R62+0x17000] ;  /* 0x017000003e0cd984 */ /* 0x000ea20000000c00 */
[----:B------:R-:W-:Y:S02]  /*69a0*/  @!P5 IMAD.SHL.U32 R11, R156, 0x8, RZ ;  /* 0x000000089c0bd824 */ /* 0x000fe400078e00ff */
[----:B-1----:R-:W-:Y:S02]  /*69b0*/  @!P5 IMAD.MOV.U32 R36, RZ, RZ, R38 ;  /* 0x000000ffff24d224 */ /* 0x002fe400078e0026 */
[----:B------:R-:W-:Y:S02]  /*69c0*/  @!P5 IMAD.MOV.U32 R37, RZ, RZ, R39 ;  /* 0x000000ffff25d224 */ /* 0x000fe400078e0027 */
[----:B------:R-:W-:-:S05]  /*69d0*/  @!P5 IMAD.WIDE R36, R11, 0x2, R36 ;  /* 0x000000020b24d825 */ /* 0x000fca00078e0224 */
[----:B--2---:R1:W-:Y:S01]  /*69e0*/  @!P5 ST.E.128 desc[UR42][R36.64], R12 ;  /* 0x0000000c2400d985 */ /* 0x0043e2000c101d2a */
[----:B------:R-:W-:-:S03]  /*69f0*/  ISETP.GE.AND P5, PT, R136, UR4, PT ;  /* 0x0000000488007c0c */ /* 0x000fc6000bfa6270 */
[----:B------:R-:W2:Y:S10]  /*6a00*/  @!P4 LDS.128 R12, [R61+0x17000] ;  /* 0x017000003d0cc984 */ /* 0x000eb40000000c00 */
[----:B-1----:R-:W-:-:S04]  /*6a10*/  @!P5 LEA R36, P6, R136, R38, 0x1 ;  /* 0x000000268824d211 */ /* 0x002fc800078c08ff */
[----:B------:R-:W-:Y:S01]  /*6a20*/  @!P5 LEA.HI.X R37, R136, R39, R40, 0x1, P6 ;  /* 0x000000278825d211 */ /* 0x000fe200030f0c28 */
[----:B--2---:R-:W-:Y:S04]  /*6a30*/  @!P4 ST.E.128 desc[UR42][R34.64], R12 ;  /* 0x0000000c2200c985 */ /* 0x004fe8000c101d2a */
[----:B------:R-:W1:Y:S04]  /*6a40*/  @!P3 LDS.128 R12, [R62+0x19000] ;  /* 0x019000003e0cb984 */ /* 0x000e680000000c00 */
[----:B-1----:R-:W-:Y:S04]  /*6a50*/  @!P3 ST.E.128 desc[UR42][R32.64], R12 ;  /* 0x0000000c2000b985 */ /* 0x002fe8000c101d2a */
[----:B------:R-:W1:Y:S04]  /*6a60*/  @!P5 LDS.128 R12, [R61+0x19000] ;  /* 0x019000003d0cd984 */ /* 0x000e680000000c00 */
[----:B-1----:R4:W-:Y:S02]  /*6a70*/  @!P5 ST.E.128 desc[UR42][R36.64], R12 ;  /* 0x0000000c2400d985 */ /* 0x0029e4000c101d2a */
.L_x_412:
[----:B------:R-:W-:Y:S05]  /*6a80*/  BSYNC B0 ;  /* 0x0000000000007941 */ /* 0x000fea0003800000 */
.L_x_403:
[----:B------:R-:W5:Y:S01]  /*6a90*/  S2R R11, SR_TID.X ;  /* 0x00000000000b7919 */ /* 0x000f620000002100 */
[----:B------:R-:W-:Y:S01]  /*6aa0*/  @!PT LDS RZ, [RZ] ;  /* 0x00000000fffff984 */ /* 0x000fe20000000800 */
[----:B------:R-:W-:Y:S01]  /*6ab0*/  @!PT LDS RZ, [RZ] ;  /* 0x00000000fffff984 */ /* 0x000fe20000000800 */
[----:B------:R-:W-:Y:S01]  /*6ac0*/  @!PT LDS RZ, [RZ] ;  /* 0x00000000fffff984 */ /* 0x000fe20000000800 */
[----:B------:R-:W-:Y:S01]  /*6ad0*/  @!PT LDS RZ, [RZ] ;  /* 0x00000000fffff984 */ /* 0x000fe20000000800 */
[----:B------:R0:W-:Y:S06]  /*6ae0*/  MEMBAR.ALL.CTA ;  /* 0x0000000000007992 */ /* 0x0001ec0000008000 */
[----:B0-----:R-:W0:Y:S01]  /*6af0*/  FENCE.VIEW.ASYNC.S ;  /* 0x00000000000073c6 */ /* 0x001e220000000000 */
[----:B------:R-:W-:Y:S05]  /*6b00*/  WARPSYNC.ALL ;  /* 0x0000000000007948 */ /* 0x000fea0003800000 */
[----:B------:R-:W-:Y:S01]  /*6b10*/  BSSY B0, `(.L_x_455) ;  /* 0x0000008000007945 */ /* 0x000fe20003800000 */
[----:B0-----:R0:W-:Y:S01]  /*6b20*/  BAR.SYNC.DEFER_BLOCKING R102, 0x80 ;  /* 0x000200660000751d */ /* 0x0011e20000010000 */
[----:B-----5:R-:W-:-:S13]  /*6b30*/  LOP3.LUT P3, RZ, R11, 0x7f, RZ, 0xc0, !PT ;  /* 0x0000007f0bff7812 */ /* 0x020fda000786c0ff */
[----:B------:R-:W-:-:S05]  /*6b40*/  @!P3 VIADD R11, R60, 0x2d8a0 ;  /* 0x0002d8a03c0bb836 */ /* 0x000fca0000000000 */
[----:B------:R-:W-:-:S04]  /*6b50*/  @!P3 PRMT R11, RZ, 0x654, R11 ;  /* 0x00000654ff0bb816 */ /* 0x000fc8000000000b */
[----:B------:R0:W-:Y:S01]  /*6b60*/  @!P3 SYNCS.ARRIVE.TRANS64.RED.A1T0 RZ, [R11+URZ], RZ ;  /* 0x000000ff0bffb9a7 */ /* 0x0001e2000810043f */
[----:B------:R-:W-:Y:S05]  /*6b70*/  @!P2 BRA `(.L_x_456) ;  /* 0x000000000004a947 */ /* 0x000fea0003800000 */
[----:B------:R-:W-:Y:S01]  /*6b80*/  BPT.TRAP 0x1 ;  /* 0x000000040000795c */ /* 0x000fe20000300000 */
.L_x_456:
[----:B------:R-:W-:Y:S05]  /*6b90*/  BSYNC B0 ;  /* 0x0000000000007941 */ /* 0x000fea0003800000 */
.L_x_455:
[----:B------:R-:W5:Y:S01]  /*6ba0*/  SYNCS.PHASECHK.TRANS64.TRYWAIT P2, [R60+URZ+0x2d8b0], R81 ;  /* 0x02d8b0513c0075a7 */ /* 0x000f62000804017f */
[----:B------:R-:W-:Y:S04]  /*6bb0*/  BSSY B0, `(.L_x_457) ;  /* 0x0000002000007945 */ /* 0x000fe80003800000 */
[----:B-----5:R-:W-:Y:S05]  /*6bc0*/  @!P2 BRA `(.L_x_458) ;  /* 0x000001380054a947 */ /* 0x020fea0003800000 */
.L_x_674:
[----:B------:R-:W-:Y:S05]  /*6bd0*/  BSYNC B0 ;  /* 0x0000000000007941 */ /* 0x000fea0003800000 */
.L_x_457:
[----:B------:R-:W-:Y:S01]  /*6be0*/  ULDC.64 UR4, c[0x0][0x328] ;  /* 0x0000ca0000047ab9 */ /* 0x000fe20000000a00 */
[----:B------:R-:W-:Y:S01]  /*6bf0*/  BSSY B0, `(.L_x_459) ;  /* 0x000003a000007945 */ /* 0x000fe20003800000 */
[----:B------:R-:W-:Y:S02]  /*6c00*/  IMAD R78, R78, UR4, RZ ;  /* 0x000000044e4e7c24 */ /* 0x000fe4000f8e02ff */
[----:B-1-34-:R-:W-:-:S04]  /*6c10*/  IMAD.WIDE.U32 R12, R77, UR4, RZ ;  /* 0x000000044d0c7c25 */ /* 0x01afc8000f8e00ff */
[----:B------:R-:W-:Y:S01]  /*6c20*/  IMAD R77, R77, UR5, R78 ;  /* 0x000000054d4d7c24 */ /* 0x000fe2000f8e024e */
[----:B------:R-:W-:Y:S02]  /*6c30*/  ULDC.64 UR4, c[0x0][0x338] ;  /* 0x0000ce0000047ab9 */ /* 0x000fe40000000a00 */
[----:B------:R-:W-:Y:S02]  /*6c40*/  IMAD R79, R79, UR4, RZ ;  /* 0x000000044f4f7c24 */ /* 0x000fe4000f8e02ff */
[----:B------:R-:W-:Y:S02]  /*6c50*/  IMAD.IADD R13, R13, 0x1, R77 ;  /* 0x000000010d0d7824 */ /* 0x000fe400078e024d */
[C---:B------:R-:W-:Y:S02]  /*6c60*/  IMAD R79, R76.reuse, UR5, R79 ;  /* 0x000000054c4f7c24 */ /* 0x040fe4000f8e024f */
[----:B------:R-:W-:Y:S01]  /*6c70*/  IMAD.WIDE.U32 R12, R76, UR4, R12 ;  /* 0x000000044c0c7c25 */ /* 0x000fe2000f8e000c */
[----:B------:R-:W-:-:S03]  /*6c80*/  ULDC.64 UR4, c[0x0][0x330] ;  /* 0x0000cc0000047ab9 */ /* 0x000fc60000000a00 */
[----:B0-----:R-:W-:Y:S02]  /*6c90*/  IMAD R11, R6, UR4, RZ ;  /* 0x00000004060b7c24 */ /* 0x001fe4000f8e02ff */
[----:B------:R-:W-:Y:S02]  /*6ca0*/  IMAD.IADD R13, R13, 0x1, R79 ;  /* 0x000000010d0d7824 */ /* 0x000fe400078e024f */
[C---:B------:R-:W-:Y:S02]  /*6cb0*/  IMAD R11, R30.reuse, UR5, R11 ;  /* 0x000000051e0b7c24 */ /* 0x040fe4000f8e020b */
[----:B------:R-:W-:Y:S01]  /*6cc0*/  IMAD.WIDE.U32 R12, R30, UR4, R12 ;  /* 0x000000041e0c7c25 */ /* 0x000fe2000f8e000c */
[----:B------:R-:W-:-:S03]  /*6cd0*/  ULDC.64 UR4, c[0x0][0x318] ;  /* 0x0000c60000047ab9 */ /* 0x000fc60000000a00 */
[----:B------:R-:W-:Y:S01]  /*6ce0*/  IMAD.IADD R13, R13, 0x1, R11 ;  /* 0x000000010d0d7824 */ /* 0x000fe200078e020b */
[----:B------:R-:W-:-:S04]  /*6cf0*/  LEA R11, P2, R12, UR4, 0x1 ;  /* 0x000000040c0b7c11 */ /* 0x000fc8000f8408ff */
[----:B------:R-:W-:Y:S01]  /*6d00*/  LEA.HI.X R12, R12, UR5, R13, 0x1, P2 ;  /* 0x000000050c0c7c11 */ /* 0x000fe200090f0c0d */
[----:B--2---:R0:W1:Y:S01]  /*6d10*/  SHFL.IDX PT, R36, R11, RZ, 0x1e1f ;  /* 0x001e1fff0b247589 */ /* 0x00406200000e0000 */
[----:B------:R-:W-:-:S03]  /*6d20*/  ISETP.GT.AND P2, PT, R80, R140, PT ;  /* 0x0000008c5000720c */ /* 0x000fc60003f44270 */
[----:B------:R0:W2:Y:S10]  /*6d30*/  SHFL.IDX PT, R37, R12, RZ, 0x1e1f ;  /* 0x001e1fff0c257589 */ /* 0x0000b400000e0000 */
[----:B0-----:R-:W-:Y:S05]  /*6d40*/  @!P2 BRA `(.L_x_460) ;  /* 0x000000000090a947 */ /* 0x001fea0003800000 */
[----:B------:R-:W3:Y:S01]  /*6d50*/  LDL R15, [R1+0x20] ;  /* 0x00002000010f7983 */ /* 0x000ee20000100800 */
[----:B------:R-:W-:-:S03]  /*6d60*/  ULDC UR4, c[0x0][0x2f4] ;  /* 0x0000bd0000047ab9 */ /* 0x000fc60000000800 */
[----:B------:R-:W4:Y:S01]  /*6d70*/  LDL R14, [R1+0x1c] ;  /* 0x00001c00010e7983 */ /* 0x000f220000100800 */
[----:B------:R-:W-:Y:S02]  /*6d80*/  ISETP.GE.AND P5, PT, R16, UR4, PT ;  /* 0x0000000410007c0c */ /* 0x000fe4000bfa6270 */
[----:B------:R-:W-:Y:S01]  /*6d90*/  ISETP.GE.AND P4, PT, R22, UR4, PT ;  /* 0x0000000416007c0c */ /* 0x000fe2000bf86270 */
[----:B------:R-:W5:Y:S10]  /*6da0*/  LDL R40, [R1+0x18] ;  /* 0x0000180001287983 */ /* 0x000f740000100800 */
[----:B-1----:R-:W-:-:S04]  /*6db0*/  @!P5 LEA R38, P2, R16, R36, 0x1 ;  /* 0x000000241026d211 */ /* 0x002fc800078408ff */
[----:B--2---:R-:W-:Y:S02]  /*6dc0*/  @!P5 LEA.HI.X R39, R16, R37, R17, 0x1, P2 ;  /* 0x000000251027d211 */ /* 0x004fe400010f0c11 */
[----:B------:R-:W-:-:S04]  /*6dd0*/  @!P4 LEA R34, P2, R22, R36, 0x1 ;  /* 0x000000241622c211 */ /* 0x000fc800078408ff */
[----:B---3--:R-:W-:Y:S02]  /*6de0*/  @!P4 LEA.HI.X R35, R22, R37, R15, 0x1, P2 ;  /* 0x000000251623c211 */ /* 0x008fe400010f0c0f */
[----:B------:R-:W-:-:S13]  /*6df0*/  ISETP.GE.AND P2, PT, R19, UR4, PT ;  /* 0x0000000413007c0c */ /* 0x000fda000bf46270 */
[----:B------:R-:W-:-:S04]  /*6e00*/  @!P2 LEA R32, P6, R19, R36, 0x1 ;  /* 0x000000241320a211 */ /* 0x000fc800078c08ff */
[----:B----4-:R-:W-:Y:S02]  /*6e10*/  @!P2 LEA.HI.X R33, R19, R37, R14, 0x1, P6 ;  /* 0x000000251321a211 */ /* 0x010fe400030f0c0e */
[----:B------:R-:W0:Y:S04]  /*6e20*/  @!P5 LDS.128 R12, [R62] ;  /* 0x000000003e0cd984 */ /* 0x000e280000000c00 */
[----:B0-----:R0:W-:Y:S01]  /*6e30*/  @!P5 ST.E.128 desc[UR42][R38.64], R12 ;  /* 0x0000000c2600d985 */ /* 0x0011e2000c101d2a */
[----:B------:R-:W-:-:S13]  /*6e40*/  ISETP.GE.AND P5, PT, R0, UR4, PT ;  /* 0x0000000400007c0c */ /* 0x000fda000bfa6270 */
[----:B------:R-:W1:Y:S01]  /*6e50*/  @!P5 LDS.128 R12, [R61] ;  /* 0x000000003d0cd984 */ /* 0x000e620000000c00 */
[----:B------:R-:W-:-:S04]  /*6e60*/  @!P5 IMAD.SHL.U32 R11, R155, 0x8, RZ ;  /* 0x000000089b0bd824 */ /* 0x000fc800078e00ff */
[----:B0-----:R-:W-:-:S05]  /*6e70*/  @!P5 IMAD.WIDE R38, R11, 0x2, R36 ;  /* 0x000000020b26d825 */ /* 0x001fca00078e0224 */
[----:B-1----:R0:W-:Y:S01]  /*6e80*/  @!P5 ST.E.128 desc[UR42][R38.64], R12 ;  /* 0x0000000c2600d985 */ /* 0x0021e2000c101d2a */
[----:B------:R-:W-:-:S13]  /*6e90*/  ISETP.GE.AND P5, PT, R3, UR4, PT ;  /* 0x0000000403007c0c */ /* 0x000fda000bfa6270 */
[----:B------:R-:W1:Y:S01]  /*6ea0*/  @!P5 LDS.128 R12, [R62+0x2000] ;  /* 0x002000003e0cd984 */ /* 0x000e620000000c00 */
[----:B------:R-:W-:Y:S02]  /*6eb0*/  @!P5 IMAD.SHL.U32 R11, R156, 0x8, RZ ;  /* 0x000000089c0bd824 */ /* 0x000fe400078e00ff */
[----:B0-----:R-:W-:Y:S02]  /*6ec0*/  @!P5 IMAD.MOV.U32 R38, RZ, RZ, R36 ;  /* 0x000000ffff26d224 */ /* 0x001fe400078e0024 */
[----:B------:R-:W-:Y:S02]  /*6ed0*/  @!P5 IMAD.MOV.U32 R39, RZ, RZ, R37 ;  /* 0x000000ffff27d224 */ /* 0x000fe400078e0025 */
[----:B------:R-:W-:-:S05]  /*6ee0*/  @!P5 IMAD.WIDE R38, R11, 0x2, R38 ;  /* 0x000000020b26d825 */ /* 0x000fca00078e0226 */
[----:B-1----:R-:W-:Y:S01]  /*6ef0*/  @!P5 ST.E.128 desc[UR42][R38.64], R12 ;  /* 0x0000000c2600d985 */ /* 0x002fe2000c101d2a */
[----:B------:R-:W-:-:S03]  /*6f00*/  ISETP.GE.AND P5, PT, R136, UR4, PT ;  /* 0x0000000488007c0c */ /* 0x000fc6000bfa6270 */
[----:B------:R-:W0:Y:S10]  /*6f10*/  @!P4 LDS.128 R12, [R61+0x2000] ;  /* 0x002000003d0cc984 */ /* 0x000e340000000c00 */
[----:B------:R-:W-:-:S04]  /*6f20*/  @!P5 LEA R36, P6, R136, R36, 0x1 ;  /* 0x000000248824d211 */ /* 0x000fc800078c08ff */
[----:B-----5:R-:W-:Y:S01]  /*6f30*/  @!P5 LEA.HI.X R37, R136, R37, R40, 0x1, P6 ;  /* 0x000000258825d211 */ /* 0x020fe200030f0c28 */
[----:B0-----:R-:W-:Y:S04]  /*6f40*/  @!P4 ST.E.128 desc[UR42][R34.64], R12 ;  /* 0x0000000c2200c985 */ /* 0x001fe8000c101d2a */
[----:B------:R-:W0:Y:S04]  /*6f50*/  @!P2 LDS.128 R12, [R62+0x4000] ;  /* 0x004000003e0ca984 */ /* 0x000e280000000c00 */
[----:B0-----:R-:W-:Y:S04]  /*6f60*/  @!P2 ST.E.128 desc[UR42][R32.64], R12 ;  /* 0x0000000c2000a985 */ /* 0x001fe8000c101d2a */
[----:B------:R-:W0:Y:S04]  /*6f70*/  @!P5 LDS.128 R12, [R61+0x4000] ;  /* 0x004000003d0cd984 */ /* 0x000e280000000c00 */
[----:B0-----:R0:W-:Y:S02]  /*6f80*/  @!P5 ST.E.128 desc[UR42][R36.64], R12 ;  /* 0x0000000c2400d985 */ /* 0x0011e4000c101d2a */
.L_x_460:
[----:B------:R-:W-:Y:S05]  /*6f90*/  BSYNC B0 ;  /* 0x0000000000007941 */ /* 0x000fea0003800000 */
.L_x_459:
[----:B------:R-:W-:Y:S01]  /*6fa0*/  @!PT LDS RZ, [RZ] ;  /* 0x00000000fffff984 */ /* 0x000fe20000000800 */
[----:B------:R-:W-:Y:S01]  /*6fb0*/  @!PT LDS RZ, [RZ] ;  /* 0x00000000fffff984 */ /* 0x000fe20000000800 */
[----:B------:R-:W-:Y:S01]  /*6fc0*/  @!PT LDS RZ, [RZ] ;  /* 0x00000000fffff984 */ /* 0x000fe20000000800 */
[----:B------:R-:W-:Y:S01]  /*6fd0*/  @!PT LDS RZ, [RZ] ;  /* 0x00000000fffff984 */ /* 0x000fe20000000800 */
[----:B------:R3:W-:Y:S06]  /*6fe0*/  MEMBAR.ALL.CTA ;  /* 0x0000000000007992 */ /* 0x0007ec0000008000 */
[----:B---3--:R-:W3:Y:S01]  /*6ff0*/  FENCE.VIEW.ASYNC.S ;  /* 0x00000000000073c6 */ /* 0x008ee20000000000 */
[----:B------:R-:W-:Y:S02]  /*7000*/  VIADD R18, R18, 0x1 ;  /* 0x0000000112127836 */ /* 0x000fe40000000000 */
[----:B------:R-:W-:Y:S01]  /*7010*/  @!P3 VIADD R60, R60, 0x2d8c0 ;  /* 0x0002d8c03c3cb836 */ /* 0x000fe20000000000 */
[----:B---3--:R3:W-:Y:S02]  /*7020*/  BAR.SYNC.DEFER_BLOCKING R102, 0x80 ;  /* 0x000200660000751d */ /* 0x0087e40000010000 */
[----:B------:R-:W-:-:S02]  /*7030*/  ISETP.NE.AND P2, PT, R18, 0x2, PT ;  /* 0x000000021200780c */ /* 0x000fc40003f45270 */
[----:B------:R-:W-:Y:S02]  /*7040*/  @!P3 PRMT R60, RZ, 0x654, R60 ;  /* 0x00000654ff3cb816 */ /* 0x000fe4000000003c */
[----:B0-----:R-:W-:Y:S02]  /*7050*/  SEL R12, RZ, 0x1, P2 ;  /* 0x00000001ff0c7807 */ /* 0x001fe40001000000 */
[----:B------:R-:W-:Y:S02]  /*7060*/  SEL R18, R18, RZ, P2 ;  /* 0x000000ff12127207 */ /* 0x000fe40001000000 */
[----:B------:R-:W-:Y:S01]  /*7070*/  LOP3.LUT R137, R137, R12, RZ, 0x3c, !PT ;  /* 0x0000000c89897212 */ /* 0x000fe200078e3cff */
[----:B------:R3:W-:Y:S01]  /*7080*/  @!P3 SYNCS.ARRIVE.TRANS64.RED.A1T0 RZ, [R60+URZ], RZ ;  /* 0x000000ff3cffb9a7 */ /* 0x0007e2000810043f */
[----:B------:R-:W-:Y:S05]  /*7090*/  @P1 BRA `(.L_x_461) ;  /* 0xffffffb400541947 */ /* 0x000fea000383ffff */
[----:B------:R-:W0:Y:S01]  /*70a0*/  S2R R11, SR_TID.X ;  /* 0x00000000000b7919 */ /* 0x000e220000002100 */
[----:B------:R-:W-:Y:S02]  /*70b0*/  PLOP3.LUT P0, PT, PT, PT, PT, 0x8, 0x0 ;  /* 0x000000000000781c */ /* 0x000fe40003f0e170 */
[----:B0-----:R-:W-:-:S04]  /*70c0*/  SHF.R.U32.HI R11, RZ, 0x7, R11 ;  /* 0x00000007ff0b7819 */ /* 0x001fc8000001160b */
[----:B------:R-:W-:-:S13]  /*70d0*/  ISETP.NE.AND P4, PT, R11, 0x1, PT ;  /* 0x000000010b00780c */ /* 0x000fda0003f85270 */
[----:B------:R-:W-:Y:S06]  /*70e0*/  @!P4 BAR.ARV 0x9, 0x100 ;  /* 0x024400000000cb1d */ /* 0x000fec0000002000 */
.L_x_398:
[----:B------:R-:W-:Y:S01]  /*70f0*/  ISETP.GE.AND P2, PT, R101, 0x1, PT ;  /* 0x000000016500780c */ /* 0x000fe20003f46270 */
[----:B------:R-:W-:Y:S01]  /*7100*/  IMAD.MOV.U32 R3, RZ, RZ, RZ ;  /* 0x000000ffff037224 */ /* 0x000fe200078e00ff */
[----:B------:R-:W-:Y:S01]  /*7110*/  PLOP3.LUT P1, PT, PT, PT, PT, 0x80, 0x0 ;  /* 0x000000000000781c */ /* 0x000fe20003f2f070 */
[----:B------:R-:W-:Y:S01]  /*7120*/  IMAD.MOV.U32 R0, RZ, RZ, RZ ;  /* 0x000000ffff007224 */ /* 0x000fe200078e00ff */
[----:B------:R-:W-:Y:S02]  /*7130*/  MOV R135, RZ ;  /* 0x000000ff00877202 */ /* 0x000fe40000000f00 */
        /* <DEDUP_REMOVED lines=11> */
[----:B-12---:R-:W-:Y:S02]  /*71f0*/  CS2R R36, SRZ ;  /* 0x0000000000247805 */ /* 0x006fe4000001ff00 */
[----:B------:R-:W-:Y:S02]  /*7200*/  CS2R R66, SRZ ;  /* 0x0000000000427805 */ /* 0x000fe4000001ff00 */
[----:B------:R-:W-:Y:S02]  /*7210*/  CS2R R58, SRZ ;  /* 0x00000000003a7805 */ /* 0x000fe4000001ff00 */
[----:B------:R-:W-:-:S02]  /*7220*/  CS2R R72, SRZ ;  /* 0x0000000000487805 */ /* 0x000fc4000001ff00 */
[----:B------:R-:W-:Y:S02]  /*7230*/  CS2R R46, SRZ ;  /* 0x00000000002e7805 */ /* 0x000fe4000001ff00 */
[----:B------:R-:W-:Y:S02]  /*7240*/  CS2R R26, SRZ ;  /* 0x00000000001a7805 */ /* 0x000fe4000001ff00 */
[----:B---3--:R-:W-:Y:S01]  /*7250*/  CS2R R60, SRZ ;  /* 0x00000000003c7805 */ /* 0x008fe2000001ff00 */
[----:B------:R-:W-:Y:S01]  /*7260*/  IMAD.MOV.U32 R74, RZ, RZ, RZ ;  /* 0x000000ffff4a7224 */ /* 0x000fe200078e00ff */
[----:B------:R-:W-:Y:S02]  /*7270*/  CS2R R48, SRZ ;  /* 0x0000000000307805 */ /* 0x000fe4000001ff00 */
[----:B------:R-:W-:Y:S02]  /*7280*/  CS2R R38, SRZ ;  /* 0x0000000000267805 */ /* 0x000fe4000001ff00 */
[----:B------:R-:W-:Y:S01]  /*7290*/  CS2R R62, SRZ ;  /* 0x00000000003e7805 */ /* 0x000fe2000001ff00 */
[----:B------:R-:W-:-:S02]  /*72a0*/  IMAD.MOV.U32 R51, RZ, RZ, RZ ;  /* 0x000000ffff337224 */ /* 0x000fc400078e00ff */
[----:B------:R-:W-:Y:S01]  /*72b0*/  IMAD.MOV.U32 R6, RZ, RZ, RZ ;  /* 0x000000ffff067224 */ /* 0x000fe200078e00ff */
[----:B------:R-:W-:Y:S06]  /*72c0*/  @P0 BRA `(.L_x_462) ;  /* 0x00000000000c0947 */ /* 0x000fec0003800000 */
[----:B------:R-:W0:Y:S01]  /*72d0*/  FENCE.VIEW.ASYNC.G ;  /* 0x00000000000073c6 */ /* 0x000e220000000100 */
[----:B------:R-:W-:Y:S05]  /*72e0*/  WARPSYNC.ALL ;  /* 0x0000000000007948 */ /* 0x000fea0003800000 */
[----:B0-----:R-:W-:Y:S06]  /*72f0*/  BAR.ARV 0xc, 0x200 ;  /* 0x0308000000007b1d */ /* 0x001fec0000002000 */
.L_x_462:
[----:B------:R-:W-:Y:S02]  /*7300*/  IMAD.MOV.U32 R50, RZ, RZ, RZ ;  /* 0x000000ffff327224 */ /* 0x000fe400078e00ff */
[----:B------:R-:W-:Y:S01]  /*7310*/  IMAD.MOV.U32 R7, RZ, RZ, RZ ;  /* 0x000000ffff077224 */ /* 0x000fe200078e00ff */
[----:B------:R-:W-:Y:S06]  /*7320*/  @!P2 BRA `(.L_x_463) ;  /* 0x000000a400a8a947 */ /* 0x000fec0003800000 */
[----:B------:R-:W-:-:S03]  /*7330*/  UMOV UR4, 0xffffffff ;  /* 0xffffffff00047882 */ /* 0x000fc60000000000 */
[----:B------:R-:W-:Y:S05]  /*7340*/  BRA.DIV UR4, `(.L_x_464) ;  /* 0x0000013204887947 */ /* 0x000fea000b800000 */
[----:B------:R-:W0:Y:S02]  /*7350*/  S2R R0, SR_TID.X ;  /* 0x0000000000007919 */ /* 0x000e240000002100 */
[----:B0-----:R-:W-:-:S05]  /*7360*/  VIADD R3, R0, 0xffffff80 ;  /* 0xffffff8000037836 */ /* 0x001fca0000000000 */
[----:B------:R-:W-:-:S04]  /*7370*/  SHF.R.S32.HI R0, RZ, 0x1f, R3 ;  /* 0x0000001fff007819 */ /* 0x000fc80000011403 */
[----:B------:R-:W-:-:S04]  /*7380*/  LEA.HI R0, R0, R3, RZ, 0x7 ;  /* 0x0000000300007211 */ /* 0x000fc800078f38ff */
[----:B------:R-:W-:-:S06]  /*7390*/  SHF.R.S32.HI R0, RZ, 0x7, R0 ;  /* 0x00000007ff007819 */ /* 0x000fcc0000011400 */
[----:B------:R-:W0:Y:S04]  /*73a0*/  SHFL.IDX PT, R0, R0, RZ, 0x1f ;  /* 0x00001fff00007589 */ /* 0x000e2800000e0000 */
[----:B0-----:R1:W-:Y:S02]  /*73b0*/  STL [R1+0x6c], R0 ;  /* 0x00006c0001007387 */ /* 0x0013e40000100800 */
.L_x_677:
[----:B------:R-:W1:Y:S01]  /*73c0*/  LDL R3, [R1+0x6c] ;  /* 0x00006c0001037983 */ /* 0x000e620000100800 */
[----:B------:R-:W-:Y:S01]  /*73d0*/  BSSY B6, `(.L_x_465) ;  /* 0x000001b000067945 */ /* 0x000fe20003800000 */
[----:B-1----:R-:W-:-:S05]  /*73e0*/  IMAD.HI R0, R3, 0x55555556, RZ ;  /* 0x5555555603007827 */ /* 0x002fca00078e02ff */
[----:B------:R-:W-:-:S05]  /*73f0*/  LEA.HI R44, R0, R0, RZ, 0x1 ;  /* 0x00000000002c7211 */ /* 0x000fca00078f08ff */
[----:B------:R-:W-:Y:S02]  /*7400*/  IMAD R44, R44, -0x3, R3 ;  /* 0xfffffffd2c2c7824 */ /* 0x000fe400078e0203 */
[----:B------:R-:W-:-:S04]  /*7410*/  VIADD R3, R2, 0x21800 ;  /* 0x0002180002037836 */ /* 0x000fc80000000000 */
[----:B------:R-:W-:Y:S01]  /*7420*/  IMAD R0, R44, 0x2000, R3 ;  /* 0x000020002c007824 */ /* 0x000fe200078e0203 */
[----:B------:R-:W-:-:S04]  /*7430*/  LOP3.LUT P0, RZ, R3, 0x3ff, RZ, 0xc0, !PT ;  /* 0x000003ff03ff7812 */ /* 0x000fc8000780c0ff */
[----:B------:R-:W-:-:S04]  /*7440*/  SHF.R.U32.HI R0, RZ, 0x4, R0 ;  /* 0x00000004ff007819 */ /* 0x000fc80000011600 */
[----:B------:R-:W-:-:S05]  /*7450*/  LOP3.LUT R0, R0, 0x3fff, RZ, 0xc0, !PT ;  /* 0x00003fff00007812 */ /* 0x000fca00078ec0ff */
[----:B------:R1:W-:Y:S01]  /*7460*/  STL [R1+0x74], R0 ;  /* 0x0000740001007387 */ /* 0x0003e20000100800 */
[----:B------:R-:W-:Y:S05]  /*7470*/  @!P0 BRA `(.L_x_466) ;  /* 0x0000000000408947 */ /* 0x000fea0003800000 */
[----:B-1----:R-:W-:Y:S01]  /*7480*/  MOV R0, 0x0 ;  /* 0x0000000000007802 */ /* 0x002fe20000000f00 */
[----:B------:R-:W-:Y:S01]  /*7490*/  ULDC.64 UR4, c[0x4][0x88] ;  /* 0x0100220000047ab9 */ /* 0x000fe20000000a00 */
[----:B------:R-:W-:Y:S01]  /*74a0*/  ULDC.64 UR6, c[0x4][0x90] ;  /* 0x0100240000067ab9 */ /* 0x000fe20000000a00 */
[----:B------:R-:W-:Y:S01]  /*74b0*/  IMAD.U32 R4, RZ, RZ, UR4 ;  /* 0x00000004ff047e24 */ /* 0x000fe2000f8e00ff */
[----:B0-----:R0:W1:Y:S01]  /*74c0*/  LDC.64 R14, c[0x4][R0] ;  /* 0x01000000000e7b82 */ /* 0x0010620000000a00 */
[----:B------:R-:W-:Y:S01]  /*74d0*/  IMAD.U32 R5, RZ, RZ, UR5 ;  /* 0x00000005ff057e24 */ /* 0x000fe2000f8e00ff */
[----:B------:R-:W-:Y:S01]  /*74e0*/  ULDC.64 UR4, c[0x4][0x28] ;  /* 0x01000a0000047ab9 */ /* 0x000fe20000000a00 */
        /* <DEDUP_REMOVED lines=8> */
[----:B-1---5:R-:W-:Y:S05]  /*7570*/  CALL.ABS.NOINC R14 ;  /* 0x000000000e007343 */ /* 0x022fea0003c00000 */
.L_x_466:
[----:B------:R-:W-:Y:S05]  /*7580*/  BSYNC B6 ;  /* 0x0000000000067941 */ /* 0x000fea0003800000 */
.L_x_465:
[----:B------:R-:W-:Y:S02]  /*7590*/  ULDC UR4, c[0x0][0x3f4] ;  /* 0x0000fd0000047ab9 */ /* 0x000fe40000000800 */
[----:B------:R-:W-:-:S13]  /*75a0*/  ISETP.LT.AND P0, PT, RZ, UR4, PT ;  /* 0x00000004ff007c0c */ /* 0x000fda000bf01270 */
[----:B------:R-:W-:Y:S05]  /*75b0*/  @P0 BRA `(.L_x_467) ;  /* 0x0000000000400947 */ /* 0x000fea0003800000 */
[----:B------:R-:W-:-:S04]  /*75c0*/  ULEA.HI UR4, UR37, UR37, URZ, 0x1 ;  /* 0x0000002525047291 */ /* 0x000fc8000f8f083f */
[----:B------:R-:W-:-:S04]  /*75d0*/  ULOP3.LUT UR4, UR4, 0xfffffffe, URZ, 0xc0, !UPT ;  /* 0xfffffffe04047892 */ /* 0x000fc8000f8ec03f */
[----:B------:R-:W-:-:S06]  /*75e0*/  UIADD3 UR4, UR37, -UR4, URZ ;  /* 0x8000000425047290 */ /* 0x000fcc000fffe03f */
[----:B------:R-:W-:-:S05]  /*75f0*/  IMAD.U32 R3, RZ, RZ, UR4 ;  /* 0x00000004ff037e24 */ /* 0x000fca000f8e00ff */
[----:B------:R-:W-:-:S04]  /*7600*/  SHF.L.U32 R3, R3, 0x1f, RZ ;  /* 0x0000001f03037819 */ /* 0x000fc800000006ff */
[----:B------:R2:W3:Y:S03]  /*7610*/  SYNCS.PHASECHK.TRANS64.TRYWAIT P0, [R2+URZ+0x2d800], R3 ;  /* 0x02d80003020075a7 */ /* 0x0004e6000800017f */
[----:B---3--:R-:W-:Y:S05]  /*7620*/  @!P0 NANOSLEEP.SYNCS 0x989680 ;  /* 0x009896800000895d */ /* 0x008fea0003900000 */
[----:B------:R-:W3:Y:S01]  /*7630*/  @!P0 SYNCS.PHASECHK.TRANS64 P0, [R2+URZ+0x2d800], R3 ;  /* 0x02d80003020085a7 */ /* 0x000ee2000800007f */
[----:B------:R-:W-:Y:S04]  /*7640*/  BSSY B0, `(.L_x_468) ;  /* 0x0000006000007945 */ /* 0x000fe80003800000 */
[----:B---3--:R-:W-:Y:S05]  /*7650*/  @P0 BRA `(.L_x_469) ;  /* 0x0000000000100947 */ /* 0x008fea0003800000 */
.L_x_470:
[----:B---3--:R3:W4:Y:S02]  /*7660*/  SYNCS.PHASECHK.TRANS64.TRYWAIT P0, [R2+URZ+0x2d800], R3 ;  /* 0x02d80003020075a7 */ /* 0x008724000800017f */
[----:B----4-:R-:W-:Y:S05]  /*7670*/  @!P0 NANOSLEEP.SYNCS 0x989680 ;  /* 0x009896800000895d */ /* 0x010fea0003900000 */
[----:B------:R-:W4:Y:S02]  /*7680*/  @!P0 SYNCS.PHASECHK.TRANS64 P0, [R2+URZ+0x2d800], R3 ;  /* 0x02d80003020085a7 */ /* 0x000f24000800007f */
[----:B----4-:R-:W-:Y:S05]  /*7690*/  @!P0 BRA `(.L_x_470) ;  /* 0xfffffffc00f08947 */ /* 0x010fea000383ffff */
.L_x_469:
[----:B------:R-:W-:Y:S05]  /*76a0*/  BSYNC B0 ;  /* 0x0000000000007941 */ /* 0x000fea0003800000 */
.L_x_468:
[----:B------:R-:W-:Y:S05]  /*76b0*/  BRA `(.L_x_471) ;  /* 0x0000003c001c7947 */ /* 0x000fea0003800000 */
.L_x_467:
[----:B-1---5:R-:W-:Y:S01]  /*76c0*/  SHF.R.S32.HI R0, RZ, 0x1f, R97 ;  /* 0x0000001fff007819 */ /* 0x022fe20000011461 */
[----:B------:R-:W-:Y:S01]  /*76d0*/  ULOP3.LUT UP0, URZ, UR40, 0x1bf, URZ, 0xc0, !UPT ;  /* 0x000001bf283f7892 */ /* 0x000fe2000f80c03f */
[----:B------:R-:W-:Y:S01]  /*76e0*/  ULDC.64 UR4, c[0x0][0x3f8] ;  /* 0x0000fe0000047ab9 */ /* 0x000fe20000000a00 */
[----:B------:R-:W-:Y:S02]  /*76f0*/  ULDC.64 UR6, c[0x0][0x408] ;  /* 0x0001020000067ab9 */ /* 0x000fe40000000a00 */
[C---:B------:R-:W-:Y:S02]  /*7700*/  IMAD R6, R0.reuse, UR4, RZ ;  /* 0x0000000400067c24 */ /* 0x040fe4000f8e02ff */
[----:B------:R-:W-:Y:S01]  /*7710*/  IMAD R0, R0, UR6, RZ ;  /* 0x0000000600007c24 */ /* 0x000fe2000f8e02ff */
[----:B------:R-:W-:Y:S01]  /*7720*/  PLOP3.LUT P2, PT, PT, PT, UP0, 0x80, 0x0 ;  /* 0x000000000000781c */ /* 0x000fe20003f4f008 */
[C---:B------:R-:W-:Y:S02]  /*7730*/  IMAD R25, R97.reuse, UR5, R6 ;  /* 0x0000000561197c24 */ /* 0x040fe4000f8e0206 */
[----:B------:R-:W-:Y:S01]  /*7740*/  IMAD.WIDE.U32 R4, R97, UR4, RZ ;  /* 0x0000000461047c25 */ /* 0x000fe2000f8e00ff */
[----:B------:R-:W-:-:S03]  /*7750*/  ULDC.64 UR4, c[0x0][0x3e8] ;  /* 0x0000fa0000047ab9 */ /* 0x000fc60000000a00 */
[C---:B------:R-:W-:Y:S01]  /*7760*/  IMAD R27, R97.reuse, UR7, R0 ;  /* 0x00000007611b7c24 */ /* 0x040fe2000f8e0200 */
[----:B------:R-:W-:Y:S01]  /*7770*/  LEA R24, P0, R4, UR4, 0x1 ;  /* 0x0000000404187c11 */ /* 0x000fe2000f8008ff */
[----:B------:R-:W-:Y:S01]  /*7780*/  IMAD.WIDE.U32 R6, R97, UR6, RZ ;  /* 0x0000000661067c25 */ /* 0x000fe2000f8e00ff */
[----:B------:R-:W-:-:S03]  /*7790*/  ULDC.64 UR6, c[0x0][0x400] ;  /* 0x0001000000067ab9 */ /* 0x000fc60000000a00 */
[----:B------:R-:W-:Y:S01]  /*77a0*/  IMAD.IADD R25, R25, 0x1, R5 ;  /* 0x0000000119197824 */ /* 0x000fe200078e0205 */
[----:B------:R-:W-:Y:S01]  /*77b0*/  LEA R26, P1, R6, UR6, 0x1 ;  /* 0x00000006061a7c11 */ /* 0x000fe2000f8208ff */
[----:B------:R-:W-:-:S03]  /*77c0*/  IMAD.IADD R27, R27, 0x1, R7 ;  /* 0x000000011b1b7824 */ /* 0x000fc600078e0207 */
[----:B------:R-:W-:Y:S02]  /*77d0*/  LEA.HI.X R25, R4, UR5, R25, 0x1, P0 ;  /* 0x0000000504197c11 */ /* 0x000fe400080f0c19 */
[----:B------:R-:W-:Y:S01]  /*77e0*/  LEA.HI.X R27, R6, UR7, R27, 0x1, P1 ;  /* 0x00000007061b7c11 */ /* 0x000fe200088f0c1b */
[----:B------:R-:W-:Y:S06]  /*77f0*/  @!P2 BRA `(.L_x_472) ;  /* 0x000000000040a947 */ /* 0x000fec0003800000 */
[----:B0-----:R-:W-:Y:S01]  /*7800*/  MOV R14, 0x0 ;  /* 0x00000000000e7802 */ /* 0x001fe20000000f00 */
[----:B------:R-:W-:Y:S01]  /*7810*/  ULDC.64 UR4, c[0x4][0x88] ;  /* 0x0100220000047ab9 */ /* 0x000fe20000000a00 */
[----:B------:R-:W-:Y:S01]  /*7820*/  ULDC.64 UR6, c[0x4][0x90] ;  /* 0x0100240000067ab9 */ /* 0x000fe20000000a00 */
[----:B------:R-:W-:Y:S02]  /*7830*/  IMAD.U32 R4, RZ, RZ, UR4 ;  /* 0x00000004ff047e24 */ /* 0x000fe4000f8e00ff */
[----:B------:R-:W-:Y:S01]  /*7840*/  IMAD.U32 R5, RZ, RZ, UR5 ;  /* 0x00000005ff057e24 */ /* 0x000fe2000f8e00ff */
[----:B------:R-:W0:Y:S01]  /*7850*/  LDC.64 R14, c[0x4][R14] ;  /* 0x010000000e0e7b82 */ /* 0x000e220000000a00 */
[----:B------:R-:W-:Y:S01]  /*7860*/  ULDC.64 UR4, c[0x4][0x20] ;  /* 0x0100080000047ab9 */ /* 0x000fe20000000a00 */
[----:B------:R-:W-:Y:S01]  /*7870*/  IMAD.U32 R6, RZ, RZ, UR6 ;  /* 0x00000006ff067e24 */ /* 0x000fe2000f8e00ff */
[----:B------:R-:W-:Y:S01]  /*7880*/  MOV R11, UR5 ;  /* 0x00000005000b7c02 */ /* 0x000fe20008000f00 */
[----:B------:R-:W-:-:S02]  /*7890*/  IMAD.U32 R7, RZ, RZ, UR7 ;  /* 0x00000007ff077e24 */ /* 0x000fc4000f8e00ff */
[----:B------:R-:W-:Y:S02]  /*78a0*/  IMAD.U32 R10, RZ, RZ, UR4 ;  /* 0x00000004ff0a7e24 */ /* 0x000fe4000f8e00ff */
[----:B------:R-:W-:Y:S02]  /*78b0*/  IMAD.MOV.U32 R8, RZ, RZ, 0x70 ;  /* 0x00000070ff087424 */ /* 0x000fe400078e00ff */
[----:B------:R-:W-:Y:S02]  /*78c0*/  IMAD.MOV.U32 R12, RZ, RZ, 0x1 ;  /* 0x00000001ff0c7424 */ /* 0x000fe400078e00ff */
[----:B------:R-:W-:-:S07]  /*78d0*/  IMAD.MOV.U32 R13, RZ, RZ, RZ ;  /* 0x000000ffff0d7224 */ /* 0x000fce00078e00ff */
[----:B------:R-:W-:-:S07]  /*78e0*/  LEPC R20, `(.L_x_472) ;  /* 0x000000001014794e */ /* 0x000fce0000000000 */
[----:B0-----:R-:W-:Y:S05]  /*78f0*/  CALL.ABS.NOINC R14 ;  /* 0x000000000e007343 */ /* 0x001fea0003c00000 */
.L_x_472:
[----:B------:R-:W-:Y:S01]  /*7900*/  ULDC.U8 UR4, c[0x0][0x410] ;  /* 0x0001040000047ab9 */ /* 0x000fe20000000000 */
[----:B------:R-:W-:Y:S01]  /*7910*/  BSSY B0, `(.L_x_473) ;  /* 0x0000399000007945 */ /* 0x000fe20003800000 */
[----:B------:R-:W-:Y:S01]  /*7920*/  ISETP.NE.AND P0, PT, RZ, UR4, PT ;  /* 0x00000004ff007c0c */ /* 0x000fe2000bf05270 */
[----:B------:R-:W-:-:S12]  /*7930*/  IMAD R6, R29, 0xc0, R140 ;  /* 0x000000c01d067824 */ /* 0x000fd800078e028c */
[----:B------:R-:W-:Y:S05]  /*7940*/  @!P0 BRA `(.L_x_474) ;  /* 0x0000001c00508947 */ /* 0x000fea0003800000 */
[----:B------:R-:W-:-:S03]  /*7950*/  UMOV UR4, 0xffffffff ;  /* 0xffffffff00047882 */ /* 0x000fc60000000000 */
[----:B------:R-:W-:Y:S05]  /*7960*/  BRA.DIV UR4, `(.L_x_475) ;  /* 0x0000012e04407947 */ /* 0x000fea000b800000 */
[----:B------:R1:W2:Y:S04]  /*7970*/  SHFL.IDX PT, R3, R25, RZ, 0x1e1f ;  /* 0x001e1fff19037589 */ /* 0x0002a800000e0000 */
[----:B------:R1:W3:Y:S04]  /*7980*/  SHFL.IDX PT, R0, R24, RZ, 0x1e1f ;  /* 0x001e1fff18007589 */ /* 0x0002e800000e0000 */
[----:B------:R1:W4:Y:S04]  /*7990*/  SHFL.IDX PT, R5, R27, RZ, 0x1e1f ;  /* 0x001e1fff1b057589 */ /* 0x00032800000e0000 */
[----:B------:R1:W0:Y:S02]  /*79a0*/  SHFL.IDX PT, R4, R26, RZ, 0x1e1f ;  /* 0x001e1fff1a047589 */ /* 0x00022400000e0000 */
.L_x_683:
[----:B------:R-:W-:Y:S01]  /*79b0*/  ULDC UR4, c[0x0][0x448] ;  /* 0x0001120000047ab9 */ /* 0x000fe20000000800 */
[----:B------:R-:W-:Y:S01]  /*79c0*/  BSSY B1, `(.L_x_476) ;  /* 0x000005a000017945 */ /* 0x000fe20003800000 */
[----:B------:R-:W-:Y:S01]  /*79d0*/  IMAD R45, R100, UR4, RZ ;  /* 0x00000004642d7c24 */ /* 0x000fe2000f8e02ff */
[----:B------:R-:W-:Y:S02]  /*79e0*/  CS2R R34, SRZ ;  /* 0x0000000000227805 */ /* 0x000fe4000001ff00 */
[----:B------:R-:W-:Y:S02]  /*79f0*/  CS2R R30, SRZ ;  /* 0x00000000001e7805 */ /* 0x000fe4000001ff00 */
[----:B-1----:R-:W-:Y:S02]  /*7a00*/  CS2R R26, SRZ ;  /* 0x00000000001a7805 */ /* 0x002fe4000001ff00 */
[----:B------:R-:W-:Y:S02]  /*7a10*/  CS2R R20, SRZ ;  /* 0x0000000000147805 */ /* 0x000fe4000001ff00 */
[----:B------:R-:W-:Y:S01]  /*7a20*/  ISETP.GE.AND P0, PT, R6, R45, PT ;  /* 0x0000002d0600720c */ /* 0x000fe20003f06270 */
[----:B------:R-:W-:Y:S01]  /*7a30*/  IMAD R45, R29, -0xc0, R45 ;  /* 0xffffff401d2d7824 */ /* 0x000fe200078e022d */
[----:B------:R-:W-:-:S02]  /*7a40*/  CS2R R12, SRZ ;  /* 0x00000000000c7805 */ /* 0x000fc4000001ff00 */
[----:B------:R-:W-:Y:S02]  /*7a50*/  CS2R R8, SRZ ;  /* 0x0000000000087805 */ /* 0x000fe4000001ff00 */
[----:B------:R-:W-:Y:S02]  /*7a60*/  CS2R R36, SRZ ;  /* 0x0000000000247805 */ /* 0x000fe4000001ff00 */
[----:B------:R-:W-:Y:S02]  /*7a70*/  CS2R R32, SRZ ;  /* 0x0000000000207805 */ /* 0x000fe4000001ff00 */
[----:B------:R-:W-:Y:S02]  /*7a80*/  CS2R R28, SRZ ;  /* 0x00000000001c7805 */ /* 0x000fe4000001ff00 */
[----:B------:R-:W-:Y:S02]  /*7a90*/  CS2R R24, SRZ ;  /* 0x0000000000187805 */ /* 0x000fe4000001ff00 */
[----:B0-----:R-:W-:-:S02]  /*7aa0*/  CS2R R14, SRZ ;  /* 0x00000000000e7805 */ /* 0x001fc4000001ff00 */
[----:B------:R-:W-:Y:S01]  /*7ab0*/  CS2R R10, SRZ ;  /* 0x00000000000a7805 */ /* 0x000fe2000001ff00 */
[----:B------:R-:W-:Y:S06]  /*7ac0*/  @P0 BRA `(.L_x_477) ;  /* 0x0000000400240947 */ /* 0x000fec0003800000 */
[----:B------:R-:W2:Y:S01]  /*7ad0*/  LDL R7, [R1+0x4c] ;  /* 0x00004c0001077983 */ /* 0x000ea20000100800 */
[----:B------:R-:W-:-:S03]  /*7ae0*/  ULDC UR4, c[0x0][0x3f4] ;  /* 0x0000fd0000047ab9 */ /* 0x000fc60000000800 */
[----:B------:R-:W4:Y:S04]  /*7af0*/  LDL R39, [R1+0x24] ;  /* 0x0000240001277983 */ /* 0x000f280000100800 */
[----:B------:R-:W4:Y:S04]  /*7b00*/  LDL R38, [R1+0x48] ;  /* 0x0000480001267983 */ /* 0x000f280000100800 */
[----:B------:R-:W4:Y:S04]  /*7b10*/  LDL R35, [R1+0x50] ;  /* 0x0000500001237983 */ /* 0x000f280000100800 */
[----:B------:R-:W4:Y:S04]  /*7b20*/  LDL R34, [R1+0x54] ;  /* 0x0000540001227983 */ /* 0x000f280000100800 */
[----:B------:R-:W4:Y:S04]  /*7b30*/  LDL R49, [R1+0xa0] ;  /* 0x0000a00001317983 */ /* 0x000f280000100800 */
[----:B------:R-:W4:Y:S01]  /*7b40*/  LDL R48, [R1+0xa4] ;  /* 0x0000a40001307983 */ /* 0x000f220000100800 */
[----:B------:R-:W-:-:S02]  /*7b50*/  CS2R R32, SRZ ;  /* 0x0000000000207805 */ /* 0x000fc4000001ff00 */
[----:B------:R-:W-:Y:S02]  /*7b60*/  CS2R R30, SRZ ;  /* 0x00000000001e7805 */ /* 0x000fe4000001ff00 */
[----:B------:R-:W-:Y:S02]  /*7b70*/  CS2R R28, SRZ ;  /* 0x00000000001c7805 */ /* 0x000fe4000001ff00 */
[----:B------:R-:W-:Y:S02]  /*7b80*/  CS2R R26, SRZ ;  /* 0x00000000001a7805 */ /* 0x000fe4000001ff00 */
[----:B------:R-:W-:Y:S02]  /*7b90*/  CS2R R24, SRZ ;  /* 0x0000000000187805 */ /* 0x000fe4000001ff00 */
[----:B------:R-:W-:Y:S02]  /*7ba0*/  CS2R R20, SRZ ;  /* 0x0000000000147805 */ /* 0x000fe4000001ff00 */
[----:B------:R-:W-:-:S02]  /*7bb0*/  CS2R R36, SRZ ;  /* 0x0000000000247805 */ /* 0x000fc4000001ff00 */
[C---:B--2---:R-:W-:Y:S01]  /*7bc0*/  ISETP.GE.AND P3, PT, R7.reuse, UR4, PT ;  /* 0x0000000407007c0c */ /* 0x044fe2000bf66270 */
[----:B------:R-:W-:Y:S01]  /*7bd0*/  IMAD.SHL.U32 R9, R7, 0x2, RZ ;  /* 0x0000000207097824 */ /* 0x000fe200078e00ff */
[----:B------:R-:W-:-:S04]  /*7be0*/  SHF.R.S32.HI R6, RZ, 0x1f, R7 ;  /* 0x0000001fff067819 */ /* 0x000fc80000011407 */
[----:B------:R-:W-:-:S07]  /*7bf0*/  SHF.L.U64.HI R10, R7, 0x1, R6 ;  /* 0x00000001070a7819 */ /* 0x000fce0000010206 */
[----:B---3--:R-:W-:Y:S02]  /*7c00*/  @!P3 IADD3 R6, P0, R0, R9, RZ ;  /* 0x000000090006b210 */ /* 0x008fe40007f1e0ff */
[----:B----4-:R-:W-:-:S03]  /*7c10*/  ISETP.GE.AND P1, PT, R39, UR4, PT ;  /* 0x0000000427007c0c */ /* 0x010fc6000bf26270 */
[--C-:B------:R-:W-:Y:S01]  /*7c20*/  @!P3 IMAD.X R7, R3, 0x1, R10.reuse, P0 ;  /* 0x000000010307b824 */ /* 0x100fe200000e060a */
[----:B------:R-:W-:Y:S01]  /*7c30*/  @!P3 IADD3 R8, P0, R4, R9, RZ ;  /* 0x000000090408b210 */ /* 0x000fe20007f1e0ff */
[----:B------:R-:W-:Y:S01]  /*7c40*/  IMAD.SHL.U32 R13, R39, 0x2, RZ ;  /* 0x00000002270d7824 */ /* 0x000fe200078e00ff */
[----:B------:R-:W-:Y:S02]  /*7c50*/  SHF.R.S32.HI R11, RZ, 0x1f, R39 ;  /* 0x0000001fff0b7819 */ /* 0x000fe40000011427 */
[----:B------:R0:W5:Y:S01]  /*7c60*/  @!P3 LD.E.64 R32, desc[UR42][R6.64] ;  /* 0x0000002a0620b980 */ /* 0x000162000c101b00 */
[----:B------:R-:W-:Y:S01]  /*7c70*/  @!P3 IMAD.X R9, R5, 0x1, R10, P0 ;  /* 0x000000010509b824 */ /* 0x000fe200000e060a */
[----:B------:R-:W-:Y:S02]  /*7c80*/  ISETP.GE.AND P0, PT, R38, UR4, PT ;  /* 0x0000000426007c0c */ /* 0x000fe4000bf06270 */
[----:B------:R-:W-:Y:S02]  /*7c90*/  SHF.L.U64.HI R14, R39, 0x1, R11 ;  /* 0x00000001270e7819 */ /* 0x000fe4000001020b */
[----:B------:R1:W5:Y:S01]  /*7ca0*/  @!P3 LD.E.64 R30, desc[UR42][R8.64] ;  /* 0x0000002a081eb980 */ /* 0x000362000c101b00 */
[----:B------:R-:W-:-:S02]  /*7cb0*/  @!P1 IADD3 R10, P2, R0, R13, RZ ;  /* 0x0000000d000a9210 */ /* 0x000fc40007f5e0ff */
[----:B------:R-:W-:Y:S01]  /*7cc0*/  @!P1 IADD3 R12, P3, R4, R13, RZ ;  /* 0x0000000d040c9210 */ /* 0x000fe20007f7e0ff */
[C---:B0-----:R-:W-:Y:S01]  /*7cd0*/  IMAD.SHL.U32 R7, R38.reuse, 0x2, RZ ;  /* 0x0000000226077824 */ /* 0x041fe200078e00ff */
[----:B------:R-:W-:Y:S01]  /*7ce0*/  SHF.R.S32.HI R15, RZ, 0x1f, R38 ;  /* 0x0000001fff0f7819 */ /* 0x000fe20000011426 */
[--C-:B------:R-:W-:Y:S02]  /*7cf0*/  @!P1 IMAD.X R11, R3, 0x1, R14.reuse, P2 ;  /* 0x00000001030b9824 */ /* 0x100fe400010e060e */
[----:B------:R-:W-:Y:S01]  /*7d00*/  @!P1 IMAD.X R13, R5, 0x1, R14, P3 ;  /* 0x00000001050d9824 */ /* 0x000fe200018e060e */
[----:B------:R-:W-:Y:S02]  /*7d10*/  SHF.L.U64.HI R6, R38, 0x1, R15 ;  /* 0x0000000126067819 */ /* 0x000fe4000001020f */
[-C--:B------:R-:W-:Y:S01]  /*7d20*/  @!P0 IADD3 R38, P2, R0, R7.reuse, RZ ;  /* 0x0000000700268210 */ /* 0x080fe20007f5e0ff */
[----:B------:R0:W5:Y:S01]  /*7d30*/  @!P1 LD.E.64 R28, desc[UR42][R10.64] ;  /* 0x0000002a0a1c9980 */ /* 0x000162000c101b00 */
[----:B-1----:R-:W-:-:S03]  /*7d40*/  @!P0 IADD3 R8, P3, R4, R7, RZ ;  /* 0x0000000704088210 */ /* 0x002fc60007f7e0ff */
[----:B------:R-:W5:Y:S01]  /*7d50*/  @!P1 LD.E.64 R26, desc[UR42][R12.64] ;  /* 0x0000002a0c1a9980 */ /* 0x000f62000c101b00 */
[--C-:B------:R-:W-:Y:S01]  /*7d60*/  @!P0 IMAD.X R39, R3, 0x1, R6.reuse, P2 ;  /* 0x0000000103278824 */ /* 0x100fe200010e0606 */
[----:B------:R-:W-:Y:S01]  /*7d70*/  ISETP.GE.AND P1, PT, R35, UR4, PT ;  /* 0x0000000423007c0c */ /* 0x000fe2000bf26270 */
[----:B------:R-:W-:Y:S01]  /*7d80*/  @!P0 IMAD.X R9, R5, 0x1, R6, P3 ;  /* 0x0000000105098824 */ /* 0x000fe200018e0606 */
[----:B------:R-:W-:Y:S02]  /*7d90*/  ISETP.GE.AND P2, PT, R138, UR4, PT ;  /* 0x000000048a007c0c */ /* 0x000fe4000bf46270 */
[----:B------:R-:W5:Y:S01]  /*7da0*/  @!P0 LD.E.64 R24, desc[UR42][R38.64] ;  /* 0x0000002a26188980 */ /* 0x000f62000c101b00 */
[----:B------:R-:W-:-:S03]  /*7db0*/  IMAD.SHL.U32 R7, R35, 0x2, RZ ;  /* 0x0000000223077824 */ /* 0x000fc600078e00ff */
[----:B------:R1:W5:Y:S01]  /*7dc0*/  @!P0 LD.E.64 R20, desc[UR42][R8.64] ;  /* 0x0000002a08148980 */ /* 0x000362000c101b00 */
[C---:B------:R-:W-:Y:S01]  /*7dd0*/  ISETP.GE.AND P0, PT, R34.reuse, UR4, PT ;  /* 0x0000000422007c0c */ /* 0x040fe2000bf06270 */
[----:B0-----:R-:W-:-:S03]  /*7de0*/  IMAD.SHL.U32 R11, R34, 0x2, RZ ;  /* 0x00000002220b7824 */ /* 0x001fc600078e00ff */
[-C--:B------:R-:W-:Y:S02]  /*7df0*/  @!P1 IADD3 R40, P4, R0, R7.reuse, RZ ;  /* 0x0000000700289210 */ /* 0x080fe40007f9e0ff */
[----:B------:R-:W-:Y:S01]  /*7e00*/  @!P1 IADD3 R6, P3, R4, R7, RZ ;  /* 0x0000000704069210 */ /* 0x000fe20007f7e0ff */
[----:B------:R-:W-:-:S04]  /*7e10*/  @!P2 IMAD.WIDE R46, R138, 0x2, R4 ;  /* 0x000000028a2ea825 */ /* 0x000fc800078e0204 */
[----:B-1----:R-:W-:Y:S02]  /*7e20*/  @!P2 IMAD.MOV.U32 R8, RZ, RZ, R0 ;  /* 0x000000ffff08a224 */ /* 0x002fe400078e0000 */
[----:B------:R-:W-:Y:S01]  /*7e30*/  @!P2 IMAD.MOV.U32 R9, RZ, RZ, R3 ;  /* 0x000000ffff09a224 */ /* 0x000fe200078e0003 */
[-C--:B------:R-:W-:Y:S01]  /*7e40*/  @!P0 IADD3 R4, P5, R4, R11.reuse, RZ ;  /* 0x0000000b04048210 */ /* 0x080fe20007fbe0ff */
[----:B------:R-:W-:Y:S01]  /*7e50*/  @!P1 IMAD.X R41, R3, 0x1, R49, P4 ;  /* 0x0000000103299824 */ /* 0x000fe200020e0631 */
[----:B------:R-:W-:Y:S01]  /*7e60*/  @!P0 IADD3 R38, P4, R0, R11, RZ ;  /* 0x0000000b00268210 */ /* 0x000fe20007f9e0ff */
[----:B------:R-:W-:Y:S01]  /*7e70*/  @!P2 IMAD.WIDE R42, R138, 0x2, R8 ;  /* 0x000000028a2aa825 */ /* 0x000fe200078e0208 */
[----:B------:R-:W-:Y:S02]  /*7e80*/  CS2R R14, SRZ ;  /* 0x00000000000e7805 */ /* 0x000fe4000001ff00 */
[----:B------:R-:W-:Y:S02]  /*7e90*/  CS2R R34, SRZ ;  /* 0x0000000000227805 */ /* 0x000fe4000001ff00 */
[----:B------:R-:W-:Y:S01]  /*7ea0*/  CS2R R12, SRZ ;  /* 0x00000000000c7805 */ /* 0x000fe2000001ff00 */
[----:B------:R-:W-:Y:S01]  /*7eb0*/  @!P1 IMAD.X R7, R5, 0x1, R49, P3 ;  /* 0x0000000105079824 */ /* 0x000fe200018e0631 */
[----:B------:R-:W-:-:S02]  /*7ec0*/  CS2R R10, SRZ ;  /* 0x00000000000a7805 */ /* 0x000fc4000001ff00 */
[----:B------:R-:W-:Y:S01]  /*7ed0*/  CS2R R8, SRZ ;  /* 0x0000000000087805 */ /* 0x000fe2000001ff00 */
[--C-:B------:R-:W-:Y:S01]  /*7ee0*/  @!P0 IMAD.X R39, R3, 0x1, R48.reuse, P4 ;  /* 0x0000000103278824 */ /* 0x100fe200020e0630 */
[----:B------:R0:W5:Y:S01]  /*7ef0*/  @!P2 LD.E.64 R36, desc[UR42][R42.64] ;  /* 0x0000002a2a24a980 */ /* 0x000162000c101b00 */
[----:B------:R-:W-:-:S03]  /*7f00*/  @!P0 IMAD.X R5, R5, 0x1, R48, P5 ;  /* 0x0000000105058824 */ /* 0x000fc600028e0630 */
[----:B------:R0:W5:Y:S04]  /*7f10*/  @!P2 LD.E.64 R34, desc[UR42][R46.64] ;  /* 0x0000002a2e22a980 */ /* 0x000168000c101b00 */
[----:B------:R0:W5:Y:S04]  /*7f20*/  @!P1 LD.E.64 R14, desc[UR42][R40.64] ;  /* 0x0000002a280e9980 */ /* 0x000168000c101b00 */
[----:B------:R0:W5:Y:S04]  /*7f30*/  @!P1 LD.E.64 R12, desc[UR42][R6.64] ;  /* 0x0000002a060c9980 */ /* 0x000168000c101b00 */
[----:B------:R0:W5:Y:S04]  /*7f40*/  @!P0 LD.E.64 R10, desc[UR42][R38.64] ;  /* 0x0000002a260a8980 */ /* 0x000168000c101b00 */
[----:B------:R0:W5:Y:S02]  /*7f50*/  @!P0 LD.E.64 R8, desc[UR42][R4.64] ;  /* 0x0000002a04088980 */ /* 0x000164000c101b00 */
.L_x_477:
[----:B------:R-:W-:Y:S05]  /*7f60*/  BSYNC B1 ;  /* 0x0000000000017941 */ /* 0x000fea0003800000 */
.L_x_476:
[----:B------:R-:W-:Y:S01]  /*7f70*/  ULEA.HI UR4, UR37, UR37, URZ, 0x1 ;  /* 0x0000002525047291 */ /* 0x000fe2000f8f083f */
[----:B--2--5:R-:W-:Y:S01]  /*7f80*/  IMAD.MOV.U32 R3, RZ, RZ, R35 ;  /* 0x000000ffff037224 */ /* 0x024fe200078e0023 */
[----:B------:R-:W-:Y:S01]  /*7f90*/  VIMNMX R45, R45, 0xc0, PT ;  /* 0x000000c02d2d7848 */ /* 0x000fe20003fe0100 */
[----:B---3--:R-:W-:Y:S01]  /*7fa0*/  IMAD.MOV.U32 R0, RZ, RZ, R34 ;  /* 0x000000ffff007224 */ /* 0x008fe200078e0022 */
[----:B------:R-:W-:Y:S01]  /*7fb0*/  ULOP3.LUT UR4, UR4, 0xfffffffe, URZ, 0xc0, !UPT ;  /* 0xfffffffe04047892 */ /* 0x000fe2000f8ec03f */
[----:B0-----:R-:W-:Y:S01]  /*7fc0*/  IMAD.MOV.U32 R4, RZ, RZ, R30 ;  /* 0x000000ffff047224 */ /* 0x001fe200078e001e */
[----:B------:R-:W-:Y:S01]  /*7fd0*/  PRMT R57, R3, 0x7610, R57 ;  /* 0x0000761003397816 */ /* 0x000fe20000000039 */
[----:B----4-:R-:W-:Y:S01]  /*7fe0*/  IMAD.MOV.U32 R5, RZ, RZ, R27 ;  /* 0x000000ffff057224 */ /* 0x010fe200078e001b */
[----:B------:R-:W-:Y:S01]  /*7ff0*/  UIADD3 UR4, UR37, -UR4, URZ ;  /* 0x8000000425047290 */ /* 0x000fe2000fffe03f */
[----:B------:R-:W-:Y:S01]  /*8000*/  PRMT R38, R38, 0x5410, R0 ;  /* 0x0000541026267816 */ /* 0x000fe20000000000 */
[----:B------:R-:W-:Y:S01]  /*8010*/  IMAD.MOV.U32 R0, RZ, RZ, R31 ;  /* 0x000000ffff007224 */ /* 0x000fe200078e001f */
[----:B------:R-:W-:Y:S01]  /*8020*/  PRMT R64, R4, 0x7610, R64 ;  /* 0x0000761004407816 */ /* 0x000fe20000000040 */
[----:B------:R-:W-:Y:S01]  /*8030*/  IMAD.MOV.U32 R6, RZ, RZ, R13 ;  /* 0x000000ffff067224 */ /* 0x000fe200078e000d */
[----:B------:R-:W-:Y:S01]  /*8040*/  MOV R4, R26 ;  /* 0x0000001a00047202 */ /* 0x000fe20000000f00 */
[----:B------:R-:W-:Y:S01]  /*8050*/  IMAD.U32 R3, RZ, RZ, UR4 ;  /* 0x00000004ff037e24 */ /* 0x000fe2000f8e00ff */
[----:B------:R-:W-:Y:S01]  /*8060*/  PRMT R65, R0, 0x7610, R65 ;  /* 0x0000761000417816 */ /* 0x000fe20000000041 */
[----:B------:R-:W-:Y:S01]  /*8070*/  IMAD.MOV.U32 R0, RZ, RZ, R20 ;  /* 0x000000ffff007224 */ /* 0x000fe200078e0014 */
[----:B------:R-:W-:Y:S01]  /*8080*/  PRMT R51, R4, 0x7610, R51 ;  /* 0x0000761004337816 */ /* 0x000fe20000000033 */
[----:B------:R-:W-:Y:S01]  /*8090*/  IMAD.MOV.U32 R4, RZ, RZ, R21 ;  /* 0x000000ffff047224 */ /* 0x000fe200078e0015 */
[----:B------:R-:W-:Y:S01]  /*80a0*/  SHF.L.U32 R3, R3, 0x1f, RZ ;  /* 0x0000001f03037819 */ /* 0x000fe200000006ff */
[----:B------:R-:W-:Y:S01]  /*80b0*/  BSSY B1, `(.L_x_478) ;  /* 0x0000023000017945 */ /* 0x000fe20003800000 */
[----:B------:R-:W-:Y:S01]  /*80c0*/  PRMT R52, R5, 0x7610, R52 ;  /* 0x0000761005347816 */ /* 0x000fe20000000034 */
[----:B------:R-:W-:Y:S01]  /*80d0*/  IMAD.MOV.U32 R5, RZ, RZ, R12 ;  /* 0x000000ffff057224 */ /* 0x000fe200078e000c */
[----:B------:R-:W0:Y:S01]  /*80e0*/  SYNCS.PHASECHK.TRANS64.TRYWAIT P0, [R2+URZ+0x2d800], R3 ;  /* 0x02d80003020075a7 */ /* 0x000e22000800017f */
[----:B------:R-:W-:Y:S01]  /*80f0*/  PRMT R47, R0, 0x7610, R47 ;  /* 0x00007610002f7816 */ /* 0x000fe2000000002f */
[----:B------:R-:W-:Y:S01]  /*8100*/  IMAD.MOV.U32 R0, RZ, RZ, R8 ;  /* 0x000000ffff007224 */ /* 0x000fe200078e0008 */
        /* <DEDUP_REMOVED lines=20> */
[----:B------:R-:W-:Y:S01]  /*8250*/  ISETP.GE.AND P1, PT, R140, R45, PT ;  /* 0x0000002d8c00720c */ /* 0x000fe20003f26270 */
[----:B------:R-:W-:Y:S01]  /*8260*/  IMAD.MOV.U32 R6, RZ, RZ, R15 ;  /* 0x000000ffff067224 */ /* 0x000fe200078e000f */
[----:B------:R-:W-:Y:S01]  /*8270*/  PRMT R49, R0, 0x7610, R49 ;  /* 0x0000761000317816 */ /* 0x000fe20000000031 */
[----:B------:R-:W-:Y:S01]  /*8280*/  IMAD.MOV.U32 R0, RZ, RZ, R10 ;  /* 0x000000ffff007224 */ /* 0x000fe200078e000a */
[----:B------:R-:W-:Y:S01]  /*8290*/  PRMT R50, R4, 0x7610, R50 ;  /* 0x0000761004327816 */ /* 0x000fe20000000032 */
[----:B------:R-:W-:Y:S01]  /*82a0*/  IMAD.MOV.U32 R4, RZ, RZ, R11 ;  /* 0x000000ffff047224 */ /* 0x000fe200078e000b */
[----:B------:R-:W-:-:S02]  /*82b0*/  PRMT R45, R5, 0x7610, R45 ;  /* 0x00007610052d7816 */ /* 0x000fc4000000002d */
[----:B------:R-:W-:Y:S01]  /*82c0*/  PRMT R46, R6, 0x7610, R46 ;  /* 0x00007610062e7816 */ /* 0x000fe2000000002e */
[----:B0-----:R-:W-:Y:S06]  /*82d0*/  @!P0 BRA `(.L_x_479) ;  /* 0x0000012400588947 */ /* 0x001fec0003800000 */
.L_x_684:
[----:B------:R-:W-:Y:S05]  /*82e0*/  BSYNC B1 ;  /* 0x0000000000017941 */ /* 0x000fea0003800000 */
.L_x_478:
[----:B------:R-:W-:Y:S02]  /*82f0*/  PRMT R40, R0, 0x7610, R40 ;  /* 0x0000761000287816 */ /* 0x000fe40000000028 */
[----:B------:R-:W-:Y:S01]  /*8300*/  PRMT R41, R4, 0x7610, R41 ;  /* 0x0000761004297816 */ /* 0x000fe20000000029 */
[----:B------:R-:W-:Y:S06]  /*8310*/  @P1 BRA `(.L_x_480) ;  /* 0x0000002c00e01947 */ /* 0x000fec0003800000 */
[----:B------:R-:W0:Y:S01]  /*8320*/  LDL R61, [R1+0x78] ;  /* 0x00007800013d7983 */ /* 0x000e220000100800 */
[----:B------:R-:W1:Y:S03]  /*8330*/  LDC R5, c[0x0][0x3f4] ;  /* 0x0000fd00ff057b82 */ /* 0x000e660000000800 */
[----:B------:R-:W2:Y:S04]  /*8340*/  LDL R59, [R1+0x4c] ;  /* 0x00004c00013b7983 */ /* 0x000ea80000100800 */
[----:B------:R-:W3:Y:S04]  /*8350*/  LDL R58, [R1+0x24] ;  /* 0x00002400013a7983 */ /* 0x000ee80000100800 */
[----:B------:R-:W4:Y:S04]  /*8360*/  LDL R56, [R1+0x48] ;  /* 0x0000480001387983 */ /* 0x000f280000100800 */
[----:B------:R-:W5:Y:S04]  /*8370*/  LDL R55, [R1+0x50] ;  /* 0x0000500001377983 */ /* 0x000f680000100800 */
[----:B------:R-:W5:Y:S04]  /*8380*/  LDL R7, [R1+0x54] ;  /* 0x0000540001077983 */ /* 0x000f680000100800 */
[----:B------:R-:W5:Y:S01]  /*8390*/  LDL R6, [R1+0x7c] ;  /* 0x00007c0001067983 */ /* 0x000f620000100800 */
[-C--:B-1----:R-:W-:Y:S01]  /*83a0*/  ISETP.GE.AND P6, PT, R138, R5.reuse, PT ;  /* 0x000000058a00720c */ /* 0x082fe20003fc6270 */
[----:B------:R-:W-:Y:S01]  /*83b0*/  BSSY B1, `(.L_x_481) ;  /* 0x0000038000017945 */ /* 0x000fe20003800000 */
[----:B0-----:R-:W-:Y:S01]  /*83c0*/  IMAD R3, R61, 0x2, R2 ;  /* 0x000000023d037824 */ /* 0x001fe200078e0202 */
[----:B--2---:R-:W-:-:S03]  /*83d0*/  ISETP.GE.AND P0, PT, R59, R5, PT ;  /* 0x000000053b00720c */ /* 0x004fc60003f06270 */
[----:B------:R-:W-:Y:S01]  /*83e0*/  VIADD R0, R3, 0x20 ;  /* 0x0000002003007836 */ /* 0x000fe20000000000 */
[-C--:B---3--:R-:W-:Y:S02]  /*83f0*/  ISETP.GE.AND P1, PT, R58, R5.reuse, PT ;  /* 0x000000053a00720c */ /* 0x088fe40003f26270 */
[-C--:B----4-:R-:W-:Y:S02]  /*8400*/  ISETP.GE.AND P2, PT, R56, R5.reuse, PT ;  /* 0x000000053800720c */ /* 0x090fe40003f46270 */
[-C--:B-----5:R-:W-:Y:S02]  /*8410*/  ISETP.GE.AND P3, PT, R55, R5.reuse, PT ;  /* 0x000000053700720c */ /* 0x0a0fe40003f66270 */
[----:B------:R-:W-:Y:S02]  /*8420*/  ISETP.GE.AND P4, PT, R7, R5, PT ;  /* 0x000000050700720c */ /* 0x000fe40003f86270 */
[----:B------:R-:W-:Y:S01]  /*8430*/  LOP3.LUT P5, RZ, R6, 0x2, RZ, 0xc0, !PT ;  /* 0x0000000206ff7812 */ /* 0x000fe200078ac0ff */
[----:B------:R-:W-:-:S12]  /*8440*/  @P6 BRA `(.L_x_482) ;  /* 0x0000000000b86947 */ /* 0x000fd80003800000 */
[----:B------:R-:W0:Y:S01]  /*8450*/  LDS.128 R4, [R3+0xc400] ;  /* 0x00c4000003047984 */ /* 0x000e220000000c00 */
[----:B------:R-:W-:Y:S02]  /*8460*/  SHF.R.U32.HI R59, RZ, 0x10, R35 ;  /* 0x00000010ff3b7819 */ /* 0x000fe40000011623 */
[--C-:B------:R-:W-:Y:S02]  /*8470*/  SHF.R.U32.HI R56, RZ, 0x10, R37.reuse ;  /* 0x00000010ff387819 */ /* 0x100fe40000011625 */
[----:B------:R-:W-:Y:S02]  /*8480*/  SHF.R.U64 R55, R36, 0x10, R37 ;  /* 0x0000001024377819 */ /* 0x000fe40000001225 */
[----:B------:R-:W-:Y:S02]  /*8490*/  PRMT R59, R57, 0x5410, R59 ;  /* 0x00005410393b7816 */ /* 0x000fe4000000003b */
[----:B------:R-:W-:Y:S02]  /*84a0*/  PRMT R56, R39, 0x5432, R56 ;  /* 0x0000543227387816 */ /* 0x000fe40000000038 */
[----:B------:R-:W-:-:S02]  /*84b0*/  SHF.R.U64 R58, R34, 0x10, R35 ;  /* 0x00000010223a7819 */ /* 0x000fc40000001223 */
[----:B------:R-:W-:Y:S01]  /*84c0*/  PRMT R55, R60, 0x5410, R55 ;  /* 0x000054103c377816 */ /* 0x000fe20000000037 */
[C---:B------:R-:W-:Y:S01]  /*84d0*/  IMAD.U32 R60, R59.reuse, 0x10000, RZ ;  /* 0x000100003b3c7824 */ /* 0x040fe200078e00ff */
[C---:B------:R-:W-:Y:S02]  /*84e0*/  SHF.L.U32 R57, R56.reuse, 0x10, RZ ;  /* 0x0000001038397819 */ /* 0x040fe400000006ff */
[----:B------:R-:W-:Y:S02]  /*84f0*/  LOP3.LUT R59, R59, 0xffff0000, RZ, 0xc0, !PT ;  /* 0xffff00003b3b7812 */ /* 0x000fe400078ec0ff */
[----:B------:R-:W-:Y:S02]  /*8500*/  LOP3.LUT R56, R56, 0xffff0000, RZ, 0xc0, !PT ;  /* 0xffff000038387812 */ /* 0x000fe400078ec0ff */
[----:B------:R-:W-:Y:S02]  /*8510*/  PRMT R58, R38, 0x5432, R58 ;  /* 0x00005432263a7816 */ /* 0x000fe4000000003a */
[C---:B0-----:R-:W-:Y:S01]  /*8520*/  LOP3.LUT R35, R6.reuse, 0xffff0000, RZ, 0xc0, !PT ;  /* 0xffff000006237812 */ /* 0x041fe200078ec0ff */
[----:B------:R-:W-:Y:S01]  /*8530*/  IMAD.U32 R34, R6, 0x10000, RZ ;  /* 0x0001000006227824 */ /* 0x000fe200078e00ff */
[C---:B------:R-:W-:Y:S01]  /*8540*/  LOP3.LUT R37, R7.reuse, 0xffff0000, RZ, 0xc0, !PT ;  /* 0xffff000007257812 */ /* 0x040fe200078ec0ff */
[----:B------:R-:W-:-:S02]  /*8550*/  IMAD.U32 R36, R7, 0x10000, RZ ;  /* 0x0001000007247824 */ /* 0x000fc400078e00ff */
[C---:B------:R-:W-:Y:S01]  /*8560*/  FMUL.FTZ R61, R35.reuse, R60 ;  /* 0x0000003c233d7220 */ /* 0x040fe20000410000 */
[----:B------:R-:W-:Y:S01]  /*8570*/  FMUL.FTZ R35, R35, R57 ;  /* 0x0000003923237220 */ /* 0x000fe20000410000 */
[C---:B------:R-:W-:Y:S01]  /*8580*/  FMUL.FTZ R63, R37.reuse, R59 ;  /* 0x0000003b253f7220 */ /* 0x040fe20000410000 */
[----:B------:R-:W-:Y:S02]  /*8590*/  IMAD.U32 R6, R4, 0x10000, RZ ;  /* 0x0001000004067824 */ /* 0x000fe400078e00ff */
[C---:B------:R-:W-:Y:S01]  /*85a0*/  FFMA.FTZ R61, R34.reuse, R57, -R61 ;  /* 0x00000039223d7223 */ /* 0x040fe2000001083d */
[----:B------:R-:W-:Y:S01]  /*85b0*/  FMUL.FTZ R57, R37, R56 ;  /* 0x0000003825397220 */ /* 0x000fe20000410000 */
[----:B------:R-:W-:Y:S02]  /*85c0*/  IMAD.U32 R7, R5, 0x10000, RZ ;  /* 0x0001000005077824 */ /* 0x000fe400078e00ff */
[----:B------:R-:W-:Y:S01]  /*85d0*/  FFMA.FTZ R60, R34, R60, R35 ;  /* 0x0000003c223c7223 */ /* 0x000fe20000010023 */
[----:B------:R-:W-:Y:S01]  /*85e0*/  IMAD.U32 R37, R58, 0x10000, RZ ;  /* 0x000100003a257824 */ /* 0x000fe200078e00ff */
[----:B------:R-:W-:Y:S01]  /*85f0*/  LOP3.LUT R4, R4, 0xffff0000, RZ, 0xc0, !PT ;  /* 0xffff000004047812 */ /* 0x000fe200078ec0ff */
[----:B------:R-:W-:Y:S01]  /*8600*/  IMAD.U32 R35, R55, 0x10000, RZ ;  /* 0x0001000037237824 */ /* 0x000fe200078e00ff */
[----:B------:R-:W-:Y:S01]  /*8610*/  LOP3.LUT R5, R5, 0xffff0000, RZ, 0xc0, !PT ;  /* 0xffff000005057812 */ /* 0x000fe200078ec0ff */
[----:B------:R-:W-:Y:S01]  /*8620*/  FFMA.FTZ R63, R36, R56, -R63 ;  /* 0x00000038243f7223 */ /* 0x000fe2000001083f */
[----:B------:R-:W-:Y:S01]  /*8630*/  LOP3.LUT R58, R58, 0xffff0000, RZ, 0xc0, !PT ;  /* 0xffff00003a3a7812 */ /* 0x000fe200078ec0ff */
[----:B------:R-:W-:Y:S01]  /*8640*/  FFMA.FTZ R62, R36, R59, R57 ;  /* 0x0000003b243e7223 */ /* 0x000fe20000010039 */
[----:B------:R-:W-:Y:S01]  /*8650*/  LOP3.LUT R34, R55, 0xffff0000, RZ, 0xc0, !PT ;  /* 0xffff000037227812 */ /* 0x000fe200078ec0ff */
[C---:B------:R-:W-:Y:S01]  /*8660*/  FMUL.FTZ R55, R4.reuse, R37 ;  /* 0x0000002504377220 */ /* 0x040fe20000410000 */
[----:B------:R-:W-:Y:S01]  /*8670*/  FMUL.FTZ R36, R4, R35 ;  /* 0x0000002304247220 */ /* 0x000fe20000410000 */
[----:B------:R-:W-:-:S02]  /*8680*/  FMUL.FTZ R56, R5, R58 ;  /* 0x0000003a05387220 */ /* 0x000fc40000410000 */
[-C--:B------:R-:W-:Y:S01]  /*8690*/  FMUL.FTZ R57, R5, R34.reuse ;  /* 0x0000002205397220 */ /* 0x080fe20000410000 */
[C---:B------:R-:W-:Y:S01]  /*86a0*/  FFMA.FTZ R4, R6.reuse, R35, -R55 ;  /* 0x0000002306047223 */ /* 0x040fe20000010837 */
[----:B------:R-:W-:Y:S01]  /*86b0*/  FFMA.FTZ R37, R6, R37, R36 ;  /* 0x0000002506257223 */ /* 0x000fe20000010024 */
[C---:B------:R-:W-:Y:S01]  /*86c0*/  FFMA.FTZ R5, R7.reuse, R34, -R56 ;  /* 0x0000002207057223 */ /* 0x040fe20000010838 */
[----:B------:R-:W-:Y:S01]  /*86d0*/  FFMA.FTZ R58, R7, R58, R57 ;  /* 0x0000003a073a7223 */ /* 0x000fe20000010039 */
[----:B------:R-:W-:Y:S02]  /*86e0*/  F2FP.BF16.F32.PACK_AB R6, R60, R61 ;  /* 0x0000003d3c06723e */ /* 0x000fe400000010ff */
[----:B------:R-:W-:Y:S02]  /*86f0*/  F2FP.BF16.F32.PACK_AB R7, R62, R63 ;  /* 0x0000003f3e07723e */ /* 0x000fe400000010ff */
[----:B------:R-:W-:Y:S02]  /*8700*/  F2FP.BF16.F32.PACK_AB R4, R37, R4 ;  /* 0x000000042504723e */ /* 0x000fe400000010ff */
[----:B------:R-:W-:-:S05]  /*8710*/  F2FP.BF16.F32.PACK_AB R5, R58, R5 ;  /* 0x000000053a05723e */ /* 0x000fca00000010ff */
[----:B------:R0:W-:Y:S02]  /*8720*/  STS.128 [R3+0xc400], R4 ;  /* 0x00c4000403007388 */ /* 0x0001e40000000c00 */
.L_x_482:
[----:B------:R-:W-:Y:S05]  /*8730*/  BSYNC B1 ;  /* 0x0000000000017941 */ /* 0x000fea0003800000 */
.L_x_481:
[----:B------:R-:W-:Y:S01]  /*8740*/  BSSY B1, `(.L_x_483) ;  /* 0x0000031000017945 */ /* 0x000fe20003800000 */
[----:B------:R-:W-:-:S03]  /*8750*/  @P5 VIADD R0, R3, 0xffffffe0 ;  /* 0xffffffe003005836 */ /* 0x000fc60000000000 */
[----:B------:R-:W-:Y:S05]  /*8760*/  @P0 BRA `(.L_x_484) ;  /* 0x0000000000b80947 */ /* 0x000fea0003800000 */
[----:B0-----:R-:W0:Y:S01]  /*8770*/  LDS.128 R4, [R0+0xc400] ;  /* 0x00c4000000047984 */ /* 0x001e220000000c00 */
[----:B------:R-:W-:Y:S02]  /*8780*/  SHF.R.U32.HI R55, RZ, 0x10, R31 ;  /* 0x00000010ff377819 */ /* 0x000fe4000001161f */
[----:B------:R-:W-:Y:S02]  /*8790*/  SHF.R.U32.HI R35, RZ, 0x10, R33 ;  /* 0x00000010ff237819 */ /* 0x000fe40000011621 */
[----:B------:R-:W-:Y:S02]  /*87a0*/  PRMT R55, R65, 0x5410, R55 ;  /* 0x0000541041377816 */ /* 0x000fe40000000037 */
[----:B------:R-:W-:Y:S02]  /*87b0*/  PRMT R35, R66, 0x5410, R35 ;  /* 0x0000541042237816 */ /* 0x000fe40000000023 */
[----:B------:R-:W-:Y:S01]  /*87c0*/  SHF.R.U64 R37, R30, 0x10, R31 ;  /* 0x000000101e257819 */ /* 0x000fe2000000121f */
[----:B------:R-:W-:Y:S01]  /*87d0*/  IMAD.U32 R56, R55, 0x10000, RZ ;  /* 0x0001000037387824 */ /* 0x000fe200078e00ff */
[----:B------:R-:W-:Y:S01]  /*87e0*/  SHF.R.U64 R34, R32, 0x10, R33 ;  /* 0x0000001020227819 */ /* 0x000fe20000001221 */
[----:B------:R-:W-:Y:S01]  /*87f0*/  IMAD.U32 R36, R35, 0x10000, RZ ;  /* 0x0001000023247824 */ /* 0x000fe200078e00ff */
[----:B------:R-:W-:-:S02]  /*8800*/  LOP3.LUT R55, R55, 0xffff0000, RZ, 0xc0, !PT ;  /* 0xffff000037377812 */ /* 0x000fc400078ec0ff */
[----:B------:R-:W-:Y:S02]  /*8810*/  PRMT R34, R40, 0x5432, R34 ;  /* 0x0000543228227816 */ /* 0x000fe40000000022 */
[----:B------:R-:W-:Y:S02]  /*8820*/  LOP3.LUT R35, R35, 0xffff0000, RZ, 0xc0, !PT ;  /* 0xffff000023237812 */ /* 0x000fe400078ec0ff */
[----:B------:R-:W-:Y:S02]  /*8830*/  PRMT R37, R64, 0x5410, R37 ;  /* 0x0000541040257816 */ /* 0x000fe40000000025 */
[C---:B0-----:R-:W-:Y:S01]  /*8840*/  LOP3.LUT R31, R6.reuse, 0xffff0000, RZ, 0xc0, !PT ;  /* 0xffff0000061f7812 */ /* 0x041fe200078ec0ff */
[----:B------:R-:W-:Y:S01]  /*8850*/  IMAD.U32 R30, R6, 0x10000, RZ ;  /* 0x00010000061e7824 */ /* 0x000fe200078e00ff */
[C---:B------:R-:W-:Y:S01]  /*8860*/  LOP3.LUT R33, R7.reuse, 0xffff0000, RZ, 0xc0, !PT ;  /* 0xffff000007217812 */ /* 0x040fe200078ec0ff */
[----:B------:R-:W-:Y:S02]  /*8870*/  IMAD.U32 R32, R7, 0x10000, RZ ;  /* 0x0001000007207824 */ /* 0x000fe400078e00ff */
[C---:B------:R-:W-:Y:S01]  /*8880*/  FMUL.FTZ R57, R31.reuse, R56 ;  /* 0x000000381f397220 */ /* 0x040fe20000410000 */
[----:B------:R-:W-:Y:S01]  /*8890*/  FMUL.FTZ R31, R31, R36 ;  /* 0x000000241f1f7220 */ /* 0x000fe20000410000 */
[C---:B------:R-:W-:Y:S01]  /*88a0*/  IMAD.U32 R6, R4.reuse, 0x10000, RZ ;  /* 0x0001000004067824 */ /* 0x040fe200078e00ff */
[----:B------:R-:W-:Y:S01]  /*88b0*/  LOP3.LUT R4, R4, 0xffff0000, RZ, 0xc0, !PT ;  /* 0xffff000004047812 */ /* 0x000fe200078ec0ff */
[----:B------:R-:W-:-:S02]  /*88c0*/  IMAD.U32 R7, R5, 0x10000, RZ ;  /* 0x0001000005077824 */ /* 0x000fc400078e00ff */
[C---:B------:R-:W-:Y:S01]  /*88d0*/  FFMA.FTZ R56, R30.reuse, R56, R31 ;  /* 0x000000381e387223 */ /* 0x040fe2000001001f */
[----:B------:R-:W-:Y:S01]  /*88e0*/  FFMA.FTZ R57, R30, R36, -R57 ;  /* 0x000000241e397223 */ /* 0x000fe20000010839 */
[C---:B------:R-:W-:Y:S01]  /*88f0*/  IMAD.U32 R31, R34.reuse, 0x10000, RZ ;  /* 0x00010000221f7824 */ /* 0x040fe200078e00ff */
[----:B------:R-:W-:Y:S01]  /*8900*/  LOP3.LUT R5, R5, 0xffff0000, RZ, 0xc0, !PT ;  /* 0xffff000005057812 */ /* 0x000fe200078ec0ff */
[C---:B------:R-:W-:Y:S01]  /*8910*/  FMUL.FTZ R59, R33.reuse, R55 ;  /* 0x00000037213b7220 */ /* 0x040fe20000410000 */
[-C--:B------:R-:W-:Y:S01]  /*8920*/  FMUL.FTZ R61, R33, R35.reuse ;  /* 0x00000023213d7220 */ /* 0x080fe20000410000 */
[C---:B------:R-:W-:Y:S01]  /*8930*/  LOP3.LUT R30, R37.reuse, 0xffff0000, RZ, 0xc0, !PT ;  /* 0xffff0000251e7812 */ /* 0x040fe200078ec0ff */
[----:B------:R-:W-:Y:S01]  /*8940*/  IMAD.U32 R33, R37, 0x10000, RZ ;  /* 0x0001000025217824 */ /* 0x000fe200078e00ff */
[----:B------:R-:W-:Y:S01]  /*8950*/  LOP3.LUT R34, R34, 0xffff0000, RZ, 0xc0, !PT ;  /* 0xffff000022227812 */ /* 0x000fe200078ec0ff */
[C---:B------:R-:W-:Y:S01]  /*8960*/  FFMA.FTZ R59, R32.reuse, R35, -R59 ;  /* 0x00000023203b7223 */ /* 0x040fe2000001083b */
[----:B------:R-:W-:Y:S01]  /*8970*/  FFMA.FTZ R58, R32, R55, R61 ;  /* 0x00000037203a7223 */ /* 0x000fe2000001003d */
[C---:B------:R-:W-:Y:S01]  /*8980*/  FMUL.FTZ R35, R4.reuse, R33 ;  /* 0x0000002104237220 */ /* 0x040fe20000410000 */
[-C--:B------:R-:W-:Y:S01]  /*8990*/  FMUL.FTZ R32, R4, R31.reuse ;  /* 0x0000001f04207220 */ /* 0x080fe20000410000 */
[C---:B------:R-:W-:Y:S01]  /*89a0*/  FMUL.FTZ R36, R5.reuse, R30 ;  /* 0x0000001e05247220 */ /* 0x040fe20000410000 */
[-C--:B------:R-:W-:Y:S01]  /*89b0*/  FMUL.FTZ R37, R5, R34.reuse ;  /* 0x0000002205257220 */ /* 0x080fe20000410000 */
[C---:B------:R-:W-:Y:S01]  /*89c0*/  FFMA.FTZ R4, R6.reuse, R31, -R35 ;  /* 0x0000001f06047223 */ /* 0x040fe20000010823 */
[----:B------:R-:W-:Y:S01]  /*89d0*/  FFMA.FTZ R33, R6, R33, R32 ;  /* 0x0000002106217223 */ /* 0x000fe20000010020 */
[C---:B------:R-:W-:Y:S01]  /*89e0*/  FFMA.FTZ R5, R7.reuse, R34, -R36 ;  /* 0x0000002207057223 */ /* 0x040fe20000010824 */
[----:B------:R-:W-:Y:S01]  /*89f0*/  FFMA.FTZ R30, R7, R30, R37 ;  /* 0x0000001e071e7223 */ /* 0x000fe20000010025 */
[----:B------:R-:W-:-:S02]  /*8a00*/  F2FP.BF16.F32.PACK_AB R6, R56, R57 ;  /* 0x000000393806723e */ /* 0x000fc400000010ff */
[----:B------:R-:W-:Y:S02]  /*8a10*/  F2FP.BF16.F32.PACK_AB R7, R58, R59 ;  /* 0x0000003b3a07723e */ /* 0x000fe400000010ff */
[----:B------:R-:W-:Y:S02]  /*8a20*/  F2FP.BF16.F32.PACK_AB R4, R33, R4 ;  /* 0x000000042104723e */ /* 0x000fe400000010ff */
[----:B------:R-:W-:-:S05]  /*8a30*/  F2FP.BF16.F32.PACK_AB R5, R30, R5 ;  /* 0x000000051e05723e */ /* 0x000fca00000010ff */
[----:B------:R1:W-:Y:S02]  /*8a40*/  STS.128 [R0+0xc400], R4 ;  /* 0x00c4000400007388 */ /* 0x0003e40000000c00 */
.L_x_484:
[----:B------:R-:W-:Y:S05]  /*8a50*/  BSYNC B1 ;  /* 0x0000000000017941 */ /* 0x000fea0003800000 */
.L_x_483:
[----:B------:R-:W-:Y:S04]  /*8a60*/  BSSY B1, `(.L_x_485) ;  /* 0x0000030000017945 */ /* 0x000fe80003800000 */
[----:B------:R-:W-:Y:S05]  /*8a70*/  @P1 BRA `(.L_x_486) ;  /* 0x0000000000b81947 */ /* 0x000fea0003800000 */
[----:B01----:R-:W0:Y:S01]  /*8a80*/  LDS.128 R4, [R3+0xf400] ;  /* 0x00f4000003047984 */ /* 0x003e220000000c00 */
[----:B------:R-:W-:Y:S02]  /*8a90*/  SHF.R.U64 R28, R28, 0x10, R29 ;  /* 0x000000101c1c7819 */ /* 0x000fe4000000121d */
[----:B------:R-:W-:Y:S02]  /*8aa0*/  SHF.R.U64 R26, R26, 0x10, R27 ;  /* 0x000000101a1a7819 */ /* 0x000fe4000000121b */
[----:B------:R-:W-:Y:S02]  /*8ab0*/  SHF.R.U32.HI R29, RZ, 0x10, R29 ;  /* 0x00000010ff1d7819 */ /* 0x000fe4000001161d */
[----:B------:R-:W-:Y:S02]  /*8ac0*/  SHF.R.U32.HI R27, RZ, 0x10, R27 ;  /* 0x00000010ff1b7819 */ /* 0x000fe4000001161b */
[----:B------:R-:W-:Y:S02]  /*8ad0*/  PRMT R54, R54, 0x5410, R29 ;  /* 0x0000541036367816 */ /* 0x000fe4000000001d */
[----:B------:R-:W-:-:S02]  /*8ae0*/  PRMT R52, R52, 0x5410, R27 ;  /* 0x0000541034347816 */ /* 0x000fc4000000001b */
[----:B------:R-:W-:Y:S01]  /*8af0*/  PRMT R51, R51, 0x5410, R26 ;  /* 0x0000541033337816 */ /* 0x000fe2000000001a */
[C---:B------:R-:W-:Y:S01]  /*8b00*/  IMAD.U32 R30, R54.reuse, 0x10000, RZ ;  /* 0x00010000361e7824 */ /* 0x040fe200078e00ff */
[----:B------:R-:W-:Y:S01]  /*8b10*/  LOP3.LUT R54, R54, 0xffff0000, RZ, 0xc0, !PT ;  /* 0xffff000036367812 */ /* 0x000fe200078ec0ff */
[C---:B------:R-:W-:Y:S01]  /*8b20*/  IMAD.U32 R31, R52.reuse, 0x10000, RZ ;  /* 0x00010000341f7824 */ /* 0x040fe200078e00ff */
[----:B------:R-:W-:Y:S02]  /*8b30*/  LOP3.LUT R52, R52, 0xffff0000, RZ, 0xc0, !PT ;  /* 0xffff000034347812 */ /* 0x000fe400078ec0ff */
[----:B------:R-:W-:Y:S02]  /*8b40*/  PRMT R53, R53, 0x5410, R28 ;  /* 0x0000541035357816 */ /* 0x000fe4000000001c */
[C---:B0-----:R-:W-:Y:S01]  /*8b50*/  LOP3.LUT R27, R6.reuse, 0xffff0000, RZ, 0xc0, !PT ;  /* 0xffff0000061b7812 */ /* 0x041fe200078ec0ff */
[----:B------:R-:W-:Y:S01]  /*8b60*/  IMAD.U32 R26, R6, 0x10000, RZ ;  /* 0x00010000061a7824 */ /* 0x000fe200078e00ff */
[C---:B------:R-:W-:Y:S01]  /*8b70*/  LOP3.LUT R29, R7.reuse, 0xffff0000, RZ, 0xc0, !PT ;  /* 0xffff0000071d7812 */ /* 0x040fe200078ec0ff */
[----:B------:R-:W-:-:S02]  /*8b80*/  IMAD.U32 R28, R7, 0x10000, RZ ;  /* 0x00010000071c7824 */ /* 0x000fc400078e00ff */
[C---:B------:R-:W-:Y:S01]  /*8b90*/  FMUL.FTZ R32, R27.reuse, R30 ;  /* 0x0000001e1b207220 */ /* 0x040fe20000410000 */
[-C--:B------:R-:W-:Y:S01]  /*8ba0*/  FMUL.FTZ R33, R27, R31.reuse ;  /* 0x0000001f1b217220 */ /* 0x080fe20000410000 */
[----:B------:R-:W-:Y:S01]  /*8bb0*/  FMUL.FTZ R27, R29, R52 ;  /* 0x000000341d1b7220 */ /* 0x000fe20000410000 */
[----:B------:R-:W-:Y:S02]  /*8bc0*/  IMAD.U32 R6, R4, 0x10000, RZ ;  /* 0x0001000004067824 */ /* 0x000fe400078e00ff */
[C---:B------:R-:W-:Y:S01]  /*8bd0*/  FFMA.FTZ R35, R26.reuse, R31, R32 ;  /* 0x0000001f1a237223 */ /* 0x040fe20000010020 */
[----:B------:R-:W-:Y:S02]  /*8be0*/  IMAD.U32 R7, R5, 0x10000, RZ ;  /* 0x0001000005077824 */ /* 0x000fe400078e00ff */
[----:B------:R-:W-:Y:S01]  /*8bf0*/  FFMA.FTZ R34, R26, R30, -R33 ;  /* 0x0000001e1a227223 */ /* 0x000fe20000010821 */
[-C--:B------:R-:W-:Y:S01]  /*8c00*/  FMUL.FTZ R31, R29, R54.reuse ;  /* 0x000000361d1f7220 */ /* 0x080fe20000410000 */
[----:B------:R-:W-:Y:S01]  /*8c10*/  LOP3.LUT R4, R4, 0xffff0000, RZ, 0xc0, !PT ;  /* 0xffff000004047812 */ /* 0x000fe200078ec0ff */
[C---:B------:R-:W-:Y:S01]  /*8c20*/  FFMA.FTZ R54, R28.reuse, R54, -R27 ;  /* 0x000000361c367223 */ /* 0x040fe2000001081b */
[----:B------:R-:W-:Y:S01]  /*8c30*/  LOP3.LUT R5, R5, 0xffff0000, RZ, 0xc0, !PT ;  /* 0xffff000005057812 */ /* 0x000fe200078ec0ff */
[C---:B------:R-:W-:Y:S01]  /*8c40*/  IMAD.U32 R29, R51.reuse, 0x10000, RZ ;  /* 0x00010000331d7824 */ /* 0x040fe200078e00ff */
[----:B------:R-:W-:Y:S01]  /*8c50*/  LOP3.LUT R30, R51, 0xffff0000, RZ, 0xc0, !PT ;  /* 0xffff0000331e7812 */ /* 0x000fe200078ec0ff */
[C---:B------:R-:W-:Y:S01]  /*8c60*/  IMAD.U32 R27, R53.reuse, 0x10000, RZ ;  /* 0x00010000351b7824 */ /* 0x040fe200078e00ff */
[----:B------:R-:W-:Y:S01]  /*8c70*/  LOP3.LUT R26, R53, 0xffff0000, RZ, 0xc0, !PT ;  /* 0xffff0000351a7812 */ /* 0x000fe200078ec0ff */
        /* <DEDUP_REMOVED lines=14> */
.L_x_486:
[----:B------:R-:W-:Y:S05]  /*8d60*/  BSYNC B1 ;  /* 0x0000000000017941 */ /* 0x000fea0003800000 */
.L_x_485:
[----:B------:R-:W-:Y:S04]  /*8d70*/  BSSY B1, `(.L_x_487) ;  /* 0x0000030000017945 */ /* 0x000fe80003800000 */
[----:B------:R-:W-:Y:S05]  /*8d80*/  @P2 BRA `(.L_x_488) ;  /* 0x0000000000b82947 */ /* 0x000fea0003800000 */
[----:B012---:R-:W0:Y:S01]  /*8d90*/  LDS.128 R4, [R0+0xf400] ;  /* 0x00f4000000047984 */ /* 0x007e220000000c00 */
        /* <DEDUP_REMOVED lines=15> */
[----:B------:R-:W-:Y:S01]  /*8e90*/  IMAD.U32 R24, R7, 0x10000, RZ ;  /* 0x0001000007187824 */ /* 0x000fe200078e00ff */
[----:B------:R-:W-:Y:S01]  /*8ea0*/  SHF.L.U32 R7, R5, 0x10, RZ ;  /* 0x0000001005077819 */ /* 0x000fe200000006ff */
[C---:B------:R-:W-:Y:S01]  /*8eb0*/  FMUL.FTZ R28, R21.reuse, R26 ;  /* 0x0000001a151c7220 */ /* 0x040fe20000410000 */
[----:B------:R-:W-:Y:S01]  /*8ec0*/  FMUL.FTZ R29, R21, R27 ;  /* 0x0000001b151d7220 */ /* 0x000fe20000410000 */
[----:B------:R-:W-:Y:S01]  /*8ed0*/  FMUL.FTZ R21, R25, R48 ;  /* 0x0000003019157220 */ /* 0x000fe20000410000 */
[----:B------:R-:W-:-:S02]  /*8ee0*/  IMAD.U32 R6, R4, 0x10000, RZ ;  /* 0x0001000004067824 */ /* 0x000fc400078e00ff */
[C---:B------:R-:W-:Y:S01]  /*8ef0*/  FFMA.FTZ R31, R20.reuse, R27, R28 ;  /* 0x0000001b141f7223 */ /* 0x040fe2000001001c */
        /* <DEDUP_REMOVED lines=23> */
.L_x_488:
[----:B------:R-:W-:Y:S05]  /*9070*/  BSYNC B1 ;  /* 0x0000000000017941 */ /* 0x000fea0003800000 */
.L_x_487:
[----:B------:R-:W-:Y:S04]  /*9080*/  BSSY B1, `(.L_x_489) ;  /* 0x0000030000017945 */ /* 0x000fe80003800000 */
[----:B------:R-:W-:Y:S05]  /*9090*/  @P3 BRA `(.L_x_490) ;  /* 0x0000000000b83947 */ /* 0x000fea0003800000 */
[----:B0123--:R-:W0:Y:S01]  /*90a0*/  LDS.128 R4, [R3+0x12400] ;  /* 0x0124000003047984 */ /* 0x00fe220000000c00 */
[--C-:B------:R-:W-:Y:S02]  /*90b0*/  SHF.R.U64 R14, R14, 0x10, R15.reuse ;  /* 0x000000100e0e7819 */ /* 0x100fe4000000120f */
[----:B------:R-:W-:Y:S02]  /*90c0*/  SHF.R.U32.HI R21, RZ, 0x10, R15 ;  /* 0x00000010ff157819 */ /* 0x000fe4000001160f */
[--C-:B------:R-:W-:Y:S02]  /*90d0*/  SHF.R.U64 R15, R12, 0x10, R13.reuse ;  /* 0x000000100c0f7819 */ /* 0x100fe4000000120d */
        /* <DEDUP_REMOVED lines=17> */
[C---:B------:R-:W-:Y:S01]  /*91f0*/  FFMA.FTZ R27, R12.reuse, R21, R26 ;  /* 0x000000150c1b7223 */ /* 0x040fe2000001001a */
[----:B------:R-:W-:Y:S01]  /*9200*/  FMUL.FTZ R21, R15, R46 ;  /* 0x0000002e0f157220 */ /* 0x000fe20000410000 */
[C---:B------:R-:W-:Y:S02]  /*9210*/  IMAD.U32 R7, R5.reuse, 0x10000, RZ ;  /* 0x0001000005077824 */ /* 0x040fe400078e00ff */
[----:B------:R-:W-:Y:S01]  /*9220*/  FFMA.FTZ R24, R12, R20, -R25 ;  /* 0x000000140c187223 */ /* 0x000fe20000010819 */
[----:B------:R-:W-:Y:S01]  /*9230*/  IMAD.U32 R15, R42, 0x10000, RZ ;  /* 0x000100002a0f7824 */ /* 0x000fe200078e00ff */
[----:B------:R-:W-:Y:S01]  /*9240*/  LOP3.LUT R4, R4, 0xffff0000, RZ, 0xc0, !PT ;  /* 0xffff000004047812 */ /* 0x000fe200078ec0ff */
[----:B------:R-:W-:Y:S01]  /*9250*/  FFMA.FTZ R46, R14, R46, -R13 ;  /* 0x0000002e0e2e7223 */ /* 0x000fe2000001080d */
[----:B------:R-:W-:Y:S01]  /*9260*/  LOP3.LUT R5, R5, 0xffff0000, RZ, 0xc0, !PT ;  /* 0xffff000005057812 */ /* 0x000fe200078ec0ff */
[C---:B------:R-:W-:Y:S01]  /*9270*/  IMAD.U32 R13, R45.reuse, 0x10000, RZ ;  /* 0x000100002d0d7824 */ /* 0x040fe200078e00ff */
        /* <DEDUP_REMOVED lines=16> */
.L_x_490:
[----:B------:R-:W-:Y:S05]  /*9380*/  BSYNC B1 ;  /* 0x0000000000017941 */ /* 0x000fea0003800000 */
.L_x_489:
[----:B------:R-:W-:Y:S05]  /*9390*/  @P4 BRA `(.L_x_480) ;  /* 0x0000001c00c04947 */ /* 0x000fea0003800000 */
[----:B01234-:R-:W0:Y:S01]  /*93a0*/  LDS.128 R4, [R0+0x12400] ;  /* 0x0124000000047984 */ /* 0x01fe220000000c00 */
        /* <DEDUP_REMOVED lines=13> */
[C---:B------:R-:W-:Y:S01]  /*9480*/  IMAD.U32 R10, R7.reuse, 0x10000, RZ ;  /* 0x00010000070a7824 */ /* 0x040fe200078e00ff */
[----:B------:R-:W-:Y:S01]  /*9490*/  LOP3.LUT R7, R7, 0xffff0000, RZ, 0xc0, !PT ;  /* 0xffff000007077812 */ /* 0x000fe200078ec0ff */
[----:B------:R-:W-:-:S02]  /*94a0*/  IMAD.U32 R8, R6, 0x10000, RZ ;  /* 0x0001000006087824 */ /* 0x000fc400078e00ff */
[CC--:B------:R-:W-:Y:S01]  /*94b0*/  FMUL.FTZ R13, R9.reuse, R12.reuse ;  /* 0x0000000c090d7220 */ /* 0x0c0fe20000410000 */
[----:B------:R-:W-:Y:S01]  /*94c0*/  FMUL.FTZ R9, R9, R11 ;  /* 0x0000000b09097220 */ /* 0x000fe20000410000 */
[C---:B------:R-:W-:Y:S01]  /*94d0*/  FMUL.FTZ R21, R7.reuse, R39 ;  /* 0x0000002707157220 */ /* 0x040fe20000410000 */
[----:B------:R-:W-:Y:S02]  /*94e0*/  IMAD.U32 R3, R4, 0x10000, RZ ;  /* 0x0001000004037824 */ /* 0x000fe400078e00ff */
[C---:B------:R-:W-:Y:S01]  /*94f0*/  FFMA.FTZ R14, R8.reuse, R11, -R13 ;  /* 0x0000000b080e7223 */ /* 0x040fe2000001080d */
[----:B------:R-:W-:Y:S01]  /*9500*/  FFMA.FTZ R15, R8, R12, R9 ;  /* 0x0000000c080f7223 */ /* 0x000fe20000010009 */
[-C--:B------:R-:W-:Y:S01]  /*9510*/  FMUL.FTZ R9, R7, R41.reuse ;  /* 0x0000002907097220 */ /* 0x080fe20000410000 */
[C---:B------:R-:W-:Y:S01]  /*9520*/  IMAD.U32 R6, R5.reuse, 0x10000, RZ ;  /* 0x0001000005067824 */ /* 0x040fe200078e00ff */
[----:B------:R-:W-:Y:S01]  /*9530*/  LOP3.LUT R4, R4, 0xffff0000, RZ, 0xc0, !PT ;  /* 0xffff000004047812 */ /* 0x000fe200078ec0ff */
[----:B------:R-:W-:Y:S01]  /*9540*/  IMAD.U32 R8, R38, 0x10000, RZ ;  /* 0x0001000026087824 */ /* 0x000fe200078e00ff */
[----:B------:R-:W-:Y:S01]  /*9550*/  LOP3.LUT R5, R5, 0xffff0000, RZ, 0xc0, !PT ;  /* 0xffff000005057812 */ /* 0x000fe200078ec0ff */
[----:B------:R-:W-:Y:S01]  /*9560*/  IMAD.U32 R7, R40, 0x10000, RZ ;  /* 0x0001000028077824 */ /* 0x000fe200078e00ff */
[----:B------:R-:W-:Y:S01]  /*9570*/  LOP3.LUT R38, R38, 0xffff0000, RZ, 0xc0, !PT ;  /* 0xffff000026267812 */ /* 0x000fe200078ec0ff */
[----:B------:R-:W-:Y:S01]  /*9580*/  FFMA.FTZ R21, R10, R41, -R21 ;  /* 0x000000290a157223 */ /* 0x000fe20000010815 */
[----:B------:R-:W-:Y:S01]  /*9590*/  LOP3.LUT R40, R40, 0xffff0000, RZ, 0xc0, !PT ;  /* 0xffff000028287812 */ /* 0x000fe200078ec0ff */
[----:B------:R-:W-:Y:S01]  /*95a0*/  FFMA.FTZ R12, R10, R39, R9 ;  /* 0x000000270a0c7223 */ /* 0x000fe20000010009 */
[C---:B------:R-:W-:Y:S01]  /*95b0*/  FMUL.FTZ R10, R4.reuse, R8 ;  /* 0x00000008040a7220 */ /* 0x040fe20000410000 */
        /* <DEDUP_REMOVED lines=11> */
[----:B------:R0:W-:Y:S01]  /*9670*/  STS.128 [R0+0x12400], R4 ;  /* 0x0124000400007388 */ /* 0x0001e20000000c00 */
[----:B------:R-:W-:Y:S05]  /*9680*/  BRA `(.L_x_480) ;  /* 0x0000001c00047947 */ /* 0x000fea0003800000 */
.L_x_474:
[----:B------:R-:W-:-:S03]  /*9690*/  UMOV UR4, 0xffffffff ;  /* 0xffffffff00047882 */ /* 0x000fc60000000000 */
[----:B------:R-:W-:Y:S05]  /*96a0*/  BRA.DIV UR4, `(.L_x_491) ;  /* 0x0000011204787947 */ /* 0x000fea000b800000 */
[----:B------:R1:W2:Y:S04]  /*96b0*/  SHFL.IDX PT, R3, R25, RZ, 0x1e1f ;  /* 0x001e1fff19037589 */ /* 0x0002a800000e0000 */
[----:B------:R1:W3:Y:S04]  /*96c0*/  SHFL.IDX PT, R0, R24, RZ, 0x1e1f ;  /* 0x001e1fff18007589 */ /* 0x0002e800000e0000 */
[----:B------:R1:W4:Y:S04]  /*96d0*/  SHFL.IDX PT, R21, R27, RZ, 0x1e1f ;  /* 0x001e1fff1b157589 */ /* 0x00032800000e0000 */
[----:B------:R1:W0:Y:S02]  /*96e0*/  SHFL.IDX PT, R20, R26, RZ, 0x1e1f ;  /* 0x001e1fff1a147589 */ /* 0x00022400000e0000 */
.L_x_690:
[----:B------:R-:W-:Y:S01]  /*96f0*/  ULDC UR4, c[0x0][0x448] ;  /* 0x0001120000047ab9 */ /* 0x000fe20000000800 */
[----:B------:R-:W-:Y:S01]  /*9700*/  BSSY B1, `(.L_x_492) ;  /* 0x0000037000017945 */ /* 0x000fe20003800000 */
[----:B------:R-:W-:Y:S01]  /*9710*/  IMAD R45, R100, UR4, RZ ;  /* 0x00000004642d7c24 */ /* 0x000fe2000f8e02ff */
[----:B------:R-:W-:Y:S02]  /*9720*/  CS2R R4, SRZ ;  /* 0x0000000000047805 */ /* 0x000fe4000001ff00 */
[----:B------:R-:W-:Y:S02]  /*9730*/  CS2R R8, SRZ ;  /* 0x0000000000087805 */ /* 0x000fe4000001ff00 */
[----:B------:R-:W-:Y:S02]  /*9740*/  CS2R R10, SRZ ;  /* 0x00000000000a7805 */ /* 0x000fe4000001ff00 */
[----:B------:R-:W-:Y:S02]  /*9750*/  CS2R R12, SRZ ;  /* 0x00000000000c7805 */ /* 0x000fe4000001ff00 */
[----:B------:R-:W-:Y:S01]  /*9760*/  ISETP.GE.AND P0, PT, R6, R45, PT ;  /* 0x0000002d0600720c */ /* 0x000fe20003f06270 */
[----:B------:R-:W-:Y:S01]  /*9770*/  IMAD R45, R29, -0xc0, R45 ;  /* 0xffffff401d2d7824 */ /* 0x000fe200078e022d */
[----:B------:R-:W-:-:S02]  /*9780*/  CS2R R6, SRZ ;  /* 0x0000000000067805 */ /* 0x000fc4000001ff00 */
[----:B0-----:R-:W-:Y:S02]  /*9790*/  CS2R R14, SRZ ;  /* 0x00000000000e7805 */ /* 0x001fe4000001ff00 */
[----:B-1----:R-:W-:Y:S02]  /*97a0*/  CS2R R24, SRZ ;  /* 0x0000000000187805 */ /* 0x002fe4000001ff00 */
[----:B------:R-:W-:Y:S02]  /*97b0*/  CS2R R26, SRZ ;  /* 0x00000000001a7805 */ /* 0x000fe4000001ff00 */
[----:B------:R-:W-:Y:S02]  /*97c0*/  CS2R R28, SRZ ;  /* 0x00000000001c7805 */ /* 0x000fe4000001ff00 */
[----:B------:R-:W-:Y:S02]  /*97d0*/  CS2R R30, SRZ ;  /* 0x00000000001e7805 */ /* 0x000fe4000001ff00 */
[----:B------:R-:W-:-:S02]  /*97e0*/  CS2R R32, SRZ ;  /* 0x0000000000207805 */ /* 0x000fc4000001ff00 */
[----:B------:R-:W-:Y:S01]  /*97f0*/  CS2R R34, SRZ ;  /* 0x0000000000227805 */ /* 0x000fe2000001ff00 */
[----:B------:R-:W-:Y:S06]  /*9800*/  @P0 BRA `(.L_x_493) ;  /* 0x0000000000980947 */ /* 0x000fec0003800000 */
[----:B------:R-:W-:Y:S01]  /*9810*/  ULDC UR4, c[0x0][0x3f4] ;  /* 0x0000fd0000047ab9 */ /* 0x000fe20000000800 */
[C---:B------:R-:W-:Y:S01]  /*9820*/  VIADD R4, R16.reuse, 0x10 ;  /* 0x0000001010047836 */ /* 0x040fe20000000000 */
[C---:B------:R-:W-:Y:S01]  /*9830*/  ISETP.GE.AND P2, PT, R16.reuse, UR4, PT ;  /* 0x0000000410007c0c */ /* 0x040fe2000bf46270 */
[----:B------:R-:W-:Y:S01]  /*9840*/  VIADD R5, R16, 0x20 ;  /* 0x0000002010057836 */ /* 0x000fe20000000000 */
[----:B------:R-:W-:Y:S02]  /*9850*/  CS2R R28, SRZ ;  /* 0x00000000001c7805 */ /* 0x000fe4000001ff00 */
[----:B------:R-:W-:Y:S02]  /*9860*/  CS2R R30, SRZ ;  /* 0x00000000001e7805 */ /* 0x000fe4000001ff00 */
[----:B------:R-:W-:Y:S01]  /*9870*/  ISETP.GE.AND P3, PT, R4, UR4, PT ;  /* 0x0000000404007c0c */ /* 0x000fe2000bf66270 */
[----:B---3--:R-:W-:Y:S01]  /*9880*/  IMAD.MOV.U32 R4, RZ, RZ, R0 ;  /* 0x000000ffff047224 */ /* 0x008fe200078e0000 */
[----:B------:R-:W-:Y:S01]  /*9890*/  ISETP.GE.AND P4, PT, R5, UR4, PT ;  /* 0x0000000405007c0c */ /* 0x000fe2000bf86270 */
[----:B--2---:R-:W-:Y:S01]  /*98a0*/  IMAD.MOV.U32 R5, RZ, RZ, R3 ;  /* 0x000000ffff057224 */ /* 0x004fe200078e0003 */
[----:B------:R-:W-:-:S02]  /*98b0*/  CS2R R8, SRZ ;  /* 0x0000000000087805 */ /* 0x000fc4000001ff00 */
[----:B------:R-:W-:Y:S02]  /*98c0*/  CS2R R10, SRZ ;  /* 0x00000000000a7805 */ /* 0x000fe4000001ff00 */
[----:B------:R-:W-:Y:S02]  /*98d0*/  CS2R R32, SRZ ;  /* 0x0000000000207805 */ /* 0x000fe4000001ff00 */
[----:B------:R-:W-:Y:S01]  /*98e0*/  CS2R R34, SRZ ;  /* 0x0000000000227805 */ /* 0x000fe2000001ff00 */
[----:B------:R-:W-:Y:S02]  /*98f0*/  @!P2 IMAD.SHL.U32 R37, R16, 0x2, RZ ;  /* 0x000000021025a824 */ /* 0x000fe400078e00ff */
[----:B------:R-:W-:-:S03]  /*9900*/  @!P3 IMAD.SHL.U32 R49, R155, 0x8, RZ ;  /* 0x000000089b31b824 */ /* 0x000fc600078e00ff */
[-C--:B------:R-:W-:Y:S01]  /*9910*/  @!P2 IADD3 R38, P0, R0, R37.reuse, RZ ;  /* 0x000000250026a210 */ /* 0x080fe20007f1e0ff */
[----:B------:R-:W-:Y:S01]  /*9920*/  @!P4 IMAD.SHL.U32 R41, R156, 0x8, RZ ;  /* 0x000000089c29c824 */ /* 0x000fe200078e00ff */
[----:B------:R-:W-:Y:S01]  /*9930*/  @!P2 IADD3 R36, P1, R20, R37, RZ ;  /* 0x000000251424a210 */ /* 0x000fe20007f3e0ff */
[----:B------:R-:W-:Y:S01]  /*9940*/  @!P3 IMAD.WIDE R42, R49, 0x2, R4 ;  /* 0x00000002312ab825 */ /* 0x000fe200078e0204 */
[----:B------:R-:W-:Y:S02]  /*9950*/  @!P2 SHF.L.U64.HI R0, R16, 0x1, R17 ;  /* 0x000000011000a819 */ /* 0x000fe40000010211 */
[----:B------:R-:W-:Y:S02]  /*9960*/  CS2R R12, SRZ ;  /* 0x00000000000c7805 */ /* 0x000fe4000001ff00 */
[----:B------:R-:W-:Y:S01]  /*9970*/  CS2R R14, SRZ ;  /* 0x00000000000e7805 */ /* 0x000fe2000001ff00 */
[----:B------:R-:W-:Y:S01]  /*9980*/  @!P4 IMAD.WIDE R46, R41, 0x2, R4 ;  /* 0x00000002292ec825 */ /* 0x000fe200078e0204 */
[----:B------:R-:W-:-:S02]  /*9990*/  CS2R R24, SRZ ;  /* 0x0000000000187805 */ /* 0x000fc4000001ff00 */
[----:B------:R-:W-:Y:S02]  /*99a0*/  CS2R R26, SRZ ;  /* 0x00000000001a7805 */ /* 0x000fe4000001ff00 */
[----:B------:R-:W-:Y:S02]  /*99b0*/  CS2R R4, SRZ ;  /* 0x0000000000047805 */ /* 0x000fe4000001ff00 */
[----:B------:R-:W-:Y:S01]  /*99c0*/  CS2R R6, SRZ ;  /* 0x0000000000067805 */ /* 0x000fe2000001ff00 */
[--C-:B----4-:R-:W-:Y:S01]  /*99d0*/  @!P3 IMAD.WIDE R48, R49, 0x2, R20.reuse ;  /* 0x000000023130b825 */ /* 0x110fe200078e0214 */
[----:B------:R-:W-:Y:S01]  /*99e0*/  @!P2 IADD3.X R39, R3, R0, RZ, P0, !PT ;  /* 0x000000000327a210 */ /* 0x000fe200007fe4ff */
[----:B------:R0:W5:Y:S02]  /*99f0*/  @!P3 LD.E.128 R28, desc[UR42][R42.64] ;  /* 0x0000002a2a1cb980 */ /* 0x000164000c101d00 */
[----:B------:R-:W-:Y:S02]  /*9a00*/  @!P4 IMAD.WIDE R40, R41, 0x2, R20 ;  /* 0x000000022928c825 */ /* 0x000fe400078e0214 */
[----:B------:R0:W5:Y:S02]  /*9a10*/  @!P3 LD.E.128 R8, desc[UR42][R48.64] ;  /* 0x0000002a3008b980 */ /* 0x000164000c101d00 */
[----:B------:R-:W-:-:S02]  /*9a20*/  @!P2 IMAD.X R37, R21, 0x1, R0, P1 ;  /* 0x000000011525a824 */ /* 0x000fc400008e0600 */
[----:B------:R0:W5:Y:S04]  /*9a30*/  @!P4 LD.E.128 R32, desc[UR42][R46.64] ;  /* 0x0000002a2e20c980 */ /* 0x000168000c101d00 */
[----:B------:R0:W5:Y:S04]  /*9a40*/  @!P4 LD.E.128 R12, desc[UR42][R40.64] ;  /* 0x0000002a280cc980 */ /* 0x000168000c101d00 */
[----:B------:R0:W5:Y:S04]  /*9a50*/  @!P2 LD.E.128 R24, desc[UR42][R38.64] ;  /* 0x0000002a2618a980 */ /* 0x000168000c101d00 */
[----:B------:R0:W5:Y:S02]  /*9a60*/  @!P2 LD.E.128 R4, desc[UR42][R36.64] ;  /* 0x0000002a2404a980 */ /* 0x000164000c101d00 */
.L_x_493:
[----:B------:R-:W-:Y:S05]  /*9a70*/  BSYNC B1 ;  /* 0x0000000000017941 */ /* 0x000fea0003800000 */
.L_x_492:
[----:B------:R-:W-:Y:S01]  /*9a80*/  ULEA.HI UR4, UR37, UR37, URZ, 0x1 ;  /* 0x0000002525047291 */ /* 0x000fe2000f8f083f */
[----:B--2--5:R-:W-:Y:S01]  /*9a90*/  IMAD.MOV.U32 R3, RZ, RZ, R5 ;  /* 0x000000ffff037224 */ /* 0x024fe200078e0005 */
[----:B------:R-:W-:Y:S01]  /*9aa0*/  VIMNMX R45, R45, 0xc0, PT ;  /* 0x000000c02d2d7848 */ /* 0x000fe20003fe0100 */
[----:B------:R-:W-:Y:S01]  /*9ab0*/  IMAD.MOV.U32 R20, RZ, RZ, R6 ;  /* 0x000000ffff147224 */ /* 0x000fe200078e0006 */
[----:B------:R-:W-:Y:S01]  /*9ac0*/  ULOP3.LUT UR4, UR4, 0xfffffffe, URZ, 0xc0, !UPT ;  /* 0xfffffffe04047892 */ /* 0x000fe2000f8ec03f */
[----:B---3--:R-:W-:Y:S01]  /*9ad0*/  IMAD.MOV.U32 R0, RZ, RZ, R4 ;  /* 0x000000ffff007224 */ /* 0x008fe200078e0004 */
[----:B------:R-:W-:Y:S01]  /*9ae0*/  PRMT R62, R3, 0x7610, R62 ;  /* 0x00007610033e7816 */ /* 0x000fe2000000003e */
[----:B----4-:R-:W-:Y:S01]  /*9af0*/  IMAD.MOV.U32 R21, RZ, RZ, R9 ;  /* 0x000000ffff157224 */ /* 0x010fe200078e0009 */
[----:B------:R-:W-:Y:S01]  /*9b00*/  UIADD3 UR4, UR37, -UR4, URZ ;  /* 0x8000000425047290 */ /* 0x000fe2000fffe03f */
[----:B------:R-:W-:Y:S01]  /*9b10*/  PRMT R63, R20, 0x7610, R63 ;  /* 0x00007610143f7816 */ /* 0x000fe2000000003f */
[----:B------:R-:W-:Y:S01]  /*9b20*/  IMAD.MOV.U32 R20, RZ, RZ, R8 ;  /* 0x000000ffff147224 */ /* 0x000fe200078e0008 */
[----:B------:R-:W-:Y:S01]  /*9b30*/  PRMT R61, R0, 0x7610, R61 ;  /* 0x00007610003d7816 */ /* 0x000fe2000000003d */
[----:B------:R-:W-:Y:S01]  /*9b40*/  IMAD.MOV.U32 R0, RZ, RZ, R7 ;  /* 0x000000ffff007224 */ /* 0x000fe200078e0007 */
[----:B------:R-:W-:Y:S01]  /*9b50*/  PRMT R52, R21, 0x7610, R52 ;  /* 0x0000761015347816 */ /* 0x000fe20000000034 */
[----:B------:R-:W-:Y:S01]  /*9b60*/  IMAD.U32 R3, RZ, RZ, UR4 ;  /* 0x00000004ff037e24 */ /* 0x000fe2000f8e00ff */
[----:B------:R-:W-:Y:S01]  /*9b70*/  PRMT R51, R20, 0x7610, R51 ;  /* 0x0000761014337816 */ /* 0x000fe20000000033 */
[----:B------:R-:W-:Y:S01]  /*9b80*/  IMAD.MOV.U32 R20, RZ, RZ, R11 ;  /* 0x000000ffff147224 */ /* 0x000fe200078e000b */
[----:B------:R-:W-:Y:S01]  /*9b90*/  PRMT R64, R0, 0x7610, R64 ;  /* 0x0000761000407816 */ /* 0x000fe20000000040 */
[----:B0-----:R-:W-:Y:S01]  /*9ba0*/  IMAD.MOV.U32 R36, RZ, RZ, R13 ;  /* 0x000000ffff247224 */ /* 0x001fe200078e000d */
[----:B------:R-:W-:Y:S01]  /*9bb0*/  SHF.L.U32 R3, R3, 0x1f, RZ ;  /* 0x0000001f03037819 */ /* 0x000fe200000006ff */
[----:B------:R-:W-:Y:S01]  /*9bc0*/  IMAD.MOV.U32 R0, RZ, RZ, R10 ;  /* 0x000000ffff007224 */ /* 0x000fe200078e000a */
        /* <DEDUP_REMOVED lines=25> */
[----:B------:R-:W-:Y:S01]  /*9d60*/  BSSY B1, `(.L_x_494) ;  /* 0x0000009000017945 */ /* 0x000fe20003800000 */
[----:B------:R-:W-:Y:S01]  /*9d70*/  IMAD.MOV.U32 R39, RZ, RZ, R33 ;  /* 0x000000ffff277224 */ /* 0x000fe200078e0021 */
[----:B------:R-:W-:Y:S01]  /*9d80*/  PRMT R58, R36, 0x7610, R58 ;  /* 0x00007610243a7816 */ /* 0x000fe2000000003a */
[----:B------:R-:W-:Y:S01]  /*9d90*/  IMAD.MOV.U32 R36, RZ, RZ, R34 ;  /* 0x000000ffff247224 */ /* 0x000fe200078e0022 */
[----:B------:R-:W-:-:S02]  /*9da0*/  PRMT R55, R37, 0x7610, R55 ;  /* 0x0000761025377816 */ /* 0x000fc40000000037 */
[----:B------:R-:W-:Y:S02]  /*9db0*/  PRMT R46, R38, 0x7610, R46 ;  /* 0x00007610262e7816 */ /* 0x000fe4000000002e */
[----:B------:R-:W-:Y:S02]  /*9dc0*/  PRMT R47, R39, 0x7610, R47 ;  /* 0x00007610272f7816 */ /* 0x000fe4000000002f */
[----:B------:R-:W-:Y:S01]  /*9dd0*/  MOV R37, R35 ;  /* 0x0000002300257202 */ /* 0x000fe20000000f00 */
[----:B0-----:R-:W-:Y:S06]  /*9de0*/  @!P0 BRA `(.L_x_495) ;  /* 0x0000010c001c8947 */ /* 0x001fec0003800000 */
.L_x_691:
[----:B------:R-:W-:Y:S05]  /*9df0*/  BSYNC B1 ;  /* 0x0000000000017941 */ /* 0x000fea0003800000 */
.L_x_494:
[----:B------:R-:W-:Y:S02]  /*9e00*/  PRMT R48, R36, 0x7610, R48 ;  /* 0x0000761024307816 */ /* 0x000fe40000000030 */
[----:B------:R-:W-:Y:S01]  /*9e10*/  PRMT R49, R37, 0x7610, R49 ;  /* 0x0000761025317816 */ /* 0x000fe20000000031 */
[----:B------:R-:W-:Y:S06]  /*9e20*/  @P1 BRA `(.L_x_480) ;  /* 0x00000014001c1947 */ /* 0x000fec0003800000 */
[----:B0-----:R-:W0:Y:S01]  /*9e30*/  LDC R3, c[0x0][0x3f4] ;  /* 0x0000fd00ff037b82 */ /* 0x001e220000000800 */
[C---:B------:R-:W-:Y:S01]  /*9e40*/  VIADD R36, R16.reuse, 0x10 ;  /* 0x0000001010247836 */ /* 0x040fe20000000000 */
[----:B------:R-:W-:Y:S01]  /*9e50*/  BSSY B1, `(.L_x_496) ;  /* 0x0000072000017945 */ /* 0x000fe20003800000 */
[C---:B------:R-:W-:Y:S01]  /*9e60*/  VIADD R38, R16.reuse, 0x20 ;  /* 0x0000002010267836 */ /* 0x040fe20000000000 */
[-C--:B0-----:R-:W-:Y:S02]  /*9e70*/  ISETP.GE.AND P0, PT, R16, R3.reuse, PT ;  /* 0x000000031000720c */ /* 0x081fe40003f06270 */
[-C--:B------:R-:W-:Y:S02]  /*9e80*/  ISETP.GE.AND P1, PT, R36, R3.reuse, PT ;  /* 0x000000032400720c */ /* 0x080fe40003f26270 */
[----:B------:R-:W-:-:S09]  /*9e90*/  ISETP.GE.AND P2, PT, R38, R3, PT ;  /* 0x000000032600720c */ /* 0x000fd20003f46270 */
[----:B------:R-:W-:Y:S05]  /*9ea0*/  @P0 BRA `(.L_x_497) ;  /* 0x0000000400b00947 */ /* 0x000fea0003800000 */
[----:B------:R-:W2:Y:S01]  /*9eb0*/  LDL R73, [R1+0xb0] ;  /* 0x0000b00001497983 */ /* 0x000ea20000100800 */
[----:B------:R-:W0:Y:S02]  /*9ec0*/  S2R R39, SR_TID.X ;  /* 0x0000000000277919 */ /* 0x000e240000002100 */
[----:B0-----:R-:W-:-:S05]  /*9ed0*/  VIADD R40, R39, 0xffffff80 ;  /* 0xffffff8027287836 */ /* 0x001fca0000000000 */
[----:B------:R-:W-:-:S04]  /*9ee0*/  LEA.HI R39, R40, R40, RZ, 0x1 ;  /* 0x0000002828277211 */ /* 0x000fc800078f08ff */
[----:B------:R-:W-:-:S05]  /*9ef0*/  LOP3.LUT R39, R39, 0xfffffffe, RZ, 0xc0, !PT ;  /* 0xfffffffe27277812 */ /* 0x000fca00078ec0ff */
[----:B------:R-:W-:-:S05]  /*9f00*/  IMAD.IADD R39, R40, 0x1, -R39 ;  /* 0x0000000128277824 */ /* 0x000fca00078e0a27 */
[----:B------:R-:W-:-:S04]  /*9f10*/  LEA.HI R36, R3, R39, RZ, 0x1d ;  /* 0x0000002703247211 */ /* 0x000fc800078fe8ff */
[----:B------:R-:W-:-:S04]  /*9f20*/  SHF.R.S32.HI R37, RZ, 0x1f, R36 ;  /* 0x0000001fff257819 */ /* 0x000fc80000011424 */
[----:B------:R-:W-:Y:S01]  /*9f30*/  LEA.HI R38, R37, R36, RZ, 0x2 ;  /* 0x0000002425267211 */ /* 0x000fe200078f10ff */
[----:B------:R-:W-:-:S03]  /*9f40*/  IMAD.SHL.U32 R37, R36, 0x8, RZ ;  /* 0x0000000824257824 */ /* 0x000fc600078e00ff */
[----:B------:R-:W-:Y:S02]  /*9f50*/  SHF.R.S32.HI R38, RZ, 0x2, R38 ;  /* 0x00000002ff267819 */ /* 0x000fe40000011426 */
[----:B------:R-:W-:-:S03]  /*9f60*/  LOP3.LUT R36, R142, 0x18, R37, 0xf8, !PT ;  /* 0x000000188e247812 */ /* 0x000fc600078ef825 */
[----:B------:R-:W-:Y:S01]  /*9f70*/  IMAD R38, R38, 0x1800, R151 ;  /* 0x0000180026267824 */ /* 0x000fe200078e0297 */
[----:B------:R-:W-:-:S05]  /*9f80*/  LOP3.LUT R37, R36, R143, RZ, 0x3c, !PT ;  /* 0x0000008f24257212 */ /* 0x000fca00078e3cff */
[----:B------:R-:W-:-:S04]  /*9f90*/  IMAD.IADD R41, R38, 0x1, R37 ;  /* 0x0000000126297824 */ /* 0x000fc800078e0225 */
[----:B------:R-:W-:-:S05]  /*9fa0*/  IMAD R50, R41, 0x2, R2 ;  /* 0x0000000229327824 */ /* 0x000fca00078e0202 */
[----:B------:R-:W0:Y:S01]  /*9fb0*/  LDS.128 R40, [R50+0xc400] ;  /* 0x00c4000032287984 */ /* 0x000e220000000c00 */
[----:B------:R-:W-:Y:S02]  /*9fc0*/  SHF.R.U64 R67, R4, 0x10, R5 ;  /* 0x0000001004437819 */ /* 0x000fe40000001205 */
[----:B------:R-:W-:Y:S02]  /*9fd0*/  SHF.R.U64 R60, R24, 0x10, R25 ;  /* 0x00000010183c7819 */ /* 0x000fe40000001219 */
[----:B------:R-:W-:Y:S02]  /*9fe0*/  PRMT R67, R61, 0x5410, R67 ;  /* 0x000054103d437816 */ /* 0x000fe40000000043 */
[----:B------:R-:W-:Y:S02]  /*9ff0*/  SHF.R.U32.HI R69, RZ, 0x10, R5 ;  /* 0x00000010ff457819 */ /* 0x000fe40000011605 */
[--C-:B------:R-:W-:Y:S02]  /*a000*/  SHF.R.U64 R24, R26, 0x10, R27.reuse ;  /* 0x000000101a187819 */ /* 0x100fe4000000121b */
[----:B------:R-:W-:Y:S01]  /*a010*/  PRMT R60, R0, 0x5432, R60 ;  /* 0x00005432003c7816 */ /* 0x000fe2000000003c */
[----:B------:R-:W-:Y:S01]  /*a020*/  IMAD.U32 R70, R67, 0x10000, RZ ;  /* 0x0001000043467824 */ /* 0x000fe200078e00ff */
[----:B------:R-:W-:-:S02]  /*a030*/  SHF.R.U32.HI R26, RZ, 0x10, R27 ;  /* 0x00000010ff1a7819 */ /* 0x000fc4000001161b */
[----:B------:R-:W-:Y:S02]  /*a040*/  SHF.R.U32.HI R59, RZ, 0x10, R25 ;  /* 0x00000010ff3b7819 */ /* 0x000fe40000011619 */
[----:B------:R-:W-:Y:S02]  /*a050*/  SHF.R.U32.HI R5, RZ, 0x10, R7 ;  /* 0x00000010ff057819 */ /* 0x000fe40000011607 */
[----:B------:R-:W-:Y:S02]  /*a060*/  PRMT R69, R62, 0x5410, R69 ;  /* 0x000054103e457816 */ /* 0x000fe40000000045 */
[----:B------:R-:W-:Y:S02]  /*a070*/  SHF.R.U64 R25, R6, 0x10, R7 ;  /* 0x0000001006197819 */ /* 0x000fe40000001207 */
[----:B------:R-:W-:Y:S02]  /*a080*/  PRMT R59, R65, 0x5410, R59 ;  /* 0x00005410413b7816 */ /* 0x000fe4000000003b */
[----:B------:R-:W-:Y:S01]  /*a090*/  PRMT R5, R64, 0x5410, R5 ;  /* 0x0000541040057816 */ /* 0x000fe20000000005 */
[----:B------:R-:W-:Y:S01]  /*a0a0*/  IMAD.U32 R72, R69, 0x10000, RZ ;  /* 0x0001000045487824 */ /* 0x000fe200078e00ff */
[----:B------:R-:W-:-:S02]  /*a0b0*/  PRMT R4, R21, 0x5432, R26 ;  /* 0x0000543215047816 */ /* 0x000fc4000000001a */
[----:B------:R-:W-:Y:S01]  /*a0c0*/  PRMT R25, R63, 0x5410, R25 ;  /* 0x000054103f197816 */ /* 0x000fe20000000019 */
[----:B0-----:R-:W-:-:S04]  /*a0d0*/  IMAD.U32 R27, R40, 0x10000, RZ ;  /* 0x00010000281b7824 */ /* 0x001fc800078e00ff */
[----:B------:R-:W-:Y:S01]  /*a0e0*/  FMUL.FTZ R68, R27, R70 ;  /* 0x000000461b447220 */ /* 0x000fe20000410000 */
[----:B------:R-:W-:Y:S01]  /*a0f0*/  LOP3.LUT R65, R40, 0xffff0000, RZ, 0xc0, !PT ;  /* 0xffff000028417812 */ /* 0x000fe200078ec0ff */
[C---:B------:R-:W-:Y:S01]  /*a100*/  IMAD.U32 R66, R42.reuse, 0x10000, RZ ;  /* 0x000100002a427824 */ /* 0x040fe200078e00ff */
[----:B------:R-:W-:Y:S01]  /*a110*/  LOP3.LUT R26, R42, 0xffff0000, RZ, 0xc0, !PT ;  /* 0xffff00002a1a7812 */ /* 0x000fe200078ec0ff */
[C---:B------:R-:W-:Y:S01]  /*a120*/  IMAD.U32 R40, R43.reuse, 0x10000, RZ ;  /* 0x000100002b287824 */ /* 0x040fe200078e00ff */
[----:B------:R-:W-:Y:S01]  /*a130*/  LOP3.LUT R42, R43, 0xffff0000, RZ, 0xc0, !PT ;  /* 0xffff00002b2a7812 */ /* 0x000fe200078ec0ff */
[----:B------:R-:W-:Y:S02]  /*a140*/  IMAD.U32 R43, R4, 0x10000, RZ ;  /* 0x00010000042b7824 */ /* 0x000fe400078e00ff */
[----:B------:R-:W-:Y:S01]  /*a150*/  IMAD.U32 R71, R5, 0x10000, RZ ;  /* 0x0001000005477824 */ /* 0x000fe200078e00ff */
[----:B------:R-:W-:Y:S02]  /*a160*/  LOP3.LUT R67, R67, 0xffff0000, RZ, 0xc0, !PT ;  /* 0xffff000043437812 */ /* 0x000fe400078ec0ff */
[----:B------:R-:W-:Y:S01]  /*a170*/  PRMT R24, R20, 0x5432, R24 ;  /* 0x0000543214187816 */ /* 0x000fe20000000018 */
[----:B--2---:R-:W0:Y:S02]  /*a180*/  LDS.128 R36, [R73] ;  /* 0x0000000049247984 */ /* 0x004e240000000c00 */
[C---:B0-----:R-:W-:Y:S01]  /*a190*/  IMAD.U32 R61, R36.reuse, 0x10000, RZ ;  /* 0x00010000243d7824 */ /* 0x041fe200078e00ff */
[----:B------:R-:W-:Y:S01]  /*a1a0*/  LOP3.LUT R62, R36, 0xffff0000, RZ, 0xc0, !PT ;  /* 0xffff0000243e7812 */ /* 0x000fe200078ec0ff */
[----:B------:R-:W-:Y:S01]  /*a1b0*/  IMAD.U32 R36, R60, 0x10000, RZ ;  /* 0x000100003c247824 */ /* 0x000fe200078e00ff */
[C---:B------:R-:W-:Y:S01]  /*a1c0*/  LOP3.LUT R6, R38.reuse, 0xffff0000, RZ, 0xc0, !PT ;  /* 0xffff000026067812 */ /* 0x040fe200078ec0ff */
[----:B------:R-:W-:Y:S01]  /*a1d0*/  IMAD.U32 R7, R38, 0x10000, RZ ;  /* 0x0001000026077824 */ /* 0x000fe200078e00ff */
[C---:B------:R-:W-:Y:S01]  /*a1e0*/  LOP3.LUT R38, R39.reuse, 0xffff0000, RZ, 0xc0, !PT ;  /* 0xffff000027267812 */ /* 0x040fe200078ec0ff */
[----:B------:R-:W-:-:S02]  /*a1f0*/  IMAD.U32 R64, R39, 0x10000, RZ ;  /* 0x0001000027407824 */ /* 0x000fc400078e00ff */
[-C--:B------:R-:W-:Y:S01]  /*a200*/  FMUL.FTZ R74, R27, R36.reuse ;  /* 0x000000241b4a7220 */ /* 0x080fe20000410000 */
[----:B------:R-:W-:Y:S02]  /*a210*/  IMAD.U32 R39, R41, 0x10000, RZ ;  /* 0x0001000029277824 */ /* 0x000fe400078e00ff */
[----:B------:R-:W-:Y:S01]  /*a220*/  FFMA.FTZ R27, R61, R36, -R68 ;  /* 0x000000243d1b7223 */ /* 0x000fe20000010844 */
[----:B------:R-:W-:Y:S02]  /*a230*/  IMAD.U32 R68, R59, 0x10000, RZ ;  /* 0x000100003b447824 */ /* 0x000fe400078e00ff */
[----:B------:R-:W-:Y:S02]  /*a240*/  IMAD.U32 R63, R37, 0x10000, RZ ;  /* 0x00010000253f7824 */ /* 0x000fe400078e00ff */
[----:B------:R-:W-:Y:S01]  /*a250*/  FMUL.FTZ R76, R39, R72 ;  /* 0x00000048274c7220 */ /* 0x000fe20000410000 */
[----:B------:R-:W-:Y:S01]  /*a260*/  FFMA.FTZ R36, R61, R70, R74 ;  /* 0x000000463d247223 */ /* 0x000fe2000001004a */
[----:B------:R-:W-:-:S02]  /*a270*/  FMUL.FTZ R70, R39, R68 ;  /* 0x0000004427467220 */ /* 0x000fc40000410000 */
[----:B------:R-:W-:Y:S01]  /*a280*/  FFMA.FTZ R39, R63, R68, -R76 ;  /* 0x000000443f277223 */ /* 0x000fe2000001084c */
[C---:B------:R-:W-:Y:S01]  /*a290*/  FMUL.FTZ R68, R40.reuse, R43 ;  /* 0x0000002b28447220 */ /* 0x040fe20000410000 */
[-C--:B------:R-:W-:Y:S01]  /*a2a0*/  FMUL.FTZ R61, R40, R71.reuse ;  /* 0x00000047283d7220 */ /* 0x080fe20000410000 */
[----:B------:R-:W-:Y:S02]  /*a2b0*/  LOP3.LUT R41, R41, 0xffff0000, RZ, 0xc0, !PT ;  /* 0xffff000029297812 */ /* 0x000fe400078ec0ff */
[C---:B------:R-:W-:Y:S01]  /*a2c0*/  FFMA.FTZ R71, R64.reuse, R71, R68 ;  /* 0x0000004740477223 */ /* 0x040fe20000010044 */
[----:B------:R-:W-:Y:S01]  /*a2d0*/  FFMA.FTZ R40, R64, R43, -R61 ;  /* 0x0000002b40287223 */ /* 0x000fe2000001083d */
[----:B------:R-:W-:Y:S02]  /*a2e0*/  LOP3.LUT R60, R60, 0xffff0000, RZ, 0xc0, !PT ;  /* 0xffff00003c3c7812 */ /* 0x000fe400078ec0ff */
[----:B------:R-:W-:Y:S01]  /*a2f0*/  LOP3.LUT R68, R69, 0xffff0000, RZ, 0xc0, !PT ;  /* 0xffff000045447812 */ /* 0x000fe200078ec0ff */
[----:B------:R-:W-:Y:S01]  /*a300*/  FMUL.FTZ R43, R65, R67 ;  /* 0x00000043412b7220 */ /* 0x000fe20000410000 */
[----:B------:R-:W-:Y:S01]  /*a310*/  LOP3.LUT R64, R59, 0xffff0000, RZ, 0xc0, !PT ;  /* 0xffff00003b407812 */ /* 0x000fe200078ec0ff */
[----:B------:R-:W-:Y:S01]  /*a320*/  FFMA.FTZ R70, R63, R72, R70 ;  /* 0x000000483f467223 */ /* 0x000fe20000010046 */
[----:B------:R-:W-:Y:S01]  /*a330*/  LOP3.LUT R37, R37, 0xffff0000, RZ, 0xc0, !PT ;  /* 0xffff000025257812 */ /* 0x000fe200078ec0ff */
[----:B------:R-:W-:Y:S01]  /*a340*/  FMUL.FTZ R65, R65, R60 ;  /* 0x0000003c41417220 */ /* 0x000fe20000410000 */
[----:B------:R-:W-:Y:S01]  /*a350*/  FMUL.FTZ R72, R41, R68 ;  /* 0x0000004429487220 */ /* 0x000fe20000410000 */
[----:B------:R-:W-:Y:S01]  /*a360*/  FFMA.FTZ R60, R62, R60, -R43 ;  /* 0x0000003c3e3c7223 */ /* 0x000fe2000001082b */
[----:B------:R-:W-:-:S02]  /*a370*/  IMAD.U32 R59, R25, 0x10000, RZ ;  /* 0x00010000193b7824 */ /* 0x000fc400078e00ff */
[-C--:B------:R-:W-:Y:S01]  /*a380*/  FMUL.FTZ R41, R41, R64.reuse ;  /* 0x0000004029297220 */ /* 0x080fe20000410000 */
[----:B------:R-:W-:Y:S02]  /*a390*/  IMAD.U32 R43, R24, 0x10000, RZ ;  /* 0x00010000182b7824 */ /* 0x000fe400078e00ff */
[----:B------:R-:W-:Y:S01]  /*a3a0*/  FFMA.FTZ R65, R62, R67, R65 ;  /* 0x000000433e417223 */ /* 0x000fe20000010041 */
[C---:B------:R-:W-:Y:S01]  /*a3b0*/  FMUL.FTZ R62, R66.reuse, R59 ;  /* 0x0000003b423e7220 */ /* 0x040fe20000410000 */
[C---:B------:R-:W-:Y:S01]  /*a3c0*/  FFMA.FTZ R72, R37.reuse, R64, -R72 ;  /* 0x0000004025487223 */ /* 0x040fe20000010848 */
[----:B------:R-:W-:Y:S01]  /*a3d0*/  FFMA.FTZ R61, R37, R68, R41 ;  /* 0x00000044253d7223 */ /* 0x000fe20000010029 */
[----:B------:R-:W-:Y:S01]  /*a3e0*/  FMUL.FTZ R66, R66, R43 ;  /* 0x0000002b42427220 */ /* 0x000fe20000410000 */
[----:B------:R-:W-:Y:S02]  /*a3f0*/  LOP3.LUT R37, R25, 0xffff0000, RZ, 0xc0, !PT ;  /* 0xffff000019257812 */ /* 0x000fe400078ec0ff */
[----:B------:R-:W-:-:S02]  /*a400*/  LOP3.LUT R41, R5, 0xffff0000, RZ, 0xc0, !PT ;  /* 0xffff000005297812 */ /* 0x000fc400078ec0ff */
[----:B------:R-:W-:Y:S02]  /*a410*/  LOP3.LUT R25, R24, 0xffff0000, RZ, 0xc0, !PT ;  /* 0xffff000018197812 */ /* 0x000fe400078ec0ff */
[----:B------:R-:W-:Y:S01]  /*a420*/  LOP3.LUT R5, R4, 0xffff0000, RZ, 0xc0, !PT ;  /* 0xffff000004057812 */ /* 0x000fe200078ec0ff */
[C---:B------:R-:W-:Y:S01]  /*a430*/  FFMA.FTZ R62, R7.reuse, R43, -R62 ;  /* 0x0000002b073e7223 */ /* 0x040fe2000001083e */
[----:B------:R-:W-:Y:S01]  /*a440*/  FFMA.FTZ R66, R7, R59, R66 ;  /* 0x0000003b07427223 */ /* 0x000fe20000010042 */
[----:B------:R-:W-:Y:S01]  /*a450*/  FMUL.FTZ R7, R26, R37 ;  /* 0x000000251a077220 */ /* 0x000fe20000410000 */
[----:B------:R-:W-:Y:S01]  /*a460*/  FMUL.FTZ R43, R42, R41 ;  /* 0x000000292a2b7220 */ /* 0x000fe20000410000 */
[----:B------:R-:W-:Y:S01]  /*a470*/  FMUL.FTZ R26, R26, R25 ;  /* 0x000000191a1a7220 */ /* 0x000fe20000410000 */
[----:B------:R-:W-:Y:S01]  /*a480*/  FMUL.FTZ R42, R42, R5 ;  /* 0x000000052a2a7220 */ /* 0x000fe20000410000 */
[----:B------:R-:W-:Y:S01]  /*a490*/  FFMA.FTZ R7, R6, R25, -R7 ;  /* 0x0000001906077223 */ /* 0x000fe20000010807 */
[----:B------:R-:W-:Y:S01]  /*a4a0*/  FFMA.FTZ R43, R38, R5, -R43 ;  /* 0x00000005262b7223 */ /* 0x000fe2000001082b */
[----:B------:R-:W-:Y:S01]  /*a4b0*/  FFMA.FTZ R37, R6, R37, R26 ;  /* 0x0000002506257223 */ /* 0x000fe2000001001a */
[----:B------:R-:W-:Y:S01]  /*a4c0*/  FFMA.FTZ R42, R38, R41, R42 ;  /* 0x00000029262a7223 */ /* 0x000fe2000001002a */
[----:B------:R-:W-:-:S02]  /*a4d0*/  F2FP.BF16.F32.PACK_AB R4, R60, R27 ;  /* 0x0000001b3c04723e */ /* 0x000fc400000010ff */
[----:B------:R-:W-:Y:S02]  /*a4e0*/  F2FP.BF16.F32.PACK_AB R6, R7, R62 ;  /* 0x0000003e0706723e */ /* 0x000fe400000010ff */
[----:B------:R-:W-:Y:S02]  /*a4f0*/  F2FP.BF16.F32.PACK_AB R5, R72, R39 ;  /* 0x000000274805723e */ /* 0x000fe400000010ff */
[----:B------:R-:W-:Y:S02]  /*a500*/  F2FP.BF16.F32.PACK_AB R7, R43, R40 ;  /* 0x000000282b07723e */ /* 0x000fe400000010ff */
[----:B------:R-:W-:Y:S02]  /*a510*/  F2FP.BF16.F32.PACK_AB R24, R65, R36 ;  /* 0x000000244118723e */ /* 0x000fe400000010ff */
[----:B------:R-:W-:Y:S02]  /*a520*/  F2FP.BF16.F32.PACK_AB R25, R61, R70 ;  /* 0x000000463d19723e */ /* 0x000fe400000010ff */
[----:B------:R-:W-:-:S02]  /*a530*/  F2FP.BF16.F32.PACK_AB R26, R37, R66 ;  /* 0x00000042251a723e */ /* 0x000fc400000010ff */
[----:B------:R-:W-:Y:S01]  /*a540*/  F2FP.BF16.F32.PACK_AB R27, R42, R71 ;  /* 0x000000472a1b723e */ /* 0x000fe200000010ff */
[----:B------:R0:W-:Y:S04]  /*a550*/  STS.128 [R73], R4 ;  /* 0x0000000449007388 */ /* 0x0001e80000000c00 */
[----:B------:R0:W-:Y:S02]  /*a560*/  STS.128 [R50+0xc400], R24 ;  /* 0x00c4001832007388 */ /* 0x0001e40000000c00 */
.L_x_497:
[----:B------:R-:W-:Y:S05]  /*a570*/  BSYNC B1 ;  /* 0x0000000000017941 */ /* 0x000fea0003800000 */
.L_x_496:
[----:B------:R-:W-:Y:S04]  /*a580*/  BSSY B1, `(.L_x_498) ;  /* 0x0000069000017945 */ /* 0x000fe80003800000 */
[----:B------:R-:W-:Y:S05]  /*a590*/  @P1 BRA `(.L_x_499) ;  /* 0x00000004009c1947 */ /* 0x000fea0003800000 */
[----:B------:R-:W2:Y:S01]  /*a5a0*/  LDL R59, [R1+0xac] ;  /* 0x0000ac00013b7983 */ /* 0x000ea20000100800 */
[----:B0-----:R-:W-:Y:S02]  /*a5b0*/  LEA.HI R4, R3, R155, RZ, 0x1d ;  /* 0x0000009b03047211 */ /* 0x001fe400078fe8ff */
[----:B------:R-:W-:Y:S02]  /*a5c0*/  SHF.R.U64 R37, R28, 0x10, R29 ;  /* 0x000000101c257819 */ /* 0x000fe4000000121d */
[----:B------:R-:W-:Y:S02]  /*a5d0*/  SHF.R.S32.HI R5, RZ, 0x1f, R4 ;  /* 0x0000001fff057819 */ /* 0x000fe40000011404 */
[--C-:B------:R-:W-:Y:S02]  /*a5e0*/  SHF.R.U64 R28, R8, 0x10, R9.reuse ;  /* 0x00000010081c7819 */ /* 0x100fe40000001209 */
[----:B------:R-:W-:Y:S01]  /*a5f0*/  LEA.HI R6, R5, R4, RZ, 0x2 ;  /* 0x0000000405067211 */ /* 0x000fe200078f10ff */
[----:B------:R-:W-:Y:S01]  /*a600*/  IMAD.SHL.U32 R5, R4, 0x8, RZ ;  /* 0x0000000804057824 */ /* 0x000fe200078e00ff */
[----:B------:R-:W-:-:S02]  /*a610*/  SHF.R.U32.HI R9, RZ, 0x10, R9 ;  /* 0x00000010ff097819 */ /* 0x000fc40000011609 */
[----:B------:R-:W-:Y:S02]  /*a620*/  SHF.R.S32.HI R6, RZ, 0x2, R6 ;  /* 0x00000002ff067819 */ /* 0x000fe40000011406 */
[----:B------:R-:W-:Y:S02]  /*a630*/  LOP3.LUT R4, R142, 0x18, R5, 0xf8, !PT ;  /* 0x000000188e047812 */ /* 0x000fe400078ef805 */
[----:B------:R-:W-:Y:S01]  /*a640*/  PRMT R56, R56, 0x5410, R37 ;  /* 0x0000541038387816 */ /* 0x000fe20000000025 */
[----:B------:R-:W-:Y:S01]  /*a650*/  IMAD R6, R6, 0x1800, R151 ;  /* 0x0000180006067824 */ /* 0x000fe200078e0297 */
[----:B------:R-:W-:Y:S02]  /*a660*/  LOP3.LUT R5, R4, R143, RZ, 0x3c, !PT ;  /* 0x0000008f04057212 */ /* 0x000fe400078e3cff */
[----:B------:R-:W-:Y:S01]  /*a670*/  PRMT R51, R51, 0x5410, R28 ;  /* 0x0000541033337816 */ /* 0x000fe2000000001c */
[----:B------:R-:W-:Y:S01]  /*a680*/  IMAD.U32 R37, R56, 0x10000, RZ ;  /* 0x0001000038257824 */ /* 0x000fe200078e00ff */
[----:B------:R-:W-:Y:S01]  /*a690*/  SHF.R.U32.HI R38, RZ, 0x10, R29 ;  /* 0x00000010ff267819 */ /* 0x000fe2000001161d */
[----:B------:R-:W-:Y:S01]  /*a6a0*/  IMAD.IADD R25, R6, 0x1, R5 ;  /* 0x0000000106197824 */ /* 0x000fe200078e0205 */
[----:B------:R-:W-:Y:S01]  /*a6b0*/  SHF.R.U64 R29, R30, 0x10, R31 ;  /* 0x000000101e1d7819 */ /* 0x000fe2000000121f */
[----:B------:R-:W-:Y:S01]  /*a6c0*/  IMAD.U32 R39, R51, 0x10000, RZ ;  /* 0x0001000033277824 */ /* 0x000fe200078e00ff */
[----:B------:R-:W-:-:S02]  /*a6d0*/  SHF.R.U64 R8, R10, 0x10, R11 ;  /* 0x000000100a087819 */ /* 0x000fc4000000120b */
[----:B------:R-:W-:Y:S02]  /*a6e0*/  LEA R36, R25, R2, 0x1 ;  /* 0x0000000219247211 */ /* 0x000fe400078e08ff */
[----:B------:R-:W-:Y:S02]  /*a6f0*/  PRMT R52, R52, 0x5410, R9 ;  /* 0x0000541034347816 */ /* 0x000fe40000000009 */
[----:B------:R-:W-:Y:S01]  /*a700*/  SHF.R.U32.HI R11, RZ, 0x10, R11 ;  /* 0x00000010ff0b7819 */ /* 0x000fe2000001160b */
[----:B------:R-:W0:Y:S01]  /*a710*/  LDS.128 R24, [R36+0xc400] ;  /* 0x00c4000024187984 */ /* 0x000e220000000c00 */
[----:B------:R-:W-:Y:S02]  /*a720*/  SHF.R.U32.HI R30, RZ, 0x10, R31 ;  /* 0x00000010ff1e7819 */ /* 0x000fe4000001161f */
[----:B------:R-:W-:Y:S01]  /*a730*/  PRMT R57, R57, 0x5410, R38 ;  /* 0x0000541039397816 */ /* 0x000fe20000000026 */
[----:B------:R-:W-:Y:S01]  /*a740*/  IMAD.U32 R38, R52, 0x10000, RZ ;  /* 0x0001000034267824 */ /* 0x000fe200078e00ff */
[----:B------:R-:W-:-:S02]  /*a750*/  PRMT R58, R58, 0x5410, R29 ;  /* 0x000054103a3a7816 */ /* 0x000fc4000000001d */
[----:B------:R-:W-:Y:S02]  /*a760*/  PRMT R53, R53, 0x5410, R8 ;  /* 0x0000541035357816 */ /* 0x000fe40000000008 */
[----:B------:R-:W-:Y:S02]  /*a770*/  PRMT R54, R54, 0x5410, R11 ;  /* 0x0000541036367816 */ /* 0x000fe4000000000b */
[----:B------:R-:W-:Y:S02]  /*a780*/  PRMT R55, R55, 0x5410, R30 ;  /* 0x0000541037377816 */ /* 0x000fe4000000001e */
[----:B------:R-:W-:Y:S01]  /*a790*/  LOP3.LUT R51, R51, 0xffff0000, RZ, 0xc0, !PT ;  /* 0xffff000033337812 */ /* 0x000fe200078ec0ff */
[----:B------:R-:W-:Y:S01]  /*a7a0*/  IMAD.U32 R40, R54, 0x10000, RZ ;  /* 0x0001000036287824 */ /* 0x000fe200078e00ff */
[----:B------:R-:W-:Y:S02]  /*a7b0*/  LOP3.LUT R52, R52, 0xffff0000, RZ, 0xc0, !PT ;  /* 0xffff000034347812 */ /* 0x000fe400078ec0ff */
[----:B------:R-:W-:Y:S01]  /*a7c0*/  LOP3.LUT R54, R54, 0xffff0000, RZ, 0xc0, !PT ;  /* 0xffff000036367812 */ /* 0x000fe200078ec0ff */
[C---:B0-----:R-:W-:Y:S01]  /*a7d0*/  IMAD.U32 R28, R24.reuse, 0x10000, RZ ;  /* 0x00010000181c7824 */ /* 0x041fe200078e00ff */
[----:B------:R-:W-:Y:S01]  /*a7e0*/  LOP3.LUT R24, R24, 0xffff0000, RZ, 0xc0, !PT ;  /* 0xffff000018187812 */ /* 0x000fe200078ec0ff */
[C---:B------:R-:W-:Y:S01]  /*a7f0*/  IMAD.U32 R29, R25.reuse, 0x10000, RZ ;  /* 0x00010000191d7824 */ /* 0x040fe200078e00ff */
[----:B------:R-:W-:Y:S01]  /*a800*/  LOP3.LUT R25, R25, 0xffff0000, RZ, 0xc0, !PT ;  /* 0xffff000019197812 */ /* 0x000fe200078ec0ff */
[C---:B------:R-:W-:Y:S01]  /*a810*/  FMUL.FTZ R41, R28.reuse, R39 ;  /* 0x000000271c297220 */ /* 0x040fe20000410000 */
[----:B------:R-:W-:Y:S01]  /*a820*/  FMUL.FTZ R43, R28, R37 ;  /* 0x000000251c2b7220 */ /* 0x000fe20000410000 */
[----:B------:R-:W-:-:S02]  /*a830*/  IMAD.U32 R28, R57, 0x10000, RZ ;  /* 0x00010000391c7824 */ /* 0x000fc400078e00ff */
[----:B------:R-:W-:Y:S01]  /*a840*/  FMUL.FTZ R42, R29, R38 ;  /* 0x000000261d2a7220 */ /* 0x000fe20000410000 */
[C---:B------:R-:W-:Y:S01]  /*a850*/  IMAD.U32 R31, R27.reuse, 0x10000, RZ ;  /* 0x000100001b1f7824 */ /* 0x040fe200078e00ff */
[----:B------:R-:W-:Y:S01]  /*a860*/  LOP3.LUT R27, R27, 0xffff0000, RZ, 0xc0, !PT ;  /* 0xffff00001b1b7812 */ /* 0x000fe200078ec0ff */
[----:B------:R-:W-:Y:S01]  /*a870*/  FMUL.FTZ R50, R29, R28 ;  /* 0x0000001c1d327220 */ /* 0x000fe20000410000 */
[C---:B------:R-:W-:Y:S01]  /*a880*/  IMAD.U32 R30, R26.reuse, 0x10000, RZ ;  /* 0x000100001a1e7824 */ /* 0x040fe200078e00ff */
[----:B------:R-:W-:Y:S01]  /*a890*/  LOP3.LUT R26, R26, 0xffff0000, RZ, 0xc0, !PT ;  /* 0xffff00001a1a7812 */ /* 0x000fe200078ec0ff */
[----:B--2---:R-:W0:Y:S02]  /*a8a0*/  LDS.128 R4, [R59] ;  /* 0x000000003b047984 */ /* 0x004e240000000c00 */
[C---:B0-----:R-:W-:Y:S01]  /*a8b0*/  IMAD.U32 R8, R4.reuse, 0x10000, RZ ;  /* 0x0001000004087824 */ /* 0x041fe200078e00ff */
[----:B------:R-:W-:Y:S01]  /*a8c0*/  LOP3.LUT R4, R4, 0xffff0000, RZ, 0xc0, !PT ;  /* 0xffff000004047812 */ /* 0x000fe200078ec0ff */
[C---:B------:R-:W-:Y:S01]  /*a8d0*/  IMAD.U32 R9, R5.reuse, 0x10000, RZ ;  /* 0x0001000005097824 */ /* 0x040fe200078e00ff */
[----:B------:R-:W-:Y:S01]  /*a8e0*/  LOP3.LUT R5, R5, 0xffff0000, RZ, 0xc0, !PT ;  /* 0xffff000005057812 */ /* 0x000fe200078ec0ff */
[C---:B------:R-:W-:Y:S01]  /*a8f0*/  FFMA.FTZ R41, R8.reuse, R37, -R41 ;  /* 0x0000002508297223 */ /* 0x040fe20000010829 */
[----:B------:R-:W-:Y:S01]  /*a900*/  FFMA.FTZ R43, R8, R39, R43 ;  /* 0x00000027082b7223 */ /* 0x000fe2000001002b */
[----:B------:R-:W-:-:S02]  /*a910*/  IMAD.U32 R8, R55, 0x10000, RZ ;  /* 0x0001000037087824 */ /* 0x000fc400078e00ff */
[----:B------:R-:W-:Y:S01]  /*a920*/  FFMA.FTZ R42, R9, R28, -R42 ;  /* 0x0000001c092a7223 */ /* 0x000fe2000001082a */
[----:B------:R-:W-:Y:S01]  /*a930*/  FMUL.FTZ R28, R31, R40 ;  /* 0x000000281f1c7220 */ /* 0x000fe20000410000 */
[----:B------:R-:W-:Y:S02]  /*a940*/  IMAD.U32 R11, R7, 0x10000, RZ ;  /* 0x00010000070b7824 */ /* 0x000fe400078e00ff */
[----:B------:R-:W-:Y:S01]  /*a950*/  FMUL.FTZ R31, R31, R8 ;  /* 0x000000081f1f7220 */ /* 0x000fe20000410000 */
[----:B------:R-:W-:Y:S01]  /*a960*/  FFMA.FTZ R50, R9, R38, R50 ;  /* 0x0000002609327223 */ /* 0x000fe20000010032 */
[----:B------:R-:W-:Y:S01]  /*a970*/  LOP3.LUT R9, R56, 0xffff0000, RZ, 0xc0, !PT ;  /* 0xffff000038097812 */ /* 0x000fe200078ec0ff */
[C---:B------:R-:W-:Y:S01]  /*a980*/  FFMA.FTZ R39, R11.reuse, R8, -R28 ;  /* 0x000000080b277223 */ /* 0x040fe2000001081c */
[----:B------:R-:W-:Y:S01]  /*a990*/  FFMA.FTZ R40, R11, R40, R31 ;  /* 0x000000280b287223 */ /* 0x000fe2000001001f */
[C---:B------:R-:W-:Y:S01]  /*a9a0*/  FMUL.FTZ R11, R24.reuse, R51 ;  /* 0x00000033180b7220 */ /* 0x040fe20000410000 */
[----:B------:R-:W-:Y:S01]  /*a9b0*/  LOP3.LUT R8, R57, 0xffff0000, RZ, 0xc0, !PT ;  /* 0xffff000039087812 */ /* 0x000fe200078ec0ff */
[-C--:B------:R-:W-:Y:S01]  /*a9c0*/  FMUL.FTZ R29, R24, R9.reuse ;  /* 0x00000009181d7220 */ /* 0x080fe20000410000 */
[----:B------:R-:W-:Y:S01]  /*a9d0*/  FMUL.FTZ R38, R25, R52 ;  /* 0x0000003419267220 */ /* 0x000fe20000410000 */
[----:B------:R-:W-:Y:S01]  /*a9e0*/  FFMA.FTZ R24, R4, R9, -R11 ;  /* 0x0000000904187223 */ /* 0x000fe2000001080b */
[----:B------:R-:W-:-:S02]  /*a9f0*/  IMAD.U32 R11, R53, 0x10000, RZ ;  /* 0x00010000350b7824 */ /* 0x000fc400078e00ff */
[-C--:B------:R-:W-:Y:S01]  /*aa00*/  FMUL.FTZ R31, R25, R8.reuse ;  /* 0x00000008191f7220 */ /* 0x080fe20000410000 */
[----:B------:R-:W-:Y:S01]  /*aa10*/  FFMA.FTZ R28, R4, R51, R29 ;  /* 0x00000033041c7223 */ /* 0x000fe2000001001d */
[----:B------:R-:W-:Y:S02]  /*aa20*/  IMAD.U32 R10, R6, 0x10000, RZ ;  /* 0x00010000060a7824 */ /* 0x000fe400078e00ff */
[----:B------:R-:W-:Y:S01]  /*aa30*/  FMUL.FTZ R29, R30, R11 ;  /* 0x0000000b1e1d7220 */ /* 0x000fe20000410000 */
[----:B------:R-:W-:Y:S02]  /*aa40*/  IMAD.U32 R9, R58, 0x10000, RZ ;  /* 0x000100003a097824 */ /* 0x000fe400078e00ff */
[C---:B------:R-:W-:Y:S01]  /*aa50*/  FFMA.FTZ R25, R5.reuse, R8, -R38 ;  /* 0x0000000805197223 */ /* 0x040fe20000010826 */
[----:B------:R-:W-:Y:S01]  /*aa60*/  FFMA.FTZ R31, R5, R52, R31 ;  /* 0x00000034051f7223 */ /* 0x000fe2000001001f */
[----:B------:R-:W-:Y:S01]  /*aa70*/  LOP3.LUT R53, R53, 0xffff0000, RZ, 0xc0, !PT ;  /* 0xffff000035357812 */ /* 0x000fe200078ec0ff */
[-C--:B------:R-:W-:Y:S01]  /*aa80*/  FMUL.FTZ R37, R30, R9.reuse ;  /* 0x000000091e257220 */ /* 0x080fe20000410000 */
[----:B------:R-:W-:Y:S01]  /*aa90*/  LOP3.LUT R5, R58, 0xffff0000, RZ, 0xc0, !PT ;  /* 0xffff00003a057812 */ /* 0x000fe200078ec0ff */
[----:B------:R-:W-:Y:S01]  /*aaa0*/  FFMA.FTZ R29, R10, R9, -R29 ;  /* 0x000000090a1d7223 */ /* 0x000fe2000001081d */
[----:B------:R-:W-:Y:S01]  /*aab0*/  LOP3.LUT R4, R55, 0xffff0000, RZ, 0xc0, !PT ;  /* 0xffff000037047812 */ /* 0x000fe200078ec0ff */
[----:B------:R-:W-:Y:S01]  /*aac0*/  FMUL.FTZ R9, R26, R53 ;  /* 0x000000351a097220 */ /* 0x000fe20000410000 */
[----:B------:R-:W-:Y:S01]  /*aad0*/  LOP3.LUT R6, R6, 0xffff0000, RZ, 0xc0, !PT ;  /* 0xffff000006067812 */ /* 0x000fe200078ec0ff */
[----:B------:R-:W-:Y:S01]  /*aae0*/  FMUL.FTZ R30, R27, R54 ;  /* 0x000000361b1e7220 */ /* 0x000fe20000410000 */
[----:B------:R-:W-:Y:S01]  /*aaf0*/  LOP3.LUT R7, R7, 0xffff0000, RZ, 0xc0, !PT ;  /* 0xffff000007077812 */ /* 0x000fe200078ec0ff */
[----:B------:R-:W-:Y:S01]  /*ab00*/  FMUL.FTZ R8, R26, R5 ;  /* 0x000000051a087220 */ /* 0x000fe20000410000 */
[-C--:B------:R-:W-:Y:S01]  /*ab10*/  FMUL.FTZ R27, R27, R4.reuse ;  /* 0x000000041b1b7220 */ /* 0x080fe20000410000 */
[----:B------:R-:W-:Y:S01]  /*ab20*/  FFMA.FTZ R10, R10, R11, R37 ;  /* 0x0000000b0a0a7223 */ /* 0x000fe20000010025 */
[C---:B------:R-:W-:Y:S01]  /*ab30*/  FFMA.FTZ R26, R6.reuse, R5, -R9 ;  /* 0x00000005061a7223 */ /* 0x040fe20000010809 */
[C---:B------:R-:W-:Y:S01]  /*ab40*/  FFMA.FTZ R30, R7.reuse, R4, -R30 ;  /* 0x00000004071e7223 */ /* 0x040fe2000001081e */
[----:B------:R-:W-:Y:S01]  /*ab50*/  FFMA.FTZ R53, R6, R53, R8 ;  /* 0x0000003506357223 */ /* 0x000fe20000010008 */
[----:B------:R-:W-:Y:S01]  /*ab60*/  FFMA.FTZ R11, R7, R54, R27 ;  /* 0x00000036070b7223 */ /* 0x000fe2000001001b */
[----:B------:R-:W-:-:S02]  /*ab70*/  F2FP.BF16.F32.PACK_AB R4, R24, R41 ;  /* 0x000000291804723e */ /* 0x000fc400000010ff */
[----:B------:R-:W-:Y:S02]  /*ab80*/  F2FP.BF16.F32.PACK_AB R5, R25, R42 ;  /* 0x0000002a1905723e */ /* 0x000fe400000010ff */
[----:B------:R-:W-:Y:S02]  /*ab90*/  F2FP.BF16.F32.PACK_AB R6, R26, R29 ;  /* 0x0000001d1a06723e */ /* 0x000fe400000010ff */
[----:B------:R-:W-:Y:S02]  /*aba0*/  F2FP.BF16.F32.PACK_AB R7, R30, R39 ;  /* 0x000000271e07723e */ /* 0x000fe400000010ff */
[----:B------:R-:W-:Y:S02]  /*abb0*/  F2FP.BF16.F32.PACK_AB R8, R28, R43 ;  /* 0x0000002b1c08723e */ /* 0x000fe400000010ff */
[----:B------:R-:W-:Y:S01]  /*abc0*/  F2FP.BF16.F32.PACK_AB R9, R31, R50 ;  /* 0x000000321f09723e */ /* 0x000fe200000010ff */
[----:B------:R1:W-:Y:S01]  /*abd0*/  STS.128 [R59], R4 ;  /* 0x000000043b007388 */ /* 0x0003e20000000c00 */
[----:B------:R-:W-:-:S02]  /*abe0*/  F2FP.BF16.F32.PACK_AB R10, R53, R10 ;  /* 0x0000000a350a723e */ /* 0x000fc400000010ff */
[----:B------:R-:W-:-:S05]  /*abf0*/  F2FP.BF16.F32.PACK_AB R11, R11, R40 ;  /* 0x000000280b0b723e */ /* 0x000fca00000010ff */
[----:B------:R1:W-:Y:S02]  /*ac00*/  STS.128 [R36+0xc400], R8 ;  /* 0x00c4000824007388 */ /* 0x0003e40000000c00 */
.L_x_499:
[----:B------:R-:W-:Y:S05]  /*ac10*/  BSYNC B1 ;  /* 0x0000000000017941 */ /* 0x000fea0003800000 */
.L_x_498:
[----:B------:R-:W-:Y:S05]  /*ac20*/  @P2 BRA `(.L_x_480) ;  /* 0x00000004009c2947 */ /* 0x000fea0003800000 */
[----:B-1----:R-:W2:Y:S01]  /*ac30*/  LDL R36, [R1+0xa8] ;  /* 0x0000a80001247983 */ /* 0x002ea20000100800 */
[----:B------:R-:W-:Y:S02]  /*ac40*/  LEA.HI R3, R3, R156, RZ, 0x1d ;  /* 0x0000009c03037211 */ /* 0x000fe400078fe8ff */
[----:B0-----:R-:W-:Y:S02]  /*ac50*/  SHF.R.U64 R25, R12, 0x10, R13 ;  /* 0x000000100c197819 */ /* 0x001fe4000000120d */
[----:B------:R-:W-:Y:S02]  /*ac60*/  SHF.R.S32.HI R4, RZ, 0x1f, R3 ;  /* 0x0000001fff047819 */ /* 0x000fe40000011403 */
[----:B------:R-:W-:Y:S02]  /*ac70*/  SHF.R.U64 R29, R32, 0x10, R33 ;  /* 0x00000010201d7819 */ /* 0x000fe40000001221 */
[----:B------:R-:W-:Y:S01]  /*ac80*/  LEA.HI R4, R4, R3, RZ, 0x2 ;  /* 0x0000000304047211 */ /* 0x000fe200078f10ff */
[----:B------:R-:W-:Y:S01]  /*ac90*/  IMAD.SHL.U32 R3, R3, 0x8, RZ ;  /* 0x0000000803037824 */ /* 0x000fe200078e00ff */
[----:B------:R-:W-:-:S02]  /*aca0*/  SHF.R.U64 R27, R34, 0x10, R35 ;  /* 0x00000010221b7819 */ /* 0x000fc40000001223 */
[----:B------:R-:W-:Y:S02]  /*acb0*/  SHF.R.S32.HI R6, RZ, 0x2, R4 ;  /* 0x00000002ff067819 */ /* 0x000fe40000011404 */
[----:B------:R-:W-:Y:S02]  /*acc0*/  LOP3.LUT R4, R142, 0x18, R3, 0xf8, !PT ;  /* 0x000000188e047812 */ /* 0x000fe400078ef803 */
[----:B------:R-:W-:Y:S01]  /*acd0*/  SHF.R.U32.HI R13, RZ, 0x10, R13 ;  /* 0x00000010ff0d7819 */ /* 0x000fe2000001160d */
[----:B------:R-:W-:Y:S01]  /*ace0*/  IMAD R6, R6, 0x1800, R151 ;  /* 0x0000180006067824 */ /* 0x000fe200078e0297 */
[----:B------:R-:W-:Y:S02]  /*acf0*/  LOP3.LUT R3, R4, R143, RZ, 0x3c, !PT ;  /* 0x0000008f04037212 */ /* 0x000fe400078e3cff */
[----:B------:R-:W-:Y:S02]  /*ad00*/  PRMT R26, R0, 0x5410, R25 ;  /* 0x00005410001a7816 */ /* 0x000fe40000000019 */
[----:B------:R-:W-:Y:S01]  /*ad10*/  SHF.R.U64 R30, R14, 0x10, R15 ;  /* 0x000000100e1e7819 */ /* 0x000fe2000000120f */
[----:B------:R-:W-:Y:S01]  /*ad20*/  IMAD.IADD R3, R6, 0x1, R3 ;  /* 0x0000000106037824 */ /* 0x000fe200078e0203 */
[----:B------:R-:W-:-:S02]  /*ad30*/  PRMT R46, R46, 0x5410, R29 ;  /* 0x000054102e2e7816 */ /* 0x000fc4000000001d */
[----:B------:R-:W-:Y:S01]  /*ad40*/  PRMT R48, R48, 0x5410, R27 ;  /* 0x0000541030307816 */ /* 0x000fe2000000001b */
[----:B------:R-:W-:Y:S01]  /*ad50*/  IMAD R3, R3, 0x2, R2 ;  /* 0x0000000203037824 */ /* 0x000fe200078e0202 */
[----:B------:R-:W-:Y:S01]  /*ad60*/  SHF.R.U32.HI R32, RZ, 0x10, R33 ;  /* 0x00000010ff207819 */ /* 0x000fe20000011621 */
[----:B------:R-:W-:Y:S01]  /*ad70*/  IMAD.U32 R25, R46, 0x10000, RZ ;  /* 0x000100002e197824 */ /* 0x000fe200078e00ff */
[----:B------:R-:W-:Y:S02]  /*ad80*/  SHF.R.U32.HI R14, RZ, 0x10, R15 ;  /* 0x00000010ff0e7819 */ /* 0x000fe4000001160f */
[----:B------:R-:W0:Y:S01]  /*ad90*/  LDS.128 R8, [R3+0xc400] ;  /* 0x00c4000003087984 */ /* 0x000e220000000c00 */
[----:B------:R-:W-:Y:S02]  /*ada0*/  PRMT R28, R20, 0x5410, R13 ;  /* 0x00005410141c7816 */ /* 0x000fe4000000000d */
[----:B------:R-:W-:Y:S02]  /*adb0*/  SHF.L.U32 R27, R26, 0x10, RZ ;  /* 0x000000101a1b7819 */ /* 0x000fe400000006ff */
[----:B------:R-:W-:Y:S01]  /*adc0*/  PRMT R47, R47, 0x5410, R32 ;  /* 0x000054102f2f7816 */ /* 0x000fe20000000020 */
[----:B------:R-:W-:Y:S01]  /*add0*/  IMAD.U32 R29, R28, 0x10000, RZ ;  /* 0x000100001c1d7824 */ /* 0x000fe200078e00ff */
[----:B------:R-:W-:-:S02]  /*ade0*/  SHF.R.U32.HI R34, RZ, 0x10, R35 ;  /* 0x00000010ff227819 */ /* 0x000fc40000011623 */
[----:B------:R-:W-:Y:S02]  /*adf0*/  PRMT R45, R45, 0x5410, R14 ;  /* 0x000054102d2d7816 */ /* 0x000fe4000000000e */
[----:B------:R-:W-:Y:S02]  /*ae00*/  PRMT R49, R49, 0x5410, R34 ;  /* 0x0000541031317816 */ /* 0x000fe40000000022 */
[----:B------:R-:W-:Y:S02]  /*ae10*/  PRMT R30, R21, 0x5410, R30 ;  /* 0x00005410151e7816 */ /* 0x000fe4000000001e */
        /* <DEDUP_REMOVED lines=8> */
[C---:B------:R-:W-:Y:S01]  /*aea0*/  FMUL.FTZ R35, R20.reuse, R29 ;  /* 0x0000001d14237220 */ /* 0x040fe20000410000 */
[C---:B------:R-:W-:Y:S01]  /*aeb0*/  IMAD.U32 R24, R11.reuse, 0x10000, RZ ;  /* 0x000100000b187824 */ /* 0x040fe200078e00ff */
[----:B------:R-:W-:Y:S01]  /*aec0*/  LOP3.LUT R11, R11, 0xffff0000, RZ, 0xc0, !PT ;  /* 0xffff00000b0b7812 */ /* 0x000fe200078ec0ff */
[----:B------:R-:W-:Y:S01]  /*aed0*/  FMUL.FTZ R37, R20, R15 ;  /* 0x0000000f14257220 */ /* 0x000fe20000410000 */
[C---:B------:R-:W-:Y:S02]  /*aee0*/  IMAD.U32 R21, R10.reuse, 0x10000, RZ ;  /* 0x000100000a157824 */ /* 0x040fe400078e00ff */
[----:B------:R-:W-:Y:S01]  /*aef0*/  FMUL.FTZ R20, R9, R28 ;  /* 0x0000001c09147220 */ /* 0x000fe20000410000 */
[----:B------:R-:W-:Y:S01]  /*af00*/  LOP3.LUT R10, R10, 0xffff0000, RZ, 0xc0, !PT ;  /* 0xffff00000a0a7812 */ /* 0x000fe200078ec0ff */
[----:B--2---:R-:W0:Y:S02]  /*af10*/  LDS.128 R4, [R36] ;  /* 0x0000000024047984 */ /* 0x004e240000000c00 */
[C---:B0-----:R-:W-:Y:S01]  /*af20*/  IMAD.U32 R0, R4.reuse, 0x10000, RZ ;  /* 0x0001000004007824 */ /* 0x041fe200078e00ff */
[----:B------:R-:W-:Y:S01]  /*af30*/  LOP3.LUT R4, R4, 0xffff0000, RZ, 0xc0, !PT ;  /* 0xffff000004047812 */ /* 0x000fe200078ec0ff */
[C---:B------:R-:W-:Y:S01]  /*af40*/  IMAD.U32 R12, R5.reuse, 0x10000, RZ ;  /* 0x00010000050c7824 */ /* 0x040fe200078e00ff */
[----:B------:R-:W-:Y:S01]  /*af50*/  LOP3.LUT R5, R5, 0xffff0000, RZ, 0xc0, !PT ;  /* 0xffff000005057812 */ /* 0x000fe200078ec0ff */
[----:B------:R-:W-:Y:S01]  /*af60*/  FFMA.FTZ R32, R0, R25, -R31 ;  /* 0x0000001900207223 */ /* 0x000fe2000001081f */
[----:B------:R-:W-:-:S02]  /*af70*/  IMAD.U32 R31, R45, 0x10000, RZ ;  /* 0x000100002d1f7824 */ /* 0x000fc400078e00ff */
[----:B------:R-:W-:Y:S01]  /*af80*/  FFMA.FTZ R35, R12, R15, -R35 ;  /* 0x0000000f0c237223 */ /* 0x000fe20000010823 */
[----:B------:R-:W-:Y:S02]  /*af90*/  IMAD.U32 R14, R7, 0x10000, RZ ;  /* 0x00010000070e7824 */ /* 0x000fe400078e00ff */
[----:B------:R-:W-:Y:S01]  /*afa0*/  FFMA.FTZ R33, R0, R27, R33 ;  /* 0x0000001b00217223 */ /* 0x000fe20000010021 */
[----:B------:R-:W-:Y:S02]  /*afb0*/  IMAD.U32 R25, R49, 0x10000, RZ ;  /* 0x0001000031197824 */ /* 0x000fe400078e00ff */
[----:B------:R-:W-:Y:S01]  /*afc0*/  FMUL.FTZ R15, R24, R31 ;  /* 0x0000001f180f7220 */ /* 0x000fe20000410000 */
[----:B------:R-:W-:Y:S01]  /*afd0*/  LOP3.LUT R27, R26, 0xffff0000, RZ, 0xc0, !PT ;  /* 0xffff00001a1b7812 */ /* 0x000fe200078ec0ff */
[----:B------:R-:W-:Y:S01]  /*afe0*/  FFMA.FTZ R37, R12, R29, R37 ;  /* 0x0000001d0c257223 */ /* 0x000fe20000010025 */
[-C--:B------:R-:W-:Y:S01]  /*aff0*/  FMUL.FTZ R24, R24, R25.reuse ;  /* 0x0000001918187220 */ /* 0x080fe20000410000 */
[----:B------:R-:W-:Y:S01]  /*b000*/  FFMA.FTZ R26, R14, R25, -R15 ;  /* 0x000000190e1a7223 */ /* 0x000fe2000001080f */
[----:B------:R-:W-:Y:S01]  /*b010*/  LOP3.LUT R15, R46, 0xffff0000, RZ, 0xc0, !PT ;  /* 0xffff00002e0f7812 */ /* 0x000fe200078ec0ff */
[----:B------:R-:W-:Y:S01]  /*b020*/  FMUL.FTZ R25, R8, R27 ;  /* 0x0000001b08197220 */ /* 0x000fe20000410000 */
[----:B------:R-:W-:Y:S01]  /*b030*/  LOP3.LUT R0, R47, 0xffff0000, RZ, 0xc0, !PT ;  /* 0xffff00002f007812 */ /* 0x000fe200078ec0ff */
[----:B------:R-:W-:-:S02]  /*b040*/  IMAD.U32 R12, R30, 0x10000, RZ ;  /* 0x000100001e0c7824 */ /* 0x000fc400078e00ff */
[----:B------:R-:W-:Y:S01]  /*b050*/  FFMA.FTZ R31, R14, R31, R24 ;  /* 0x0000001f0e1f7223 */ /* 0x000fe20000010018 */
[-C--:B------:R-:W-:Y:S01]  /*b060*/  FMUL.FTZ R29, R8, R15.reuse ;  /* 0x0000000f081d7220 */ /* 0x080fe20000410000 */
[----:B------:R-:W-:Y:S01]  /*b070*/  FFMA.FTZ R25, R4, R15, -R25 ;  /* 0x0000000f04197223 */ /* 0x000fe20000010819 */
[----:B------:R-:W-:Y:S01]  /*b080*/  FMUL.FTZ R9, R9, R0 ;  /* 0x0000000009097220 */ /* 0x000fe20000410000 */
[----:B------:R-:W-:Y:S02]  /*b090*/  IMAD.U32 R13, R6, 0x10000, RZ ;  /* 0x00010000060d7824 */ /* 0x000fe400078e00ff */
[----:B------:R-:W-:Y:S01]  /*b0a0*/  FFMA.FTZ R14, R4, R27, R29 ;  /* 0x0000001b040e7223 */ /* 0x000fe2000001001d */
[----:B------:R-:W-:Y:S02]  /*b0b0*/  IMAD.U32 R8, R48, 0x10000, RZ ;  /* 0x0001000030087824 */ /* 0x000fe400078e00ff */
[----:B------:R-:W-:Y:S01]  /*b0c0*/  FMUL.FTZ R4, R21, R12 ;  /* 0x0000000c15047220 */ /* 0x000fe20000410000 */
[C---:B------:R-:W-:Y:S01]  /*b0d0*/  FFMA.FTZ R28, R5.reuse, R28, R9 ;  /* 0x0000001c051c7223 */ /* 0x040fe20000010009 */
[----:B------:R-:W-:Y:S01]  /*b0e0*/  FFMA.FTZ R20, R5, R0, -R20 ;  /* 0x0000000005147223 */ /* 0x000fe20000010814 */
[-C--:B------:R-:W-:Y:S01]  /*b0f0*/  FMUL.FTZ R24, R21, R8.reuse ;  /* 0x0000000815187220 */ /* 0x080fe20000410000 */
[----:B------:R-:W-:Y:S01]  /*b100*/  FFMA.FTZ R15, R13, R8, -R4 ;  /* 0x000000080d0f7223 */ /* 0x000fe20000010804 */
[----:B------:R-:W-:-:S02]  /*b110*/  LOP3.LUT R9, R30, 0xffff0000, RZ, 0xc0, !PT ;  /* 0xffff00001e097812 */ /* 0x000fc400078ec0ff */
[----:B------:R-:W-:Y:S01]  /*b120*/  LOP3.LUT R5, R48, 0xffff0000, RZ, 0xc0, !PT ;  /* 0xffff000030057812 */ /* 0x000fe200078ec0ff */
[----:B------:R-:W-:Y:S01]  /*b130*/  FFMA.FTZ R24, R13, R12, R24 ;  /* 0x0000000c0d187223 */ /* 0x000fe20000010018 */
[----:B------:R-:W-:Y:S01]  /*b140*/  LOP3.LUT R4, R45, 0xffff0000, RZ, 0xc0, !PT ;  /* 0xffff00002d047812 */ /* 0x000fe200078ec0ff */
[C---:B------:R-:W-:Y:S01]  /*b150*/  FMUL.FTZ R13, R10.reuse, R9 ;  /* 0x000000090a0d7220 */ /* 0x040fe20000410000 */
[----:B------:R-:W-:Y:S01]  /*b160*/  LOP3.LUT R0, R49, 0xffff0000, RZ, 0xc0, !PT ;  /* 0xffff000031007812 */ /* 0x000fe200078ec0ff */
[-C--:B------:R-:W-:Y:S01]  /*b170*/  FMUL.FTZ R8, R10, R5.reuse ;  /* 0x000000050a087220 */ /* 0x080fe20000410000 */
[----:B------:R-:W-:Y:S01]  /*b180*/  LOP3.LUT R6, R6, 0xffff0000, RZ, 0xc0, !PT ;  /* 0xffff000006067812 */ /* 0x000fe200078ec0ff */
[----:B------:R-:W-:Y:S01]  /*b190*/  FMUL.FTZ R12, R11, R4 ;  /* 0x000000040b0c7220 */ /* 0x000fe20000410000 */
[----:B------:R-:W-:Y:S01]  /*b1a0*/  LOP3.LUT R7, R7, 0xffff0000, RZ, 0xc0, !PT ;  /* 0xffff000007077812 */ /* 0x000fe200078ec0ff */
[-C--:B------:R-:W-:Y:S02]  /*b1b0*/  FMUL.FTZ R21, R11, R0.reuse ;  /* 0x000000000b157220 */ /* 0x080fe40000410000 */
[C---:B------:R-:W-:Y:S01]  /*b1c0*/  FFMA.FTZ R10, R6.reuse, R5, -R13 ;  /* 0x00000005060a7223 */ /* 0x040fe2000001080d */
[----:B------:R-:W-:Y:S01]  /*b1d0*/  FFMA.FTZ R11, R6, R9, R8 ;  /* 0x00000009060b7223 */ /* 0x000fe20000010008 */
[C---:B------:R-:W-:Y:S01]  /*b1e0*/  FFMA.FTZ R13, R7.reuse, R0, -R12 ;  /* 0x00000000070d7223 */ /* 0x040fe2000001080c */
[----:B------:R-:W-:Y:S01]  /*b1f0*/  FFMA.FTZ R0, R7, R4, R21 ;  /* 0x0000000407007223 */ /* 0x000fe20000010015 */
[----:B------:R-:W-:-:S02]  /*b200*/  F2FP.BF16.F32.PACK_AB R4, R25, R32 ;  /* 0x000000201904723e */ /* 0x000fc400000010ff */
[----:B------:R-:W-:Y:S02]  /*b210*/  F2FP.BF16.F32.PACK_AB R6, R10, R15 ;  /* 0x0000000f0a06723e */ /* 0x000fe400000010ff */
[----:B------:R-:W-:Y:S02]  /*b220*/  F2FP.BF16.F32.PACK_AB R5, R20, R35 ;  /* 0x000000231405723e */ /* 0x000fe400000010ff */
[----:B------:R-:W-:Y:S02]  /*b230*/  F2FP.BF16.F32.PACK_AB R10, R11, R24 ;  /* 0x000000180b0a723e */ /* 0x000fe400000010ff */
[----:B------:R-:W-:Y:S02]  /*b240*/  F2FP.BF16.F32.PACK_AB R7, R13, R26 ;  /* 0x0000001a0d07723e */ /* 0x000fe400000010ff */
[----:B------:R-:W-:Y:S02]  /*b250*/  F2FP.BF16.F32.PACK_AB R8, R14, R33 ;  /* 0x000000210e08723e */ /* 0x000fe400000010ff */
[----:B------:R-:W-:Y:S01]  /*b260*/  F2FP.BF16.F32.PACK_AB R9, R28, R37 ;  /* 0x000000251c09723e */ /* 0x000fe200000010ff */
[----:B------:R0:W-:Y:S01]  /*b270*/  STS.128 [R36], R4 ;  /* 0x0000000424007388 */ /* 0x0001e20000000c00 */
[----:B------:R-:W-:-:S05]  /*b280*/  F2FP.BF16.F32.PACK_AB R11, R0, R31 ;  /* 0x0000001f000b723e */ /* 0x000fca00000010ff */
[----:B------:R0:W-:Y:S02]  /*b290*/  STS.128 [R3+0xc400], R8 ;  /* 0x00c4000803007388 */ /* 0x0001e40000000c00 */
.L_x_480:
[----:B------:R-:W-:Y:S05]  /*b2a0*/  BSYNC B0 ;  /* 0x0000000000007941 */ /* 0x000fea0003800000 */
.L_x_473:
[----:B------:R-:W-:Y:S01]  /*b2b0*/  @!PT LDS RZ, [RZ] ;  /* 0x00000000fffff984 */ /* 0x000fe20000000800 */
[----:B------:R-:W-:Y:S01]  /*b2c0*/  @!PT LDS RZ, [RZ] ;  /* 0x00000000fffff984 */ /* 0x000fe20000000800 */
[----:B------:R-:W-:Y:S01]  /*b2d0*/  @!PT LDS RZ, [RZ] ;  /* 0x00000000fffff984 */ /* 0x000fe20000000800 */
[----:B------:R-:W-:Y:S01]  /*b2e0*/  @!PT LDS RZ, [RZ] ;  /* 0x00000000fffff984 */ /* 0x000fe20000000800 */
[----:B------:R5:W-:Y:S06]  /*b2f0*/  MEMBAR.ALL.CTA ;  /* 0x0000000000007992 */ /* 0x000bec0000008000 */
[----:B-----5:R-:W5:Y:S01]  /*b300*/  FENCE.VIEW.ASYNC.S ;  /* 0x00000000000073c6 */ /* 0x020f620000000000 */
[----:B------:R-:W-:Y:S05]  /*b310*/  WARPSYNC.ALL ;  /* 0x0000000000007948 */ /* 0x000fea0003800000 */
[----:B-----5:R-:W-:Y:S06]  /*b320*/  BAR.SYNC.DEFER_BLOCKING 0xd, 0x180 ;  /* 0x0346000000007b1d */ /* 0x020fec0000010000 */
.L_x_471:
[----:B01-3--:R-:W-:-:S05]  /*b330*/  IMAD.U32 R0, RZ, RZ, UR39 ;  /* 0x00000027ff007e24 */ /* 0x00bfca000f8e00ff */
[----:B------:R-:W-:-:S13]  /*b340*/  ISETP.NE.AND P0, PT, R0, 0x3, PT ;  /* 0x000000030000780c */ /* 0x000fda0003f05270 */
[----:B------:R-:W-:Y:S05]  /*b350*/  @!P0 BRA `(.L_x_500) ;  /* 0x0000000000048947 */ /* 0x000fea0003800000 */
[----:B------:R-:W-:Y:S01]  /*b360*/  BPT.TRAP 0x1 ;  /* 0x000000040000795c */ /* 0x000fe20000300000 */
.L_x_500:
[----:B------:R-:W-:Y:S01]  /*b370*/  IMAD R0, R141, 0x8, R2 ;  /* 0x000000088d007824 */ /* 0x000fe200078e0202 */
[----:B--2-4-:R-:W-:-:S04]  /*b380*/  SHF.L.U32 R5, R157, 0x1f, RZ ;  /* 0x0000001f9d057819 */ /* 0x014fc800000006ff */
[----:B------:R0:W1:Y:S01]  /*b390*/  SYNCS.PHASECHK.TRANS64.TRYWAIT P1, [R0+URZ+0x2d830], R5 ;  /* 0x02d83005000075a7 */ /* 0x000062000802017f */
[----:B------:R-:W-:Y:S05]  /*b3a0*/  @!P0 BRA `(.L_x_501) ;  /* 0x0000000000048947 */ /* 0x000fea0003800000 */
[----:B------:R-:W-:Y:S01]  /*b3b0*/  BPT.TRAP 0x1 ;  /* 0x000000040000795c */ /* 0x000fe20000300000 */
.L_x_501:
[----:B------:R-:W-:Y:S02]  /*b3c0*/  VIADD R3, R2, 0x15400 ;  /* 0x0001540002037836 */ /* 0x000fe40000000000 */
[----:B------:R-:W-:-:S03]  /*b3d0*/  IMAD R44, R44, 0x1000, R2 ;  /* 0x000010002c2c7824 */ /* 0x000fc600078e0202 */
[----:B------:R-:W-:Y:S01]  /*b3e0*/  SHF.R.U32.HI R3, RZ, 0x4, R3 ;  /* 0x00000004ff037819 */ /* 0x000fe20000011603 */
[----:B------:R-:W-:-:S03]  /*b3f0*/  VIADD R44, R44, 0xc400 ;  /* 0x0000c4002c2c7836 */ /* 0x000fc60000000000 */
[----:B------:R-:W-:Y:S02]  /*b400*/  LOP3.LUT R3, R3, 0x3fff, RZ, 0xc0, !PT ;  /* 0x00003fff03037812 */ /* 0x000fe400078ec0ff */
[----:B------:R-:W-:Y:S02]  /*b410*/  SHF.R.U32.HI R44, RZ, 0x4, R44 ;  /* 0x00000004ff2c7819 */ /* 0x000fe4000001162c */
[----:B------:R-:W-:Y:S02]  /*b420*/  LOP3.LUT R3, R3, 0x10000, RZ, 0xfc, !PT ;  /* 0x0001000003037812 */ /* 0x000fe400078efcff */
[----:B------:R-:W-:-:S03]  /*b430*/  LOP3.LUT R44, R44, 0x3fff, RZ, 0xc0, !PT ;  /* 0x00003fff2c2c7812 */ /* 0x000fc600078ec0ff */
[----:B------:R2:W-:Y:S01]  /*b440*/  STL [R1+0x70], R3 ;  /* 0x0000700301007387 */ /* 0x0005e20000100800 */
[----:B-1----:R-:W-:Y:S05]  /*b450*/  @P1 BRA `(.L_x_502) ;  /* 0x0000000000081947 */ /* 0x002fea0003800000 */
[----:B------:R-:W1:Y:S02]  /*b460*/  SYNCS.PHASECHK.TRANS64.TRYWAIT P1, [R0+URZ+0x2d830], R5 ;  /* 0x02d83005000075a7 */ /* 0x000e64000802017f */
[----:B-1----:R-:W-:Y:S05]  /*b470*/  @!P1 BRA `(.L_x_503) ;  /* 0x000000f4008c9947 */ /* 0x002fea0003800000 */
.L_x_502:
[----:B--2---:R-:W2:Y:S01]  /*b480*/  LDL R3, [R1+0x70] ;  /* 0x0000700001037983 */ /* 0x004ea20000100800 */
[----:B01----:R-:W-:Y:S01]  /*b490*/  IMAD.MOV.U32 R5, RZ, RZ, -0x7fffffe0 ;  /* 0x80000020ff057424 */ /* 0x003fe200078e00ff */
[----:B------:R-:W-:Y:S01]  /*b4a0*/  LOP3.LUT R8, R44, 0x10000, RZ, 0xfc, !PT ;  /* 0x000100002c087812 */ /* 0x000fe200078efcff */
[----:B------:R-:W-:Y:S01]  /*b4b0*/  IMAD.MOV.U32 R9, RZ, RZ, -0x7fffffe0 ;  /* 0x80000020ff097424 */ /* 0x000fe200078e00ff */
[----:B------:R-:W-:Y:S05]  /*b4c0*/  WARPSYNC.ALL ;  /* 0x0000000000007948 */ /* 0x000fea0003800000 */
[----:B------:R-:W-:Y:S01]  /*b4d0*/  R2UR UR7, R5 ;  /* 0x00000000050772ca */ /* 0x000fe200000e0000 */
[----:B------:R-:W-:Y:S01]  /*b4e0*/  WARPGROUP.ARRIVE ;  /* 0x00000000000079c5 */ /* 0x000fe20000000000 */
[C---:B------:R-:W-:Y:S01]  /*b4f0*/  R2UR UR4, R8.reuse ;  /* 0x00000000080472ca */ /* 0x040fe200000e0000 */
[C---:B------:R-:W-:Y:S01]  /*b500*/  VIADD R20, R8.reuse, 0x2 ;  /* 0x0000000208147836 */ /* 0x040fe20000000000 */
[----:B------:R-:W-:Y:S01]  /*b510*/  R2UR UR5, R9 ;  /* 0x00000000090572ca */ /* 0x000fe200000e0000 */
[----:B------:R-:W-:Y:S01]  /*b520*/  IMAD.MOV.U32 R7, RZ, RZ, -0x7fffffe0 ;  /* 0x80000020ff077424 */ /* 0x000fe200078e00ff */
[C---:B------:R-:W-:Y:S01]  /*b530*/  IADD3 R12, R8.reuse, 0x302, RZ ;  /* 0x00000302080c7810 */ /* 0x040fe20007ffe0ff */
[----:B------:R-:W-:Y:S01]  /*b540*/  IMAD.MOV.U32 R21, RZ, RZ, -0x7fffffe0 ;  /* 0x80000020ff157424 */ /* 0x000fe200078e00ff */
[----:B------:R0:W-:Y:S01]  /*b550*/  STL.64 [R1+0x10], R8 ;  /* 0x0000100801007387 */ /* 0x0001e20000100a00 */
[----:B------:R-:W-:-:S02]  /*b560*/  VIADD R14, R8, 0x300 ;  /* 0x00000300080e7836 */ /* 0x000fc40000000000 */
[----:B------:R-:W-:Y:S01]  /*b570*/  IMAD.MOV.U32 R15, RZ, RZ, -0x7fffffe0 ;  /* 0x80000020ff0f7424 */ /* 0x000fe200078e00ff */
[----:B------:R0:W-:Y:S01]  /*b580*/  STL.64 [R1+0x58], R20 ;  /* 0x0000581401007387 */ /* 0x0001e20000100a00 */
[----:B------:R-:W-:Y:S02]  /*b590*/  IMAD.MOV.U32 R13, RZ, RZ, -0x7fffffe0 ;  /* 0x80000020ff0d7424 */ /* 0x000fe400078e00ff */
[----:B------:R-:W-:Y:S01]  /*b5a0*/  VIADD R10, R8, 0x600 ;  /* 0x00000600080a7836 */ /* 0x000fe20000000000 */
[----:B------:R0:W-:Y:S01]  /*b5b0*/  STL.64 [R1+0x40], R14 ;  /* 0x0000400e01007387 */ /* 0x0001e20000100a00 */
[----:B------:R-:W-:Y:S02]  /*b5c0*/  IMAD.MOV.U32 R11, RZ, RZ, -0x7fffffe0 ;  /* 0x80000020ff0b7424 */ /* 0x000fe400078e00ff */
[----:B------:R-:W-:Y:S01]  /*b5d0*/  IMAD.MOV.U32 R5, RZ, RZ, -0x7fffffe0 ;  /* 0x80000020ff057424 */ /* 0x000fe200078e00ff */
[----:B------:R0:W-:Y:S01]  /*b5e0*/  STL.64 [R1+0x38], R12 ;  /* 0x0000380c01007387 */ /* 0x0001e20000100a00 */
[----:B------:R-:W-:-:S03]  /*b5f0*/  IMAD.MOV.U32 R135, RZ, RZ, RZ ;  /* 0x000000ffff877224 */ /* 0x000fc600078e00ff */
[----:B------:R0:W-:Y:S01]  /*b600*/  STL.64 [R1+0x30], R10 ;  /* 0x0000300a01007387 */ /* 0x0001e20000100a00 */
[----:B--2---:R-:W-:-:S04]  /*b610*/  IMAD R4, R141, 0x600, R3 ;  /* 0x000006008d047824 */ /* 0x004fc800078e0203 */
[C---:B------:R-:W-:Y:S01]  /*b620*/  VIADD R6, R4.reuse, 0x2 ;  /* 0x0000000204067836 */ /* 0x040fe20000000000 */
[----:B------:R-:W-:-:S13]  /*b630*/  R2UR UR6, R4 ;  /* 0x00000000040672ca */ /* 0x000fda00000e0000 */
[----:B------:R-:W-:Y:S01]  /*b640*/  HGMMA.64x128x16.F32.BF16 R24, gdesc[UR4], RZ, !UPT, gsb0 ;  /* 0x01e00000041879f0 */ /* 0x000fe2000c0018ff */
[----:B------:R-:W-:Y:S01]  /*b650*/  R2UR UR6, R6 ;  /* 0x00000000060672ca */ /* 0x000fe200000e0000 */
[----:B------:R-:W-:Y:S01]  /*b660*/  VIADD R6, R4, 0x200 ;  /* 0x0000020004067836 */ /* 0x000fe20000000000 */
[----:B------:R-:W-:Y:S01]  /*b670*/  R2UR UR7, R7 ;  /* 0x00000000070772ca */ /* 0x000fe200000e0000 */
[----:B------:R-:W-:Y:S01]  /*b680*/  IMAD.MOV.U32 R7, RZ, RZ, -0x7fffffe0 ;  /* 0x80000020ff077424 */ /* 0x000fe200078e00ff */
[----:B------:R-:W-:Y:S02]  /*b690*/  R2UR UR4, R20 ;  /* 0x00000000140472ca */ /* 0x000fe400000e0000 */
[----:B------:R-:W-:Y:S01]  /*b6a0*/  R2UR UR5, R21 ;  /* 0x00000000150572ca */ /* 0x000fe200000e0000 */
[----:B------:R-:W-:Y:S02]  /*b6b0*/  WARPGROUP.DEPBAR.LE gsb0, 0x0 ;  /* 0x00008000000079c5 */ /* 0x000fe40000010000 */
[----:B------:R-:W-:-:S10]  /*b6c0*/  WARPGROUP.ARRIVE ;  /* 0x00000000000079c5 */ /* 0x000fd40000000000 */
[----:B------:R-:W-:Y:S01]  /*b6d0*/  HGMMA.64x128x16.F32.BF16 R24, gdesc[UR4], R24, gsb0 ;  /* 0x01e00000041879f0 */ /* 0x000fe20008001818 */
        /* <DEDUP_REMOVED lines=13> */
[----:B------:R-:W-:Y:S01]  /*b7b0*/  R2UR UR4, R12 ;  /* 0x000000000c0472ca */ /* 0x000fe200000e0000 */
[----:B------:R-:W-:Y:S01]  /*b7c0*/  VIADD R4, R4, 0x402 ;  /* 0x0000040204047836 */ /* 0x000fe20000000000 */
        /* <DEDUP_REMOVED lines=9> */
[----:B------:R-:W-:Y:S02]  /*b860*/  R2UR UR5, R11 ;  /* 0x000000000b0572ca */ /* 0x000fe400000e0000 */
[----:B------:R0:W-:Y:S01]  /*b870*/  STL.64 [R1+0x28], R6 ;  /* 0x0000280601007387 */ /* 0x0001e20000100a00 */
[----:B------:R-:W-:-:S02]  /*b880*/  WARPGROUP.DEPBAR.LE gsb0, 0x0 ;  /* 0x00008000000079c5 */ /* 0x000fc40000010000 */
[----:B------:R-:W-:-:S08]  /*b890*/  WARPGROUP.ARRIVE ;  /* 0x00000000000079c5 */ /* 0x000fd00000000000 */
[----:B------:R-:W-:Y:S01]  /*b8a0*/  HGMMA.64x128x16.F32.BF16 R24, gdesc[UR4], R24, gsb0 ;  /* 0x01e00000041879f0 */ /* 0x000fe20008001818 */
[----:B------:R-:W-:Y:S02]  /*b8b0*/  R2UR UR6, R4 ;  /* 0x00000000040672ca */ /* 0x000fe400000e0000 */
[----:B------:R-:W-:Y:S02]  /*b8c0*/  R2UR UR7, R5 ;  /* 0x00000000050772ca */ /* 0x000fe400000e0000 */
[----:B------:R-:W-:Y:S02]  /*b8d0*/  R2UR UR4, R6 ;  /* 0x00000000060472ca */ /* 0x000fe400000e0000 */
[----:B------:R-:W-:Y:S01]  /*b8e0*/  R2UR UR5, R7 ;  /* 0x00000000070572ca */ /* 0x000fe200000e0000 */
[----:B------:R-:W-:Y:S02]  /*b8f0*/  WARPGROUP.DEPBAR.LE gsb0, 0x0 ;  /* 0x00008000000079c5 */ /* 0x000fe40000010000 */
[----:B------:R-:W-:-:S10]  /*b900*/  WARPGROUP.ARRIVE ;  /* 0x00000000000079c5 */ /* 0x000fd40000000000 */
[----:B------:R-:W-:Y:S03]  /*b910*/  HGMMA.64x128x16.F32.BF16 R24, gdesc[UR4], R24, gsb0 ;  /* 0x01e00000041879f0 */ /* 0x000fe60008001818 */
[----:B------:R-:W-:Y:S02]  /*b920*/  WARPGROUP.DEPBAR.LE gsb0, 0x0 ;  /* 0x00008000000079c5 */ /* 0x000fe40000010000 */
[----:B0-----:R-:W-:Y:S05]  /*b930*/  @!P0 BRA `(.L_x_504) ;  /* 0x0000000000048947 */ /* 0x001fea0003800000 */
[----:B------:R-:W-:Y:S01]  /*b940*/  BPT.TRAP 0x1 ;  /* 0x000000040000795c */ /* 0x000fe20000300000 */
.L_x_504:
[----:B------:R-:W2:Y:S01]  /*b950*/  LDL R88, [R1+0xb8] ;  /* 0x0000b80001587983 */ /* 0x000ea20000100800 */
        /* <DEDUP_REMOVED lines=24> */
[----:B------:R-:W3:Y:S01]  /*bae0*/  MUFU.TANH R7, R7 ;  /* 0x0000000700077308 */ /* 0x000ee20000002400 */
[----:B------:R-:W-:Y:S01]  /*baf0*/  FMUL.FTZ R39, R54, UR4 ;  /* 0x0000000436277c20 */ /* 0x000fe20008410000 */
[----:B------:R-:W-:Y:S01]  /*bb00*/  FMUL.FTZ R54, R69, UR4 ;  /* 0x0000000445367c20 */ /* 0x000fe20008410000 */
[----:B------:R-:W-:Y:S01]  /*bb10*/  FMUL.FTZ R26, R41, UR4 ;  /* 0x00000004291a7c20 */ /* 0x000fe20008410000 */
[----:B------:R-:W-:Y:S01]  /*bb20*/  FMUL.FTZ R21, R38, UR4 ;  /* 0x0000000426157c20 */ /* 0x000fe20008410000 */
[----:B------:R-:W-:Y:S01]  /*bb30*/  FMUL.FTZ R29, R44, UR4 ;  /* 0x000000042c1d7c20 */ /* 0x000fe20008410000 */
[----:B------:R-:W-:Y:S01]  /*bb40*/  FMUL.FTZ R41, R56, UR4 ;  /* 0x0000000438297c20 */ /* 0x000fe20008410000 */
[----:B------:R-:W-:Y:S01]  /*bb50*/  FMUL.FTZ R56, R71, UR4 ;  /* 0x0000000447387c20 */ /* 0x000fe20008410000 */
[----:B------:R-:W4:Y:S01]  /*bb60*/  MUFU.TANH R8, R8 ;  /* 0x0000000800087308 */ /* 0x000f220000002400 */
        /* <DEDUP_REMOVED lines=33> */
[----:B------:R-:W4:Y:S01]  /*bd80*/  LDL R90, [R1+0x60] ;  /* 0x00006000015a7983 */ /* 0x000f220000100800 */
[----:B------:R-:W-:Y:S01]  /*bd90*/  ULDC UR41, c[0x0][0x9d8] ;  /* 0x0002760000297ab9 */ /* 0x000fe20000000800 */
[----:B------:R-:W-:-:S02]  /*bda0*/  ULDC UR44, c[0x0][0x988] ;  /* 0x00026200002c7ab9 */ /* 0x000fc40000000800 */
[----:B------:R-:W4:Y:S02]  /*bdb0*/  LDL R91, [R1+0x80] ;  /* 0x00008000015b7983 */ /* 0x000f240000100800 */
[----:B------:R-:W4:Y:S02]  /*bdc0*/  MUFU.TANH R9, R9 ;  /* 0x0000000900097308 */ /* 0x000f240000002400 */
[----:B------:R-:W4:Y:S06]  /*bdd0*/  LDL R89, [R1+0x68] ;  /* 0x0000680001597983 */ /* 0x000f2c0000100800 */
[----:B------:R-:W4:Y:S08]  /*bde0*/  MUFU.TANH R15, R15 ;  /* 0x0000000f000f7308 */ /* 0x000f300000002400 */
        /* <DEDUP_REMOVED lines=26> */
[----:B------:R-:W4:Y:S01]  /*bf90*/  MUFU.TANH R43, R43 ;  /* 0x0000002b002b7308 */ /* 0x000f220000002400 */
[----:B--2---:R-:W-:-:S07]  /*bfa0*/  IMAD.IADD R65, R88, 0x1, R101 ;  /* 0x0000000158417824 */ /* 0x004fce00078e0265 */
[----:B------:R-:W2:Y:S01]  /*bfb0*/  MUFU.TANH R49, R49 ;  /* 0x0000003100317308 */ /* 0x000ea20000002400 */
[----:B------:R-:W-:-:S07]  /*bfc0*/  IMAD R65, R144, -0x80, R65 ;  /* 0xffffff8090417824 */ /* 0x000fce00078e0241 */
[----:B------:R-:W2:Y:S01]  /*bfd0*/  MUFU.TANH R44, R44 ;  /* 0x0000002c002c7308 */ /* 0x000ea20000002400 */
[----:B------:R-:W-:-:S07]  /*bfe0*/  ISETP.GT.AND P4, PT, R65, RZ, PT ;  /* 0x000000ff4100720c */ /* 0x000fce0003f84270 */
[----:B------:R-:W2:Y:S01]  /*bff0*/  MUFU.TANH R50, R50 ;  /* 0x0000003200327308 */ /* 0x000ea20000002400 */
[----:B------:R-:W-:-:S07]  /*c000*/  ISETP.GT.AND P5, PT, R65, 0x1, PT ;  /* 0x000000014100780c */ /* 0x000fce0003fa4270 */
[----:B------:R-:W2:Y:S01]  /*c010*/  MUFU.TANH R47, R47 ;  /* 0x0000002f002f7308 */ /* 0x000ea20000002400 */
[----:B------:R-:W-:-:S07]  /*c020*/  ISETP.GT.AND P1, PT, R65, 0x8, PT ;  /* 0x000000084100780c */ /* 0x000fce0003f24270 */
[----:B------:R-:W2:Y:S01]  /*c030*/  MUFU.TANH R53, R53 ;  /* 0x0000003500357308 */ /* 0x000ea20000002400 */
[----:B0-----:R-:W-:-:S07]  /*c040*/  FSEL R3, R3, -INF , P4 ;  /* 0xff80000003037808 */ /* 0x001fce0002000000 */
[----:B------:R-:W0:Y:S01]  /*c050*/  MUFU.TANH R48, R48 ;  /* 0x0000003000307308 */ /* 0x000e220000002400 */
[----:B-1----:R-:W-:-:S07]  /*c060*/  FSEL R4, R4, -INF , P5 ;  /* 0xff80000004047808 */ /* 0x002fce0002800000 */
[----:B------:R-:W1:Y:S01]  /*c070*/  MUFU.TANH R54, R54 ;  /* 0x0000003600367308 */ /* 0x000e620000002400 */
[----:B------:R-:W-:-:S07]  /*c080*/  ISETP.GT.AND P2, PT, R65, 0x9, PT ;  /* 0x000000094100780c */ /* 0x000fce0003f44270 */
[----:B------:R-:W1:Y:S01]  /*c090*/  MUFU.TANH R51, R51 ;  /* 0x0000003300337308 */ /* 0x000e620000002400 */
[----:B---3--:R-:W-:-:S07]  /*c0a0*/  FSEL R7, R7, -INF , P1 ;  /* 0xff80000007077808 */ /* 0x008fce0000800000 */
[----:B------:R-:W3:Y:S01]  /*c0b0*/  MUFU.TANH R57, R57 ;  /* 0x0000003900397308 */ /* 0x000ee20000002400 */
[----:B------:R-:W-:-:S07]  /*c0c0*/  FMNMX.FTZ R70, R3, R4, !PT ;  /* 0x0000000403467209 */ /* 0x000fce0007810000 */
[----:B------:R-:W3:Y:S01]  /*c0d0*/  MUFU.TANH R52, R52 ;  /* 0x0000003400347308 */ /* 0x000ee20000002400 */
[----:B------:R-:W-:-:S07]  /*c0e0*/  ISETP.GT.AND P3, PT, R65, 0x10, PT ;  /* 0x000000104100780c */ /* 0x000fce0003f64270 */
[----:B------:R-:W3:Y:S01]  /*c0f0*/  MUFU.TANH R58, R58 ;  /* 0x0000003a003a7308 */ /* 0x000ee20000002400 */
[----:B----4-:R-:W-:-:S07]  /*c100*/  FSEL R8, R8, -INF , P2 ;  /* 0xff80000008087808 */ /* 0x010fce0001000000 */
[----:B------:R-:W4:Y:S01]  /*c110*/  MUFU.TANH R55, R55 ;  /* 0x0000003700377308 */ /* 0x000f220000002400 */
[----:B------:R-:W-:Y:S01]  /*c120*/  FMNMX.FTZ R69, R7, R70, !PT ;  /* 0x0000004607457209 */ /* 0x000fe20007810000 */
[----:B------:R-:W-:Y:S01]  /*c130*/  FMUL.FTZ R66, R81, UR4 ;  /* 0x0000000451427c20 */ /* 0x000fe20008410000 */
[----:B------:R-:W-:-:S05]  /*c140*/  FSEL R5, R5, -INF , P4 ;  /* 0xff80000005057808 */ /* 0x000fca0002000000 */
[----:B------:R-:W4:Y:S01]  /*c150*/  MUFU.TANH R61, R61 ;  /* 0x0000003d003d7308 */ /* 0x000f220000002400 */
[----:B------:R-:W-:-:S07]  /*c160*/  ISETP.GT.AND P4, PT, R65, 0x11, PT ;  /* 0x000000114100780c */ /* 0x000fce0003f84270 */
[----:B------:R-:W4:Y:S01]  /*c170*/  MUFU.TANH R56, R56 ;  /* 0x0000003800387308 */ /* 0x000f220000002400 */
[----:B------:R-:W-:Y:S01]  /*c180*/  FSEL R11, R11, -INF , P3 ;  /* 0xff8000000b0b7808 */ /* 0x000fe20001800000 */
[----:B------:R-:W-:Y:S01]  /*c190*/  FMUL.FTZ R67, R84, UR4 ;  /* 0x0000000454437c20 */ /* 0x000fe20008410000 */
[----:B------:R-:W-:-:S05]  /*c1a0*/  FMNMX.FTZ R70, R8, R69, !PT ;  /* 0x0000004508467209 */ /* 0x000fca0007810000 */
[----:B------:R-:W4:Y:S01]  /*c1b0*/  MUFU.TANH R62, R62 ;  /* 0x0000003e003e7308 */ /* 0x000f220000002400 */
[----:B------:R-:W-:-:S07]  /*c1c0*/  FSEL R69, R6, -INF , P5 ;  /* 0xff80000006457808 */ /* 0x000fce0002800000 */
[----:B------:R-:W4:Y:S01]  /*c1d0*/  MUFU.TANH R59, R59 ;  /* 0x0000003b003b7308 */ /* 0x000f220000002400 */
[----:B------:R-:W-:Y:S01]  /*c1e0*/  ISETP.GT.AND P5, PT, R65, 0x18, PT ;  /* 0x000000184100780c */ /* 0x000fe20003fa4270 */
[----:B------:R-:W-:Y:S01]  /*c1f0*/  FMUL.FTZ R68, R85, UR4 ;  /* 0x0000000455447c20 */ /* 0x000fe20008410000 */
[----:B------:R-:W-:-:S05]  /*c200*/  FSEL R12, R12, -INF , P4 ;  /* 0xff8000000c0c7808 */ /* 0x000fca0002000000 */
[----:B------:R-:W4:Y:S01]  /*c210*/  MUFU.TANH R64, R64 ;  /* 0x0000004000407308 */ /* 0x000f220000002400 */
[----:B------:R-:W-:-:S07]  /*c220*/  FMNMX.FTZ R71, R11, R70, !PT ;  /* 0x000000460b477209 */ /* 0x000fce0007810000 */
[----:B------:R-:W4:Y:S01]  /*c230*/  MUFU.TANH R60, R60 ;  /* 0x0000003c003c7308 */ /* 0x000f220000002400 */
[----:B------:R-:W-:Y:S01]  /*c240*/  FSEL R70, R9, -INF , P1 ;  /* 0xff80000009467808 */ /* 0x000fe20000800000 */
[----:B------:R-:W-:Y:S01]  /*c250*/  FMUL.FTZ R78, R82, UR4 ;  /* 0x00000004524e7c20 */ /* 0x000fe20008410000 */
[----:B------:R-:W-:Y:S01]  /*c260*/  ISETP.GT.AND P1, PT, R65, 0x19, PT ;  /* 0x000000194100780c */ /* 0x000fe20003f24270 */
[----:B------:R-:W-:Y:S01]  /*c270*/  FMUL.FTZ R86, R86, UR4 ;  /* 0x0000000456567c20 */ /* 0x000fe20008410000 */
[----:B------:R-:W-:Y:S01]  /*c280*/  FSEL R15, R15, -INF , P5 ;  /* 0xff8000000f0f7808 */ /* 0x000fe20002800000 */
[----:B------:R-:W4:Y:S01]  /*c290*/  LDL R88, [R1+0x64] ;  /* 0x0000640001587983 */ /* 0x000f220000100800 */
[----:B------:R-:W-:Y:S01]  /*c2a0*/  FMNMX.FTZ R6, R12, R71, !PT ;  /* 0x000000470c067209 */ /* 0x000fe20007810000 */
[----:B------:R-:W-:Y:S01]  /*c2b0*/  MUFU.TANH R63, R63 ;  /* 0x0000003f003f7308 */ /* 0x000fe20000002400 */
[----:B------:R-:W-:Y:S02]  /*c2c0*/  FSEL R10, R10, -INF , P2 ;  /* 0xff8000000a0a7808 */ /* 0x000fe40001000000 */
[----:B------:R-:W-:-:S02]  /*c2d0*/  ISETP.GT.AND P2, PT, R65, 0x20, PT ;  /* 0x000000204100780c */ /* 0x000fc40003f44270 */
[----:B------:R-:W-:Y:S02]  /*c2e0*/  FSEL R20, R20, -INF , P1 ;  /* 0xff80000014147808 */ /* 0x000fe40000800000 */
[----:B------:R-:W-:Y:S02]  /*c2f0*/  FMNMX.FTZ R9, R15, R6, !PT ;  /* 0x000000060f097209 */ /* 0x000fe40007810000 */
[----:B------:R-:W-:Y:S02]  /*c300*/  FSEL R13, R13, -INF , P3 ;  /* 0xff8000000d0d7808 */ /* 0x000fe40001800000 */
[----:B------:R-:W-:Y:S02]  /*c310*/  ISETP.GT.AND P3, PT, R65, 0x21, PT ;  /* 0x000000214100780c */ /* 0x000fe40003f64270 */
[----:B------:R-:W-:Y:S02]  /*c320*/  FSEL R25, R25, -INF , P2 ;  /* 0xff80000019197808 */ /* 0x000fe40001000000 */
[----:B------:R-:W-:-:S02]  /*c330*/  FMNMX.FTZ R6, R20, R9, !PT ;  /* 0x0000000914067209 */ /* 0x000fc40007810000 */
[----:B------:R-:W-:Y:S02]  /*c340*/  FSEL R14, R14, -INF , P4 ;  /* 0xff8000000e0e7808 */ /* 0x000fe40002000000 */
[----:B------:R-:W-:Y:S02]  /*c350*/  ISETP.GT.AND P4, PT, R65, 0x28, PT ;  /* 0x000000284100780c */ /* 0x000fe40003f84270 */
[----:B------:R-:W-:Y:S02]  /*c360*/  FSEL R26, R26, -INF , P3 ;  /* 0xff8000001a1a7808 */ /* 0x000fe40001800000 */
[----:B------:R-:W-:Y:S02]  /*c370*/  FMNMX.FTZ R9, R25, R6, !PT ;  /* 0x0000000619097209 */ /* 0x000fe40007810000 */
        /* <DEDUP_REMOVED lines=42> */
[----:B--2---:R-:W-:Y:S02]  /*c620*/  FSEL R49, R49, -INF , P4 ;  /* 0xff80000031317808 */ /* 0x004fe40002000000 */
        /* <DEDUP_REMOVED lines=9> */
[----:B0-----:R-:W-:Y:S02]  /*c6c0*/  FSEL R48, R48, -INF , P3 ;  /* 0xff80000030307808 */ /* 0x001fe40001800000 */
[----:B------:R-:W-:Y:S02]  /*c6d0*/  ISETP.GT.AND P3, PT, R65, 0x60, PT ;  /* 0x000000604100780c */ /* 0x000fe40003f64270 */
[----:B-1----:R-:W-:Y:S02]  /*c6e0*/  FSEL R54, R54, -INF , P2 ;  /* 0xff80000036367808 */ /* 0x002fe40001000000 */
[----:B------:R-:W-:-:S02]  /*c6f0*/  FMNMX.FTZ R9, R53, R6, !PT ;  /* 0x0000000635097209 */ /* 0x000fc40007810000 */
[----:B------:R-:W-:Y:S02]  /*c700*/  FSEL R51, R51, -INF , P4 ;  /* 0xff80000033337808 */ /* 0x000fe40002000000 */
[----:B------:R-:W-:Y:S02]  /*c710*/  ISETP.GT.AND P4, PT, R65, 0x61, PT ;  /* 0x000000614100780c */ /* 0x000fe40003f84270 */
[----:B---3--:R-:W-:Y:S02]  /*c720*/  FSEL R57, R57, -INF , P3 ;  /* 0xff80000039397808 */ /* 0x008fe40001800000 */
[----:B------:R-:W-:Y:S01]  /*c730*/  FMNMX.FTZ R6, R54, R9, !PT ;  /* 0x0000000936067209 */ /* 0x000fe20007810000 */
[----:B------:R-:W0:Y:S01]  /*c740*/  MUFU.TANH R66, R66 ;  /* 0x0000004200427308 */ /* 0x000e220000002400 */
[----:B------:R-:W-:Y:S02]  /*c750*/  FSEL R52, R52, -INF , P5 ;  /* 0xff80000034347808 */ /* 0x000fe40002800000 */
[----:B------:R-:W-:-:S02]  /*c760*/  ISETP.GT.AND P5, PT, R65, 0x68, PT ;  /* 0x000000684100780c */ /* 0x000fc40003fa4270 */
[----:B------:R-:W-:Y:S02]  /*c770*/  FSEL R58, R58, -INF , P4 ;  /* 0xff8000003a3a7808 */ /* 0x000fe40002000000 */
[----:B------:R-:W-:Y:S01]  /*c780*/  FMNMX.FTZ R9, R57, R6, !PT ;  /* 0x0000000639097209 */ /* 0x000fe20007810000 */
[----:B------:R-:W1:Y:S01]  /*c790*/  MUFU.TANH R67, R67 ;  /* 0x0000004300437308 */ /* 0x000e620000002400 */
[----:B----4-:R-:W-:Y:S02]  /*c7a0*/  FSEL R55, R55, -INF , P1 ;  /* 0xff80000037377808 */ /* 0x010fe40000800000 */
[----:B------:R-:W-:Y:S02]  /*c7b0*/  ISETP.GT.AND P1, PT, R65, 0x69, PT ;  /* 0x000000694100780c */ /* 0x000fe40003f24270 */
[----:B------:R-:W-:Y:S02]  /*c7c0*/  FSEL R61, R61, -INF , P5 ;  /* 0xff8000003d3d7808 */ /* 0x000fe40002800000 */
[----:B------:R-:W-:Y:S01]  /*c7d0*/  FMNMX.FTZ R6, R58, R9, !PT ;  /* 0x000000093a067209 */ /* 0x000fe20007810000 */
[----:B------:R-:W2:Y:S01]  /*c7e0*/  MUFU.TANH R68, R68 ;  /* 0x0000004400447308 */ /* 0x000ea20000002400 */
[----:B------:R-:W-:-:S02]  /*c7f0*/  FSEL R56, R56, -INF , P2 ;  /* 0xff80000038387808 */ /* 0x000fc40001000000 */
[----:B------:R-:W-:Y:S02]  /*c800*/  ISETP.GT.AND P2, PT, R65, 0x70, PT ;  /* 0x000000704100780c */ /* 0x000fe40003f44270 */
[----:B------:R-:W-:Y:S02]  /*c810*/  FSEL R62, R62, -INF , P1 ;  /* 0xff8000003e3e7808 */ /* 0x000fe40000800000 */
[----:B------:R-:W-:Y:S02]  /*c820*/  FMNMX.FTZ R9, R61, R6, !PT ;  /* 0x000000063d097209 */ /* 0x000fe40007810000 */
[----:B------:R-:W-:Y:S02]  /*c830*/  FSEL R59, R59, -INF , P3 ;  /* 0xff8000003b3b7808 */ /* 0x000fe40001800000 */
[----:B------:R-:W-:Y:S02]  /*c840*/  ISETP.GT.AND P3, PT, R65, 0x71, PT ;  /* 0x000000714100780c */ /* 0x000fe40003f64270 */
[----:B------:R-:W-:-:S02]  /*c850*/  FSEL R64, R64, -INF , P2 ;  /* 0xff80000040407808 */ /* 0x000fc40001000000 */
[----:B------:R-:W-:Y:S02]  /*c860*/  FMNMX.FTZ R9, R62, R9, !PT ;  /* 0x000000093e097209 */ /* 0x000fe40007810000 */
[----:B------:R-:W-:Y:S02]  /*c870*/  FSEL R60, R60, -INF , P4 ;  /* 0xff8000003c3c7808 */ /* 0x000fe40002000000 */
[----:B------:R-:W-:Y:S02]  /*c880*/  ISETP.GT.AND P4, PT, R65, 0x78, PT ;  /* 0x000000784100780c */ /* 0x000fe40003f84270 */
[----:B0-----:R-:W-:Y:S02]  /*c890*/  FSEL R66, R66, -INF , P3 ;  /* 0xff80000042427808 */ /* 0x001fe40001800000 */
[----:B------:R-:W-:Y:S02]  /*c8a0*/  FMNMX.FTZ R9, R64, R9, !PT ;  /* 0x0000000940097209 */ /* 0x000fe40007810000 */
[----:B------:R-:W-:-:S02]  /*c8b0*/  FSEL R63, R63, -INF , P5 ;  /* 0xff8000003f3f7808 */ /* 0x000fc40002800000 */
[----:B------:R-:W-:Y:S02]  /*c8c0*/  ISETP.GT.AND P5, PT, R65, 0x79, PT ;  /* 0x000000794100780c */ /* 0x000fe40003fa4270 */
[----:B-1----:R-:W-:Y:S02]  /*c8d0*/  FSEL R67, R67, -INF , P4 ;  /* 0xff80000043437808 */ /* 0x002fe40002000000 */
[----:B------:R-:W-:Y:S02]  /*c8e0*/  FMNMX.FTZ R6, R66, R9, !PT ;  /* 0x0000000942067209 */ /* 0x000fe40007810000 */
[----:B--2---:R-:W-:Y:S02]  /*c8f0*/  FSEL R68, R68, -INF , P5 ;  /* 0xff80000044447808 */ /* 0x004fe40002800000 */
[----:B------:R-:W-:-:S04]  /*c900*/  FMNMX.FTZ R9, R67, R6, !PT ;  /* 0x0000000643097209 */ /* 0x000fc80007810000 */
[----:B------:R-:W-:-:S05]  /*c910*/  FMNMX.FTZ R9, R68, R9, !PT ;  /* 0x0000000944097209 */ /* 0x000fca0007810000 */
[----:B------:R-:W0:Y:S02]  /*c920*/  SHFL.BFLY PT, R6, R9, 0x2, 0x1f ;  /* 0x0c401f0009067f89 */ /* 0x000e2400000e0000 */
[----:B0-----:R-:W-:-:S05]  /*c930*/  FMNMX.FTZ R71, R9, R6, !PT ;  /* 0x0000000609477209 */ /* 0x001fca0007810000 */
[----:B------:R-:W0:Y:S02]  /*c940*/  SHFL.BFLY PT, R6, R71, 0x1, 0x1f ;  /* 0x0c201f0047067f89 */ /* 0x000e2400000e0000 */
[----:B0-----:R-:W-:-:S04]  /*c950*/  FMNMX.FTZ R6, R71, R6, !PT ;  /* 0x0000000647067209 */ /* 0x001fc80007810000 */
[C---:B------:R-:W-:Y:S01]  /*c960*/  FSETP.NEU.FTZ.AND P6, PT, R6.reuse, -INF , PT ;  /* 0xff8000000600780b */ /* 0x040fe20003fdd000 */
[----:B------:R-:W-:-:S05]  /*c970*/  FMUL.FTZ R65, R6, UR45 ;  /* 0x0000002d06417c20 */ /* 0x000fca0008410000 */
[----:B------:R-:W-:-:S05]  /*c980*/  FSEL R65, R65, RZ, P6 ;  /* 0x000000ff41417208 */ /* 0x000fca0003000000 */
[--C-:B------:R-:W-:Y:S01]  /*c990*/  FFMA.FTZ R71, R3, UR45, -R65.reuse ;  /* 0x0000002d03477c23 */ /* 0x100fe20008010841 */
[----:B------:R-:W-:Y:S01]  /*c9a0*/  FMNMX.FTZ R3, R5, R69, !PT ;  /* 0x0000004505037209 */ /* 0x000fe20007810000 */
[----:B------:R-:W-:-:S03]  /*c9b0*/  FFMA.FTZ R77, R8, UR45, -R65 ;  /* 0x0000002d084d7c23 */ /* 0x000fc60008010841 */
[----:B------:R-:W-:-:S04]  /*c9c0*/  FMNMX.FTZ R3, R70, R3, !PT ;  /* 0x0000000346037209 */ /* 0x000fc80007810000 */
        /* <DEDUP_REMOVED lines=16> */
[----:B------:R-:W-:Y:S01]  /*cad0*/  FMNMX.FTZ R8, R48, R3, !PT ;  /* 0x0000000330087209 */ /* 0x000fe20007810000 */
[----:B------:R-:W-:-:S03]  /*cae0*/  FMUL.FTZ R84, R79, UR4 ;  /* 0x000000044f547c20 */ /* 0x000fc60008410000 */
[----:B------:R-:W-:-:S04]  /*caf0*/  FMNMX.FTZ R3, R51, R8, !PT ;  /* 0x0000000833037209 */ /* 0x000fc80007810000 */
[----:B------:R-:W-:Y:S01]  /*cb00*/  FMNMX.FTZ R8, R52, R3, !PT ;  /* 0x0000000334087209 */ /* 0x000fe20007810000 */
[----:B------:R-:W0:Y:S01]  /*cb10*/  MUFU.TANH R84, R84 ;  /* 0x0000005400547308 */ /* 0x000e220000002400 */
[----:B------:R-:W-:Y:S02]  /*cb20*/  FMUL.FTZ R85, R83, UR4 ;  /* 0x0000000453557c20 */ /* 0x000fe40008410000 */
[----:B------:R-:W-:-:S04]  /*cb30*/  FMNMX.FTZ R3, R55, R8, !PT ;  /* 0x0000000837037209 */ /* 0x000fc80007810000 */
[----:B------:R-:W-:Y:S01]  /*cb40*/  FMNMX.FTZ R8, R56, R3, !PT ;  /* 0x0000000338087209 */ /* 0x000fe20007810000 */
[----:B------:R-:W1:Y:S01]  /*cb50*/  MUFU.TANH R78, R78 ;  /* 0x0000004e004e7308 */ /* 0x000e620000002400 */
[----:B------:R-:W-:Y:S02]  /*cb60*/  FMUL.FTZ R9, R87, UR4 ;  /* 0x0000000457097c20 */ /* 0x000fe40008410000 */
[----:B------:R-:W-:-:S05]  /*cb70*/  FMNMX.FTZ R3, R59, R8, !PT ;  /* 0x000000083b037209 */ /* 0x000fca0007810000 */
[----:B------:R-:W2:Y:S01]  /*cb80*/  MUFU.TANH R85, R85 ;  /* 0x0000005500557308 */ /* 0x000ea20000002400 */
[----:B------:R-:W-:Y:S02]  /*cb90*/  FMNMX.FTZ R8, R60, R3, !PT ;  /* 0x000000033c087209 */ /* 0x000fe40007810000 */
[----:B0-----:R-:W-:-:S05]  /*cba0*/  FSEL R84, R84, -INF , P1 ;  /* 0xff80000054547808 */ /* 0x001fca0000800000 */
[----:B------:R-:W0:Y:S01]  /*cbb0*/  MUFU.TANH R86, R86 ;  /* 0x0000005600567308 */ /* 0x000e220000002400 */
[----:B------:R-:W-:Y:S02]  /*cbc0*/  FMNMX.FTZ R3, R63, R8, !PT ;  /* 0x000000083f037209 */ /* 0x000fe40007810000 */
[----:B-1----:R-:W-:-:S05]  /*cbd0*/  FSEL R83, R78, -INF , P2 ;  /* 0xff8000004e537808 */ /* 0x002fca0001000000 */
[----:B------:R-:W1:Y:S01]  /*cbe0*/  MUFU.TANH R9, R9 ;  /* 0x0000000900097308 */ /* 0x000e620000002400 */
[----:B------:R-:W-:Y:S02]  /*cbf0*/  FMNMX.FTZ R8, R84, R3, !PT ;  /* 0x0000000354087209 */ /* 0x000fe40007810000 */
[----:B--2---:R-:W-:Y:S02]  /*cc00*/  FSEL R85, R85, -INF , P3 ;  /* 0xff80000055557808 */ /* 0x004fe40001800000 */
[----:B------:R-:W-:Y:S02]  /*cc10*/  FMNMX.FTZ R8, R83, R8, !PT ;  /* 0x0000000853087209 */ /* 0x000fe40007810000 */
[----:B0-----:R-:W-:Y:S02]  /*cc20*/  FSEL R86, R86, -INF , P4 ;  /* 0xff80000056567808 */ /* 0x001fe40002000000 */
[----:B------:R-:W-:-:S04]  /*cc30*/  FMNMX.FTZ R3, R85, R8, !PT ;  /* 0x0000000855037209 */ /* 0x000fc80007810000 */
[----:B------:R-:W-:Y:S02]  /*cc40*/  FMNMX.FTZ R8, R86, R3, !PT ;  /* 0x0000000356087209 */ /* 0x000fe40007810000 */
[----:B-1----:R-:W-:-:S04]  /*cc50*/  FSEL R87, R9, -INF , P5 ;  /* 0xff80000009577808 */ /* 0x002fc80002800000 */
[----:B------:R-:W-:Y:S01]  /*cc60*/  FMNMX.FTZ R3, R87, R8, !PT ;  /* 0x0000000857037209 */ /* 0x000fe20007810000 */
[----:B------:R-:W-:-:S04]  /*cc70*/  FFMA.FTZ R72, R12, UR45, -R65 ;  /* 0x0000002d0c487c23 */ /* 0x000fc80008010841 */
[----:B------:R-:W0:Y:S02]  /*cc80*/  SHFL.BFLY PT, R12, R3, 0x2, 0x1f ;  /* 0x0c401f00030c7f89 */ /* 0x000e2400000e0000 */
[----:B0-----:R-:W-:-:S05]  /*cc90*/  FMNMX.FTZ R12, R3, R12, !PT ;  /* 0x0000000c030c7209 */ /* 0x001fca0007810000 */
[----:B------:R-:W0:Y:S01]  /*cca0*/  SHFL.BFLY PT, R9, R12, 0x1, 0x1f ;  /* 0x0c201f000c097f89 */ /* 0x000e2200000e0000 */
[--C-:B------:R-:W-:Y:S01]  /*ccb0*/  FFMA.FTZ R80, R29, UR45, -R65.reuse ;  /* 0x0000002d1d507c23 */ /* 0x100fe20008010841 */
[--C-:B------:R-:W-:Y:S01]  /*ccc0*/  FFMA.FTZ R29, R34, UR45, -R65.reuse ;  /* 0x0000002d221d7c23 */ /* 0x100fe20008010841 */
[--C-:B------:R-:W-:Y:S01]  /*ccd0*/  FFMA.FTZ R34, R38, UR45, -R65.reuse ;  /* 0x0000002d26227c23 */ /* 0x100fe20008010841 */
[--C-:B------:R-:W-:Y:S01]  /*cce0*/  FFMA.FTZ R38, R54, UR45, -R65.reuse ;  /* 0x0000002d36267c23 */ /* 0x100fe20008010841 */
[--C-:B------:R-:W-:Y:S01]  /*ccf0*/  FFMA.FTZ R73, R4, UR45, -R65.reuse ;  /* 0x0000002d04497c23 */ /* 0x100fe20008010841 */
[--C-:B------:R-:W-:Y:S01]  /*cd00*/  FFMA.FTZ R75, R7, UR45, -R65.reuse ;  /* 0x0000002d074b7c23 */ /* 0x100fe20008010841 */
[--C-:B------:R-:W-:Y:S01]  /*cd10*/  FFMA.FTZ R79, R45, UR45, -R65.reuse ;  /* 0x0000002d2d4f7c23 */ /* 0x100fe20008010841 */
[--C-:B------:R-:W-:Y:S01]  /*cd20*/  FFMA.FTZ R74, R15, UR45, -R65.reuse ;  /* 0x0000002d0f4a7c23 */ /* 0x100fe20008010841 */
[----:B------:R-:W-:Y:S01]  /*cd30*/  FFMA.FTZ R45, R61, UR45, -R65 ;  /* 0x0000002d3d2d7c23 */ /* 0x000fe20008010841 */
[----:B0-----:R-:W-:-:S04]  /*cd40*/  FMNMX.FTZ R9, R12, R9, !PT ;  /* 0x000000090c097209 */ /* 0x001fc80007810000 */
[C---:B------:R-:W-:Y:S01]  /*cd50*/  FSETP.NEU.FTZ.AND P1, PT, R9.reuse, -INF , PT ;  /* 0xff8000000900780b */ /* 0x040fe20003f3d000 */
[----:B------:R-:W-:-:S05]  /*cd60*/  FMUL.FTZ R54, R9, UR45 ;  /* 0x0000002d09367c20 */ /* 0x000fca0008410000 */
[----:B------:R-:W-:Y:S01]  /*cd70*/  FSEL R54, R54, RZ, P1 ;  /* 0x000000ff36367208 */ /* 0x000fe20000800000 */
[----:B------:R-:W-:Y:S01]  /*cd80*/  MUFU.EX2 R71, R71 ;  /* 0x0000004700477308 */ /* 0x000fe20000000800 */
[----:B------:R-:W-:-:S03]  /*cd90*/  FFMA.FTZ R82, R46, UR45, -R65 ;  /* 0x0000002d2e527c23 */ /* 0x000fc60008010841 */
[--C-:B------:R-:W-:Y:S01]  /*cda0*/  FFMA.FTZ R15, R5, UR45, -R54.reuse ;  /* 0x0000002d050f7c23 */ /* 0x100fe20008010836 */
[----:B------:R-:W-:-:S03]  /*cdb0*/  FFMA.FTZ R61, R69, UR45, -R54 ;  /* 0x0000002d453d7c23 */ /* 0x000fc60008010836 */
[----:B------:R-:W0:Y:S01]  /*cdc0*/  MUFU.EX2 R73, R73 ;  /* 0x0000004900497308 */ /* 0x000e220000000800 */
[--C-:B------:R-:W-:Y:S01]  /*cdd0*/  FFMA.FTZ R46, R62, UR45, -R65.reuse ;  /* 0x0000002d3e2e7c23 */ /* 0x100fe20008010841 */
[----:B------:R-:W-:Y:S01]  /*cde0*/  FFMA.FTZ R62, R70, UR45, -R54 ;  /* 0x0000002d463e7c23 */ /* 0x000fe20008010836 */
[--C-:B------:R-:W-:Y:S01]  /*cdf0*/  FFMA.FTZ R4, R11, UR45, -R65.reuse ;  /* 0x0000002d0b047c23 */ /* 0x100fe20008010841 */
[--C-:B------:R-:W-:Y:S01]  /*ce00*/  FFMA.FTZ R7, R33, UR45, -R65.reuse ;  /* 0x0000002d21077c23 */ /* 0x100fe20008010841 */
[----:B------:R-:W-:-:S03]  /*ce10*/  FFMA.FTZ R33, R50, UR45, -R65 ;  /* 0x0000002d32217c23 */ /* 0x000fc60008010841 */
[----:B------:R-:W1:Y:S01]  /*ce20*/  MUFU.EX2 R75, R75 ;  /* 0x0000004b004b7308 */ /* 0x000e620000000800 */
[----:B------:R-:W-:Y:S01]  /*ce30*/  FFMA.FTZ R50, R66, UR45, -R65 ;  /* 0x0000002d42327c23 */ /* 0x000fe20008010841 */
[----:B------:R-:W-:-:S06]  /*ce40*/  FFMA.FTZ R66, R10, UR45, -R54 ;  /* 0x0000002d0a427c23 */ /* 0x000fcc0008010836 */
[----:B------:R-:W-:Y:S01]  /*ce50*/  MUFU.EX2 R15, R15 ;  /* 0x0000000f000f7308 */ /* 0x000fe20000000800 */
[----:B------:R-:W-:-:S07]  /*ce60*/  FFMA.FTZ R5, R13, UR45, -R54 ;  /* 0x0000002d0d057c23 */ /* 0x000fce0008010836 */
[----:B------:R-:W2:Y:S01]  /*ce70*/  MUFU.EX2 R61, R61 ;  /* 0x0000003d003d7308 */ /* 0x000ea20000000800 */
[----:B------:R-:W-:-:S07]  /*ce80*/  FFMA.FTZ R76, R20, UR45, -R65 ;  /* 0x0000002d144c7c23 */ /* 0x000fce0008010841 */
[----:B------:R-:W3:Y:S01]  /*ce90*/  MUFU.EX2 R77, R77 ;  /* 0x0000004d004d7308 */ /* 0x000ee20000000800 */
[----:B------:R-:W-:Y:S01]  /*cea0*/  FFMA.FTZ R20, R53, UR45, -R65 ;  /* 0x0000002d35147c23 */ /* 0x000fe20008010841 */
[----:B------:R-:W-:-:S06]  /*ceb0*/  FFMA.FTZ R53, R14, UR45, -R54 ;  /* 0x0000002d0e357c23 */ /* 0x000fcc0008010836 */
[----:B------:R-:W4:Y:S01]  /*cec0*/  MUFU.EX2 R62, R62 ;  /* 0x0000003e003e7308 */ /* 0x000f220000000800 */
[----:B------:R-:W-:Y:S01]  /*ced0*/  FFMA.FTZ R81, R30, UR45, -R65 ;  /* 0x0000002d1e517c23 */ /* 0x000fe20008010841 */
[----:B------:R-:W-:Y:S02]  /*cee0*/  VIADD R12, R0, 0x2d840 ;  /* 0x0002d840000c7836 */ /* 0x000fe40000000000 */
[----:B0-----:R-:W-:-:S04]  /*cef0*/  FADD.FTZ R14, R71, R73 ;  /* 0x00000049470e7221 */ /* 0x001fc80000010000 */
[----:B------:R-:W0:Y:S01]  /*cf00*/  MUFU.EX2 R4, R4 ;  /* 0x0000000400047308 */ /* 0x000e220000000800 */
[----:B------:R-:W-:Y:S02]  /*cf10*/  IMAD.U32 R13, RZ, RZ, UR38 ;  /* 0x00000026ff0d7e24 */ /* 0x000fe4000f8e00ff */
[--C-:B------:R-:W-:Y:S01]  /*cf20*/  FFMA.FTZ R30, R37, UR45, -R65.reuse ;  /* 0x0000002d251e7c23 */ /* 0x100fe20008010841 */
[----:B------:R-:W-:-:S04]  /*cf30*/  FFMA.FTZ R37, R41, UR45, -R65 ;  /* 0x0000002d29257c23 */ /* 0x000fc80008010841 */
[----:B------:R-:W0:Y:S01]  /*cf40*/  MUFU.EX2 R66, R66 ;  /* 0x0000004200427308 */ /* 0x000e220000000800 */
[--C-:B------:R-:W-:Y:S01]  /*cf50*/  FFMA.FTZ R41, R57, UR45, -R65.reuse ;  /* 0x0000002d39297c23 */ /* 0x100fe20008010841 */
[----:B------:R-:W-:Y:S01]  /*cf60*/  FFMA.FTZ R8, R49, UR45, -R65 ;  /* 0x0000002d31087c23 */ /* 0x000fe20008010841 */
[----:B------:R-:W-:-:S05]  /*cf70*/  FFMA.FTZ R57, R21, UR45, -R54 ;  /* 0x0000002d15397c23 */ /* 0x000fca0008010836 */
[----:B------:R-:W0:Y:S01]  /*cf80*/  MUFU.EX2 R72, R72 ;  /* 0x0000004800487308 */ /* 0x000e220000000800 */
[----:B-1----:R-:W-:Y:S01]  /*cf90*/  FADD.FTZ R14, R75, R14 ;  /* 0x0000000e4b0e7221 */ /* 0x002fe20000010000 */
[--C-:B------:R-:W-:Y:S01]  /*cfa0*/  FFMA.FTZ R25, R25, UR45, -R65.reuse ;  /* 0x0000002d19197c23 */ /* 0x100fe20008010841 */
[----:B------:R-:W-:Y:S01]  /*cfb0*/  FFMA.FTZ R49, R64, UR45, -R65 ;  /* 0x0000002d40317c23 */ /* 0x000fe20008010841 */
[----:B------:R-:W-:-:S04]  /*cfc0*/  PRMT R12, R13, 0x654, R12 ;  /* 0x000006540d0c7816 */ /* 0x000fc8000000000c */
[----:B------:R-:W1:Y:S01]  /*cfd0*/  MUFU.EX2 R5, R5 ;  /* 0x0000000500057308 */ /* 0x000e620000000800 */
[----:B------:R-:W-:Y:S01]  /*cfe0*/  FFMA.FTZ R78, R42, UR45, -R65 ;  /* 0x0000002d2a4e7c23 */ /* 0x000fe20008010841 */
[----:B------:R-:W-:Y:S01]  /*cff0*/  FFMA.FTZ R64, R31, UR45, -R54 ;  /* 0x0000002d1f407c23 */ /* 0x000fe20008010836 */
[----:B--2---:R-:W-:Y:S01]  /*d000*/  FADD.FTZ R13, R15, R61 ;  /* 0x0000003d0f0d7221 */ /* 0x004fe20000010000 */
[----:B------:R-:W-:-:S04]  /*d010*/  FFMA.FTZ R42, R58, UR45, -R65 ;  /* 0x0000002d3a2a7c23 */ /* 0x000fc80008010841 */
[----:B------:R-:W2:Y:S01]  /*d020*/  MUFU.EX2 R74, R74 ;  /* 0x0000004a004a7308 */ /* 0x000ea20000000800 */
[--C-:B------:R-:W-:Y:S01]  /*d030*/  FFMA.FTZ R31, R39, UR45, -R54.reuse ;  /* 0x0000002d271f7c23 */ /* 0x100fe20008010836 */
[--C-:B------:R-:W-:Y:S01]  /*d040*/  FFMA.FTZ R58, R24, UR45, -R54.reuse ;  /* 0x0000002d183a7c23 */ /* 0x100fe20008010836 */
[----:B------:R-:W-:Y:S01]  /*d050*/  FFMA.FTZ R21, R36, UR45, -R54 ;  /* 0x0000002d24157c23 */ /* 0x000fe20008010836 */
[----:B---3--:R-:W-:Y:S01]  /*d060*/  FADD.FTZ R39, R77, R14 ;  /* 0x0000000e4d277221 */ /* 0x008fe20000010000 */
[----:B------:R-:W-:-:S03]  /*d070*/  FFMA.FTZ R26, R26, UR45, -R65 ;  /* 0x0000002d1a1a7c23 */ /* 0x000fc60008010841 */
[----:B------:R-:W3:Y:S01]  /*d080*/  MUFU.EX2 R53, R53 ;  /* 0x0000003500357308 */ /* 0x000ee20000000800 */
[----:B------:R-:W-:Y:S01]  /*d090*/  FFMA.FTZ R36, R47, UR45, -R54 ;  /* 0x0000002d2f247c23 */ /* 0x000fe20008010836 */
[----:B----4-:R-:W-:Y:S01]  /*d0a0*/  FADD.FTZ R47, R62, R13 ;  /* 0x0000000d3e2f7221 */ /* 0x010fe20000010000 */
[----:B------:R-:W-:-:S05]  /*d0b0*/  F2FP.BF16.F32.PACK_AB R13, R61, R15 ;  /* 0x0000000f3d0d723e */ /* 0x000fca00000010ff */
[----:B------:R-:W4:Y:S01]  /*d0c0*/  MUFU.EX2 R76, R76 ;  /* 0x0000004c004c7308 */ /* 0x000f220000000800 */
[----:B------:R-:W-:Y:S01]  /*d0d0*/  FFMA.FTZ R27, R27, UR45, -R54 ;  /* 0x0000002d1b1b7c23 */ /* 0x000fe20008010836 */
[----:B0-----:R-:W-:Y:S01]  /*d0e0*/  FADD.FTZ R61, R4, R39 ;  /* 0x00000027043d7221 */ /* 0x001fe20000010000 */
[----:B------:R-:W-:Y:S01]  /*d0f0*/  FADD.FTZ R24, R66, R47 ;  /* 0x0000002f42187221 */ /* 0x000fe20000010000 */
[--C-:B------:R-:W-:Y:S01]  /*d100*/  FFMA.FTZ R3, R67, UR45, -R65.reuse ;  /* 0x0000002d43037c23 */ /* 0x100fe20008010841 */
[----:B------:R-:W-:-:S03]  /*d110*/  FFMA.FTZ R11, R68, UR45, -R65 ;  /* 0x0000002d440b7c23 */ /* 0x000fc60008010841 */
[----:B------:R-:W0:Y:S01]  /*d120*/  MUFU.EX2 R57, R57 ;  /* 0x0000003900397308 */ /* 0x000e220000000800 */
[----:B------:R-:W-:-:S07]  /*d130*/  FADD.FTZ R61, R72, R61 ;  /* 0x0000003d483d7221 */ /* 0x000fce0000010000 */
[----:B------:R-:W-:Y:S01]  /*d140*/  MUFU.EX2 R25, R25 ;  /* 0x0000001900197308 */ /* 0x000fe20000000800 */
[----:B-1----:R-:W-:Y:S01]  /*d150*/  FADD.FTZ R24, R5, R24 ;  /* 0x0000001805187221 */ /* 0x002fe20000010000 */
[----:B--2---:R-:W-:Y:S01]  /*d160*/  FADD.FTZ R61, R74, R61 ;  /* 0x0000003d4a3d7221 */ /* 0x004fe20000010000 */
[----:B------:R-:W-:-:S05]  /*d170*/  FFMA.FTZ R44, R44, UR45, -R54 ;  /* 0x0000002d2c2c7c23 */ /* 0x000fca0008010836 */
[----:B------:R-:W-:Y:S01]  /*d180*/  MUFU.EX2 R80, R80 ;  /* 0x0000005000507308 */ /* 0x000fe20000000800 */
[----:B------:R-:W-:-:S07]  /*d190*/  FFMA.FTZ R65, R32, UR45, -R54 ;  /* 0x0000002d20417c23 */ /* 0x000fce0008010836 */
[----:B------:R-:W-:Y:S08]  /*d1a0*/  MUFU.EX2 R7, R7 ;  /* 0x0000000700077308 */ /* 0x000ff00000000800 */
[----:B------:R-:W-:Y:S08]  /*d1b0*/  MUFU.EX2 R29, R29 ;  /* 0x0000001d001d7308 */ /* 0x000ff00000000800 */
[----:B------:R-:W-:Y:S01]  /*d1c0*/  MUFU.EX2 R34, R34 ;  /* 0x0000002200227308 */ /* 0x000fe20000000800 */
[--C-:B------:R-:W-:Y:S01]  /*d1d0*/  FFMA.FTZ R28, R28, UR45, -R54.reuse ;  /* 0x0000002d1c1c7c23 */ /* 0x100fe20008010836 */
[--C-:B------:R-:W-:Y:S01]  /*d1e0*/  FFMA.FTZ R10, R35, UR45, -R54.reuse ;  /* 0x0000002d230a7c23 */ /* 0x100fe20008010836 */
[----:B------:R1:W-:Y:S05]  /*d1f0*/  SYNCS.ARRIVE.TRANS64.RED.A1T0 RZ, [R12+URZ], RZ ;  /* 0x000000ff0cff79a7 */ /* 0x0003ea000810043f */
[----:B------:R-:W2:Y:S01]  /*d200*/  MUFU.EX2 R58, R58 ;  /* 0x0000003a003a7308 */ /* 0x000ea20000000800 */
[----:B------:R-:W-:-:S07]  /*d210*/  FFMA.FTZ R32, R40, UR45, -R54 ;  /* 0x0000002d28207c23 */ /* 0x000fce0008010836 */
[----:B------:R-:W-:Y:S01]  /*d220*/  MUFU.EX2 R26, R26 ;  /* 0x0000001a001a7308 */ /* 0x000fe20000000800 */
[----:B------:R-:W-:Y:S01]  /*d230*/  FFMA.FTZ R40, R52, UR45, -R54 ;  /* 0x0000002d34287c23 */ /* 0x000fe20008010836 */
[----:B---3--:R-:W-:-:S06]  /*d240*/  FADD.FTZ R24, R53, R24 ;  /* 0x0000001835187221 */ /* 0x008fcc0000010000 */
[----:B------:R-:W3:Y:S01]  /*d250*/  MUFU.EX2 R27, R27 ;  /* 0x0000001b001b7308 */ /* 0x000ee20000000800 */
[----:B----4-:R-:W-:Y:S01]  /*d260*/  FADD.FTZ R52, R76, R61 ;  /* 0x0000003d4c347221 */ /* 0x010fe20000010000 */
[----:B------:R-:W-:Y:S01]  /*d270*/  FFMA.FTZ R39, R51, UR45, -R54 ;  /* 0x0000002d33277c23 */ /* 0x000fe20008010836 */
[----:B0-----:R-:W-:-:S05]  /*d280*/  FADD.FTZ R51, R57, R24 ;  /* 0x0000001839337221 */ /* 0x001fca0000010000 */
[----:B------:R-:W0:Y:S01]  /*d290*/  MUFU.EX2 R81, R81 ;  /* 0x0000005100517308 */ /* 0x000e220000000800 */
[----:B--2---:R-:W-:-:S07]  /*d2a0*/  FADD.FTZ R24, R58, R51 ;  /* 0x000000333a187221 */ /* 0x004fce0000010000 */
[----:B------:R2:W-:Y:S01]  /*d2b0*/  MUFU.EX2 R0, R44 ;  /* 0x0000002c00007308 */ /* 0x0005e20000000800 */
[----:B---3--:R-:W-:Y:S01]  /*d2c0*/  FADD.FTZ R51, R27, R24 ;  /* 0x000000181b337221 */ /* 0x008fe20000010000 */
[----:B--2---:R-:W-:Y:S01]  /*d2d0*/  FFMA.FTZ R44, R55, UR45, -R54 ;  /* 0x0000002d372c7c23 */ /* 0x004fe20008010836 */
[----:B------:R-:W-:-:S05]  /*d2e0*/  FADD.FTZ R55, R25, R52 ;  /* 0x0000003419377221 */ /* 0x000fca0000010000 */
[----:B------:R-:W2:Y:S01]  /*d2f0*/  MUFU.EX2 R30, R30 ;  /* 0x0000001e001e7308 */ /* 0x000ea20000000800 */
[----:B------:R-:W-:-:S04]  /*d300*/  FADD.FTZ R55, R26, R55 ;  /* 0x000000371a377221 */ /* 0x000fc80000010000 */
[----:B------:R-:W-:-:S03]  /*d310*/  FADD.FTZ R24, R80, R55 ;  /* 0x0000003750187221 */ /* 0x000fc60000010000 */
[----:B------:R-:W3:Y:S01]  /*d320*/  MUFU.EX2 R37, R37 ;  /* 0x0000002500257308 */ /* 0x000ee20000000800 */
[----:B0-----:R-:W-:-:S04]  /*d330*/  FADD.FTZ R52, R81, R24 ;  /* 0x0000001851347221 */ /* 0x001fc80000010000 */
[----:B------:R-:W-:-:S03]  /*d340*/  FADD.FTZ R52, R7, R52 ;  /* 0x0000003407347221 */ /* 0x000fc60000010000 */
[----:B------:R-:W0:Y:S01]  /*d350*/  MUFU.EX2 R78, R78 ;  /* 0x0000004e004e7308 */ /* 0x000e220000000800 */
[----:B------:R-:W-:-:S04]  /*d360*/  FADD.FTZ R55, R29, R52 ;  /* 0x000000341d377221 */ /* 0x000fc80000010000 */
[----:B--2---:R-:W-:-:S04]  /*d370*/  FADD.FTZ R55, R30, R55 ;  /* 0x000000371e377221 */ /* 0x004fc80000010000 */
[----:B------:R-:W-:-:S04]  /*d380*/  FADD.FTZ R52, R34, R55 ;  /* 0x0000003722347221 */ /* 0x000fc80000010000 */
[----:B---3--:R-:W-:-:S04]  /*d390*/  FADD.FTZ R55, R37, R52 ;  /* 0x0000003425377221 */ /* 0x008fc80000010000 */
[----:B0-----:R-:W-:Y:S02]  /*d3a0*/  FADD.FTZ R52, R78, R55 ;  /* 0x000000374e347221 */ /* 0x001fe40000010000 */
[----:B------:R-:W2:Y:S01]  /*d3b0*/  LDL R55, [R1+0x84] ;  /* 0x0000840001377983 */ /* 0x000ea20000100800 */
[----:B------:R-:W0:Y:S08]  /*d3c0*/  MUFU.EX2 R28, R28 ;  /* 0x0000001c001c7308 */ /* 0x000e300000000800 */
[----:B------:R-:W3:Y:S08]  /*d3d0*/  MUFU.EX2 R64, R64 ;  /* 0x0000004000407308 */ /* 0x000ef00000000800 */
[----:B------:R-:W4:Y:S01]  /*d3e0*/  MUFU.EX2 R65, R65 ;  /* 0x0000004100417308 */ /* 0x000f220000000800 */
[----:B0-----:R-:W-:-:S07]  /*d3f0*/  FADD.FTZ R51, R28, R51 ;  /* 0x000000331c337221 */ /* 0x001fce0000010000 */
[----:B------:R-:W0:Y:S01]  /*d400*/  MUFU.EX2 R10, R10 ;  /* 0x0000000a000a7308 */ /* 0x000e220000000800 */
[----:B---3--:R-:W-:Y:S01]  /*d410*/  FADD.FTZ R24, R64, R51 ;  /* 0x0000003340187221 */ /* 0x008fe20000010000 */
[----:B------:R-:W-:-:S06]  /*d420*/  FFMA.FTZ R35, R43, UR45, -R54 ;  /* 0x0000002d2b237c23 */ /* 0x000fcc0008010836 */
[----:B------:R-:W3:Y:S01]  /*d430*/  MUFU.EX2 R21, R21 ;  /* 0x0000001500157308 */ /* 0x000ee20000000800 */
[----:B-1----:R-:W-:Y:S02]  /*d440*/  F2FP.BF16.F32.PACK_AB R12, R73, R71 ;  /* 0x00000047490c723e */ /* 0x002fe400000010ff */
[----:B------:R-:W-:Y:S02]  /*d450*/  F2FP.BF16.F32.PACK_AB R14, R77, R75 ;  /* 0x0000004b4d0e723e */ /* 0x000fe400000010ff */
[----:B------:R-:W-:-:S03]  /*d460*/  F2FP.BF16.F32.PACK_AB R15, R66, R62 ;  /* 0x0000003e420f723e */ /* 0x000fc600000010ff */
[----:B------:R-:W1:Y:S01]  /*d470*/  MUFU.EX2 R31, R31 ;  /* 0x0000001f001f7308 */ /* 0x000e620000000800 */
[----:B----4-:R-:W-:Y:S01]  /*d480*/  FADD.FTZ R51, R65, R24 ;  /* 0x0000001841337221 */ /* 0x010fe20000010000 */
[----:B------:R4:W-:Y:S06]  /*d490*/  STSM.16.M88.4 [R90+0x21800], R12 ;  /* 0x0218000c5a007844 */ /* 0x0009ec0000000200 */
[----:B------:R-:W1:Y:S01]  /*d4a0*/  MUFU.EX2 R32, R32 ;  /* 0x0000002000207308 */ /* 0x000e620000000800 */
[----:B------:R-:W-:-:S07]  /*d4b0*/  FFMA.FTZ R43, R48, UR45, -R54 ;  /* 0x0000002d302b7c23 */ /* 0x000fce0008010836 */
[----:B------:R-:W1:Y:S01]  /*d4c0*/  MUFU.EX2 R35, R35 ;  /* 0x0000002300237308 */ /* 0x000e620000000800 */
[----:B----4-:R-:W-:Y:S01]  /*d4d0*/  F2FP.BF16.F32.PACK_AB R12, R72, R4 ;  /* 0x00000004480c723e */ /* 0x010fe200000010ff */
[----:B0-----:R-:W-:-:S06]  /*d4e0*/  FADD.FTZ R4, R10, R51 ;  /* 0x000000330a047221 */ /* 0x001fcc0000010000 */
[----:B------:R-:W0:Y:S01]  /*d4f0*/  MUFU.EX2 R79, R79 ;  /* 0x0000004f004f7308 */ /* 0x000e220000000800 */
[----:B---3--:R-:W-:Y:S01]  /*d500*/  FADD.FTZ R4, R21, R4 ;  /* 0x0000000415047221 */ /* 0x008fe20000010000 */
[----:B------:R-:W-:-:S06]  /*d510*/  F2FP.BF16.F32.PACK_AB R24, R26, R25 ;  /* 0x000000191a18723e */ /* 0x000fcc00000010ff */
[----:B------:R-:W3:Y:S01]  /*d520*/  MUFU.EX2 R82, R82 ;  /* 0x0000005200527308 */ /* 0x000ee20000000800 */
[----:B-1----:R-:W-:-:S07]  /*d530*/  FADD.FTZ R25, R31, R4 ;  /* 0x000000041f197221 */ /* 0x002fce0000010000 */
[----:B------:R-:W1:Y:S01]  /*d540*/  MUFU.EX2 R36, R36 ;  /* 0x0000002400247308 */ /* 0x000e620000000800 */
[----:B------:R-:W-:-:S07]  /*d550*/  FADD.FTZ R4, R32, R25 ;  /* 0x0000001920047221 */ /* 0x000fce0000010000 */
[----:B------:R-:W4:Y:S01]  /*d560*/  MUFU.EX2 R8, R8 ;  /* 0x0000000800087308 */ /* 0x000f220000000800 */
[----:B------:R-:W-:Y:S01]  /*d570*/  F2FP.BF16.F32.PACK_AB R13, R53, R5 ;  /* 0x00000005350d723e */ /* 0x000fe200000010ff */
[----:B------:R-:W-:-:S06]  /*d580*/  FADD.FTZ R5, R35, R4 ;  /* 0x0000000423057221 */ /* 0x000fcc0000010000 */
[----:B------:R-:W4:Y:S01]  /*d590*/  MUFU.EX2 R43, R43 ;  /* 0x0000002b002b7308 */ /* 0x000f220000000800 */
[----:B0-----:R-:W-:-:S07]  /*d5a0*/  FADD.FTZ R53, R79, R52 ;  /* 0x000000344f357221 */ /* 0x001fce0000010000 */
[----:B------:R-:W0:Y:S01]  /*d5b0*/  MUFU.EX2 R33, R33 ;  /* 0x0000002100217308 */ /* 0x000e220000000800 */
[----:B------:R-:W-:Y:S01]  /*d5c0*/  FADD.FTZ R5, R0, R5 ;  /* 0x0000000500057221 */ /* 0x000fe20000010000 */
[----:B------:R-:W-:-:S06]  /*d5d0*/  FFMA.FTZ R47, R56, UR45, -R54 ;  /* 0x0000002d382f7c23 */ /* 0x000fcc0008010836 */
[----:B------:R-:W0:Y:S01]  /*d5e0*/  MUFU.EX2 R39, R39 ;  /* 0x0000002700277308 */ /* 0x000e220000000800 */
[----:B---3--:R-:W-:-:S07]  /*d5f0*/  FADD.FTZ R53, R82, R53 ;  /* 0x0000003552357221 */ /* 0x008fce0000010000 */
[----:B------:R-:W3:Y:S01]  /*d600*/  MUFU.EX2 R20, R20 ;  /* 0x0000001400147308 */ /* 0x000ee20000000800 */
[----:B-1----:R-:W-:Y:S01]  /*d610*/  FADD.FTZ R4, R36, R5 ;  /* 0x0000000524047221 */ /* 0x002fe20000010000 */
[----:B------:R-:W-:-:S06]  /*d620*/  FFMA.FTZ R48, R59, UR45, -R54 ;  /* 0x0000002d3b307c23 */ /* 0x000fcc0008010836 */
[----:B------:R-:W1:Y:S01]  /*d630*/  MUFU.EX2 R40, R40 ;  /* 0x0000002800287308 */ /* 0x000e620000000800 */
[----:B----4-:R-:W-:-:S07]  /*d640*/  FADD.FTZ R52, R8, R53 ;  /* 0x0000003508347221 */ /* 0x010fce0000010000 */
[----:B------:R-:W-:Y:S01]  /*d650*/  MUFU.EX2 R38, R38 ;  /* 0x0000002600267308 */ /* 0x000fe20000000800 */
[----:B------:R-:W-:Y:S01]  /*d660*/  F2FP.BF16.F32.PACK_AB R25, R28, R27 ;  /* 0x0000001b1c19723e */ /* 0x000fe200000010ff */
[----:B------:R-:W-:Y:S01]  /*d670*/  FADD.FTZ R4, R43, R4 ;  /* 0x000000042b047221 */ /* 0x000fe20000010000 */
[----:B------:R-:W-:-:S05]  /*d680*/  F2FP.BF16.F32.PACK_AB R28, R29, R7 ;  /* 0x000000071d1c723e */ /* 0x000fca00000010ff */
[----:B------:R-:W4:Y:S01]  /*d690*/  MUFU.EX2 R44, R44 ;  /* 0x0000002c002c7308 */ /* 0x000f220000000800 */
[----:B0-----:R-:W-:Y:S01]  /*d6a0*/  FADD.FTZ R7, R33, R52 ;  /* 0x0000003421077221 */ /* 0x001fe20000010000 */
[----:B------:R-:W-:-:S06]  /*d6b0*/  F2FP.BF16.F32.PACK_AB R14, R76, R74 ;  /* 0x0000004a4c0e723e */ /* 0x000fcc00000010ff */
[----:B------:R-:W-:Y:S01]  /*d6c0*/  MUFU.EX2 R41, R41 ;  /* 0x0000002900297308 */ /* 0x000fe20000000800 */
[----:B------:R-:W-:Y:S01]  /*d6d0*/  F2FP.BF16.F32.PACK_AB R15, R58, R57 ;  /* 0x000000393a0f723e */ /* 0x000fe200000010ff */
[----:B------:R-:W-:Y:S01]  /*d6e0*/  FADD.FTZ R5, R39, R4 ;  /* 0x0000000427057221 */ /* 0x000fe20000010000 */
[----:B------:R-:W-:-:S05]  /*d6f0*/  F2FP.BF16.F32.PACK_AB R26, R81, R80 ;  /* 0x00000050511a723e */ /* 0x000fca00000010ff */
[----:B------:R-:W0:Y:S01]  /*d700*/  MUFU.EX2 R47, R47 ;  /* 0x0000002f002f7308 */ /* 0x000e220000000800 */
[----:B------:R-:W-:Y:S01]  /*d710*/  F2FP.BF16.F32.PACK_AB R27, R65, R64 ;  /* 0x00000040411b723e */ /* 0x000fe200000010ff */
[----:B---3--:R-:W-:-:S06]  /*d720*/  FADD.FTZ R7, R20, R7 ;  /* 0x0000000714077221 */ /* 0x008fcc0000010000 */
[----:B------:R-:W3:Y:S01]  /*d730*/  MUFU.EX2 R42, R42 ;  /* 0x0000002a002a7308 */ /* 0x000ee20000000800 */
[----:B------:R-:W-:Y:S01]  /*d740*/  STSM.16.M88.4 [R91], R12 ;  /* 0x0000000c5b007844 */ /* 0x000fe20000000200 */
[----:B-1----:R-:W-:-:S06]  /*d750*/  FADD.FTZ R5, R40, R5 ;  /* 0x0000000528057221 */ /* 0x002fcc0000010000 */
[----:B------:R-:W1:Y:S01]  /*d760*/  MUFU.EX2 R48, R48 ;  /* 0x0000003000307308 */ /* 0x000e620000000800 */
[----:B------:R0:W-:Y:S07]  /*d770*/  STSM.16.M88.4 [R89], R24 ;  /* 0x0000001859007844 */ /* 0x0001ee0000000200 */
[----:B------:R-:W1:Y:S01]  /*d780*/  MUFU.EX2 R45, R45 ;  /* 0x0000002d002d7308 */ /* 0x000e620000000800 */
[----:B------:R-:W-:Y:S01]  /*d790*/  F2FP.BF16.F32.PACK_AB R29, R21, R10 ;  /* 0x0000000a151d723e */ /* 0x000fe200000010ff */
[----:B----4-:R-:W-:-:S06]  /*d7a0*/  FADD.FTZ R10, R44, R5 ;  /* 0x000000052c0a7221 */ /* 0x010fcc0000010000 */
[----:B------:R-:W4:Y:S01]  /*d7b0*/  MUFU.EX2 R46, R46 ;  /* 0x0000002e002e7308 */ /* 0x000f220000000800 */
[----:B0-----:R-:W-:Y:S01]  /*d7c0*/  FADD.FTZ R24, R38, R7 ;  /* 0x0000000726187221 */ /* 0x001fe20000010000 */
[----:B------:R-:W-:-:S03]  /*d7d0*/  FADD.FTZ R5, R47, R10 ;  /* 0x0000000a2f057221 */ /* 0x000fc60000010000 */
[----:B------:R-:W-:Y:S01]  /*d7e0*/  FADD.FTZ R7, R41, R24 ;  /* 0x0000001829077221 */ /* 0x000fe20000010000 */
[----:B------:R-:W-:Y:S02]  /*d7f0*/  F2FP.BF16.F32.PACK_AB R30, R34, R30 ;  /* 0x0000001e221e723e */ /* 0x000fe400000010ff */
[----:B------:R-:W-:Y:S01]  /*d800*/  F2FP.BF16.F32.PACK_AB R31, R32, R31 ;  /* 0x0000001f201f723e */ /* 0x000fe200000010ff */
[----:B---3--:R-:W-:Y:S01]  /*d810*/  FADD.FTZ R10, R42, R7 ;  /* 0x000000072a0a7221 */ /* 0x008fe20000010000 */
[----:B------:R-:W-:Y:S01]  /*d820*/  F2FP.BF16.F32.PACK_AB R12, R78, R37 ;  /* 0x000000254e0c723e */ /* 0x000fe200000010ff */
[--C-:B------:R-:W-:Y:S01]  /*d830*/  FFMA.FTZ R63, R63, UR45, -R54.reuse ;  /* 0x0000002d3f3f7c23 */ /* 0x100fe20008010836 */
[----:B------:R-:W-:Y:S01]  /*d840*/  F2FP.BF16.F32.PACK_AB R14, R82, R79 ;  /* 0x0000004f520e723e */ /* 0x000fe200000010ff */
[--C-:B------:R-:W-:Y:S01]  /*d850*/  FFMA.FTZ R84, R84, UR45, -R54.reuse ;  /* 0x0000002d54547c23 */ /* 0x100fe20008010836 */
[----:B------:R-:W-:Y:S01]  /*d860*/  F2FP.BF16.F32.PACK_AB R13, R0, R35 ;  /* 0x00000023000d723e */ /* 0x000fe200000010ff */
[----:B-1----:R-:W-:Y:S01]  /*d870*/  FADD.FTZ R0, R48, R5 ;  /* 0x0000000530007221 */ /* 0x002fe20000010000 */
[----:B------:R-:W-:Y:S01]  /*d880*/  F2FP.BF16.F32.PACK_AB R15, R43, R36 ;  /* 0x000000242b0f723e */ /* 0x000fe200000010ff */
[--C-:B------:R-:W-:Y:S01]  /*d890*/  FFMA.FTZ R83, R83, UR45, -R54.reuse ;  /* 0x0000002d53537c23 */ /* 0x100fe20008010836 */
[----:B------:R-:W-:Y:S01]  /*d8a0*/  FFMA.FTZ R86, R86, UR45, -R54 ;  /* 0x0000002d56567c23 */ /* 0x000fe20008010836 */
[----:B------:R-:W-:Y:S01]  /*d8b0*/  FADD.FTZ R5, R45, R10 ;  /* 0x0000000a2d057221 */ /* 0x000fe20000010000 */
[--C-:B------:R-:W-:Y:S01]  /*d8c0*/  FFMA.FTZ R60, R60, UR45, -R54.reuse ;  /* 0x0000002d3c3c7c23 */ /* 0x100fe20008010836 */
[--C-:B------:R-:W-:Y:S01]  /*d8d0*/  FFMA.FTZ R85, R85, UR45, -R54.reuse ;  /* 0x0000002d55557c23 */ /* 0x100fe20008010836 */
[----:B------:R-:W-:Y:S01]  /*d8e0*/  FFMA.FTZ R54, R87, UR45, -R54 ;  /* 0x0000002d57367c23 */ /* 0x000fe20008010836 */
[----:B------:R-:W-:Y:S01]  /*d8f0*/  STSM.16.M88.4 [R88], R28 ;  /* 0x0000001c58007844 */ /* 0x000fe20000000200 */
[----:B------:R-:W0:Y:S03]  /*d900*/  MUFU.EX2 R51, R60 ;  /* 0x0000003c00337308 */ /* 0x000e260000000800 */
[----:B------:R1:W-:Y:S05]  /*d910*/  STSM.16.M88.4 [R90+0x27800], R12 ;  /* 0x0278000c5a007844 */ /* 0x0003ea0000000200 */
[----:B------:R-:W-:Y:S08]  /*d920*/  MUFU.EX2 R63, R63 ;  /* 0x0000003f003f7308 */ /* 0x000ff00000000800 */
[----:B------:R-:W3:Y:S01]  /*d930*/  MUFU.EX2 R84, R84 ;  /* 0x0000005400547308 */ /* 0x000ee20000000800 */
[----:B-1----:R-:W-:Y:S01]  /*d940*/  F2FP.BF16.F32.PACK_AB R12, R33, R8 ;  /* 0x00000008210c723e */ /* 0x002fe200000010ff */
[----:B----4-:R-:W-:-:S06]  /*d950*/  FADD.FTZ R8, R46, R5 ;  /* 0x000000052e087221 */ /* 0x010fcc0000010000 */
[----:B------:R-:W-:Y:S08]  /*d960*/  MUFU.EX2 R49, R49 ;  /* 0x0000003100317308 */ /* 0x000ff00000000800 */
[----:B------:R-:W1:Y:S08]  /*d970*/  MUFU.EX2 R50, R50 ;  /* 0x0000003200327308 */ /* 0x000e700000000800 */
[----:B------:R-:W-:Y:S08]  /*d980*/  MUFU.EX2 R3, R3 ;  /* 0x0000000300037308 */ /* 0x000ff00000000800 */
[----:B------:R-:W-:Y:S08]  /*d990*/  MUFU.EX2 R11, R11 ;  /* 0x0000000b000b7308 */ /* 0x000ff00000000800 */
[----:B------:R-:W-:Y:S08]  /*d9a0*/  MUFU.EX2 R83, R83 ;  /* 0x0000005300537308 */ /* 0x000ff00000000800 */
[----:B------:R-:W4:Y:S08]  /*d9b0*/  MUFU.EX2 R4, R85 ;  /* 0x0000005500047308 */ /* 0x000f300000000800 */
[----:B------:R-:W-:Y:S08]  /*d9c0*/  MUFU.EX2 R86, R86 ;  /* 0x0000005600567308 */ /* 0x000ff00000000800 */
[----:B------:R-:W2:Y:S01]  /*d9d0*/  MUFU.EX2 R5, R54 ;  /* 0x0000003600057308 */ /* 0x000ea20000000800 */
[----:B------:R-:W-:-:S02]  /*d9e0*/  F2FP.BF16.F32.PACK_AB R14, R38, R20 ;  /* 0x00000014260e723e */ /* 0x000fc400000010ff */
[----:B------:R-:W-:Y:S02]  /*d9f0*/  F2FP.BF16.F32.PACK_AB R13, R40, R39 ;  /* 0x00000027280d723e */ /* 0x000fe400000010ff */
[----:B------:R-:W-:Y:S02]  /*da00*/  F2FP.BF16.F32.PACK_AB R15, R47, R44 ;  /* 0x0000002c2f0f723e */ /* 0x000fe400000010ff */
[----:B------:R-:W-:Y:S02]  /*da10*/  F2FP.BF16.F32.PACK_AB R24, R42, R41 ;  /* 0x000000292a18723e */ /* 0x000fe400000010ff */
[----:B------:R-:W-:Y:S02]  /*da20*/  F2FP.BF16.F32.PACK_AB R26, R46, R45 ;  /* 0x0000002d2e1a723e */ /* 0x000fe400000010ff */
[----:B0-----:R-:W-:Y:S02]  /*da30*/  F2FP.BF16.F32.PACK_AB R25, R51, R48 ;  /* 0x000000303319723e */ /* 0x001fe400000010ff */
[----:B---3--:R-:W-:-:S02]  /*da40*/  F2FP.BF16.F32.PACK_AB R27, R84, R63 ;  /* 0x0000003f541b723e */ /* 0x008fc400000010ff */
[----:B-1----:R-:W-:Y:S02]  /*da50*/  F2FP.BF16.F32.PACK_AB R28, R50, R49 ;  /* 0x00000031321c723e */ /* 0x002fe400000010ff */
[----:B----4-:R-:W-:Y:S02]  /*da60*/  F2FP.BF16.F32.PACK_AB R29, R4, R83 ;  /* 0x00000053041d723e */ /* 0x010fe400000010ff */
[----:B------:R-:W-:Y:S02]  /*da70*/  F2FP.BF16.F32.PACK_AB R30, R11, R3 ;  /* 0x000000030b1e723e */ /* 0x000fe400000010ff */
[----:B--2---:R-:W-:Y:S01]  /*da80*/  F2FP.BF16.F32.PACK_AB R31, R5, R86 ;  /* 0x00000056051f723e */ /* 0x004fe200000010ff */
[----:B------:R-:W-:Y:S04]  /*da90*/  STSM.16.M88.4 [R55], R12 ;  /* 0x0000000c37007844 */ /* 0x000fe80000000200 */
[----:B------:R0:W-:Y:S04]  /*daa0*/  STSM.16.M88.4 [R89+0x6000], R24 ;  /* 0x0060001859007844 */ /* 0x0001e80000000200 */
[----:B------:R1:W-:Y:S01]  /*dab0*/  STSM.16.M88.4 [R88+0x6000], R28 ;  /* 0x0060001c58007844 */ /* 0x0003e20000000200 */
[----:B------:R-:W-:Y:S01]  /*dac0*/  FADD.FTZ R0, R51, R0 ;  /* 0x0000000033007221 */ /* 0x000fe20000010000 */
[----:B------:R2:W-:Y:S06]  /*dad0*/  MEMBAR.ALL.CTA ;  /* 0x0000000000007992 */ /* 0x0005ec0000008000 */
[----:B--2---:R-:W2:Y:S01]  /*dae0*/  FENCE.VIEW.ASYNC.S ;  /* 0x00000000000073c6 */ /* 0x004ea20000000000 */
[----:B------:R-:W-:Y:S01]  /*daf0*/  FADD.FTZ R7, R63, R0 ;  /* 0x000000003f077221 */ /* 0x000fe20000010000 */
[----:B------:R-:W-:-:S03]  /*db00*/  ISETP.GE.AND P1, PT, R101, 0x81, PT ;  /* 0x000000816500780c */ /* 0x000fc60003f26270 */
[----:B------:R-:W-:Y:S01]  /*db10*/  FADD.FTZ R0, R84, R7 ;  /* 0x0000000754007221 */ /* 0x000fe20000010000 */
[----:B------:R-:W-:-:S03]  /*db20*/  FADD.FTZ R21, R49, R8 ;  /* 0x0000000831157221 */ /* 0x000fc60000010000 */
[----:B------:R-:W-:Y:S01]  /*db30*/  FADD.FTZ R7, R83, R0 ;  /* 0x0000000053077221 */ /* 0x000fe20000010000 */
[----:B------:R-:W-:-:S03]  /*db40*/  FADD.FTZ R8, R50, R21 ;  /* 0x0000001532087221 */ /* 0x000fc60000010000 */
[----:B------:R-:W-:Y:S01]  /*db50*/  FADD.FTZ R7, R4, R7 ;  /* 0x0000000704077221 */ /* 0x000fe20000010000 */
[----:B------:R-:W-:-:S03]  /*db60*/  FADD.FTZ R8, R3, R8 ;  /* 0x0000000803087221 */ /* 0x000fc60000010000 */
[----:B------:R-:W-:Y:S01]  /*db70*/  FADD.FTZ R4, R86, R7 ;  /* 0x0000000756047221 */ /* 0x000fe20000010000 */
[----:B------:R-:W-:Y:S01]  /*db80*/  FADD.FTZ R3, R11, R8 ;  /* 0x000000080b037221 */ /* 0x000fe20000010000 */
[--C-:B------:R-:W-:Y:S01]  /*db90*/  IMAD.MOV.U32 R134, RZ, RZ, R135.reuse ;  /* 0x000000ffff867224 */ /* 0x100fe200078e0087 */
[-C--:B------:R-:W-:Y:S01]  /*dba0*/  MOV R123, R135.reuse ;  /* 0x00000087007b7202 */ /* 0x080fe20000000f00 */
[----:B------:R-:W-:Y:S01]  /*dbb0*/  FADD.FTZ R4, R5, R4 ;  /* 0x0000000405047221 */ /* 0x000fe20000010000 */
[--C-:B------:R-:W-:Y:S01]  /*dbc0*/  IMAD.MOV.U32 R133, RZ, RZ, R135.reuse ;  /* 0x000000ffff857224 */ /* 0x100fe200078e0087 */
[----:B-----5:R-:W-:Y:S01]  /*dbd0*/  MOV R97, R135 ;  /* 0x0000008700617202 */ /* 0x020fe20000000f00 */
[--C-:B------:R-:W-:Y:S02]  /*dbe0*/  IMAD.MOV.U32 R132, RZ, RZ, R135.reuse ;  /* 0x000000ffff847224 */ /* 0x100fe400078e0087 */
[--C-:B------:R-:W-:Y:S02]  /*dbf0*/  IMAD.MOV.U32 R131, RZ, RZ, R135.reuse ;  /* 0x000000ffff837224 */ /* 0x100fe400078e0087 */
[----:B------:R-:W-:-:S02]  /*dc00*/  IMAD.MOV.U32 R130, RZ, RZ, R135 ;  /* 0x000000ffff827224 */ /* 0x000fc400078e0087 */
[--C-:B------:R-:W-:Y:S02]  /*dc10*/  IMAD.MOV.U32 R129, RZ, RZ, R135.reuse ;  /* 0x000000ffff817224 */ /* 0x100fe400078e0087 */
[--C-:B------:R-:W-:Y:S02]  /*dc20*/  IMAD.MOV.U32 R128, RZ, RZ, R135.reuse ;  /* 0x000000ffff807224 */ /* 0x100fe400078e0087 */
[--C-:B------:R-:W-:Y:S02]  /*dc30*/  IMAD.MOV.U32 R127, RZ, RZ, R135.reuse ;  /* 0x000000ffff7f7224 */ /* 0x100fe400078e0087 */
        /* <DEDUP_REMOVED lines=35> */
[--C-:B0-----:R-:W-:Y:S02]  /*de70*/  IMAD.MOV.U32 R89, RZ, RZ, R135.reuse ;  /* 0x000000ffff597224 */ /* 0x101fe400078e0087 */
[----:B-1----:R-:W-:Y:S01]  /*de80*/  IMAD.MOV.U32 R88, RZ, RZ, R135 ;  /* 0x000000ffff587224 */ /* 0x002fe200078e0087 */
[----:B--2---:R-:W-:Y:S01]  /*de90*/  NOP ;  /* 0x0000000000007918 */ /* 0x004fe20000000000 */
        /* <DEDUP_REMOVED lines=8> */
[----:B------:R-:W-:Y:S01]  /*df20*/  CS2R R128, SRZ ;  /* 0x0000000000807805 */ /* 0x000fe2000001ff00 */
[----:B------:R-:W-:Y:S01]  /*df30*/  IMAD.MOV.U32 R5, RZ, RZ, R141 ;  /* 0x000000ffff057224 */ /* 0x000fe200078e008d */
        /* <DEDUP_REMOVED lines=19> */
[----:B------:R-:W-:-:S07]  /*e070*/  CS2R R88, SRZ ;  /* 0x0000000000587805 */ /* 0x000fce000001ff00 */
.L_x_517:
[----:B------:R-:W2:Y:S01]  /*e080*/  LDL R6, [R1+0x6c] ;  /* 0x00006c0001067983 */ /* 0x000ea20000100800 */
[----:B------:R-:W-:Y:S01]  /*e090*/  ISETP.NE.AND P1, PT, R5, 0x1, PT ;  /* 0x000000010500780c */ /* 0x000fe20003f25270 */
[----:B------:R-:W-:Y:S05]  /*e0a0*/  YIELD ;  /* 0x0000000000007946 */ /* 0x000fea0003800000 */
[----:B------:R-:W-:-:S04]  /*e0b0*/  SEL R157, RZ, 0x1, P1 ;  /* 0x00000001ff9d7807 */ /* 0x000fc80000800000 */
[----:B------:R-:W-:Y:S02]  /*e0c0*/  LOP3.LUT R157, R10, R157, RZ, 0x3c, !PT ;  /* 0x0000009d0a9d7212 */ /* 0x000fe400078e3cff */
[----:B--2---:R-:W-:-:S13]  /*e0d0*/  ISETP.NE.AND P1, PT, R6, RZ, PT ;  /* 0x000000ff0600720c */ /* 0x004fda0003f25270 */
[----:B---3--:R-:W-:Y:S05]  /*e0e0*/  @P1 BRA `(.L_x_506) ;  /* 0x00000000003c1947 */ /* 0x008fea0003800000 */
[----:B------:R-:W-:Y:S05]  /*e0f0*/  @!P0 BRA `(.L_x_507) ;  /* 0x0000000000048947 */ /* 0x000fea0003800000 */
[----:B------:R-:W-:Y:S01]  /*e100*/  BPT.TRAP 0x1 ;  /* 0x000000040000795c */ /* 0x000fe20000300000 */
.L_x_507:
[----:B------:R-:W-:-:S05]  /*e110*/  VIADD R6, R5, 0x1 ;  /* 0x0000000105067836 */ /* 0x000fca0000000000 */
[----:B------:R-:W-:-:S04]  /*e120*/  ISETP.NE.AND P2, PT, R6, 0x2, PT ;  /* 0x000000020600780c */ /* 0x000fc80003f45270 */
[----:B------:R-:W-:Y:S02]  /*e130*/  SEL R9, R6, RZ, P2 ;  /* 0x000000ff06097207 */ /* 0x000fe40001000000 */
[----:B------:R-:W-:-:S03]  /*e140*/  SHF.L.U32 R6, R157, 0x1f, RZ ;  /* 0x0000001f9d067819 */ /* 0x000fc600000006ff */
[----:B------:R-:W-:-:S04]  /*e150*/  IMAD R9, R9, 0x8, R2 ;  /* 0x0000000809097824 */ /* 0x000fc800078e0202 */
[----:B------:R0:W1:Y:S01]  /*e160*/  SYNCS.PHASECHK.TRANS64.TRYWAIT P2, [R9+URZ+0x2d830], R6 ;  /* 0x02d83006090075a7 */ /* 0x000062000804017f */
[----:B------:R-:W-:Y:S05]  /*e170*/  @!P0 BRA `(.L_x_508) ;  /* 0x0000000000048947 */ /* 0x000fea0003800000 */
[----:B------:R-:W-:Y:S01]  /*e180*/  BPT.TRAP 0x1 ;  /* 0x000000040000795c */ /* 0x000fe20000300000 */
.L_x_508:
[----:B------:R-:W-:Y:S04]  /*e190*/  BSSY B0, `(.L_x_506) ;  /* 0x0000004000007945 */ /* 0x000fe80003800000 */
[----:B-1----:R-:W-:Y:S05]  /*e1a0*/  @P2 BRA `(.L_x_509) ;  /* 0x0000000000082947 */ /* 0x002fea0003800000 */
[----:B------:R-:W1:Y:S02]  /*e1b0*/  SYNCS.PHASECHK.TRANS64.TRYWAIT P2, [R9+URZ+0x2d830], R6 ;  /* 0x02d83006090075a7 */ /* 0x000e64000804017f */
[----:B-1----:R-:W-:Y:S05]  /*e1c0*/  @!P2 BRA `(.L_x_510) ;  /* 0x000000c8004ca947 */ /* 0x002fea0003800000 */
.L_x_509:
[----:B------:R-:W-:Y:S05]  /*e1d0*/  BSYNC B0 ;  /* 0x0000000000007941 */ /* 0x000fea0003800000 */
.L_x_506:
[----:B01----:R-:W2:Y:S04]  /*e1e0*/  LDL R9, [R1+0x70] ;  /* 0x0000700001097983 */ /* 0x003ea80000100800 */
[----:B------:R-:W3:Y:S01]  /*e1f0*/  LDL.64 R26, [R1+0x10] ;  /* 0x00001000011a7983 */ /* 0x000ee20000100a00 */
[----:B------:R-:W-:Y:S01]  /*e200*/  VIADD R141, R5, 0x1 ;  /* 0x00000001058d7836 */ /* 0x000fe20000000000 */
[----:B------:R-:W-:Y:S05]  /*e210*/  WARPSYNC.ALL ;  /* 0x0000000000007948 */ /* 0x000fea0003800000 */
[C---:B------:R-:W-:Y:S01]  /*e220*/  ISETP.NE.AND P2, PT, R141.reuse, 0x2, PT ;  /* 0x000000028d00780c */ /* 0x040fe20003f45270 */
[----:B------:R-:W4:Y:S03]  /*e230*/  LDL.64 R152, [R1+0x40] ;  /* 0x0000400001987983 */ /* 0x000f260000100a00 */
[----:B------:R-:W-:Y:S01]  /*e240*/  SEL R141, R141, RZ, P2 ;  /* 0x000000ff8d8d7207 */ /* 0x000fe20001000000 */
[----:B------:R-:W-:Y:S01]  /*e250*/  IMAD.MOV.U32 R15, RZ, RZ, -0x7fffffe0 ;  /* 0x80000020ff0f7424 */ /* 0x000fe200078e00ff */
[----:B------:R-:W0:Y:S04]  /*e260*/  S2R R6, SR_TID.X ;  /* 0x0000000000067919 */ /* 0x000e280000002100 */
[----:B------:R-:W-:Y:S01]  /*e270*/  R2UR UR15, R15 ;  /* 0x000000000f0f72ca */ /* 0x000fe200000e0000 */
[----:B------:R-:W-:Y:S01]  /*e280*/  IMAD.MOV.U32 R13, RZ, RZ, -0x7fffffe0 ;  /* 0x80000020ff0d7424 */ /* 0x000fe200078e00ff */
[----:B------:R-:W5:Y:S04]  /*e290*/  LDL.64 R148, [R1+0x38] ;  /* 0x0000380001947983 */ /* 0x000f680000100a00 */
[----:B------:R-:W5:Y:S04]  /*e2a0*/  LDL.64 R146, [R1+0x30] ;  /* 0x0000300001927983 */ /* 0x000f680000100a00 */
[----:B------:R-:W5:Y:S01]  /*e2b0*/  LDL.64 R144, [R1+0x28] ;  /* 0x0000280001907983 */ /* 0x000f620000100a00 */
[----:B0-----:R-:W-:-:S05]  /*e2c0*/  SHF.R.U32.HI R6, RZ, 0x7, R6 ;  /* 0x00000007ff067819 */ /* 0x001fca0000011606 */
[----:B------:R-:W-:Y:S01]  /*e2d0*/  VIADD R6, R6, 0x8 ;  /* 0x0000000806067836 */ /* 0x000fe20000000000 */
[----:B------:R-:W-:Y:S01]  /*e2e0*/  R2UR UR7, R13 ;  /* 0x000000000d0772ca */ /* 0x000fe200000e0000 */
[----:B------:R-:W-:-:S05]  /*e2f0*/  IMAD.MOV.U32 R25, RZ, RZ, -0x7fffffe0 ;  /* 0x80000020ff197424 */ /* 0x000fca00078e00ff */
[----:B------:R-:W-:Y:S01]  /*e300*/  R2UR UR23, R25 ;  /* 0x00000000191772ca */ /* 0x000fe200000e0000 */
[----:B------:R-:W-:Y:S02]  /*e310*/  IMAD.MOV.U32 R21, RZ, RZ, -0x7fffffe0 ;  /* 0x80000020ff157424 */ /* 0x000fe400078e00ff */
[----:B--2---:R-:W-:-:S04]  /*e320*/  IMAD R12, R141, 0x600, R9 ;  /* 0x000006008d0c7824 */ /* 0x004fc800078e0209 */
[----:B------:R-:W-:-:S05]  /*e330*/  VIADD R14, R12, 0x200 ;  /* 0x000002000c0e7836 */ /* 0x000fca0000000000 */
[----:B------:R-:W-:Y:S02]  /*e340*/  R2UR UR14, R14 ;  /* 0x000000000e0e72ca */ /* 0x000fe400000e0000 */
[----:B------:R-:W2:Y:S01]  /*e350*/  LDL.64 R14, [R1+0x58] ;  /* 0x00005800010e7983 */ /* 0x000ea20000100a00 */
[C---:B------:R-:W-:Y:S01]  /*e360*/  R2UR UR6, R12.reuse ;  /* 0x000000000c0672ca */ /* 0x040fe200000e0000 */
[----:B------:R-:W-:Y:S01]  /*e370*/  VIADD R24, R12, 0x400 ;  /* 0x000004000c187836 */ /* 0x000fe20000000000 */
[----:B---3--:R-:W-:Y:S02]  /*e380*/  R2UR UR4, R26 ;  /* 0x000000001a0472ca */ /* 0x008fe400000e0000 */
[----:B------:R-:W-:Y:S02]  /*e390*/  R2UR UR5, R27 ;  /* 0x000000001b0572ca */ /* 0x000fe400000e0000 */
[----:B------:R-:W-:Y:S01]  /*e3a0*/  R2UR UR22, R24 ;  /* 0x00000000181672ca */ /* 0x000fe200000e0000 */
[----:B------:R0:W-:Y:S06]  /*e3b0*/  BAR.SYNC.DEFER_BLOCKING R6, 0x100 ;  /* 0x000400060000751d */ /* 0x0001ec0000010000 */
[----:B------:R-:W-:-:S06]  /*e3c0*/  WARPGROUP.ARRIVE ;  /* 0x00000000000079c5 */ /* 0x000fcc0000000000 */
[----:B------:R-:W-:Y:S01]  /*e3d0*/  HGMMA.64x128x16.F32.BF16 R24, gdesc[UR4], RZ, !UPT, gsb0 ;  /* 0x01e00000041879f0 */ /* 0x000fe2000c0018ff */
[----:B------:R-:W-:Y:S01]  /*e3e0*/  VIADD R20, R12, 0x2 ;  /* 0x000000020c147836 */ /* 0x000fe20000000000 */
[----:B------:R-:W-:-:S04]  /*e3f0*/  R2UR UR11, R21 ;  /* 0x00000000150b72ca */ /* 0x000fc800000e0000 */
[----:B------:R-:W-:Y:S02]  /*e400*/  R2UR UR10, R20 ;  /* 0x00000000140a72ca */ /* 0x000fe400000e0000 */
[----:B----4-:R-:W-:Y:S02]  /*e410*/  R2UR UR12, R152 ;  /* 0x00000000980c72ca */ /* 0x010fe400000e0000 */
[----:B------:R-:W-:Y:S01]  /*e420*/  R2UR UR13, R153 ;  /* 0x00000000990d72ca */ /* 0x000fe200000e0000 */
[----:B------:R-:W-:Y:S02]  /*e430*/  WARPGROUP.DEPBAR.LE gsb0, 0x0 ;  /* 0x00008000000079c5 */ /* 0x000fe40000010000 */
[----:B------:R-:W-:Y:S01]  /*e440*/  WARPGROUP.ARRIVE ;  /* 0x00000000000079c5 */ /* 0x000fe20000000000 */
[----:B--2---:R-:W-:Y:S02]  /*e450*/  R2UR UR8, R14 ;  /* 0x000000000e0872ca */ /* 0x004fe400000e0000 */
[----:B------:R-:W-:-:S13]  /*e460*/  R2UR UR9, R15 ;  /* 0x000000000f0972ca */ /* 0x000fda00000e0000 */
[----:B------:R-:W-:Y:S01]  /*e470*/  HGMMA.64x128x16.F32.BF16 R24, gdesc[UR8], R24, gsb0 ;  /* 0x01e00000081879f0 */ /* 0x000fe20008001818 */
[----:B------:R-:W-:Y:S01]  /*e480*/  VIADD R20, R12, 0x202 ;  /* 0x000002020c147836 */ /* 0x000fe20000000000 */
[----:B------:R-:W-:Y:S02]  /*e490*/  R2UR UR19, R21 ;  /* 0x00000000151372ca */ /* 0x000fe400000e0000 */
[----:B-----5:R-:W-:Y:S02]  /*e4a0*/  R2UR UR16, R148 ;  /* 0x00000000941072ca */ /* 0x020fe400000e0000 */
[----:B------:R-:W-:Y:S02]  /*e4b0*/  R2UR UR18, R20 ;  /* 0x00000000141272ca */ /* 0x000fe400000e0000 */
[----:B------:R-:W-:Y:S01]  /*e4c0*/  R2UR UR17, R149 ;  /* 0x00000000951172ca */ /* 0x000fe200000e0000 */
[----:B------:R-:W-:Y:S02]  /*e4d0*/  WARPGROUP.DEPBAR.LE gsb0, 0x0 ;  /* 0x00008000000079c5 */ /* 0x000fe40000010000 */
[----:B------:R-:W-:-:S06]  /*e4e0*/  WARPGROUP.ARRIVE ;  /* 0x00000000000079c5 */ /* 0x000fcc0000000000 */
[----:B------:R-:W-:Y:S01]  /*e4f0*/  HGMMA.64x128x16.F32.BF16 R24, gdesc[UR12], R24, gsb0 ;  /* 0x01e000000c1879f0 */ /* 0x000fe20008001818 */
[----:B------:R-:W-:Y:S02]  /*e500*/  R2UR UR20, R146 ;  /* 0x00000000921472ca */ /* 0x000fe400000e0000 */
[----:B------:R-:W-:Y:S01]  /*e510*/  R2UR UR21, R147 ;  /* 0x00000000931572ca */ /* 0x000fe200000e0000 */
[----:B------:R-:W-:Y:S02]  /*e520*/  WARPGROUP.DEPBAR.LE gsb0, 0x0 ;  /* 0x00008000000079c5 */ /* 0x000fe40000010000 */
[----:B------:R-:W-:-:S06]  /*e530*/  WARPGROUP.ARRIVE ;  /* 0x00000000000079c5 */ /* 0x000fcc0000000000 */
[----:B------:R-:W-:Y:S01]  /*e540*/  HGMMA.64x128x16.F32.BF16 R24, gdesc[UR16], R24, gsb0 ;  /* 0x01e00000101879f0 */ /* 0x000fe20008001818 */
[----:B------:R-:W-:Y:S02]  /*e550*/  IADD3 R12, R12, 0x402, RZ ;  /* 0x000004020c0c7810 */ /* 0x000fe40007ffe0ff */
[----:B------:R-:W-:Y:S02]  /*e560*/  R2UR UR27, R13 ;  /* 0x000000000d1b72ca */ /* 0x000fe400000e0000 */
[----:B------:R-:W-:Y:S02]  /*e570*/  R2UR UR26, R12 ;  /* 0x000000000c1a72ca */ /* 0x000fe400000e0000 */
[----:B------:R-:W-:Y:S02]  /*e580*/  R2UR UR24, R144 ;  /* 0x00000000901872ca */ /* 0x000fe400000e0000 */
[----:B------:R-:W-:Y:S01]  /*e590*/  R2UR UR25, R145 ;  /* 0x00000000911972ca */ /* 0x000fe200000e0000 */
[----:B------:R-:W-:-:S02]  /*e5a0*/  WARPGROUP.DEPBAR.LE gsb0, 0x0 ;  /* 0x00008000000079c5 */ /* 0x000fc40000010000 */
[----:B------:R-:W-:-:S06]  /*e5b0*/  WARPGROUP.ARRIVE ;  /* 0x00000000000079c5 */ /* 0x000fcc0000000000 */
        /* <DEDUP_REMOVED lines=8> */
.L_x_512:
[----:B------:R-:W-:Y:S01]  /*e640*/  SHF.L.U32 R6, R10, 0x1f, RZ ;  /* 0x0000001f0a067819 */ /* 0x000fe200000006ff */
[----:B------:R-:W-:-:S04]  /*e650*/  IMAD R9, R5, 0x8, R2 ;  /* 0x0000000805097824 */ /* 0x000fc800078e0202 */
[----:B------:R0:W1:Y:S01]  /*e660*/  SYNCS.PHASECHK.TRANS64.TRYWAIT P1, [R9+URZ+0x2d850], R6 ;  /* 0x02d85006090075a7 */ /* 0x000062000802017f */
[----:B------:R-:W-:Y:S05]  /*e670*/  @!P0 BRA `(.L_x_513) ;  /* 0x0000000000048947 */ /* 0x000fea0003800000 */
[----:B------:R-:W-:Y:S01]  /*e680*/  BPT.TRAP 0x1 ;  /* 0x000000040000795c */ /* 0x000fe20000300000 */
.L_x_513:
[----:B-1----:R-:W-:Y:S05]  /*e690*/  @P1 BRA `(.L_x_511) ;  /* 0x0000000000081947 */ /* 0x002fea0003800000 */
[----:B------:R-:W1:Y:S02]  /*e6a0*/  SYNCS.PHASECHK.TRANS64.TRYWAIT P1, [R9+URZ+0x2d850], R6 ;  /* 0x02d85006090075a7 */ /* 0x000e64000802017f */
[----:B-1----:R-:W-:Y:S05]  /*e6b0*/  @!P1 BRA `(.L_x_514) ;  /* 0x000000c400249947 */ /* 0x002fea0003800000 */
.L_x_511:
[----:B------:R-:W2:Y:S01]  /*e6c0*/  LDL R14, [R1+0x74] ;  /* 0x00007400010e7983 */ /* 0x000ea20000100800 */
[----:B01----:R-:W-:Y:S01]  /*e6d0*/  VIADD R6, R2, 0x400 ;  /* 0x0000040002067836 */ /* 0x003fe20000000000 */
[----:B------:R-:W-:Y:S05]  /*e6e0*/  WARPSYNC.ALL ;  /* 0x0000000000007948 */ /* 0x000fea0003800000 */
[----:B------:R-:W-:Y:S01]  /*e6f0*/  SHF.R.U32.HI R6, RZ, 0x4, R6 ;  /* 0x00000004ff067819 */ /* 0x000fe20000011606 */
[----:B------:R-:W-:Y:S01]  /*e700*/  IMAD.MOV.U32 R11, RZ, RZ, -0x7fffffe0 ;  /* 0x80000020ff0b7424 */ /* 0x000fe200078e00ff */
[----:B------:R-:W-:Y:S01]  /*e710*/  WARPGROUP.ARRIVE ;  /* 0x00000000000079c5 */ /* 0x000fe20000000000 */
[----:B------:R-:W-:Y:S01]  /*e720*/  IMAD.MOV.U32 R13, RZ, RZ, -0x7fffffe0 ;  /* 0x80000020ff0d7424 */ /* 0x000fe200078e00ff */
[----:B------:R-:W-:-:S02]  /*e730*/  LOP3.LUT R6, R6, 0x3fff, RZ, 0xc0, !PT ;  /* 0x00003fff06067812 */ /* 0x000fc400078ec0ff */
[C---:B------:R-:W-:Y:S02]  /*e740*/  R2UR UR7, R11.reuse ;  /* 0x000000000b0772ca */ /* 0x040fe400000e0000 */
[----:B------:R-:W-:Y:S02]  /*e750*/  LOP3.LUT R6, R6, 0x2000000, RZ, 0xfc, !PT ;  /* 0x0200000006067812 */ /* 0x000fe400078efcff */
[----:B------:R-:W-:Y:S01]  /*e760*/  R2UR UR35, R11 ;  /* 0x000000000b2372ca */ /* 0x000fe200000e0000 */
[----:B------:R-:W-:Y:S01]  /*e770*/  IMAD.MOV.U32 R11, RZ, RZ, 0x40000040 ;  /* 0x40000040ff0b7424 */ /* 0x000fe200078e00ff */
[----:B------:R-:W-:Y:S01]  /*e780*/  R2UR UR11, R13 ;  /* 0x000000000d0b72ca */ /* 0x000fe200000e0000 */
[----:B------:R-:W-:Y:S01]  /*e790*/  IMAD R10, R5, 0x600, R6 ;  /* 0x00000600050a7824 */ /* 0x000fe200078e0206 */
[----:B------:R-:W-:Y:S02]  /*e7a0*/  R2UR UR15, R13 ;  /* 0x000000000d0f72ca */ /* 0x000fe400000e0000 */
[----:B------:R-:W-:Y:S01]  /*e7b0*/  R2UR UR5, R11 ;  /* 0x000000000b0572ca */ /* 0x000fe200000e0000 */
[C---:B------:R-:W-:Y:S01]  /*e7c0*/  VIADD R12, R10.reuse, 0x40 ;  /* 0x000000400a0c7836 */ /* 0x040fe20000000000 */
[----:B------:R-:W-:Y:S01]  /*e7d0*/  R2UR UR6, R10 ;  /* 0x000000000a0672ca */ /* 0x000fe200000e0000 */
[----:B------:R-:W-:Y:S01]  /*e7e0*/  IMAD.MOV.U32 R11, RZ, RZ, 0x40000040 ;  /* 0x40000040ff0b7424 */ /* 0x000fe200078e00ff */
[----:B------:R-:W-:-:S02]  /*e7f0*/  R2UR UR19, R13 ;  /* 0x000000000d1372ca */ /* 0x000fc400000e0000 */
[----:B------:R-:W-:Y:S01]  /*e800*/  R2UR UR10, R12 ;  /* 0x000000000c0a72ca */ /* 0x000fe200000e0000 */
[----:B------:R-:W-:Y:S01]  /*e810*/  VIADD R12, R10, 0x80 ;  /* 0x000000800a0c7836 */ /* 0x000fe20000000000 */
[C---:B------:R-:W-:Y:S02]  /*e820*/  R2UR UR23, R13.reuse ;  /* 0x000000000d1772ca */ /* 0x040fe400000e0000 */
[C---:B------:R-:W-:Y:S02]  /*e830*/  R2UR UR27, R13.reuse ;  /* 0x000000000d1b72ca */ /* 0x040fe400000e0000 */
[----:B------:R-:W-:Y:S01]  /*e840*/  R2UR UR14, R12 ;  /* 0x000000000c0e72ca */ /* 0x000fe200000e0000 */
[----:B------:R-:W-:Y:S01]  /*e850*/  VIADD R12, R10, 0xc0 ;  /* 0x000000c00a0c7836 */ /* 0x000fe20000000000 */
[----:B------:R-:W-:Y:S01]  /*e860*/  R2UR UR31, R13 ;  /* 0x000000000d1f72ca */ /* 0x000fe200000e0000 */
[----:B------:R-:W-:Y:S01]  /*e870*/  IMAD.MOV.U32 R13, RZ, RZ, 0x40000040 ;  /* 0x40000040ff0d7424 */ /* 0x000fe200078e00ff */
[----:B------:R-:W-:-:S02]  /*e880*/  R2UR UR33, R11 ;  /* 0x000000000b2172ca */ /* 0x000fc400000e0000 */
[----:B------:R-:W-:Y:S01]  /*e890*/  R2UR UR18, R12 ;  /* 0x000000000c1272ca */ /* 0x000fe200000e0000 */
[----:B------:R-:W-:Y:S01]  /*e8a0*/  VIADD R12, R10, 0x100 ;  /* 0x000001000a0c7836 */ /* 0x000fe20000000000 */
[----:B------:R-:W-:Y:S01]  /*e8b0*/  R2UR UR9, R13 ;  /* 0x000000000d0972ca */ /* 0x000fe200000e0000 */
[----:B------:R-:W-:-:S03]  /*e8c0*/  IMAD.MOV.U32 R13, RZ, RZ, 0x40000040 ;  /* 0x40000040ff0d7424 */ /* 0x000fc600078e00ff */
[----:B------:R-:W-:Y:S01]  /*e8d0*/  R2UR UR22, R12 ;  /* 0x000000000c1672ca */ /* 0x000fe200000e0000 */
[----:B------:R-:W-:Y:S01]  /*e8e0*/  VIADD R12, R10, 0x140 ;  /* 0x000001400a0c7836 */ /* 0x000fe20000000000 */
[----:B------:R-:W-:Y:S01]  /*e8f0*/  R2UR UR13, R13 ;  /* 0x000000000d0d72ca */ /* 0x000fe200000e0000 */
[----:B------:R-:W-:-:S03]  /*e900*/  IMAD.MOV.U32 R13, RZ, RZ, 0x40000040 ;  /* 0x40000040ff0d7424 */ /* 0x000fc600078e00ff */
[----:B------:R-:W-:Y:S01]  /*e910*/  R2UR UR26, R12 ;  /* 0x000000000c1a72ca */ /* 0x000fe200000e0000 */
[C---:B------:R-:W-:Y:S01]  /*e920*/  VIADD R12, R10.reuse, 0x180 ;  /* 0x000001800a0c7836 */ /* 0x040fe20000000000 */
[----:B------:R-:W-:Y:S01]  /*e930*/  R2UR UR17, R13 ;  /* 0x000000000d1172ca */ /* 0x000fe200000e0000 */
[----:B------:R-:W-:Y:S02]  /*e940*/  VIADD R10, R10, 0x1c0 ;  /* 0x000001c00a0a7836 */ /* 0x000fe40000000000 */
[----:B------:R-:W-:Y:S01]  /*e950*/  IMAD.MOV.U32 R13, RZ, RZ, 0x40000040 ;  /* 0x40000040ff0d7424 */ /* 0x000fe200078e00ff */
[----:B------:R-:W-:Y:S02]  /*e960*/  R2UR UR30, R12 ;  /* 0x000000000c1e72ca */ /* 0x000fe400000e0000 */
[----:B------:R-:W-:Y:S02]  /*e970*/  R2UR UR34, R10 ;  /* 0x000000000a2272ca */ /* 0x000fe400000e0000 */
[----:B------:R-:W-:Y:S01]  /*e980*/  R2UR UR21, R13 ;  /* 0x000000000d1572ca */ /* 0x000fe200000e0000 */
[----:B------:R-:W-:-:S05]  /*e990*/  IMAD.MOV.U32 R13, RZ, RZ, 0x40000040 ;  /* 0x40000040ff0d7424 */ /* 0x000fca00078e00ff */
[----:B------:R-:W-:Y:S01]  /*e9a0*/  R2UR UR25, R13 ;  /* 0x000000000d1972ca */ /* 0x000fe200000e0000 */
[----:B------:R-:W-:-:S05]  /*e9b0*/  IMAD.MOV.U32 R13, RZ, RZ, 0x40000040 ;  /* 0x40000040ff0d7424 */ /* 0x000fca00078e00ff */
[----:B------:R-:W-:Y:S02]  /*e9c0*/  R2UR UR29, R13 ;  /* 0x000000000d1d72ca */ /* 0x000fe400000e0000 */
[----:B--2---:R-:W-:Y:S02]  /*e9d0*/  LOP3.LUT R10, R14, 0x10000, RZ, 0xfc, !PT ;  /* 0x000100000e0a7812 */ /* 0x004fe400078efcff */
[----:B------:R-:W0:Y:S02]  /*e9e0*/  S2R R14, SR_TID.X ;  /* 0x00000000000e7919 */ /* 0x000e240000002100 */
[C---:B------:R-:W-:Y:S01]  /*e9f0*/  R2UR UR4, R10.reuse ;  /* 0x000000000a0472ca */ /* 0x040fe200000e0000 */
[----:B------:R-:W-:-:S05]  /*ea00*/  VIADD R12, R10, 0x2 ;  /* 0x000000020a0c7836 */ /* 0x000fca0000000000 */
[----:B------:R-:W-:Y:S01]  /*ea10*/  R2UR UR8, R12 ;  /* 0x000000000c0872ca */ /* 0x000fe200000e0000 */
[----:B------:R-:W-:-:S05]  /*ea20*/  VIADD R12, R10, 0x4 ;  /* 0x000000040a0c7836 */ /* 0x000fca0000000000 */
[----:B------:R-:W-:Y:S01]  /*ea30*/  R2UR UR12, R12 ;  /* 0x000000000c0c72ca */ /* 0x000fe200000e0000 */
[----:B------:R-:W-:Y:S01]  /*ea40*/  HGMMA.64x96x16.F32.BF16 R88, gdesc[UR4].tnspB, R88, gsb0 ;  /* 0x41600000045879f0 */ /* 0x000fe20008001858 */
[----:B------:R-:W-:-:S05]  /*ea50*/  VIADD R12, R10, 0x6 ;  /* 0x000000060a0c7836 */ /* 0x000fca0000000000 */
[----:B------:R-:W-:Y:S01]  /*ea60*/  R2UR UR16, R12 ;  /* 0x000000000c1072ca */ /* 0x000fe200000e0000 */
[----:B------:R-:W-:-:S05]  /*ea70*/  VIADD R12, R10, 0x600 ;  /* 0x000006000a0c7836 */ /* 0x000fca0000000000 */
[----:B------:R-:W-:Y:S01]  /*ea80*/  R2UR UR20, R12 ;  /* 0x000000000c1472ca */ /* 0x000fe200000e0000 */
[----:B------:R-:W-:Y:S01]  /*ea90*/  VIADD R12, R10, 0x602 ;  /* 0x000006020a0c7836 */ /* 0x000fe20000000000 */
[----:B0-----:R-:W-:-:S04]  /*eaa0*/  SHF.R.U32.HI R6, RZ, 0x7, R14 ;  /* 0x00000007ff067819 */ /* 0x001fc8000001160e */
[----:B------:R-:W-:Y:S01]  /*eab0*/  R2UR UR24, R12 ;  /* 0x000000000c1872ca */ /* 0x000fe200000e0000 */
[C---:B------:R-:W-:Y:S01]  /*eac0*/  VIADD R12, R10.reuse, 0x604 ;  /* 0x000006040a0c7836 */ /* 0x040fe20000000000 */
[----:B------:R-:W-:Y:S01]  /*ead0*/  IADD3 R10, R10, 0x606, RZ ;  /* 0x000006060a0a7810 */ /* 0x000fe20007ffe0ff */
[----:B------:R-:W-:Y:S01]  /*eae0*/  VIADD R6, R6, 0x9 ;  /* 0x0000000906067836 */ /* 0x000fe20000000000 */
[----:B------:R-:W-:Y:S02]  /*eaf0*/  ISETP.GE.U32.AND P1, PT, R14, 0x180, PT ;  /* 0x000001800e00780c */ /* 0x000fe40003f26070 */
[----:B------:R-:W-:Y:S02]  /*eb00*/  R2UR UR28, R12 ;  /* 0x000000000c1c72ca */ /* 0x000fe400000e0000 */
[----:B------:R-:W-:Y:S02]  /*eb10*/  R2UR UR32, R10 ;  /* 0x000000000a2072ca */ /* 0x000fe400000e0000 */
[----:B------:R-:W-:Y:S01]  /*eb20*/  SEL R6, R6, 0x9, !P1 ;  /* 0x0000000906067807 */ /* 0x000fe20004800000 */
[----:B------:R-:W-:-:S02]  /*eb30*/  WARPGROUP.DEPBAR.LE gsb0, 0x0 ;  /* 0x00008000000079c5 */ /* 0x000fc40000010000 */
[----:B------:R-:W-:-:S06]  /*eb40*/  WARPGROUP.ARRIVE ;  /* 0x00000000000079c5 */ /* 0x000fcc0000000000 */
[----:B------:R-:W-:Y:S03]  /*eb50*/  HGMMA.64x96x16.F32.BF16 R88, gdesc[UR8].tnspB, R88, gsb0 ;  /* 0x41600000085879f0 */ /* 0x000fe60008001858 */
[----:B------:R-:W-:Y:S02]  /*eb60*/  WARPGROUP.DEPBAR.LE gsb0, 0x0 ;  /* 0x00008000000079c5 */ /* 0x000fe40000010000 */
        /* <DEDUP_REMOVED lines=18> */
[----:B------:R0:W-:Y:S06]  /*ec90*/  BAR.ARV R6, 0x100 ;  /* 0x000400060000751d */ /* 0x0001ec0000002000 */
[----:B------:R-:W-:Y:S05]  /*eca0*/  @!P0 BRA `(.L_x_515) ;  /* 0x0000000000048947 */ /* 0x000fea0003800000 */
[----:B------:R-:W-:Y:S01]  /*ecb0*/  BPT.TRAP 0x1 ;  /* 0x000000040000795c */ /* 0x000fe20000300000 */
.L_x_515:
[----:B------:R-:W-:Y:S01]  /*ecc0*/  FMUL.FTZ R12, R24, UR41 ;  /* 0x00000029180c7c20 */ /* 0x000fe20008410000 */
[----:B------:R-:W-:Y:S01]  /*ecd0*/  FMUL.FTZ R20, R25, UR41 ;  /* 0x0000002919147c20 */ /* 0x000fe20008410000 */
[----:B------:R-:W-:Y:S01]  /*ece0*/  FMUL.FTZ R21, R28, UR41 ;  /* 0x000000291c157c20 */ /* 0x000fe20008410000 */
[----:B0-----:R-:W-:Y:S02]  /*ecf0*/  IMAD R6, R141, 0x8, R2 ;  /* 0x000000088d067824 */ /* 0x001fe400078e0202 */
[----:B------:R-:W-:Y:S01]  /*ed00*/  FMUL.FTZ R24, R29, UR41 ;  /* 0x000000291d187c20 */ /* 0x000fe20008410000 */
[----:B------:R-:W-:Y:S01]  /*ed10*/  IMAD.U32 R9, RZ, RZ, UR38 ;  /* 0x00000026ff097e24 */ /* 0x000fe2000f8e00ff */
[----:B------:R-:W0:Y:S01]  /*ed20*/  MUFU.TANH R12, R12 ;  /* 0x0000000c000c7308 */ /* 0x000e220000002400 */
[----:B------:R-:W-:Y:S02]  /*ed30*/  VIADD R6, R6, 0x2d840 ;  /* 0x0002d84006067836 */ /* 0x000fe40000000000 */
[----:B------:R-:W-:Y:S01]  /*ed40*/  FMUL.FTZ R26, R26, UR41 ;  /* 0x000000291a1a7c20 */ /* 0x000fe20008410000 */
[----:B------:R-:W-:Y:S01]  /*ed50*/  FMUL.FTZ R25, R32, UR41 ;  /* 0x0000002920197c20 */ /* 0x000fe20008410000 */
[----:B------:R-:W-:Y:S01]  /*ed60*/  FMUL.FTZ R27, R27, UR41 ;  /* 0x000000291b1b7c20 */ /* 0x000fe20008410000 */
[----:B------:R-:W-:Y:S01]  /*ed70*/  FMUL.FTZ R30, R30, UR41 ;  /* 0x000000291e1e7c20 */ /* 0x000fe20008410000 */
[----:B------:R-:W-:Y:S01]  /*ed80*/  PRMT R6, R9, 0x654, R6 ;  /* 0x0000065409067816 */ /* 0x000fe20000000006 */
[----:B------:R-:W-:Y:S01]  /*ed90*/  FMUL.FTZ R28, R37, UR41 ;  /* 0x00000029251c7c20 */ /* 0x000fe20008410000 */
[----:B------:R-:W1:Y:S01]  /*eda0*/  MUFU.TANH R20, R20 ;  /* 0x0000001400147308 */ /* 0x000e620000002400 */
[----:B------:R-:W-:Y:S01]  /*edb0*/  FMUL.FTZ R34, R34, UR41 ;  /* 0x0000002922227c20 */ /* 0x000fe20008410000 */
[----:B------:R0:W-:Y:S01]  /*edc0*/  SYNCS.ARRIVE.TRANS64.RED.A1T0 RZ, [R6+URZ], RZ ;  /* 0x000000ff06ff79a7 */ /* 0x0001e2000810043f */
[----:B------:R-:W-:Y:S01]  /*edd0*/  FMUL.FTZ R32, R41, UR41 ;  /* 0x0000002929207c20 */ /* 0x000fe20008410000 */
[----:B------:R-:W-:Y:S01]  /*ede0*/  FMUL.FTZ R37, R48, UR41 ;  /* 0x0000002930257c20 */ /* 0x000fe20008410000 */
[----:B------:R-:W-:Y:S01]  /*edf0*/  FMUL.FTZ R144, R56, UR41 ;  /* 0x0000002938907c20 */ /* 0x000fe20008410000 */
[----:B------:R-:W-:Y:S01]  /*ee00*/  FMUL.FTZ R146, R57, UR41 ;  /* 0x0000002939927c20 */ /* 0x000fe20008410000 */
[----:B------:R-:W-:Y:S01]  /*ee10*/  FMUL.FTZ R145, R60, UR41 ;  /* 0x000000293c917c20 */ /* 0x000fe20008410000 */
[----:B------:R-:W2:Y:S01]  /*ee20*/  MUFU.TANH R21, R21 ;  /* 0x0000001500157308 */ /* 0x000ea20000002400 */
[----:B------:R-:W-:Y:S01]  /*ee30*/  FMUL.FTZ R147, R61, UR41 ;  /* 0x000000293d937c20 */ /* 0x000fe20008410000 */
[----:B0-----:R-:W-:Y:S01]  /*ee40*/  FMNMX.FTZ R6, R12, R7, !PT ;  /* 0x000000070c067209 */ /* 0x001fe20007810000 */
        /* <DEDUP_REMOVED lines=13> */
[----:B------:R1:W3:Y:S01]  /*ef20*/  MUFU.TANH R14, R26 ;  /* 0x0000001a000e7308 */ /* 0x0002e20000002400 */
        /* <DEDUP_REMOVED lines=8> */
[----:B-1----:R-:W-:Y:S01]  /*efb0*/  FMUL.FTZ R26, R33, UR41 ;  /* 0x00000029211a7c20 */ /* 0x002fe20008410000 */
[----:B0-----:R-:W-:Y:S01]  /*efc0*/  FMNMX.FTZ R6, R24, R6, !PT ;  /* 0x0000000618067209 */ /* 0x001fe20007810000 */
[----:B------:R-:W-:Y:S01]  /*efd0*/  FMUL.FTZ R68, R46, UR41 ;  /* 0x000000292e447c20 */ /* 0x000fe20008410000 */
[----:B------:R-:W-:Y:S01]  /*efe0*/  FMUL.FTZ R33, R51, UR41 ;  /* 0x0000002933217c20 */ /* 0x000fe20008410000 */
[----:B------:R-:W-:Y:S01]  /*eff0*/  FMUL.FTZ R64, R54, UR41 ;  /* 0x0000002936407c20 */ /* 0x000fe20008410000 */
[----:B------:R-:W-:Y:S01]  /*f000*/  FMUL.FTZ R61, R58, UR41 ;  /* 0x000000293a3d7c20 */ /* 0x000fe20008410000 */
[----:B------:R-:W-:Y:S01]  /*f010*/  FMUL.FTZ R60, R59, UR41 ;  /* 0x000000293b3c7c20 */ /* 0x000fe20008410000 */
[----:B------:R0:W1:Y:S01]  /*f020*/  MUFU.TANH R13, R27 ;  /* 0x0000001b000d7308 */ /* 0x0000620000002400 */
[----:B---3--:R-:W-:-:S02]  /*f030*/  IMAD.MOV.U32 R38, RZ, RZ, R14 ;  /* 0x000000ffff267224 */ /* 0x008fc400078e000e */
[----:B------:R-:W-:Y:S01]  /*f040*/  FMUL.FTZ R14, R42, UR41 ;  /* 0x000000292a0e7c20 */ /* 0x000fe20008410000 */
[----:B------:R-:W-:Y:S01]  /*f050*/  FMUL.FTZ R57, R62, UR41 ;  /* 0x000000293e397c20 */ /* 0x000fe20008410000 */
[----:B------:R-:W-:Y:S01]  /*f060*/  FMUL.FTZ R56, R63, UR41 ;  /* 0x000000293f387c20 */ /* 0x000fe20008410000 */
[----:B------:R-:W-:Y:S01]  /*f070*/  FMUL.FTZ R48, R70, UR41 ;  /* 0x0000002946307c20 */ /* 0x000fe20008410000 */
[----:B------:R-:W-:Y:S01]  /*f080*/  FMUL.FTZ R41, R74, UR41 ;  /* 0x000000294a297c20 */ /* 0x000fe20008410000 */
[----:B------:R-:W-:Y:S01]  /*f090*/  FMUL.FTZ R154, R75, UR41 ;  /* 0x000000294b9a7c20 */ /* 0x000fe20008410000 */
[----:B------:R-:W3:Y:S01]  /*f0a0*/  MUFU.TANH R26, R26 ;  /* 0x0000001a001a7308 */ /* 0x000ee20000002400 */
[----:B0-----:R-:W-:Y:S01]  /*f0b0*/  FMUL.FTZ R27, R36, UR41 ;  /* 0x00000029241b7c20 */ /* 0x001fe20008410000 */
[----:B--2---:R-:W-:Y:S01]  /*f0c0*/  FMNMX.FTZ R6, R25, R6, !PT ;  /* 0x0000000619067209 */ /* 0x004fe20007810000 */
[----:B------:R-:W-:Y:S01]  /*f0d0*/  FMUL.FTZ R36, R45, UR41 ;  /* 0x000000292d247c20 */ /* 0x000fe20008410000 */
[----:B------:R-:W-:Y:S01]  /*f0e0*/  FMUL.FTZ R45, R53, UR41 ;  /* 0x00000029352d7c20 */ /* 0x000fe20008410000 */
[----:B------:R-:W-:Y:S01]  /*f0f0*/  FMUL.FTZ R53, R66, UR41 ;  /* 0x0000002942357c20 */ /* 0x000fe20008410000 */
[----:B------:R-:W-:Y:S01]  /*f100*/  FMUL.FTZ R153, R78, UR41 ;  /* 0x000000294e997c20 */ /* 0x000fe20008410000 */
[----:B------:R-:W-:Y:S01]  /*f110*/  FMUL.FTZ R82, R82, UR41 ;  /* 0x0000002952527c20 */ /* 0x000fe20008410000 */
[----:B------:R-:W0:Y:S01]  /*f120*/  MUFU.TANH R27, R27 ;  /* 0x0000001b001b7308 */ /* 0x000e220000002400 */
[----:B-1----:R-:W-:-:S02]  /*f130*/  IMAD.MOV.U32 R42, RZ, RZ, R13 ;  /* 0x000000ffff2a7224 */ /* 0x002fc400078e000d */
[----:B------:R-:W-:Y:S01]  /*f140*/  FMUL.FTZ R13, R50, UR41 ;  /* 0x00000029320d7c20 */ /* 0x000fe20008410000 */
[----:B------:R-:W-:Y:S01]  /*f150*/  IMAD.MOV.U32 R78, RZ, RZ, R38 ;  /* 0x000000ffff4e7224 */ /* 0x000fe200078e0026 */
[----:B------:R-:W-:-:S03]  /*f160*/  UMOV UR45, UR44 ;  /* 0x0000002c002d7c82 */ /* 0x000fc60008000000 */
[----:B------:R1:W-:Y:S01]  /*f170*/  MUFU.TANH R11, R30 ;  /* 0x0000001e000b7308 */ /* 0x0003e20000002400 */
[----:B---3--:R-:W-:-:S07]  /*f180*/  FMNMX.FTZ R6, R26, R6, !PT ;  /* 0x000000061a067209 */ /* 0x008fce0007810000 */
[----:B------:R-:W2:Y:S01]  /*f190*/  MUFU.TANH R28, R28 ;  /* 0x0000001c001c7308 */ /* 0x000ea20000002400 */
[----:B-1----:R-:W-:Y:S01]  /*f1a0*/  FMUL.FTZ R30, R40, UR41 ;  /* 0x00000029281e7c20 */ /* 0x002fe20008410000 */
[----:B0-----:R-:W-:Y:S01]  /*f1b0*/  FMNMX.FTZ R6, R27, R6, !PT ;  /* 0x000000061b067209 */ /* 0x001fe20007810000 */
[----:B------:R-:W-:Y:S01]  /*f1c0*/  FMUL.FTZ R40, R49, UR41 ;  /* 0x0000002931287c20 */ /* 0x000fe20008410000 */
[----:B------:R-:W-:-:S04]  /*f1d0*/  FMUL.FTZ R49, R71, UR41 ;  /* 0x0000002947317c20 */ /* 0x000fc80008410000 */
[----:B------:R-:W0:Y:S08]  /*f1e0*/  MUFU.TANH R30, R30 ;  /* 0x0000001e001e7308 */ /* 0x000e300000002400 */
[----:B------:R1:W3:Y:S01]  /*f1f0*/  MUFU.TANH R15, R34 ;  /* 0x00000022000f7308 */ /* 0x0002e20000002400 */
[----:B--2---:R-:W-:-:S07]  /*f200*/  FMNMX.FTZ R6, R28, R6, !PT ;  /* 0x000000061c067209 */ /* 0x004fce0007810000 */
[----:B------:R-:W2:Y:S01]  /*f210*/  MUFU.TANH R32, R32 ;  /* 0x0000002000207308 */ /* 0x000ea20000002400 */
[----:B-1----:R-:W-:Y:S01]  /*f220*/  FMUL.FTZ R34, R44, UR41 ;  /* 0x000000292c227c20 */ /* 0x002fe20008410000 */
[----:B0-----:R-:W-:Y:S01]  /*f230*/  FMNMX.FTZ R6, R30, R6, !PT ;  /* 0x000000061e067209 */ /* 0x001fe20007810000 */
[----:B------:R-:W-:Y:S01]  /*f240*/  FMUL.FTZ R44, R52, UR41 ;  /* 0x00000029342c7c20 */ /* 0x000fe20008410000 */
[----:B------:R-:W-:-:S04]  /*f250*/  FMUL.FTZ R52, R67, UR41 ;  /* 0x0000002943347c20 */ /* 0x000fc80008410000 */
[----:B------:R-:W0:Y:S01]  /*f260*/  MUFU.TANH R34, R34 ;  /* 0x0000002200227308 */ /* 0x000e220000002400 */
[----:B---3--:R-:W-:-:S07]  /*f270*/  IMAD.MOV.U32 R74, RZ, RZ, R15 ;  /* 0x000000ffff4a7224 */ /* 0x008fce00078e000f */
        /* <DEDUP_REMOVED lines=42> */
[----:B------:R1:W-:Y:S01]  /*f520*/  MUFU.TANH R10, R31 ;  /* 0x0000001f000a7308 */ /* 0x0003e20000002400 */
[----:B--2---:R-:W-:-:S07]  /*f530*/  FMNMX.FTZ R6, R84, R6, !PT ;  /* 0x0000000654067209 */ /* 0x004fce0007810000 */
[----:B------:R2:W3:Y:S01]  /*f540*/  MUFU.TANH R152, R35 ;  /* 0x0000002300987308 */ /* 0x0004e20000002400 */
[----:B0-----:R-:W-:Y:S01]  /*f550*/  FMNMX.FTZ R6, R85, R6, !PT ;  /* 0x0000000655067209 */ /* 0x001fe20007810000 */
[----:B-1----:R-:W-:-:S04]  /*f560*/  FMUL.FTZ R31, R47, UR41 ;  /* 0x000000292f1f7c20 */ /* 0x002fc80008410000 */
[----:B------:R-:W0:Y:S02]  /*f570*/  SHFL.BFLY PT, R9, R6, 0x2, 0x1f ;  /* 0x0c401f0006097f89 */ /* 0x000e2400000e0000 */
[----:B------:R-:W1:Y:S01]  /*f580*/  MUFU.TANH R72, R72 ;  /* 0x0000004800487308 */ /* 0x000e620000002400 */
[----:B--2---:R-:W-:-:S07]  /*f590*/  FMUL.FTZ R35, R55, UR41 ;  /* 0x0000002937237c20 */ /* 0x004fce0008410000 */
[----:B------:R-:W2:Y:S01]  /*f5a0*/  MUFU.TANH R39, R39 ;  /* 0x0000002700277308 */ /* 0x000ea20000002400 */
[----:B---3--:R-:W-:-:S07]  /*f5b0*/  IMAD.MOV.U32 R70, RZ, RZ, R152 ;  /* 0x000000ffff467224 */ /* 0x008fce00078e0098 */
[----:B------:R-:W3:Y:S01]  /*f5c0*/  MUFU.TANH R14, R14 ;  /* 0x0000000e000e7308 */ /* 0x000ee20000002400 */
[----:B0-----:R-:W-:-:S07]  /*f5d0*/  FMNMX.FTZ R6, R6, R9, !PT ;  /* 0x0000000906067209 */ /* 0x001fce0007810000 */
[----:B------:R-:W0:Y:S01]  /*f5e0*/  MUFU.TANH R29, R29 ;  /* 0x0000001d001d7308 */ /* 0x000e220000002400 */
[----:B------:R-:W4:Y:S07]  /*f5f0*/  SHFL.BFLY PT, R9, R6, 0x1, 0x1f ;  /* 0x0c201f0006097f89 */ /* 0x000f2e00000e0000 */
[----:B------:R-:W5:Y:S08]  /*f600*/  MUFU.TANH R68, R68 ;  /* 0x0000004400447308 */ /* 0x000f700000002400 */
[----:B------:R-:W5:Y:S08]  /*f610*/  MUFU.TANH R31, R31 ;  /* 0x0000001f001f7308 */ /* 0x000f700000002400 */
[----:B------:R-:W5:Y:S01]  /*f620*/  MUFU.TANH R13, R13 ;  /* 0x0000000d000d7308 */ /* 0x000f620000002400 */
[----:B----4-:R-:W-:-:S02]  /*f630*/  FMNMX.FTZ R6, R6, R9, !PT ;  /* 0x0000000906067209 */ /* 0x010fc40007810000 */
[----:B------:R-:W-:-:S05]  /*f640*/  FMNMX.FTZ R9, R38, R8, !PT ;  /* 0x0000000826097209 */ /* 0x000fca0007810000 */
[----:B------:R-:W4:Y:S01]  /*f650*/  MUFU.TANH R33, R33 ;  /* 0x0000002100217308 */ /* 0x000f220000002400 */
[----:B------:R-:W-:Y:S01]  /*f660*/  FMNMX.FTZ R9, R42, R9, !PT ;  /* 0x000000092a097209 */ /* 0x000fe20007810000 */
[C---:B------:R-:W-:Y:S01]  /*f670*/  FMUL.FTZ R43, R6.reuse, UR45 ;  /* 0x0000002d062b7c20 */ /* 0x040fe20008410000 */
[----:B------:R-:W-:Y:S02]  /*f680*/  FADD.FTZ R7, -R6, R7 ;  /* 0x0000000706077221 */ /* 0x000fe40000010100 */
[----:B------:R-:W-:Y:S01]  /*f690*/  FMNMX.FTZ R9, R11, R9, !PT ;  /* 0x000000090b097209 */ /* 0x000fe20007810000 */
[--C-:B------:R-:W-:Y:S01]  /*f6a0*/  FFMA.FTZ R25, R25, UR45, -R43.reuse ;  /* 0x0000002d19197c23 */ /* 0x100fe2000801082b */
[--C-:B------:R-:W-:Y:S01]  /*f6b0*/  FFMA.FTZ R71, R32, UR45, -R43.reuse ;  /* 0x0000002d20477c23 */ /* 0x100fe2000801082b */
[----:B------:R-:W4:Y:S01]  /*f6c0*/  MUFU.TANH R64, R64 ;  /* 0x0000004000407308 */ /* 0x000f220000002400 */
[----:B------:R-:W-:Y:S01]  /*f6d0*/  FMNMX.FTZ R9, R10, R9, !PT ;  /* 0x000000090a097209 */ /* 0x000fe20007810000 */
[--C-:B------:R-:W-:Y:S01]  /*f6e0*/  FFMA.FTZ R45, R45, UR45, -R43.reuse ;  /* 0x0000002d2d2d7c23 */ /* 0x100fe2000801082b */
[--C-:B------:R-:W-:Y:S01]  /*f6f0*/  FFMA.FTZ R32, R36, UR45, -R43.reuse ;  /* 0x0000002d24207c23 */ /* 0x100fe2000801082b */
[----:B------:R-:W-:Y:S01]  /*f700*/  FFMA.FTZ R76, R76, UR45, -R43 ;  /* 0x0000002d4c4c7c23 */ /* 0x000fe2000801082b */
[----:B------:R-:W-:Y:S01]  /*f710*/  FMNMX.FTZ R9, R15, R9, !PT ;  /* 0x000000090f097209 */ /* 0x000fe20007810000 */
[----:B------:R-:W-:Y:S01]  /*f720*/  FMUL.FTZ R15, R83, UR41 ;  /* 0x00000029530f7c20 */ /* 0x000fe20008410000 */
[----:B------:R-:W-:Y:S01]  /*f730*/  IMAD.MOV.U32 R83, RZ, RZ, R10 ;  /* 0x000000ffff537224 */ /* 0x000fe200078e000a */
[----:B------:R-:W4:Y:S01]  /*f740*/  MUFU.TANH R35, R35 ;  /* 0x0000002300237308 */ /* 0x000f220000002400 */
[----:B------:R-:W-:Y:S01]  /*f750*/  FMNMX.FTZ R9, R152, R9, !PT ;  /* 0x0000000998097209 */ /* 0x000fe20007810000 */
[----:B------:R-:W-:Y:S01]  /*f760*/  FMUL.FTZ R152, R79, UR41 ;  /* 0x000000294f987c20 */ /* 0x000fe20008410000 */
[----:B------:R-:W-:Y:S01]  /*f770*/  FMUL.FTZ R10, R86, UR41 ;  /* 0x00000029560a7c20 */ /* 0x000fe20008410000 */
[----:B------:R-:W-:Y:S01]  /*f780*/  IMAD.MOV.U32 R86, RZ, RZ, R11 ;  /* 0x000000ffff567224 */ /* 0x000fe200078e000b */
[----:B-1----:R-:W-:Y:S01]  /*f790*/  FMNMX.FTZ R9, R72, R9, !PT ;  /* 0x0000000948097209 */ /* 0x002fe20007810000 */
[----:B------:R-:W-:Y:S01]  /*f7a0*/  FMUL.FTZ R11, R87, UR41 ;  /* 0x00000029570b7c20 */ /* 0x000fe20008410000 */
[--C-:B------:R-:W-:Y:S01]  /*f7b0*/  FFMA.FTZ R79, R20, UR45, -R43.reuse ;  /* 0x0000002d144f7c23 */ /* 0x100fe2000801082b */
[----:B------:R-:W1:Y:S01]  /*f7c0*/  MUFU.TANH R61, R61 ;  /* 0x0000003d003d7308 */ /* 0x000e620000002400 */
[----:B--2---:R-:W-:Y:S01]  /*f7d0*/  FMNMX.FTZ R9, R39, R9, !PT ;  /* 0x0000000927097209 */ /* 0x004fe20007810000 */
[----:B------:R-:W-:Y:S01]  /*f7e0*/  FFMA.FTZ R20, R80, UR45, -R43 ;  /* 0x0000002d50147c23 */ /* 0x000fe2000801082b */
[----:B------:R-:W-:-:S02]  /*f7f0*/  IMAD.MOV.U32 R87, RZ, RZ, R42 ;  /* 0x000000ffff577224 */ /* 0x000fc400078e002a */
[--C-:B------:R-:W-:Y:S01]  /*f800*/  FFMA.FTZ R46, R24, UR45, -R43.reuse ;  /* 0x0000002d182e7c23 */ /* 0x100fe2000801082b */
[----:B---3--:R-:W-:Y:S01]  /*f810*/  FMNMX.FTZ R9, R14, R9, !PT ;  /* 0x000000090e097209 */ /* 0x008fe20007810000 */
[--C-:B------:R-:W-:Y:S01]  /*f820*/  FFMA.FTZ R55, R65, UR45, -R43.reuse ;  /* 0x0000002d41377c23 */ /* 0x100fe2000801082b */
[--C-:B------:R-:W-:Y:S01]  /*f830*/  FFMA.FTZ R27, R27, UR45, -R43.reuse ;  /* 0x0000002d1b1b7c23 */ /* 0x100fe2000801082b */
[----:B------:R-:W2:Y:S01]  /*f840*/  MUFU.TANH R60, R60 ;  /* 0x0000003c003c7308 */ /* 0x000ea20000002400 */
[----:B0-----:R-:W-:Y:S01]  /*f850*/  FMNMX.FTZ R9, R29, R9, !PT ;  /* 0x000000091d097209 */ /* 0x001fe20007810000 */
[--C-:B------:R-:W-:Y:S01]  /*f860*/  FFMA.FTZ R42, R21, UR45, -R43.reuse ;  /* 0x0000002d152a7c23 */ /* 0x100fe2000801082b */
[--C-:B------:R-:W-:Y:S01]  /*f870*/  FFMA.FTZ R75, R26, UR45, -R43.reuse ;  /* 0x0000002d1a4b7c23 */ /* 0x100fe2000801082b */
[--C-:B------:R-:W-:Y:S01]  /*f880*/  FFMA.FTZ R37, R37, UR45, -R43.reuse ;  /* 0x0000002d25257c23 */ /* 0x100fe2000801082b */
[----:B-----5:R-:W-:Y:S01]  /*f890*/  FMNMX.FTZ R9, R68, R9, !PT ;  /* 0x0000000944097209 */ /* 0x020fe20007810000 */
[--C-:B------:R-:W-:Y:S01]  /*f8a0*/  FFMA.FTZ R51, R69, UR45, -R43.reuse ;  /* 0x0000002d45337c23 */ /* 0x100fe2000801082b */
[--C-:B------:R-:W-:Y:S01]  /*f8b0*/  FFMA.FTZ R66, R77, UR45, -R43.reuse ;  /* 0x0000002d4d427c23 */ /* 0x100fe2000801082b */
[----:B------:R-:W0:Y:S01]  /*f8c0*/  MUFU.TANH R57, R57 ;  /* 0x0000003900397308 */ /* 0x000e220000002400 */
[----:B------:R-:W-:Y:S01]  /*f8d0*/  FMNMX.FTZ R9, R31, R9, !PT ;  /* 0x000000091f097209 */ /* 0x000fe20007810000 */
[--C-:B------:R-:W-:Y:S01]  /*f8e0*/  FFMA.FTZ R28, R28, UR45, -R43.reuse ;  /* 0x0000002d1c1c7c23 */ /* 0x100fe2000801082b */
[--C-:B------:R-:W-:Y:S01]  /*f8f0*/  FFMA.FTZ R47, R73, UR45, -R43.reuse ;  /* 0x0000002d492f7c23 */ /* 0x100fe2000801082b */
[--C-:B------:R-:W-:Y:S01]  /*f900*/  FFMA.FTZ R30, R30, UR45, -R43.reuse ;  /* 0x0000002d1e1e7c23 */ /* 0x100fe2000801082b */
[----:B------:R-:W-:Y:S01]  /*f910*/  FMNMX.FTZ R9, R13, R9, !PT ;  /* 0x000000090d097209 */ /* 0x000fe20007810000 */
[--C-:B------:R-:W-:Y:S01]  /*f920*/  FFMA.FTZ R34, R34, UR45, -R43.reuse ;  /* 0x0000002d22227c23 */ /* 0x100fe2000801082b */
[--C-:B------:R-:W-:Y:S01]  /*f930*/  FFMA.FTZ R67, R40, UR45, -R43.reuse ;  /* 0x0000002d28437c23 */ /* 0x100fe2000801082b */
[----:B------:R-:W3:Y:S01]  /*f940*/  MUFU.TANH R56, R56 ;  /* 0x0000003800387308 */ /* 0x000ee20000002400 */
[----:B----4-:R-:W-:Y:S01]  /*f950*/  FMNMX.FTZ R9, R33, R9, !PT ;  /* 0x0000000921097209 */ /* 0x010fe20007810000 */
[--C-:B------:R-:W-:Y:S01]  /*f960*/  FFMA.FTZ R44, R44, UR45, -R43.reuse ;  /* 0x0000002d2c2c7c23 */ /* 0x100fe2000801082b */
[--C-:B------:R-:W-:Y:S01]  /*f970*/  FFMA.FTZ R62, R144, UR45, -R43.reuse ;  /* 0x0000002d903e7c23 */ /* 0x100fe2000801082b */
[--C-:B------:R-:W-:Y:S01]  /*f980*/  FFMA.FTZ R63, R146, UR45, -R43.reuse ;  /* 0x0000002d923f7c23 */ /* 0x100fe2000801082b */
[----:B------:R-:W-:Y:S01]  /*f990*/  FMNMX.FTZ R9, R64, R9, !PT ;  /* 0x0000000940097209 */ /* 0x000fe20007810000 */
[--C-:B------:R-:W-:Y:S01]  /*f9a0*/  FFMA.FTZ R58, R145, UR45, -R43.reuse ;  /* 0x0000002d913a7c23 */ /* 0x100fe2000801082b */
[--C-:B------:R-:W-:Y:S01]  /*f9b0*/  FFMA.FTZ R59, R147, UR45, -R43.reuse ;  /* 0x0000002d933b7c23 */ /* 0x100fe2000801082b */
[----:B------:R-:W4:Y:S01]  /*f9c0*/  MUFU.TANH R53, R53 ;  /* 0x0000003500357308 */ /* 0x000f220000002400 */
[----:B------:R-:W-:Y:S01]  /*f9d0*/  FMNMX.FTZ R9, R35, R9, !PT ;  /* 0x0000000923097209 */ /* 0x000fe20007810000 */
[--C-:B------:R-:W-:Y:S01]  /*f9e0*/  FFMA.FTZ R54, R148, UR45, -R43.reuse ;  /* 0x0000002d94367c23 */ /* 0x100fe2000801082b */
[--C-:B------:R-:W-:Y:S01]  /*f9f0*/  FFMA.FTZ R50, R149, UR45, -R43.reuse ;  /* 0x0000002d95327c23 */ /* 0x100fe2000801082b */
[--C-:B------:R-:W-:Y:S01]  /*fa00*/  FFMA.FTZ R40, R150, UR45, -R43.reuse ;  /* 0x0000002d96287c23 */ /* 0x100fe2000801082b */
[----:B-1----:R-:W-:Y:S01]  /*fa10*/  FMNMX.FTZ R9, R61, R9, !PT ;  /* 0x000000093d097209 */ /* 0x002fe20007810000 */
[--C-:B------:R-:W-:Y:S01]  /*fa20*/  FFMA.FTZ R21, R81, UR45, -R43.reuse ;  /* 0x0000002d51157c23 */ /* 0x100fe2000801082b */
[----:B------:R-:W-:Y:S01]  /*fa30*/  FFMA.FTZ R84, R84, UR45, -R43 ;  /* 0x0000002d54547c23 */ /* 0x000fe2000801082b */
[----:B------:R-:W1:Y:S01]  /*fa40*/  MUFU.TANH R52, R52 ;  /* 0x0000003400347308 */ /* 0x000e620000002400 */
[----:B--2---:R-:W-:-:S04]  /*fa50*/  FMNMX.FTZ R9, R60, R9, !PT ;  /* 0x000000093c097209 */ /* 0x004fc80007810000 */
[----:B0-----:R-:W-:-:S03]  /*fa60*/  FMNMX.FTZ R9, R57, R9, !PT ;  /* 0x0000000939097209 */ /* 0x001fc60007810000 */
[----:B------:R-:W0:Y:S01]  /*fa70*/  MUFU.TANH R48, R48 ;  /* 0x0000003000307308 */ /* 0x000e220000002400 */
[----:B---3--:R-:W-:-:S04]  /*fa80*/  FMNMX.FTZ R9, R56, R9, !PT ;  /* 0x0000000938097209 */ /* 0x008fc80007810000 */
[----:B----4-:R-:W-:-:S03]  /*fa90*/  FMNMX.FTZ R9, R53, R9, !PT ;  /* 0x0000000935097209 */ /* 0x010fc60007810000 */
[----:B------:R-:W2:Y:S01]  /*faa0*/  MUFU.TANH R49, R49 ;  /* 0x0000003100317308 */ /* 0x000ea20000002400 */
[----:B-1----:R-:W-:-:S07]  /*fab0*/  FMNMX.FTZ R9, R52, R9, !PT ;  /* 0x0000000934097209 */ /* 0x002fce0007810000 */
[----:B------:R-:W1:Y:S01]  /*fac0*/  MUFU.TANH R41, R41 ;  /* 0x0000002900297308 */ /* 0x000e620000002400 */
[----:B0-----:R-:W-:-:S07]  /*fad0*/  FMNMX.FTZ R9, R48, R9, !PT ;  /* 0x0000000930097209 */ /* 0x001fce0007810000 */
[----:B------:R-:W0:Y:S01]  /*fae0*/  MUFU.TANH R154, R154 ;  /* 0x0000009a009a7308 */ /* 0x000e220000002400 */
[----:B--2---:R-:W-:-:S07]  /*faf0*/  FMNMX.FTZ R9, R49, R9, !PT ;  /* 0x0000000931097209 */ /* 0x004fce0007810000 */
        /* <DEDUP_REMOVED lines=12> */
[----:B------:R2:W-:Y:S01]  /*fbc0*/  MUFU.EX2 R36, R25 ;  /* 0x0000001900247308 */ /* 0x0005e20000000800 */
[----:B-1----:R-:W-:-:S07]  /*fbd0*/  FMNMX.FTZ R9, R10, R9, !PT ;  /* 0x000000090a097209 */ /* 0x002fce0007810000 */
[----:B------:R-:W-:Y:S01]  /*fbe0*/  MUFU.EX2 R65, R45 ;  /* 0x0000002d00417308 */ /* 0x000fe20000000800 */
[----:B0-----:R-:W-:-:S05]  /*fbf0*/  FMNMX.FTZ R9, R11, R9, !PT ;  /* 0x000000090b097209 */ /* 0x001fca0007810000 */
[----:B------:R-:W0:Y:S02]  /*fc00*/  SHFL.BFLY PT, R38, R9, 0x2, 0x1f ;  /* 0x0c401f0009267f89 */ /* 0x000e2400000e0000 */
[----:B------:R1:W-:Y:S08]  /*fc10*/  MUFU.EX2 R45, R76 ;  /* 0x0000004c002d7308 */ /* 0x0003f00000000800 */
[----:B------:R-:W-:Y:S08]  /*fc20*/  MUFU.EX2 R79, R79 ;  /* 0x0000004f004f7308 */ /* 0x000ff00000000800 */
[----:B------:R-:W-:Y:S01]  /*fc30*/  MUFU.EX2 R26, R42 ;  /* 0x0000002a001a7308 */ /* 0x000fe20000000800 */
[----:B0-----:R-:W-:-:S07]  /*fc40*/  FMNMX.FTZ R9, R9, R38, !PT ;  /* 0x0000002609097209 */ /* 0x001fce0007810000 */
[----:B------:R-:W-:Y:S01]  /*fc50*/  MUFU.EX2 R77, R46 ;  /* 0x0000002e004d7308 */ /* 0x000fe20000000800 */
[----:B------:R-:W0:Y:S07]  /*fc60*/  SHFL.BFLY PT, R38, R9, 0x1, 0x1f ;  /* 0x0c201f0009267f89 */ /* 0x000e2e00000e0000 */
[----:B------:R-:W-:Y:S08]  /*fc70*/  MUFU.EX2 R69, R32 ;  /* 0x0000002000457308 */ /* 0x000ff00000000800 */
[----:B------:R3:W-:Y:S08]  /*fc80*/  MUFU.EX2 R32, R37 ;  /* 0x0000002500207308 */ /* 0x0007f00000000800 */
[----:B------:R-:W-:Y:S01]  /*fc90*/  MUFU.EX2 R75, R75 ;  /* 0x0000004b004b7308 */ /* 0x000fe20000000800 */
[----:B0-----:R-:W-:-:S05]  /*fca0*/  FMNMX.FTZ R9, R9, R38, !PT ;  /* 0x0000002609097209 */ /* 0x001fca0007810000 */
[C---:B------:R-:W-:Y:S01]  /*fcb0*/  FADD.FTZ R38, -R9.reuse, R8 ;  /* 0x0000000809267221 */ /* 0x040fe20000010100 */
[----:B------:R-:W-:Y:S01]  /*fcc0*/  FMUL.FTZ R80, R9, UR45 ;  /* 0x0000002d09507c20 */ /* 0x000fe20008410000 */
[----:B------:R-:W-:Y:S01]  /*fcd0*/  FMUL.FTZ R8, R7, UR45 ;  /* 0x0000002d07087c20 */ /* 0x000fe20008410000 */
[----:B------:R-:W-:Y:S01]  /*fce0*/  MUFU.EX2 R73, R28 ;  /* 0x0000001c00497308 */ /* 0x000fe20000000800 */
[----:B------:R-:W-:Y:S01]  /*fcf0*/  FMUL.FTZ R7, R38, UR45 ;  /* 0x0000002d26077c20 */ /* 0x000fe20008410000 */
[--C-:B------:R-:W-:Y:S01]  /*fd00*/  FFMA.FTZ R78, R78, UR45, -R80.reuse ;  /* 0x0000002d4e4e7c23 */ /* 0x100fe20008010850 */
[--C-:B------:R-:W-:Y:S01]  /*fd10*/  FFMA.FTZ R38, R12, UR45, -R43.reuse ;  /* 0x0000002d0c267c23 */ /* 0x100fe2000801082b */
[--C-:B--2---:R-:W-:Y:S01]  /*fd20*/  FFMA.FTZ R25, R87, UR45, -R80.reuse ;  /* 0x0000002d57197c23 */ /* 0x104fe20008010850 */
[--C-:B-1----:R-:W-:Y:S01]  /*fd30*/  FFMA.FTZ R76, R86, UR45, -R80.reuse ;  /* 0x0000002d564c7c23 */ /* 0x102fe20008010850 */
[--C-:B------:R-:W-:Y:S01]  /*fd40*/  FFMA.FTZ R74, R74, UR45, -R80.reuse ;  /* 0x0000002d4a4a7c23 */ /* 0x100fe20008010850 */
[--C-:B---3--:R-:W-:Y:S01]  /*fd50*/  FFMA.FTZ R37, R70, UR45, -R80.reuse ;  /* 0x0000002d46257c23 */ /* 0x108fe20008010850 */
        /* <DEDUP_REMOVED lines=25> */
[--C-:B------:R-:W-:Y:S01]  /*fef0*/  FFMA.FTZ R14, R82, UR45, -R80.reuse ;  /* 0x0000002d520e7c23 */ /* 0x100fe20008010850 */
[--C-:B------:R-:W-:Y:S01]  /*ff00*/  FFMA.FTZ R15, R15, UR45, -R80.reuse ;  /* 0x0000002d0f0f7c23 */ /* 0x100fe20008010850 */
[--C-:B------:R-:W-:Y:S01]  /*ff10*/  FFMA.FTZ R10, R10, UR45, -R80.reuse ;  /* 0x0000002d0a0a7c23 */ /* 0x100fe20008010850 */
[----:B------:R-:W-:-:S04]  /*ff20*/  FFMA.FTZ R11, R11, UR45, -R80 ;  /* 0x0000002d0b0b7c23 */ /* 0x000fc80008010850 */
[----:B------:R-:W2:Y:S01]  /*ff30*/  MUFU.EX2 R25, R25 ;  /* 0x0000001900197308 */ /* 0x000ea20000000800 */
[----:B0-----:R-:W-:-:S04]  /*ff40*/  FFMA.FTZ R3, R8, R3, R24 ;  /* 0x0000000308037223 */ /* 0x001fc80000010018 */
[----:B------:R-:W-:-:S03]  /*ff50*/  FADD.FTZ R3, R79, R3 ;  /* 0x000000034f037221 */ /* 0x000fc60000010000 */
[----:B------:R0:W3:Y:S01]  /*ff60*/  MUFU.EX2 R38, R27 ;  /* 0x0000001b00267308 */ /* 0x0000e20000000800 */
[----:B-1----:R-:W-:Y:S01]  /*ff70*/  FFMA.FTZ R4, R7, R4, R78 ;  /* 0x0000000407047223 */ /* 0x002fe2000001004e */
[----:B------:R-:W-:-:S04]  /*ff80*/  FADD.FTZ R3, R26, R3 ;  /* 0x000000031a037221 */ /* 0x000fc80000010000 */
[----:B------:R-:W-:Y:S02]  /*ff90*/  FADD.FTZ R3, R77, R3 ;  /* 0x000000034d037221 */ /* 0x000fe40000010000 */
[----:B------:R-:W1:Y:S01]  /*ffa0*/  MUFU.EX2 R76, R76 ;  /* 0x0000004c004c7308 */ /* 0x000e620000000800 */
[----:B0-----:R-:W-:Y:S01]  /*ffb0*/  FFMA.FTZ R27, R83, UR45, -R80 ;  /* 0x0000002d531b7c23 */ /* 0x001fe20008010850 */
[----:B--2---:R-:W-:Y:S01]  /*ffc0*/  FADD.FTZ R4, R25, R4 ;  /* 0x0000000419047221 */ /* 0x004fe20000010000 */
[----:B------:R-:W-:-:S04]  /*ffd0*/  FADD.FTZ R3, R36, R3 ;  /* 0x0000000324037221 */ /* 0x000fc80000010000 */
[----:B------:R-:W-:Y:S01]  /*ffe0*/  FADD.FTZ R3, R75, R3 ;  /* 0x000000034b037221 */ /* 0x000fe20000010000 */
[----:B------:R-:W0:Y:S03]  /*fff0*/  MUFU.EX2 R27, R27 ;  /* 0x0000001b001b7308 */ /* 0x000e260000000800 */
[----:B---3--:R-:W-:-:S04]  /*10000*/  FADD.FTZ R3, R38, R3 ;  /* 0x0000000326037221 */ /* 0x008fc80000010000 */
[----:B------:R-:W-:Y:S01]  /*10010*/  FADD.FTZ R3, R73, R3 ;  /* 0x0000000349037221 */ /* 0x000fe20000010000 */
        /* <DEDUP_REMOVED lines=20> */
[----:B------:R1:W-:Y:S01]  /*10160*/  MUFU.EX2 R42, R66 ;  /* 0x00000042002a7308 */ /* 0x0003e20000000800 */
[----:B0-----:R-:W-:-:S04]  /*10170*/  FADD.FTZ R3, R30, R3 ;  /* 0x000000031e037221 */ /* 0x001fc80000010000 */
[----:B------:R-:W-:-:S03]  /*10180*/  FADD.FTZ R3, R69, R3 ;  /* 0x0000000345037221 */ /* 0x000fc60000010000 */
[----:B------:R-:W0:Y:S01]  /*10190*/  MUFU.EX2 R31, R31 ;  /* 0x0000001f001f7308 */ /* 0x000e220000000800 */
[----:B-1----:R-:W-:Y:S01]  /*101a0*/  FFMA.FTZ R66, R13, UR45, -R80 ;  /* 0x0000002d0d427c23 */ /* 0x002fe20008010850 */
[----:B--2---:R-:W-:Y:S01]  /*101b0*/  FADD.FTZ R4, R68, R4 ;  /* 0x0000000444047221 */ /* 0x004fe20000010000 */
[----:B------:R-:W-:-:S05]  /*101c0*/  FADD.FTZ R3, R32, R3 ;  /* 0x0000000320037221 */ /* 0x000fca0000010000 */
[----:B------:R-:W1:Y:S08]  /*101d0*/  MUFU.EX2 R66, R66 ;  /* 0x0000004200427308 */ /* 0x000e700000000800 */
[----:B------:R-:W2:Y:S01]  /*101e0*/  MUFU.EX2 R67, R67 ;  /* 0x0000004300437308 */ /* 0x000ea20000000800 */
[----:B0-----:R-:W-:-:S07]  /*101f0*/  FADD.FTZ R4, R31, R4 ;  /* 0x000000041f047221 */ /* 0x001fce0000010000 */
[----:B------:R-:W0:Y:S01]  /*10200*/  MUFU.EX2 R33, R33 ;  /* 0x0000002100217308 */ /* 0x000e220000000800 */
[----:B-1----:R-:W-:-:S07]  /*10210*/  FADD.FTZ R4, R66, R4 ;  /* 0x0000000442047221 */ /* 0x002fce0000010000 */
[----:B------:R1:W3:Y:S01]  /*10220*/  MUFU.EX2 R34, R44 ;  /* 0x0000002c00227308 */ /* 0x0002e20000000800 */
[----:B--2---:R-:W-:-:S07]  /*10230*/  FADD.FTZ R3, R67, R3 ;  /* 0x0000000343037221 */ /* 0x004fce0000010000 */
[----:B------:R-:W2:Y:S01]  /*10240*/  MUFU.EX2 R64, R64 ;  /* 0x0000004000407308 */ /* 0x000ea20000000800 */
[----:B0-----:R-:W-:Y:S01]  /*10250*/  FADD.FTZ R4, R33, R4 ;  /* 0x0000000421047221 */ /* 0x001fe20000010000 */
[----:B-1----:R-:W-:-:S06]  /*10260*/  FFMA.FTZ R44, R152, UR45, -R80 ;  /* 0x0000002d982c7c23 */ /* 0x002fcc0008010850 */
[----:B------:R-:W0:Y:S01]  /*10270*/  MUFU.EX2 R35, R35 ;  /* 0x0000002300237308 */ /* 0x000e220000000800 */
[----:B---3--:R-:W-:-:S04]  /*10280*/  FADD.FTZ R3, R34, R3 ;  /* 0x0000000322037221 */ /* 0x008fc80000010000 */
[----:B------:R-:W-:-:S03]  /*10290*/  FADD.FTZ R3, R65, R3 ;  /* 0x0000000341037221 */ /* 0x000fc60000010000 */
        /* <DEDUP_REMOVED lines=41> */
[----:B-1----:R-:W-:-:S04]  /*10530*/  FADD.FTZ R3, R47, R3 ;  /* 0x000000032f037221 */ /* 0x002fc80000010000 */
[----:B------:R-:W-:-:S03]  /*10540*/  FADD.FTZ R3, R45, R3 ;  /* 0x000000032d037221 */ /* 0x000fc60000010000 */
[----:B------:R-:W1:Y:S01]  /*10550*/  MUFU.EX2 R44, R44 ;  /* 0x0000002c002c7308 */ /* 0x000e620000000800 */
[----:B--2---:R-:W-:Y:S01]  /*10560*/  FADD.FTZ R4, R46, R4 ;  /* 0x000000042e047221 */ /* 0x004fe20000010000 */
[----:B------:R-:W-:-:S06]  /*10570*/  FADD.FTZ R3, R42, R3 ;  /* 0x000000032a037221 */ /* 0x000fcc0000010000 */
        /* <DEDUP_REMOVED lines=15> */
[----:B-1----:R-:W-:Y:S01]  /*10670*/  FADD.FTZ R4, R10, R4 ;  /* 0x000000040a047221 */ /* 0x002fe20000010000 */
[----:B--2---:R-:W-:-:S03]  /*10680*/  FADD.FTZ R3, R12, R3 ;  /* 0x000000030c037221 */ /* 0x004fc60000010000 */
[----:B0-----:R-:W-:Y:S01]  /*10690*/  FADD.FTZ R4, R11, R4 ;  /* 0x000000040b047221 */ /* 0x001fe20000010000 */
[----:B------:R-:W-:Y:S06]  /*106a0*/  @!P0 BRA `(.L_x_516) ;  /* 0x0000000000048947 */ /* 0x000fec0003800000 */
[----:B------:R-:W-:Y:S01]  /*106b0*/  BPT.TRAP 0x1 ;  /* 0x000000040000795c */ /* 0x000fe20000300000 */
.L_x_516:
[----:B------:R-:W2:Y:S04]  /*106c0*/  LDL R84, [R1+0x60] ;  /* 0x0000600001547983 */ /* 0x000ea80000100800 */
[----:B------:R-:W3:Y:S04]  /*106d0*/  LDL R85, [R1+0x80] ;  /* 0x0000800001557983 */ /* 0x000ee80000100800 */
[----:B------:R-:W4:Y:S04]  /*106e0*/  LDL R82, [R1+0x68] ;  /* 0x0000680001527983 */ /* 0x000f280000100800 */
[----:B------:R-:W5:Y:S04]  /*106f0*/  LDL R81, [R1+0x64] ;  /* 0x0000640001517983 */ /* 0x000f680000100800 */
[----:B------:R-:W5:Y:S01]  /*10700*/  LDL R83, [R1+0x84] ;  /* 0x0000840001537983 */ /* 0x000f620000100800 */
[----:B------:R-:W-:-:S02]  /*10710*/  IMAD R5, R5, 0x8, R2 ;  /* 0x0000000805057824 */ /* 0x000fc400078e0202 */
[----:B------:R-:W-:Y:S02]  /*10720*/  IMAD.U32 R80, RZ, RZ, UR38 ;  /* 0x00000026ff507e24 */ /* 0x000fe4000f8e00ff */
[----:B------:R-:W-:Y:S01]  /*10730*/  VIADD R5, R5, 0x2d860 ;  /* 0x0002d86005057836 */ /* 0x000fe20000000000 */
[----:B------:R-:W-:Y:S02]  /*10740*/  F2FP.BF16.F32.PACK_AB R24, R79, R24 ;  /* 0x000000184f18723e */ /* 0x000fe400000010ff */
[----:B------:R-:W-:Y:S02]  /*10750*/  F2FP.BF16.F32.PACK_AB R25, R25, R78 ;  /* 0x0000004e1919723e */ /* 0x000fe400000010ff */
[----:B------:R-:W-:Y:S02]  /*10760*/  PRMT R5, R80, 0x654, R5 ;  /* 0x0000065450057816 */ /* 0x000fe40000000005 */
[----:B------:R-:W-:Y:S02]  /*10770*/  F2FP.BF16.F32.PACK_AB R26, R77, R26 ;  /* 0x0000001a4d1a723e */ /* 0x000fe400000010ff */
[----:B------:R-:W-:Y:S01]  /*10780*/  F2FP.BF16.F32.PACK_AB R27, R27, R76 ;  /* 0x0000004c1b1b723e */ /* 0x000fe200000010ff */
[----:B------:R0:W-:Y:S01]  /*10790*/  SYNCS.ARRIVE.TRANS64.RED.A1T0 RZ, [R5+URZ], RZ ;  /* 0x000000ff05ff79a7 */ /* 0x0001e2000810043f */
[----:B------:R-:W-:-:S02]  /*107a0*/  F2FP.BF16.F32.PACK_AB R36, R75, R36 ;  /* 0x000000244b24723e */ /* 0x000fc400000010ff */
[----:B------:R-:W-:Y:S02]  /*107b0*/  F2FP.BF16.F32.PACK_AB R37, R37, R74 ;  /* 0x0000004a2525723e */ /* 0x000fe400000010ff */
[----:B------:R-:W-:Y:S02]  /*107c0*/  F2FP.BF16.F32.PACK_AB R38, R73, R38 ;  /* 0x000000264926723e */ /* 0x000fe400000010ff */
[----:B------:R-:W-:Y:S02]  /*107d0*/  F2FP.BF16.F32.PACK_AB R39, R39, R72 ;  /* 0x000000482727723e */ /* 0x000fe400000010ff */
[----:B------:R-:W-:Y:S02]  /*107e0*/  F2FP.BF16.F32.PACK_AB R28, R71, R28 ;  /* 0x0000001c471c723e */ /* 0x000fe400000010ff */
[----:B------:R-:W-:Y:S02]  /*107f0*/  F2FP.BF16.F32.PACK_AB R29, R29, R70 ;  /* 0x000000461d1d723e */ /* 0x000fe400000010ff */
        /* <DEDUP_REMOVED lines=10> */
[----:B------:R-:W-:Y:S01]  /*108a0*/  ISETP.GT.AND P1, PT, R0, RZ, PT ;  /* 0x000000ff0000720c */ /* 0x000fe20003f24270 */
        /* <DEDUP_REMOVED lines=48> */
[----:B------:R-:W-:-:S02]  /*10bb0*/  VIADD R0, R0, 0xffffffff ;  /* 0xffffffff00007836 */ /* 0x000fc40000000000 */
[----:B------:R-:W-:Y:S02]  /*10bc0*/  IMAD.MOV.U32 R8, RZ, RZ, R9 ;  /* 0x000000ffff087224 */ /* 0x000fe400078e0009 */
[----:B------:R-:W-:Y:S02]  /*10bd0*/  IMAD.MOV.U32 R7, RZ, RZ, R6 ;  /* 0x000000ffff077224 */ /* 0x000fe400078e0006 */
[----:B0-----:R-:W-:Y:S01]  /*10be0*/  IMAD.MOV.U32 R5, RZ, RZ, R141 ;  /* 0x000000ffff057224 */ /* 0x001fe200078e008d */
[----:B--2---:R0:W-:Y:S04]  /*10bf0*/  STSM.16.M88.4 [R84+0x21800], R24 ;  /* 0x0218001854007844 */ /* 0x0041e80000000200 */
[----:B---3--:R1:W-:Y:S04]  /*10c00*/  STSM.16.M88.4 [R85], R36 ;  /* 0x0000002455007844 */ /* 0x0083e80000000200 */
[----:B----4-:R2:W-:Y:S04]  /*10c10*/  STSM.16.M88.4 [R82], R28 ;  /* 0x0000001c52007844 */ /* 0x0105e80000000200 */
[----:B-----5:R3:W-:Y:S01]  /*10c20*/  STSM.16.M88.4 [R81], R32 ;  /* 0x0000002051007844 */ /* 0x0207e20000000200 */
[----:B0-----:R-:W-:-:S02]  /*10c30*/  F2FP.BF16.F32.PACK_AB R24, R63, R62 ;  /* 0x0000003e3f18723e */ /* 0x001fc400000010ff */
[----:B------:R-:W-:Y:S02]  /*10c40*/  F2FP.BF16.F32.PACK_AB R25, R60, R61 ;  /* 0x0000003d3c19723e */ /* 0x000fe400000010ff */
[----:B------:R-:W-:Y:S02]  /*10c50*/  F2FP.BF16.F32.PACK_AB R26, R59, R58 ;  /* 0x0000003a3b1a723e */ /* 0x000fe400000010ff */
[----:B------:R-:W-:Y:S02]  /*10c60*/  F2FP.BF16.F32.PACK_AB R27, R56, R57 ;  /* 0x00000039381b723e */ /* 0x000fe400000010ff */
[----:B-1----:R-:W-:Y:S02]  /*10c70*/  F2FP.BF16.F32.PACK_AB R36, R55, R54 ;  /* 0x000000363724723e */ /* 0x002fe400000010ff */
[----:B------:R-:W-:Y:S02]  /*10c80*/  F2FP.BF16.F32.PACK_AB R37, R52, R53 ;  /* 0x000000353425723e */ /* 0x000fe400000010ff */
[----:B------:R-:W-:-:S02]  /*10c90*/  F2FP.BF16.F32.PACK_AB R38, R51, R50 ;  /* 0x000000323326723e */ /* 0x000fc400000010ff */
[----:B------:R-:W-:Y:S02]  /*10ca0*/  F2FP.BF16.F32.PACK_AB R39, R49, R48 ;  /* 0x000000303127723e */ /* 0x000fe400000010ff */
[----:B--2---:R-:W-:Y:S02]  /*10cb0*/  F2FP.BF16.F32.PACK_AB R28, R21, R20 ;  /* 0x00000014151c723e */ /* 0x004fe400000010ff */
[----:B------:R-:W-:Y:S02]  /*10cc0*/  F2FP.BF16.F32.PACK_AB R29, R15, R14 ;  /* 0x0000000e0f1d723e */ /* 0x000fe400000010ff */
[----:B------:R-:W-:Y:S02]  /*10cd0*/  F2FP.BF16.F32.PACK_AB R30, R12, R13 ;  /* 0x0000000d0c1e723e */ /* 0x000fe400000010ff */
[----:B------:R-:W-:Y:S01]  /*10ce0*/  F2FP.BF16.F32.PACK_AB R31, R11, R10 ;  /* 0x0000000a0b1f723e */ /* 0x000fe200000010ff */
[----:B------:R3:W-:Y:S04]  /*10cf0*/  STSM.16.M88.4 [R84+0x27800], R24 ;  /* 0x0278001854007844 */ /* 0x0007e80000000200 */
[----:B------:R3:W-:Y:S04]  /*10d00*/  STSM.16.M88.4 [R83], R36 ;  /* 0x0000002453007844 */ /* 0x0007e80000000200 */
[----:B------:R3:W-:Y:S04]  /*10d10*/  STSM.16.M88.4 [R82+0x6000], R40 ;  /* 0x0060002852007844 */ /* 0x0007e80000000200 */
[----:B------:R3:W-:Y:S01]  /*10d20*/  STSM.16.M88.4 [R81+0x6000], R28 ;  /* 0x0060001c51007844 */ /* 0x0007e20000000200 */
[----:B------:R-:W-:Y:S01]  /*10d30*/  @!PT LDS RZ, [RZ] ;  /* 0x00000000fffff984 */ /* 0x000fe20000000800 */
[----:B------:R-:W-:Y:S01]  /*10d40*/  @!PT LDS RZ, [RZ] ;  /* 0x00000000fffff984 */ /* 0x000fe20000000800 */
[----:B------:R-:W-:Y:S01]  /*10d50*/  @!PT LDS RZ, [RZ] ;  /* 0x00000000fffff984 */ /* 0x000fe20000000800 */
[----:B------:R-:W-:Y:S01]  /*10d60*/  @!PT LDS RZ, [RZ] ;  /* 0x00000000fffff984 */ /* 0x000fe20000000800 */
[----:B------:R0:W-:Y:S06]  /*10d70*/  MEMBAR.ALL.CTA ;  /* 0x0000000000007992 */ /* 0x0001ec0000008000 */
[----:B0-----:R-:W0:Y:S01]  /*10d80*/  FENCE.VIEW.ASYNC.S ;  /* 0x00000000000073c6 */ /* 0x001e220000000000 */
[----:B------:R-:W-:Y:S01]  /*10d90*/  IMAD.MOV.U32 R10, RZ, RZ, R157 ;  /* 0x000000ffff0a7224 */ /* 0x000fe200078e009d */
[----:B0-----:R-:W-:Y:S01]  /*10da0*/  NOP ;  /* 0x0000000000007918 */ /* 0x001fe20000000000 */
[----:B------:R-:W-:Y:S05]  /*10db0*/  @P1 BRA `(.L_x_517) ;  /* 0xffffffd000b01947 */ /* 0x000fea000383ffff */
.L_x_505:
[----:B------:R-:W-:Y:S05]  /*10dc0*/  WARPSYNC.ALL ;  /* 0x0000000000007948 */ /* 0x000fea0003800000 */
[----:B------:R-:W-:Y:S06]  /*10dd0*/  BAR.ARV 0x8, 0x200 ;  /* 0x0208000000007b1d */ /* 0x000fec0000002000 */
[----:B------:R-:W-:Y:S05]  /*10de0*/  @!P0 BRA `(.L_x_518) ;  /* 0x0000000000048947 */ /* 0x000fea0003800000 */
[----:B------:R-:W-:Y:S01]  /*10df0*/  BPT.TRAP 0x1 ;  /* 0x000000040000795c */ /* 0x000fe20000300000 */
.L_x_518:
[----:B------:R-:W-:Y:S01]  /*10e00*/  IMAD R5, R141, 0x8, R2 ;  /* 0x000000088d057824 */ /* 0x000fe200078e0202 */
[----:B------:R-:W-:-:S04]  /*10e10*/  SHF.L.U32 R0, R157, 0x1f, RZ ;  /* 0x0000001f9d007819 */ /* 0x000fc800000006ff */
[----:B------:R0:W1:Y:S01]  /*10e20*/  SYNCS.PHASECHK.TRANS64.TRYWAIT P1, [R5+URZ+0x2d850], R0 ;  /* 0x02d85000050075a7 */ /* 0x000062000802017f */
[----:B------:R-:W-:Y:S05]  /*10e30*/  @!P0 BRA `(.L_x_519) ;  /* 0x0000000000048947 */ /* 0x000fea0003800000 */
[----:B------:R-:W-:Y:S01]  /*10e40*/  BPT.TRAP 0x1 ;  /* 0x000000040000795c */ /* 0x000fe20000300000 */
.L_x_519:
[----:B------:R-:W2:Y:S01]  /*10e50*/  LDL.LU R7, [R1+0x74] ;  /* 0x0000740001077983 */ /* 0x000ea20000300800 */
[----:B------:R-:W-:Y:S02]  /*10e60*/  VIADD R2, R2, 0x400 ;  /* 0x0000040002027836 */ /* 0x000fe40000000000 */
[----:B------:R-:W-:-:S03]  /*10e70*/  IMAD.MOV.U32 R11, RZ, RZ, 0x40000040 ;  /* 0x40000040ff0b7424 */ /* 0x000fc600078e00ff */
[----:B------:R-:W-:-:S04]  /*10e80*/  SHF.R.U32.HI R2, RZ, 0x4, R2 ;  /* 0x00000004ff027819 */ /* 0x000fc80000011602 */
[----:B------:R-:W-:-:S04]  /*10e90*/  LOP3.LUT R2, R2, 0x3fff, RZ, 0xc0, !PT ;  /* 0x00003fff02027812 */ /* 0x000fc800078ec0ff */
[----:B------:R-:W-:Y:S02]  /*10ea0*/  LOP3.LUT R2, R2, 0x2000000, RZ, 0xfc, !PT ;  /* 0x0200000002027812 */ /* 0x000fe400078efcff */
[----:B--2---:R-:W-:Y:S01]  /*10eb0*/  LOP3.LUT R10, R7, 0x10000, RZ, 0xfc, !PT ;  /* 0x00010000070a7812 */ /* 0x004fe200078efcff */
[----:B-1----:R-:W-:Y:S06]  /*10ec0*/  @P1 BRA `(.L_x_520) ;  /* 0x0000000000081947 */ /* 0x002fec0003800000 */
[----:B------:R-:W1:Y:S02]  /*10ed0*/  SYNCS.PHASECHK.TRANS64.TRYWAIT P1, [R5+URZ+0x2d850], R0 ;  /* 0x02d85000050075a7 */ /* 0x000e64000802017f */
[----:B-1----:R-:W-:Y:S05]  /*10ee0*/  @!P1 BRA `(.L_x_521) ;  /* 0x0000009c002c9947 */ /* 0x002fea0003800000 */
.L_x_520:
[----:B------:R-:W-:Y:S01]  /*10ef0*/  IMAD R12, R141, 0x600, R2 ;  /* 0x000006008d0c7824 */ /* 0x000fe200078e0202 */
[----:B------:R-:W-:Y:S05]  /*10f00*/  WARPSYNC.ALL ;  /* 0x0000000000007948 */ /* 0x000fea0003800000 */
[----:B------:R-:W-:Y:S01]  /*10f10*/  IMAD.MOV.U32 R13, RZ, RZ, -0x7fffffe0 ;  /* 0x80000020ff0d7424 */ /* 0x000fe200078e00ff */
[----:B------:R-:W-:Y:S01]  /*10f20*/  R2UR UR4, R10 ;  /* 0x000000000a0472ca */ /* 0x000fe200000e0000 */
[----:B------:R-:W-:Y:S01]  /*10f30*/  WARPGROUP.ARRIVE ;  /* 0x00000000000079c5 */ /* 0x000fe20000000000 */
[----:B------:R-:W-:Y:S01]  /*10f40*/  R2UR UR5, R11 ;  /* 0x000000000b0572ca */ /* 0x000fe200000e0000 */
[C---:B------:R-:W-:Y:S01]  /*10f50*/  VIADD R20, R12.reuse, 0x40 ;  /* 0x000000400c147836 */ /* 0x040fe20000000000 */
[----:B------:R-:W-:Y:S01]  /*10f60*/  R2UR UR6, R12 ;  /* 0x000000000c0672ca */ /* 0x000fe200000e0000 */
[----:B------:R-:W-:Y:S01]  /*10f70*/  IMAD.MOV.U32 R15, RZ, RZ, 0x40000040 ;  /* 0x40000040ff0f7424 */ /* 0x000fe200078e00ff */
[----:B------:R-:W-:Y:S01]  /*10f80*/  R2UR UR7, R13 ;  /* 0x000000000d0772ca */ /* 0x000fe200000e0000 */
[----:B------:R-:W-:Y:S01]  /*10f90*/  IMAD.MOV.U32 R21, RZ, RZ, -0x7fffffe0 ;  /* 0x80000020ff157424 */ /* 0x000fe200078e00ff */
[----:B------:R-:W-:Y:S01]  /*10fa0*/  IADD3 R14, R10, 0x2, RZ ;  /* 0x000000020a0e7810 */ /* 0x000fe20007ffe0ff */
[----:B------:R-:W-:Y:S01]  /*10fb0*/  IMAD.MOV.U32 R13, RZ, RZ, -0x7fffffe0 ;  /* 0x80000020ff0d7424 */ /* 0x000fe200078e00ff */
[----:B------:R-:W-:Y:S01]  /*10fc0*/  MOV R11, 0x40000040 ;  /* 0x40000040000b7802 */ /* 0x000fe20000000f00 */
[----:B01----:R-:W0:Y:S01]  /*10fd0*/  SHFL.BFLY PT, R0, R3, 0x2, 0x1f ;  /* 0x0c401f0003007f89 */ /* 0x003e2200000e0000 */
[----:B---3--:R-:W-:-:S02]  /*10fe0*/  IMAD.MOV.U32 R41, RZ, RZ, RZ ;  /* 0x000000ffff297224 */ /* 0x008fc400078e00ff */
[----:B------:R-:W-:Y:S01]  /*10ff0*/  IMAD.MOV.U32 R2, RZ, RZ, RZ ;  /* 0x000000ffff027224 */ /* 0x000fe200078e00ff */
[----:B------:R-:W1:Y:S04]  /*11000*/  SHFL.BFLY PT, R7, R4, 0x2, 0x1f ;  /* 0x0c401f0004077f89 */ /* 0x000e6800000e0000 */
[----:B------:R-:W-:Y:S01]  /*11010*/  HGMMA.64x96x16.F32.BF16 R88, gdesc[UR4].tnspB, R88, gsb0 ;  /* 0x41600000045879f0 */ /* 0x000fe20008001858 */
[----:B------:R-:W-:Y:S01]  /*11020*/  R2UR UR4, R14 ;  /* 0x000000000e0472ca */ /* 0x000fe200000e0000 */
[----:B------:R-:W-:Y:S01]  /*11030*/  VIADD R14, R10, 0x4 ;  /* 0x000000040a0e7836 */ /* 0x000fe20000000000 */
[----:B------:R-:W-:Y:S01]  /*11040*/  R2UR UR5, R15 ;  /* 0x000000000f0572ca */ /* 0x000fe200000e0000 */
[----:B------:R-:W-:Y:S01]  /*11050*/  IMAD.MOV.U32 R15, RZ, RZ, 0x40000040 ;  /* 0x40000040ff0f7424 */ /* 0x000fe200078e00ff */
[----:B------:R-:W-:Y:S01]  /*11060*/  R2UR UR6, R20 ;  /* 0x00000000140672ca */ /* 0x000fe200000e0000 */
[----:B------:R-:W-:Y:S01]  /*11070*/  VIADD R20, R12, 0x80 ;  /* 0x000000800c147836 */ /* 0x000fe20000000000 */
[----:B------:R-:W-:Y:S01]  /*11080*/  R2UR UR7, R21 ;  /* 0x00000000150772ca */ /* 0x000fe200000e0000 */
[----:B------:R-:W-:-:S02]  /*11090*/  IMAD.MOV.U32 R21, RZ, RZ, -0x7fffffe0 ;  /* 0x80000020ff157424 */ /* 0x000fc400078e00ff */
[----:B0-----:R-:W-:Y:S01]  /*110a0*/  FADD.FTZ R0, R0, R3 ;  /* 0x0000000300007221 */ /* 0x001fe20000010000 */
[----:B------:R-:W-:Y:S02]  /*110b0*/  IMAD.MOV.U32 R3, RZ, RZ, -0x800000 ;  /* 0xff800000ff037424 */ /* 0x000fe400078e00ff */
[----:B-1----:R-:W-:Y:S02]  /*110c0*/  FADD.FTZ R8, R7, R4 ;  /* 0x0000000407087221 */ /* 0x002fe40000010000 */
[----:B------:R-:W0:Y:S01]  /*110d0*/  SHFL.BFLY PT, R7, R0, 0x1, 0x1f ;  /* 0x0c201f0000077f89 */ /* 0x000e2200000e0000 */
[----:B------:R-:W-:Y:S02]  /*110e0*/  WARPGROUP.DEPBAR.LE gsb0, 0x0 ;  /* 0x00008000000079c5 */ /* 0x000fe40000010000 */
[----:B------:R-:W-:-:S06]  /*110f0*/  WARPGROUP.ARRIVE ;  /* 0x00000000000079c5 */ /* 0x000fcc0000000000 */
        /* <DEDUP_REMOVED lines=8> */
[----:B------:R-:W-:Y:S01]  /*11180*/  IMAD.MOV.U32 R21, RZ, RZ, -0x7fffffe0 ;  /* 0x80000020ff157424 */ /* 0x000fe200078e00ff */
[----:B------:R-:W-:Y:S02]  /*11190*/  WARPGROUP.DEPBAR.LE gsb0, 0x0 ;  /* 0x00008000000079c5 */ /* 0x000fe40000010000 */
[----:B------:R-:W-:-:S09]  /*111a0*/  WARPGROUP.ARRIVE ;  /* 0x00000000000079c5 */ /* 0x000fd20000000000 */
        /* <DEDUP_REMOVED lines=30> */
[----:B------:R-:W-:Y:S02]  /*11390*/  IMAD.MOV.U32 R21, RZ, RZ, -0x7fffffe0 ;  /* 0x80000020ff157424 */ /* 0x000fe400078e00ff */
[----:B------:R-:W-:-:S02]  /*113a0*/  VIADD R10, R10, 0x606 ;  /* 0x000006060a0a7836 */ /* 0x000fc40000000000 */
[----:B------:R-:W-:Y:S01]  /*113b0*/  VIADD R12, R12, 0x1c0 ;  /* 0x000001c00c0c7836 */ /* 0x000fe20000000000 */
[----:B------:R-:W-:Y:S02]  /*113c0*/  WARPGROUP.DEPBAR.LE gsb0, 0x0 ;  /* 0x00008000000079c5 */ /* 0x000fe40000010000 */
[----:B------:R-:W-:-:S06]  /*113d0*/  WARPGROUP.ARRIVE ;  /* 0x00000000000079c5 */ /* 0x000fcc0000000000 */
[----:B------:R-:W-:Y:S01]  /*113e0*/  HGMMA.64x96x16.F32.BF16 R88, gdesc[UR4].tnspB, R88, gsb0 ;  /* 0x41600000045879f0 */ /* 0x000fe20008001858 */
[----:B------:R-:W-:Y:S02]  /*113f0*/  R2UR UR4, R14 ;  /* 0x000000000e0472ca */ /* 0x000fe400000e0000 */
[----:B------:R-:W-:Y:S02]  /*11400*/  R2UR UR5, R15 ;  /* 0x000000000f0572ca */ /* 0x000fe400000e0000 */
[----:B------:R-:W-:Y:S02]  /*11410*/  R2UR UR6, R20 ;  /* 0x00000000140672ca */ /* 0x000fe400000e0000 */
[----:B------:R-:W-:Y:S01]  /*11420*/  R2UR UR7, R21 ;  /* 0x00000000150772ca */ /* 0x000fe200000e0000 */
[----:B------:R-:W-:Y:S02]  /*11430*/  WARPGROUP.DEPBAR.LE gsb0, 0x0 ;  /* 0x00008000000079c5 */ /* 0x000fe40000010000 */
[----:B------:R-:W-:-:S10]  /*11440*/  WARPGROUP.ARRIVE ;  /* 0x00000000000079c5 */ /* 0x000fd40000000000 */
[----:B------:R-:W-:Y:S01]  /*11450*/  HGMMA.64x96x16.F32.BF16 R88, gdesc[UR4].tnspB, R88, gsb0 ;  /* 0x41600000045879f0 */ /* 0x000fe20008001858 */
[----:B------:R-:W-:Y:S02]  /*11460*/  R2UR UR4, R10 ;  /* 0x000000000a0472ca */ /* 0x000fe400000e0000 */
[----:B------:R-:W-:Y:S02]  /*11470*/  R2UR UR5, R11 ;  /* 0x000000000b0572ca */ /* 0x000fe400000e0000 */
[----:B------:R-:W-:Y:S01]  /*11480*/  R2UR UR6, R12 ;  /* 0x000000000c0672ca */ /* 0x000fe200000e0000 */
[----:B------:R-:W1:Y:S01]  /*11490*/  SHFL.BFLY PT, R11, R8, 0x1, 0x1f ;  /* 0x0c201f00080b7f89 */ /* 0x000e6200000e0000 */
[----:B------:R-:W-:Y:S01]  /*114a0*/  R2UR UR7, R13 ;  /* 0x000000000d0772ca */ /* 0x000fe200000e0000 */
[----:B0-----:R-:W-:Y:S01]  /*114b0*/  FADD.FTZ R12, R0, R7 ;  /* 0x00000007000c7221 */ /* 0x001fe20000010000 */
[----:B------:R-:W-:Y:S02]  /*114c0*/  IMAD.U32 R7, RZ, RZ, UR45 ;  /* 0x0000002dff077e24 */ /* 0x000fe4000f8e00ff */
[----:B------:R-:W-:-:S02]  /*114d0*/  IMAD.U32 R13, RZ, RZ, UR45 ;  /* 0x0000002dff0d7e24 */ /* 0x000fc4000f8e00ff */
[----:B------:R-:W-:Y:S01]  /*114e0*/  FSETP.NE.FTZ.AND P1, PT, R12, RZ, PT ;  /* 0x000000ff0c00720b */ /* 0x000fe20003f35000 */
[----:B------:R-:W-:-:S12]  /*114f0*/  IMAD.MOV.U32 R0, RZ, RZ, -0x800000 ;  /* 0xff800000ff007424 */ /* 0x000fd800078e00ff */
[----:B------:R-:W0:Y:S01]  /*11500*/  @P1 MUFU.LG2 R10, R12 ;  /* 0x0000000c000a1308 */ /* 0x000e220000000c00 */
[----:B------:R-:W-:Y:S01]  /*11510*/  @P1 FMUL.FTZ R7, R7, 0.69314718246459960938 ;  /* 0x3f31721807071820 */ /* 0x000fe20000410000 */
[----:B-1----:R-:W-:-:S06]  /*11520*/  FADD.FTZ R11, R8, R11 ;  /* 0x0000000b080b7221 */ /* 0x002fcc0000010000 */
[----:B------:R-:W-:Y:S01]  /*11530*/  @P1 MUFU.RCP R41, R12 ;  /* 0x0000000c00291308 */ /* 0x000fe20000001000 */
[----:B------:R-:W-:Y:S01]  /*11540*/  FSETP.NE.FTZ.AND P2, PT, R11, RZ, PT ;  /* 0x000000ff0b00720b */ /* 0x000fe20003f55000 */
[----:B0-----:R-:W-:-:S04]  /*11550*/  @P1 FMUL.FTZ R10, R10, 0.69314718246459960938 ;  /* 0x3f3172180a0a1820 */ /* 0x001fc80000410000 */
[----:B------:R-:W-:-:S08]  /*11560*/  @P1 FFMA.FTZ R0, R7, R6, R10 ;  /* 0x0000000607001223 */ /* 0x000fd0000001000a */
[----:B------:R-:W0:Y:S01]  /*11570*/  @P2 MUFU.LG2 R4, R11 ;  /* 0x0000000b00042308 */ /* 0x000e220000000c00 */
[----:B------:R-:W-:-:S07]  /*11580*/  @P2 FMUL.FTZ R13, R13, 0.69314718246459960938 ;  /* 0x3f3172180d0d2820 */ /* 0x000fce0000410000 */
[----:B------:R1:W2:Y:S01]  /*11590*/  @P2 MUFU.RCP R2, R11 ;  /* 0x0000000b00022308 */ /* 0x0002a20000001000 */
[----:B0-----:R-:W-:-:S04]  /*115a0*/  @P2 FMUL.FTZ R4, R4, 0.69314718246459960938 ;  /* 0x3f31721804042820 */ /* 0x001fc80000410000 */
[----:B------:R-:W-:Y:S01]  /*115b0*/  @P2 FFMA.FTZ R3, R13, R9, R4 ;  /* 0x000000090d032223 */ /* 0x000fe20000010004 */
[----:B------:R-:W-:Y:S02]  /*115c0*/  WARPGROUP.DEPBAR.LE gsb0, 0x0 ;  /* 0x00008000000079c5 */ /* 0x000fe40000010000 */
[----:B------:R-:W-:-:S06]  /*115d0*/  WARPGROUP.ARRIVE ;  /* 0x00000000000079c5 */ /* 0x000fcc0000000000 */
[----:B------:R-:W-:Y:S03]  /*115e0*/  HGMMA.64x96x16.F32.BF16 R88, gdesc[UR4].tnspB, R88, gsb0 ;  /* 0x41600000045879f0 */ /* 0x000fe60008001858 */
[----:B------:R-:W-:Y:S02]  /*115f0*/  WARPGROUP.DEPBAR.LE gsb0, 0x0 ;  /* 0x00008000000079c5 */ /* 0x000fe40000010000 */
[----:B-12---:R-:W-:Y:S05]  /*11600*/  @!P0 BRA `(.L_x_522) ;  /* 0x0000000000048947 */ /* 0x006fea0003800000 */
[----:B------:R-:W-:Y:S01]  /*11610*/  BPT.TRAP 0x1 ;  /* 0x000000040000795c */ /* 0x000fe20000300000 */
.L_x_522:
[----:B------:R-:W-:Y:S02]  /*11620*/  VIADD R5, R5, 0x2d860 ;  /* 0x0002d86005057836 */ /* 0x000fe40000000000 */
[-C--:B------:R-:W-:Y:S01]  /*11630*/  FMUL.FTZ R7, R88, R41.reuse ;  /* 0x0000002958077220 */ /* 0x080fe20000410000 */
[----:B------:R-:W-:Y:S02]  /*11640*/  IMAD.U32 R4, RZ, RZ, UR38 ;  /* 0x00000026ff047e24 */ /* 0x000fe4000f8e00ff */
[-C--:B------:R-:W-:Y:S01]  /*11650*/  FMUL.FTZ R50, R89, R41.reuse ;  /* 0x0000002959327220 */ /* 0x080fe20000410000 */
[----:B------:R-:W-:Y:S02]  /*11660*/  VIADD R141, R141, 0x1 ;  /* 0x000000018d8d7836 */ /* 0x000fe40000000000 */
[-C--:B------:R-:W-:Y:S01]  /*11670*/  FMUL.FTZ R6, R92, R41.reuse ;  /* 0x000000295c067220 */ /* 0x080fe20000410000 */
[-C--:B------:R-:W-:Y:S01]  /*11680*/  FMUL.FTZ R51, R93, R41.reuse ;  /* 0x000000295d337220 */ /* 0x080fe20000410000 */
[----:B------:R-:W-:Y:S01]  /*11690*/  PRMT R5, R4, 0x654, R5 ;  /* 0x0000065404057816 */ /* 0x000fe20000000005 */
[-C--:B------:R-:W-:Y:S01]  /*116a0*/  FMUL.FTZ R39, R96, R41.reuse ;  /* 0x0000002960277220 */ /* 0x080fe20000410000 */
[----:B------:R-:W-:Y:S01]  /*116b0*/  ISETP.NE.AND P0, PT, R141, 0x2, PT ;  /* 0x000000028d00780c */ /* 0x000fe20003f05270 */
[-C--:B------:R-:W-:Y:S01]  /*116c0*/  FMUL.FTZ R48, R97, R41.reuse ;  /* 0x0000002961307220 */ /* 0x080fe20000410000 */
[----:B------:R0:W-:Y:S01]  /*116d0*/  SYNCS.ARRIVE.TRANS64.RED.A1T0 RZ, [R5+URZ], RZ ;  /* 0x000000ff05ff79a7 */ /* 0x0001e2000810043f */
[-C--:B------:R-:W-:Y:S01]  /*116e0*/  FMUL.FTZ R38, R100, R41.reuse ;  /* 0x0000002964267220 */ /* 0x080fe20000410000 */
[----:B------:R-:W-:Y:S01]  /*116f0*/  SEL R4, RZ, 0x1, P0 ;  /* 0x00000001ff047807 */ /* 0x000fe20000000000 */
        /* <DEDUP_REMOVED lines=42> */
[----:B------:R-:W-:Y:S01]  /*119a0*/  LOP3.LUT R157, R157, R4, RZ, 0x3c, !PT ;  /* 0x000000049d9d7212 */ /* 0x000fe200078e3cff */
[----:B------:R-:W-:Y:S01]  /*119b0*/  UIADD3 UR37, UR37, 0x1, URZ ;  /* 0x0000000125257890 */ /* 0x000fe2000fffe03f */
[----:B0-----:R-:W-:-:S11]  /*119c0*/  SEL R141, R141, RZ, P0 ;  /* 0x000000ff8d8d7207 */ /* 0x001fd60000000000 */
.L_x_463:
[----:B------:R-:W-:Y:S05]  /*119d0*/  WARPSYNC.ALL ;  /* 0x0000000000007948 */ /* 0x000fea0003800000 */
[----:B------:R-:W0:Y:S08]  /*119e0*/  S2UR UR38, SR_CgaCtaId ;  /* 0x00000000002679c3 */ /* 0x000e300000008800 */
[----:B------:R-:W-:Y:S06]  /*119f0*/  BAR.SYNC.DEFER_BLOCKING 0x5, 0x200 ;  /* 0x0148000000007b1d */ /* 0x000fec0000010000 */
[----:B------:R-:W-:Y:S01]  /*11a00*/  UMOV UR4, 0x400 ;  /* 0x0000040000047882 */ /* 0x000fe20000000000 */
[----:B------:R-:W-:Y:S01]  /*11a10*/  BSSY B0, `(.L_x_523) ;  /* 0x00001d1000007945 */ /* 0x000fe20003800000 */
[----:B0-----:R-:W-:-:S06]  /*11a20*/  ULEA UR4, UR38, UR4, 0x18 ;  /* 0x0000000426047291 */ /* 0x001fcc000f8ec03f */
[----:B------:R-:W-:-:S05]  /*11a30*/  IMAD.U32 R2, RZ, RZ, UR4 ;  /* 0x00000004ff027e24 */ /* 0x000fca000f8e00ff */
[----:B------:R0:W1:Y:S01]  /*11a40*/  LDS.128 R28, [R2+0x2d8d0] ;  /* 0x02d8d000021c7984 */ /* 0x0000620000000c00 */
[----:B------:R-:W-:Y:S06]  /*11a50*/  BAR.ARV 0x4, 0x200 ;  /* 0x0108000000007b1d */ /* 0x000fec0000002000 */
[----:B------:R-:W-:Y:S05]  /*11a60*/  @P1 BRA `(.L_x_524) ;  /* 0x0000001000801947 */ /* 0x000fea0003800000 */
[----:B------:R-:W2:Y:S04]  /*11a70*/  LDL R4, [R1+0xc0] ;  /* 0x0000c00001047983 */ /* 0x000ea80000100800 */
[----:B------:R-:W3:Y:S04]  /*11a80*/  LDL.LU R82, [R1+0x8c] ;  /* 0x00008c0001527983 */ /* 0x000ee80000300800 */
[----:B------:R-:W4:Y:S01]  /*11a90*/  LDL.LU R80, [R1+0x90] ;  /* 0x0000900001507983 */ /* 0x000f220000300800 */
[----:B------:R-:W0:Y:S01]  /*11aa0*/  S2R R5, SR_SWINHI ;  /* 0x0000000000057919 */ /* 0x000e220000002f00 */
[----:B------:R-:W-:Y:S05]  /*11ab0*/  WARPSYNC.ALL ;  /* 0x0000000000007948 */ /* 0x000fea0003800000 */
[----:B------:R-:W-:Y:S01]  /*11ac0*/  F2FP.BF16.F32.PACK_AB R6, R51, R6 ;  /* 0x000000063306723e */ /* 0x000fe200000010ff */
[----:B------:R-:W-:Y:S01]  /*11ad0*/  ULDC.64 UR4, c[0x0][0xc00] ;  /* 0x0003000000047ab9 */ /* 0x000fe20000000a00 */
[----:B------:R-:W-:Y:S01]  /*11ae0*/  F2FP.BF16.F32.PACK_AB R26, R47, R26 ;  /* 0x0000001a2f1a723e */ /* 0x000fe200000010ff */
[----:B------:R-:W4:Y:S01]  /*11af0*/  LDL R78, [R1+0x88] ;  /* 0x00008800014e7983 */ /* 0x000f220000100800 */
[----:B------:R-:W-:-:S02]  /*11b00*/  MOV R20, R2 ;  /* 0x0000000200147202 */ /* 0x000fc40000000f00 */
[----:B0-----:R-:W-:Y:S01]  /*11b10*/  MOV R21, R5 ;  /* 0x0000000500157202 */ /* 0x001fe20000000f00 */
[----:B------:R-:W-:Y:S02]  /*11b20*/  BAR.SYNC.DEFER_BLOCKING 0x1, 0x180 ;  /* 0x0046000000007b1d */ /* 0x000fe40000010000 */
[----:B--2---:R-:W-:-:S03]  /*11b30*/  IMAD.WIDE R4, R4, 0x2, R20 ;  /* 0x0000000204047825 */ /* 0x004fc600078e0214 */
[----:B------:R-:W-:-:S04]  /*11b40*/  IADD3 R75, P4, R4, 0x20, RZ ;  /* 0x00000020044b7810 */ /* 0x000fc80007f9e0ff */
[----:B------:R-:W-:Y:S02]  /*11b50*/  LOP3.LUT R8, R75, 0x180, RZ, 0xc0, !PT ;  /* 0x000001804b087812 */ /* 0x000fe400078ec0ff */
[----:B------:R-:W-:Y:S02]  /*11b60*/  IADD3 R77, P3, R4, 0x3000, RZ ;  /* 0x00003000044d7810 */ /* 0x000fe40007f7e0ff */
[----:B------:R-:W-:Y:S02]  /*11b70*/  SHF.R.U64 R8, R8, 0x3, RZ ;  /* 0x0000000308087819 */ /* 0x000fe400000012ff */
[C---:B------:R-:W-:Y:S02]  /*11b80*/  IADD3 R79, P2, R4.reuse, 0x3020, RZ ;  /* 0x00003020044f7810 */ /* 0x040fe40007f5e0ff */
[C---:B------:R-:W-:Y:S02]  /*11b90*/  IADD3 R81, P1, R4.reuse, 0x6000, RZ ;  /* 0x0000600004517810 */ /* 0x040fe40007f3e0ff */
[----:B------:R-:W-:-:S02]  /*11ba0*/  LOP3.LUT R9, R4, 0x180, RZ, 0xc0, !PT ;  /* 0x0000018004097812 */ /* 0x000fc400078ec0ff */
[----:B------:R-:W-:Y:S02]  /*11bb0*/  LOP3.LUT R12, R8, R75, RZ, 0x3c, !PT ;  /* 0x0000004b080c7212 */ /* 0x000fe400078e3cff */
[----:B------:R-:W-:Y:S02]  /*11bc0*/  LOP3.LUT R8, R77, 0x180, RZ, 0xc0, !PT ;  /* 0x000001804d087812 */ /* 0x000fe400078ec0ff */
[----:B------:R-:W-:Y:S02]  /*11bd0*/  LOP3.LUT R10, R79, 0x180, RZ, 0xc0, !PT ;  /* 0x000001804f0a7812 */ /* 0x000fe400078ec0ff */
[----:B-1----:R-:W-:Y:S02]  /*11be0*/  LOP3.LUT R28, R81, 0x180, RZ, 0xc0, !PT ;  /* 0x00000180511c7812 */ /* 0x002fe400078ec0ff */
[----:B------:R-:W-:Y:S02]  /*11bf0*/  SHF.R.U64 R9, R9, 0x3, RZ ;  /* 0x0000000309097819 */ /* 0x000fe400000012ff */
[----:B------:R-:W-:-:S02]  /*11c00*/  SHF.R.U64 R8, R8, 0x3, RZ ;  /* 0x0000000308087819 */ /* 0x000fc400000012ff */
[----:B------:R-:W-:Y:S02]  /*11c10*/  IADD3 R76, P0, R4, 0x6020, RZ ;  /* 0x00006020044c7810 */ /* 0x000fe40007f1e0ff */
[----:B------:R-:W-:Y:S02]  /*11c20*/  SHF.R.U64 R10, R10, 0x3, RZ ;  /* 0x000000030a0a7819 */ /* 0x000fe400000012ff */
[----:B------:R-:W-:Y:S02]  /*11c30*/  SHF.R.U64 R28, R28, 0x3, RZ ;  /* 0x000000031c1c7819 */ /* 0x000fe400000012ff */
[----:B------:R-:W-:Y:S01]  /*11c40*/  LOP3.LUT R4, R9, R4, RZ, 0x3c, !PT ;  /* 0x0000000409047212 */ /* 0x000fe200078e3cff */
[--C-:B------:R-:W-:Y:S01]  /*11c50*/  IMAD.X R13, RZ, RZ, R5.reuse, P4 ;  /* 0x000000ffff0d7224 */ /* 0x100fe200020e0605 */
[----:B------:R-:W-:Y:S01]  /*11c60*/  LOP3.LUT R14, R8, R77, RZ, 0x3c, !PT ;  /* 0x0000004d080e7212 */ /* 0x000fe200078e3cff */
[--C-:B------:R-:W-:Y:S01]  /*11c70*/  IMAD.X R15, RZ, RZ, R5.reuse, P3 ;  /* 0x000000ffff0f7224 */ /* 0x100fe200018e0605 */
[----:B------:R-:W-:Y:S01]  /*11c80*/  LOP3.LUT R24, R10, R79, RZ, 0x3c, !PT ;  /* 0x0000004f0a187212 */ /* 0x000fe200078e3cff */
[----:B------:R-:W-:Y:S01]  /*11c90*/  IMAD.X R25, RZ, RZ, R5, P2 ;  /* 0x000000ffff197224 */ /* 0x000fe200010e0605 */
[----:B------:R-:W-:-:S02]  /*11ca0*/  LOP3.LUT R8, R28, R81, RZ, 0x3c, !PT ;  /* 0x000000511c087212 */ /* 0x000fc400078e3cff */
[----:B------:R-:W-:Y:S02]  /*11cb0*/  LOP3.LUT R75, R76, 0x180, RZ, 0xc0, !PT ;  /* 0x000001804c4b7812 */ /* 0x000fe400078ec0ff */
[----:B------:R-:W-:Y:S01]  /*11cc0*/  MOV R28, R4 ;  /* 0x00000004001c7202 */ /* 0x000fe20000000f00 */
[--C-:B------:R-:W-:Y:S01]  /*11cd0*/  IMAD.X R9, RZ, RZ, R5.reuse, P1 ;  /* 0x000000ffff097224 */ /* 0x100fe200008e0605 */
[----:B------:R-:W-:Y:S01]  /*11ce0*/  F2FP.BF16.F32.PACK_AB R4, R50, R7 ;  /* 0x000000073204723e */ /* 0x000fe200000010ff */
[----:B------:R-:W-:Y:S01]  /*11cf0*/  IMAD.X R11, RZ, RZ, R5, P0 ;  /* 0x000000ffff0b7224 */ /* 0x000fe200000e0605 */
[----:B------:R-:W-:Y:S02]  /*11d00*/  F2FP.BF16.F32.PACK_AB R7, R66, R63 ;  /* 0x0000003f4207723e */ /* 0x000fe400000010ff */
[----:B------:R-:W-:Y:S02]  /*11d10*/  F2FP.BF16.F32.PACK_AB R5, R73, R64 ;  /* 0x000000404905723e */ /* 0x000fe400000010ff */
[----:B------:R-:W-:-:S02]  /*11d20*/  MOV R63, R12 ;  /* 0x0000000c003f7202 */ /* 0x000fc40000000f00 */
[----:B------:R-:W-:Y:S02]  /*11d30*/  MOV R51, R14 ;  /* 0x0000000e00337202 */ /* 0x000fe40000000f00 */
[----:B------:R-:W-:Y:S02]  /*11d40*/  MOV R50, R24 ;  /* 0x0000001800327202 */ /* 0x000fe40000000f00 */
[----:B------:R-:W-:Y:S02]  /*11d50*/  SHF.R.U64 R75, R75, 0x3, RZ ;  /* 0x000000034b4b7819 */ /* 0x000fe400000012ff */
[----:B------:R-:W-:Y:S02]  /*11d60*/  F2FP.BF16.F32.PACK_AB R12, R48, R39 ;  /* 0x00000027300c723e */ /* 0x000fe400000010ff */
[----:B------:R-:W-:Y:S02]  /*11d70*/  F2FP.BF16.F32.PACK_AB R13, R71, R62 ;  /* 0x0000003e470d723e */ /* 0x000fe400000010ff */
[----:B------:R-:W-:-:S02]  /*11d80*/  F2FP.BF16.F32.PACK_AB R14, R49, R38 ;  /* 0x00000026310e723e */ /* 0x000fc400000010ff */
[----:B------:R-:W-:Y:S02]  /*11d90*/  F2FP.BF16.F32.PACK_AB R15, R74, R61 ;  /* 0x0000003d4a0f723e */ /* 0x000fe400000010ff */
[----:B------:R-:W-:Y:S02]  /*11da0*/  F2FP.BF16.F32.PACK_AB R24, R46, R27 ;  /* 0x0000001b2e18723e */ /* 0x000fe400000010ff */
[----:B------:R-:W-:Y:S02]  /*11db0*/  F2FP.BF16.F32.PACK_AB R25, R69, R60 ;  /* 0x0000003c4519723e */ /* 0x000fe400000010ff */
[----:B------:R-:W-:Y:S01]  /*11dc0*/  F2FP.BF16.F32.PACK_AB R27, R72, R59 ;  /* 0x0000003b481b723e */ /* 0x000fe200000010ff */
[----:B------:R0:W-:Y:S01]  /*11dd0*/  STSM.16.M88.4 [R28], R4 ;  /* 0x000000041c007844 */ /* 0x0001e20000000200 */
[----:B------:R-:W-:-:S03]  /*11de0*/  LOP3.LUT R10, R75, R76, RZ, 0x3c, !PT ;  /* 0x0000004c4b0a7212 */ /* 0x000fc600078e3cff */
[----:B------:R-:W-:Y:S01]  /*11df0*/  STSM.16.M88.4 [R63], R12 ;  /* 0x0000000c3f007844 */ /* 0x000fe20000000200 */
[----:B------:R-:W-:-:S03]  /*11e00*/  ISETP.NE.U32.AND P0, PT, RZ, UR4, PT ;  /* 0x00000004ff007c0c */ /* 0x000fc6000bf05070 */
[----:B------:R3:W-:Y:S01]  /*11e10*/  STSM.16.M88.4 [R51], R24 ;  /* 0x0000001833007844 */ /* 0x0007e20000000200 */
[----:B------:R-:W-:Y:S02]  /*11e20*/  MOV R38, R8 ;  /* 0x0000000800267202 */ /* 0x000fe40000000f00 */
[----:B------:R-:W-:Y:S02]  /*11e30*/  F2FP.BF16.F32.PACK_AB R8, R42, R35 ;  /* 0x000000232a08723e */ /* 0x000fe400000010ff */
[----:B------:R-:W-:Y:S01]  /*11e40*/  F2FP.BF16.F32.PACK_AB R9, R65, R56 ;  /* 0x000000384109723e */ /* 0x000fe200000010ff */
[----:B------:R-:W1:Y:S01]  /*11e50*/  LDC R42, c[0x0][0xbe8] ;  /* 0x0002fa00ff2a7b82 */ /* 0x000e620000000800 */
[----:B0-----:R-:W-:Y:S02]  /*11e60*/  MOV R28, R10 ;  /* 0x0000000a001c7202 */ /* 0x001fe40000000f00 */
[----:B------:R-:W-:Y:S02]  /*11e70*/  F2FP.BF16.F32.PACK_AB R4, R44, R37 ;  /* 0x000000252c04723e */ /* 0x000fe400000010ff */
[----:B------:R-:W-:-:S02]  /*11e80*/  F2FP.BF16.F32.PACK_AB R5, R67, R58 ;  /* 0x0000003a4305723e */ /* 0x000fc400000010ff */
[----:B------:R-:W-:Y:S02]  /*11e90*/  F2FP.BF16.F32.PACK_AB R6, R45, R36 ;  /* 0x000000242d06723e */ /* 0x000fe400000010ff */
[----:B---3--:R-:W-:Y:S02]  /*11ea0*/  IADD3 R24, P1, R82, UR4, RZ ;  /* 0x0000000452187c10 */ /* 0x008fe4000ff3e0ff */
[----:B------:R-:W-:Y:S02]  /*11eb0*/  F2FP.BF16.F32.PACK_AB R7, R70, R57 ;  /* 0x000000394607723e */ /* 0x000fe400000010ff */
[----:B------:R-:W-:Y:S02]  /*11ec0*/  F2FP.BF16.F32.PACK_AB R10, R43, R34 ;  /* 0x000000222b0a723e */ /* 0x000fe400000010ff */
[----:B------:R-:W-:Y:S02]  /*11ed0*/  F2FP.BF16.F32.PACK_AB R11, R68, R55 ;  /* 0x00000037440b723e */ /* 0x000fe400000010ff */
[----:B------:R-:W-:-:S02]  /*11ee0*/  F2FP.BF16.F32.PACK_AB R12, R40, R33 ;  /* 0x00000021280c723e */ /* 0x000fc400000010ff */
[----:B------:R-:W-:Y:S02]  /*11ef0*/  F2FP.BF16.F32.PACK_AB R13, R54, R53 ;  /* 0x00000035360d723e */ /* 0x000fe400000010ff */
[----:B------:R-:W-:Y:S02]  /*11f00*/  F2FP.BF16.F32.PACK_AB R14, R41, R32 ;  /* 0x00000020290e723e */ /* 0x000fe400000010ff */
[----:B------:R-:W-:Y:S02]  /*11f10*/  F2FP.BF16.F32.PACK_AB R15, R135, R52 ;  /* 0x00000034870f723e */ /* 0x000fe400000010ff */
[----:B------:R-:W-:Y:S02]  /*11f20*/  ISETP.NE.AND.EX P0, PT, RZ, UR5, PT, P0 ;  /* 0x00000005ff007c0c */ /* 0x000fe4000bf05300 */
[----:B----4-:R-:W-:Y:S01]  /*11f30*/  IADD3.X R25, R80, UR5, RZ, P1, !PT ;  /* 0x0000000550197c10 */ /* 0x010fe20008ffe4ff */
[----:B------:R-:W-:Y:S01]  /*11f40*/  ULDC.64 UR4, c[0x0][0xc08] ;  /* 0x0003020000047ab9 */ /* 0x000fe20000000a00 */
[----:B------:R0:W-:Y:S01]  /*11f50*/  STSM.16.M88.4 [R50], R4 ;  /* 0x0000000432007844 */ /* 0x0001e20000000200 */
[----:B------:R-:W-:-:S03]  /*11f60*/  ISETP.NE.U32.AND P2, PT, RZ, UR4, PT ;  /* 0x00000004ff007c0c */ /* 0x000fc6000bf45070 */
[----:B------:R2:W-:Y:S01]  /*11f70*/  STSM.16.M88.4 [R38], R8 ;  /* 0x0000000826007844 */ /* 0x0005e20000000200 */
[----:B------:R-:W-:-:S03]  /*11f80*/  ISETP.NE.AND.EX P2, PT, RZ, UR5, PT, P2 ;  /* 0x00000005ff007c0c */ /* 0x000fc6000bf45320 */
[----:B------:R2:W-:Y:S01]  /*11f90*/  STSM.16.M88.4 [R28], R12 ;  /* 0x0000000c1c007844 */ /* 0x0005e20000000200 */
[----:B------:R-:W-:Y:S01]  /*11fa0*/  IMAD.MOV.U32 R40, RZ, RZ, RZ ;  /* 0x000000ffff287224 */ /* 0x000fe200078e00ff */
[----:B------:R-:W-:Y:S08]  /*11fb0*/  BAR.SYNC.DEFER_BLOCKING 0x1, 0x180 ;  /* 0x0046000000007b1d */ /* 0x000ff00000010000 */
[----:B0-----:R-:W-:Y:S01]  /*11fc0*/  @P2 IADD3 R4, P3, R82, UR4, RZ ;  /* 0x0000000452042c10 */ /* 0x001fe2000ff7e0ff */
[----:B------:R-:W-:-:S02]  /*11fd0*/  ULDC UR4, c[0x0][0xa88] ;  /* 0x0002a20000047ab9 */ /* 0x000fc40000000800 */
[----:B------:R-:W-:Y:S01]  /*11fe0*/  IMAD.U32 R43, RZ, RZ, UR4 ;  /* 0x00000004ff2b7e24 */ /* 0x000fe2000f8e00ff */
[----:B------:R-:W-:Y:S01]  /*11ff0*/  @P2 IADD3.X R5, R80, UR5, RZ, P3, !PT ;  /* 0x0000000550052c10 */ /* 0x000fe20009ffe4ff */
[----:B------:R2:W5:Y:S04]  /*12000*/  @P0 LDG.E R40, desc[UR42][R24.64] ;  /* 0x0000002a18280981 */ /* 0x000568000c1e1900 */
[----:B------:R2:W5:Y:S01]  /*12010*/  @P2 LDG.E R43, desc[UR42][R4.64] ;  /* 0x0000002a042b2981 */ /* 0x000562000c1e1900 */
[----:B-1----:R-:W-:-:S13]  /*12020*/  ISETP.NE.AND P1, PT, R42, 0x1, PT ;  /* 0x000000012a00780c */ /* 0x002fda0003f25270 */
[----:B------:R-:W0:Y:S08]  /*12030*/  @P1 LDC R6, c[0x0][0xbec] ;  /* 0x0002fb00ff061b82 */ /* 0x000e300000000800 */
[----:B------:R-:W1:Y:S01]  /*12040*/  @P1 LDC R27, c[0x0][0xbf0] ;  /* 0x0002fc00ff1b1b82 */ /* 0x000e620000000800 */
[----:B------:R-:W-:Y:S01]  /*12050*/  SHF.R.S32.HI R49, RZ, 0x1f, R78 ;  /* 0x0000001fff317819 */ /* 0x000fe2000001144e */
[----:B--2---:R-:W-:Y:S06]  /*12060*/  @P2 BRA `(.L_x_525) ;  /* 0x0000000000102947 */ /* 0x004fec0003800000 */
[----:B------:R-:W-:Y:S05]  /*12070*/  @!P0 BRA `(.L_x_525) ;  /* 0x00000000000c8947 */ /* 0x000fea0003800000 */
[----:B------:R-:W2:Y:S04]  /*12080*/  LDG.E R4, desc[UR42][R24.64] ;  /* 0x0000002a18047981 */ /* 0x000ea8000c1e1900 */
[----:B-----5:R-:W2:Y:S02]  /*12090*/  LDG.E R43, desc[UR42][R24.64+0x4] ;  /* 0x0000042a182b7981 */ /* 0x020ea4000c1e1900 */
[----:B--2---:R-:W-:-:S07]  /*120a0*/  IMAD.IADD R43, R43, 0x1, -R4 ;  /* 0x000000012b2b7824 */ /* 0x004fce00078e0a04 */
.L_x_525:
[----:B------:R-:W2:Y:S01]  /*120b0*/  LDL R7, [R1+0xbc] ;  /* 0x0000bc0001077983 */ /* 0x000ea20000100800 */
[----:B------:R-:W-:Y:S01]  /*120c0*/  ULDC.64 UR4, c[0x0][0xb90] ;  /* 0x0002e40000047ab9 */ /* 0x000fe20000000a00 */
[----:B------:R-:W3:Y:S01]  /*120d0*/  S2R R5, SR_TID.X ;  /* 0x0000000000057919 */ /* 0x000ee20000002100 */
[----:B-----5:R-:W-:Y:S01]  /*120e0*/  SHF.R.S32.HI R41, RZ, 0x1f, R40 ;  /* 0x0000001fff297819 */ /* 0x020fe20000011428 */
[----:B------:R-:W-:Y:S01]  /*120f0*/  IMAD R43, R43, R42, RZ ;  /* 0x0000002a2b2b7224 */ /* 0x000fe200078e02ff */
[----:B------:R-:W4:Y:S01]  /*12100*/  @P1 LDC R51, c[0x0][0xbec] ;  /* 0x0002fb00ff331b82 */ /* 0x000f220000000800 */
[----:B------:R-:W4:Y:S04]  /*12110*/  LDL.LU R12, [R1+0x9c] ;  /* 0x00009c00010c7983 */ /* 0x000f280000300800 */
[----:B------:R-:W2:Y:S04]  /*12120*/  LDL.LU R8, [R1+0x94] ;  /* 0x0000940001087983 */ /* 0x000ea80000300800 */
[----:B------:R-:W2:Y:S01]  /*12130*/  LDL.LU R52, [R1+0x98] ;  /* 0x0000980001347983 */ /* 0x000ea20000300800 */
[----:B------:R-:W-:-:S03]  /*12140*/  IMAD R4, R49, UR4, RZ ;  /* 0x0000000431047c24 */ /* 0x000fc6000f8e02ff */
[----:B------:R-:W2:Y:S01]  /*12150*/  LDL R14, [R1+0xb4] ;  /* 0x0000b400010e7983 */ /* 0x000ea20000100800 */
[C---:B------:R-:W-:Y:S02]  /*12160*/  IMAD R11, R78.reuse, UR5, R4 ;  /* 0x000000054e0b7c24 */ /* 0x040fe4000f8e0204 */
[----:B---3--:R-:W-:Y:S02]  /*12170*/  VIADD R10, R5, 0xffffff80 ;  /* 0xffffff80050a7836 */ /* 0x008fe40000000000 */
[----:B------:R-:W-:Y:S01]  /*12180*/  IMAD.WIDE.U32 R4, R78, UR4, R40 ;  /* 0x000000044e047c25 */ /* 0x000fe2000f8e0028 */
[----:B------:R-:W-:Y:S02]  /*12190*/  ULDC.64 UR4, c[0x0][0xb98] ;  /* 0x0002e60000047ab9 */ /* 0x000fe40000000a00 */
[--C-:B------:R-:W-:Y:S01]  /*121a0*/  SHF.R.S32.HI R54, RZ, 0x1f, R10.reuse ;  /* 0x0000001fff367819 */ /* 0x100fe2000001140a */
[----:B------:R-:W-:Y:S01]  /*121b0*/  IMAD.IADD R5, R5, 0x1, R11 ;  /* 0x0000000105057824 */ /* 0x000fe200078e020b */
[----:B------:R-:W-:-:S02]  /*121c0*/  SHF.R.S32.HI R53, RZ, 0x1f, R10 ;  /* 0x0000001fff357819 */ /* 0x000fc4000001140a */
[-C--:B------:R-:W-:Y:S02]  /*121d0*/  LEA.HI R54, R54, R10.reuse, RZ, 0x2 ;  /* 0x0000000a36367211 */ /* 0x080fe400078f10ff */
[----:B------:R-:W-:Y:S02]  /*121e0*/  LEA.HI R53, R53, R10, RZ, 0x2 ;  /* 0x0000000a35357211 */ /* 0x000fe400078f10ff */
[----:B------:R-:W-:Y:S02]  /*121f0*/  LOP3.LUT R54, R54, 0xfffffffc, RZ, 0xc0, !PT ;  /* 0xfffffffc36367812 */ /* 0x000fe400078ec0ff */
[----:B------:R-:W-:-:S03]  /*12200*/  SHF.R.S32.HI R53, RZ, 0x2, R53 ;  /* 0x00000002ff357819 */ /* 0x000fc60000011435 */
[----:B------:R-:W-:-:S04]  /*12210*/  IMAD.IADD R54, R10, 0x1, -R54 ;  /* 0x000000010a367824 */ /* 0x000fc800078e0a36 */
[----:B------:R-:W-:-:S04]  /*12220*/  IMAD.SHL.U32 R28, R54, 0x8, RZ ;  /* 0x00000008361c7824 */ /* 0x000fc800078e00ff */
[----:B------:R-:W-:-:S04]  /*12230*/  IMAD R9, R53, 0x20, R28 ;  /* 0x0000002035097824 */ /* 0x000fc800078e021c */
[----:B------:R-:W-:Y:S01]  /*12240*/  IMAD.WIDE R20, R9, 0x2, R20 ;  /* 0x0000000209147825 */ /* 0x000fe200078e0214 */
[----:B------:R-:W-:-:S04]  /*12250*/  SHF.R.S32.HI R26, RZ, 0x1f, R10 ;  /* 0x0000001fff1a7819 */ /* 0x000fc8000001140a */
[----:B------:R-:W-:-:S04]  /*12260*/  LEA.HI R26, R26, R10, RZ, 0x7 ;  /* 0x0000000a1a1a7211 */ /* 0x000fc800078f38ff */
[----:B------:R-:W-:-:S05]  /*12270*/  LOP3.LUT R26, R26, 0xffffff80, RZ, 0xc0, !PT ;  /* 0xffffff801a1a7812 */ /* 0x000fca00078ec0ff */
[----:B------:R-:W-:Y:S01]  /*12280*/  IMAD.IADD R26, R10, 0x1, -R26 ;  /* 0x000000010a1a7824 */ /* 0x000fe200078e0a1a */
[C---:B------:R-:W-:Y:S02]  /*12290*/  IADD3 R25, P5, R20.reuse, 0x4800, RZ ;  /* 0x0000480014197810 */ /* 0x040fe40007fbe0ff */
[----:B------:R-:W-:Y:S02]  /*122a0*/  IADD3 R33, P4, R20, 0x6000, RZ ;  /* 0x0000600014217810 */ /* 0x000fe40007f9e0ff */
[----:B------:R-:W-:Y:S02]  /*122b0*/  LOP3.LUT R24, R25, 0x180, RZ, 0xc0, !PT ;  /* 0x0000018019187812 */ /* 0x000fe400078ec0ff */
[----:B------:R-:W-:Y:S02]  /*122c0*/  LOP3.LUT R32, R33, 0x180, RZ, 0xc0, !PT ;  /* 0x0000018021207812 */ /* 0x000fe400078ec0ff */
[----:B------:R-:W-:Y:S02]  /*122d0*/  SHF.R.U64 R24, R24, 0x3, RZ ;  /* 0x0000000318187819 */ /* 0x000fe400000012ff */
[----:B------:R-:W-:-:S02]  /*122e0*/  SHF.R.U64 R32, R32, 0x3, RZ ;  /* 0x0000000320207819 */ /* 0x000fc400000012ff */
[----:B------:R-:W-:Y:S01]  /*122f0*/  LOP3.LUT R24, R24, R25, RZ, 0x3c, !PT ;  /* 0x0000001918187212 */ /* 0x000fe200078e3cff */
[--C-:B------:R-:W-:Y:S01]  /*12300*/  IMAD.X R25, RZ, RZ, R21.reuse, P5 ;  /* 0x000000ffff197224 */ /* 0x100fe200028e0615 */
[----:B------:R-:W-:Y:S01]  /*12310*/  LOP3.LUT R32, R32, R33, RZ, 0x3c, !PT ;  /* 0x0000002120207212 */ /* 0x000fe200078e3cff */
[----:B------:R-:W-:Y:S01]  /*12320*/  IMAD.X R33, RZ, RZ, R21, P4 ;  /* 0x000000ffff217224 */ /* 0x000fe200020e0615 */
[----:B------:R-:W-:Y:S01]  /*12330*/  BSSY B1, `(.L_x_526) ;  /* 0x0000080000017945 */ /* 0x000fe20003800000 */
[----:B----4-:R-:W-:Y:S02]  /*12340*/  SEL R48, R12, RZ, !P0 ;  /* 0x000000ff0c307207 */ /* 0x010fe40004000000 */
[----:B--2---:R-:W-:Y:S01]  /*12350*/  SEL R50, R8, RZ, !P0 ;  /* 0x000000ff08327207 */ /* 0x004fe20004000000 */
[----:B------:R-:W-:-:S04]  /*12360*/  IMAD R15, R52, 0xc0, R7 ;  /* 0x000000c0340f7824 */ /* 0x000fc800078e0207 */
[----:B0-----:R-:W-:-:S04]  /*12370*/  @P1 IMAD.HI.U32 R6, R15, R6, RZ ;  /* 0x000000060f061227 */ /* 0x001fc800078e00ff */
[----:B------:R-:W-:Y:S01]  /*12380*/  IMAD.MOV.U32 R7, RZ, RZ, R15 ;  /* 0x000000ffff077224 */ /* 0x000fe200078e000f */
[----:B-1----:R-:W-:-:S04]  /*12390*/  @P1 SHF.R.U32.HI R7, RZ, R27, R6 ;  /* 0x0000001bff071219 */ /* 0x002fc80000011606 */
[----:B------:R-:W-:Y:S01]  /*123a0*/  IADD3 R13, -R7, RZ, RZ ;  /* 0x000000ff070d7210 */ /* 0x000fe20007ffe1ff */
[----:B------:R-:W-:Y:S02]  /*123b0*/  IMAD R11, R48, UR4, RZ ;  /* 0x00000004300b7c24 */ /* 0x000fe4000f8e02ff */
[----:B------:R-:W-:-:S04]  /*123c0*/  IMAD.WIDE.U32 R4, R50, UR4, R4 ;  /* 0x0000000432047c25 */ /* 0x000fc8000f8e0004 */
[----:B------:R-:W-:Y:S01]  /*123d0*/  IMAD R9, R42, R13, R15 ;  /* 0x0000000d2a097224 */ /* 0x000fe200078e020f */
[----:B------:R-:W-:Y:S01]  /*123e0*/  IADD3 R4, P0, R7, R4, RZ ;  /* 0x0000000407047210 */ /* 0x000fe20007f1e0ff */
[----:B------:R-:W-:Y:S01]  /*123f0*/  IMAD R8, R50, UR5, R11 ;  /* 0x0000000532087c24 */ /* 0x000fe2000f8e020b */
[----:B------:R-:W-:Y:S01]  /*12400*/  SHF.R.S32.HI R11, RZ, 0x1f, R7 ;  /* 0x0000001fff0b7819 */ /* 0x000fe20000011407 */
[----:B------:R-:W-:Y:S01]  /*12410*/  ULDC.64 UR4, c[0x0][0xb88] ;  /* 0x0002e20000047ab9 */ /* 0x000fe20000000a00 */
        /* <DEDUP_REMOVED lines=9> */
[----:B------:R-:W-:Y:S01]  /*124b0*/  SHFL.IDX PT, R44, R6, RZ, 0x1c1f ;  /* 0x001c1fff062c7589 */ /* 0x000fe200000e0000 */
[----:B------:R-:W-:Y:S01]  /*124c0*/  IADD3 R7, P2, R20, 0x1800, RZ ;  /* 0x0000180014077810 */ /* 0x000fe20007f5e0ff */
[----:B------:R-:W-:Y:S01]  /*124d0*/  IMAD R4, R52, 0xc0, R14 ;  /* 0x000000c034047824 */ /* 0x000fe200078e020e */
[----:B------:R-:W-:Y:S01]  /*124e0*/  IADD3 R13, P3, R20, 0x3000, RZ ;  /* 0x00003000140d7810 */ /* 0x000fe20007f7e0ff */
[----:B------:R-:W0:Y:S01]  /*124f0*/  SHFL.IDX PT, R45, R10, RZ, 0x1c1f ;  /* 0x001c1fff0a2d7589 */ /* 0x000e2200000e0000 */
[----:B------:R-:W-:Y:S01]  /*12500*/  LOP3.LUT P0, RZ, R26, 0x3, RZ, 0xc0, !PT ;  /* 0x000000031aff7812 */ /* 0x000fe2000780c0ff */
[----:B------:R-:W-:Y:S02]  /*12510*/  ULDC.64 UR4, c[0x0][0xaa0] ;  /* 0x0002a80000047ab9 */ /* 0x000fe40000000a00 */
[----:B------:R-:W-:Y:S04]  /*12520*/  SHFL.IDX PT, R46, R6, 0x1, 0x1c1f ;  /* 0x003c1f00062e7f89 */ /* 0x000fe800000e0000 */
[----:B------:R-:W1:Y:S01]  /*12530*/  SHFL.IDX PT, R47, R10, 0x1, 0x1c1f ;  /* 0x003c1f000a2f7f89 */ /* 0x000e6200000e0000 */
[----:B------:R-:W-:Y:S01]  /*12540*/  IMAD.X R9, RZ, RZ, R21, P2 ;  /* 0x000000ffff097224 */ /* 0x000fe200010e0615 */
[C---:B------:R-:W-:Y:S01]  /*12550*/  ISETP.GE.OR P2, PT, R4.reuse, R43, P0 ;  /* 0x0000002b0400720c */ /* 0x040fe20000746670 */
[----:B------:R-:W-:Y:S01]  /*12560*/  VIADD R4, R4, 0x8 ;  /* 0x0000000804047836 */ /* 0x000fe20000000000 */
[----:B------:R-:W-:-:S04]  /*12570*/  LOP3.LUT R12, R13, 0x180, RZ, 0xc0, !PT ;  /* 0x000001800d0c7812 */ /* 0x000fc800078ec0ff */
[----:B------:R-:W-:Y:S02]  /*12580*/  ISETP.GE.OR P0, PT, R4, R43, P0 ;  /* 0x0000002b0400720c */ /* 0x000fe40000706670 */
[----:B------:R-:W-:Y:S02]  /*12590*/  LOP3.LUT R8, R7, 0x180, RZ, 0xc0, !PT ;  /* 0x0000018007087812 */ /* 0x000fe400078ec0ff */
[----:B------:R-:W-:Y:S02]  /*125a0*/  SHF.R.U64 R12, R12, 0x3, RZ ;  /* 0x000000030c0c7819 */ /* 0x000fe400000012ff */
[----:B------:R-:W-:Y:S02]  /*125b0*/  SHF.R.U64 R8, R8, 0x3, RZ ;  /* 0x0000000308087819 */ /* 0x000fe400000012ff */
[----:B------:R-:W-:Y:S01]  /*125c0*/  LOP3.LUT R12, R12, R13, RZ, 0x3c, !PT ;  /* 0x0000000d0c0c7212 */ /* 0x000fe200078e3cff */
[----:B------:R-:W-:Y:S01]  /*125d0*/  IMAD.X R13, RZ, RZ, R21, P3 ;  /* 0x000000ffff0d7224 */ /* 0x000fe200018e0615 */
[----:B0-----:R0:W-:Y:S01]  /*125e0*/  @!P2 ST.E desc[UR42][R44.64], R0 ;  /* 0x000000002c00a985 */ /* 0x0011e2000c10192a */
[----:B------:R-:W-:-:S02]  /*125f0*/  LOP3.LUT R8, R8, R7, RZ, 0x3c, !PT ;  /* 0x0000000708087212 */ /* 0x000fc400078e3cff */
[C---:B------:R-:W-:Y:S02]  /*12600*/  IADD3 R5, P3, R20.reuse, 0x7800, RZ ;  /* 0x0000780014057810 */ /* 0x040fe40007f7e0ff */
[----:B------:R-:W-:Y:S01]  /*12610*/  LOP3.LUT R7, R20, 0x180, RZ, 0xc0, !PT ;  /* 0x0000018014077812 */ /* 0x000fe200078ec0ff */
[----:B-1----:R1:W-:Y:S01]  /*12620*/  @!P0 ST.E desc[UR42][R46.64], R3 ;  /* 0x000000032e008985 */ /* 0x0023e2000c10192a */
[----:B------:R-:W-:Y:S01]  /*12630*/  LOP3.LUT R4, R5, 0x180, RZ, 0xc0, !PT ;  /* 0x0000018005047812 */ /* 0x000fe200078ec0ff */
[----:B------:R-:W-:Y:S01]  /*12640*/  IMAD R41, R41, UR4, RZ ;  /* 0x0000000429297c24 */ /* 0x000fe2000f8e02ff */
[----:B------:R-:W-:Y:S01]  /*12650*/  SHF.R.U64 R7, R7, 0x3, RZ ;  /* 0x0000000307077819 */ /* 0x000fe200000012ff */
[----:B0-----:R-:W-:Y:S01]  /*12660*/  IMAD R0, R54, 0x60, R53 ;  /* 0x0000006036007824 */ /* 0x001fe200078e0235 */
[----:B-1----:R-:W0:Y:S01]  /*12670*/  @P1 LDC R47, c[0x0][0xbf0] ;  /* 0x0002fc00ff2f1b82 */ /* 0x002e220000000800 */
[----:B------:R-:W-:Y:S01]  /*12680*/  SHF.R.U64 R4, R4, 0x3, RZ ;  /* 0x0000000304047819 */ /* 0x000fe200000012ff */
[C---:B------:R-:W-:Y:S01]  /*12690*/  IMAD R45, R40.reuse, UR5, R41 ;  /* 0x00000005282d7c24 */ /* 0x040fe2000f8e0229 */
[----:B------:R-:W-:Y:S01]  /*126a0*/  LOP3.LUT R20, R7, R20, RZ, 0x3c, !PT ;  /* 0x0000001407147212 */ /* 0x000fe200078e3cff */
[----:B------:R-:W-:Y:S01]  /*126b0*/  IMAD.WIDE.U32 R40, R40, UR4, RZ ;  /* 0x0000000428287c25 */ /* 0x000fe2000f8e00ff */
[----:B------:R-:W-:Y:S01]  /*126c0*/  LOP3.LUT R36, R4, R5, RZ, 0x3c, !PT ;  /* 0x0000000504247212 */ /* 0x000fe200078e3cff */
[----:B------:R-:W-:Y:S01]  /*126d0*/  ULDC.64 UR4, c[0x0][0xae8] ;  /* 0x0002ba0000047ab9 */ /* 0x000fe20000000a00 */
[----:B------:R-:W5:Y:S01]  /*126e0*/  LD.E.128 R8, desc[UR42][R8.64] ;  /* 0x0000002a08087980 */ /* 0x000f62000c101d00 */
[----:B------:R-:W-:-:S03]  /*126f0*/  IMAD.X R37, RZ, RZ, R21, P3 ;  /* 0x000000ffff257224 */ /* 0x000fc600018e0615 */
[----:B------:R1:W5:Y:S01]  /*12700*/  LD.E.128 R4, desc[UR42][R20.64] ;  /* 0x0000002a14047980 */ /* 0x000362000c101d00 */
[----:B------:R-:W-:-:S03]  /*12710*/  IMAD R49, R49, UR4, RZ ;  /* 0x0000000431317c24 */ /* 0x000fc6000f8e02ff */
[----:B------:R-:W5:Y:S04]  /*12720*/  LD.E.128 R12, desc[UR42][R12.64] ;  /* 0x0000002a0c0c7980 */ /* 0x000f68000c101d00 */
[----:B------:R-:W5:Y:S01]  /*12730*/  LD.E.128 R24, desc[UR42][R24.64] ;  /* 0x0000002a18187980 */ /* 0x000f62000c101d00 */
[----:B-1----:R-:W-:Y:S02]  /*12740*/  IMAD.MOV.U32 R20, RZ, RZ, R40 ;  /* 0x000000ffff147224 */ /* 0x002fe400078e0028 */
[----:B------:R-:W-:Y:S01]  /*12750*/  IMAD R40, R52, 0xc0, R0 ;  /* 0x000000c034287824 */ /* 0x000fe200078e0200 */
[----:B------:R-:W5:Y:S01]  /*12760*/  LD.E.128 R32, desc[UR42][R32.64] ;  /* 0x0000002a20207980 */ /* 0x000f62000c101d00 */
[----:B------:R-:W-:Y:S02]  /*12770*/  IMAD.IADD R21, R41, 0x1, R45 ;  /* 0x0000000129157824 */ /* 0x000fe400078e022d */
[----:B------:R-:W-:Y:S01]  /*12780*/  @P1 IMAD.HI.U32 R0, R40, R51, RZ ;  /* 0x0000003328001227 */ /* 0x000fe200078e00ff */
[----:B------:R-:W5:Y:S03]  /*12790*/  LD.E.128 R36, desc[UR42][R36.64] ;  /* 0x0000002a24247980 */ /* 0x000f66000c101d00 */
[C---:B------:R-:W-:Y:S01]  /*127a0*/  IMAD R49, R78.reuse, UR5, R49 ;  /* 0x000000054e317c24 */ /* 0x040fe2000f8e0231 */
[----:B------:R-:W-:Y:S01]  /*127b0*/  @!PT LDS RZ, [RZ] ;  /* 0x00000000fffff984 */ /* 0x000fe20000000800 */
[----:B------:R-:W-:Y:S01]  /*127c0*/  @!PT LDS RZ, [RZ] ;  /* 0x00000000fffff984 */ /* 0x000fe20000000800 */
[----:B------:R-:W-:Y:S01]  /*127d0*/  @!PT LDS RZ, [RZ] ;  /* 0x00000000fffff984 */ /* 0x000fe20000000800 */
[----:B------:R-:W-:Y:S01]  /*127e0*/  @!PT LDS RZ, [RZ] ;  /* 0x00000000fffff984 */ /* 0x000fe20000000800 */
[----:B------:R1:W-:Y:S06]  /*127f0*/  MEMBAR.ALL.CTA ;  /* 0x0000000000007992 */ /* 0x0003ec0000008000 */
[----:B-1----:R-:W1:Y:S01]  /*12800*/  FENCE.VIEW.ASYNC.S ;  /* 0x00000000000073c6 */ /* 0x002e620000000000 */
[----:B------:R-:W-:Y:S01]  /*12810*/  IMAD.WIDE.U32 R20, R78, UR4, R20 ;  /* 0x000000044e147c25 */ /* 0x000fe2000f8e0014 */
[----:B------:R-:W-:-:S03]  /*12820*/  ULDC.64 UR4, c[0x0][0xaf0] ;  /* 0x0002bc0000047ab9 */ /* 0x000fc60000000a00 */
[----:B------:R-:W-:Y:S01]  /*12830*/  IMAD.MOV.U32 R3, RZ, RZ, R40 ;  /* 0x000000ffff037224 */ /* 0x000fe200078e0028 */
[----:B0-----:R-:W-:Y:S01]  /*12840*/  @P1 SHF.R.U32.HI R3, RZ, R47, R0 ;  /* 0x0000002fff031219 */ /* 0x001fe20000011600 */
[----:B------:R-:W-:Y:S02]  /*12850*/  IMAD R41, R48, UR4, RZ ;  /* 0x0000000430297c24 */ /* 0x000fe4000f8e02ff */
[----:B------:R-:W-:Y:S01]  /*12860*/  IMAD.IADD R21, R21, 0x1, R49 ;  /* 0x0000000115157824 */ /* 0x000fe200078e0231 */
[----:B------:R-:W-:Y:S01]  /*12870*/  SHF.R.S32.HI R0, RZ, 0x1f, R3 ;  /* 0x0000001fff007819 */ /* 0x000fe20000011403 */
[C---:B------:R-:W-:Y:S02]  /*12880*/  IMAD R41, R50.reuse, UR5, R41 ;  /* 0x0000000532297c24 */ /* 0x040fe4000f8e0229 */
[----:B------:R-:W-:Y:S01]  /*12890*/  IMAD.WIDE.U32 R50, R50, UR4, R20 ;  /* 0x0000000432327c25 */ /* 0x000fe2000f8e0014 */
[----:B------:R-:W-:-:S03]  /*128a0*/  ULDC.64 UR4, c[0x0][0xae0] ;  /* 0x0002b80000047ab9 */ /* 0x000fc60000000a00 */
[----:B------:R-:W-:Y:S02]  /*128b0*/  IMAD.MOV R21, RZ, RZ, -R3 ;  /* 0x000000ffff157224 */ /* 0x000fe400078e0a03 */
[----:B------:R-:W-:Y:S02]  /*128c0*/  IMAD.IADD R51, R51, 0x1, R41 ;  /* 0x0000000133337824 */ /* 0x000fe400078e0229 */
[----:B------:R-:W-:Y:S02]  /*128d0*/  IMAD R0, R0, UR4, RZ ;  /* 0x0000000400007c24 */ /* 0x000fe4000f8e02ff */
[----:B------:R-:W-:Y:S02]  /*128e0*/  IMAD R41, R42, R21, R40 ;  /* 0x000000152a297224 */ /* 0x000fe400078e0228 */
[C---:B------:R-:W-:Y:S02]  /*128f0*/  IMAD R45, R3.reuse, UR5, R0 ;  /* 0x00000005032d7c24 */ /* 0x040fe4000f8e0200 */
[----:B------:R-:W-:Y:S01]  /*12900*/  IMAD.WIDE.U32 R20, R3, UR4, R50 ;  /* 0x0000000403147c25 */ /* 0x000fe2000f8e0032 */
[----:B------:R-:W-:Y:S01]  /*12910*/  SHF.R.S32.HI R0, RZ, 0x1f, R41 ;  /* 0x0000001fff007819 */ /* 0x000fe20000011429 */
[----:B------:R-:W-:-:S02]  /*12920*/  ULDC.64 UR4, c[0x0][0xad8] ;  /* 0x0002b60000047ab9 */ /* 0x000fc40000000a00 */
[----:B------:R-:W-:Y:S02]  /*12930*/  IMAD.IADD R21, R21, 0x1, R45 ;  /* 0x0000000115157824 */ /* 0x000fe400078e022d */
[----:B------:R-:W-:Y:S02]  /*12940*/  IMAD R0, R0, UR4, RZ ;  /* 0x0000000400007c24 */ /* 0x000fe4000f8e02ff */
[----:B------:R-:W-:-:S04]  /*12950*/  IMAD.WIDE.U32 R20, R41, UR4, R20 ;  /* 0x0000000429147c25 */ /* 0x000fc8000f8e0014 */
[----:B------:R-:W-:Y:S01]  /*12960*/  IMAD R3, R41, UR5, R0 ;  /* 0x0000000529037c24 */ /* 0x000fe2000f8e0200 */
[----:B------:R-:W-:Y:S01]  /*12970*/  ULDC.64 UR4, c[0x0][0xa80] ;  /* 0x0002a00000047ab9 */ /* 0x000fe20000000a00 */
[----:B------:R-:W-:Y:S01]  /*12980*/  IMAD R48, R52, 0xc0, R53 ;  /* 0x000000c034307824 */ /* 0x000fe200078e0235 */
[----:B------:R-:W-:Y:S01]  /*12990*/  LEA R42, P0, R20, UR4, 0x1 ;  /* 0x00000004142a7c11 */ /* 0x000fe2000f8008ff */
[----:B------:R-:W-:-:S05]  /*129a0*/  IMAD.IADD R3, R21, 0x1, R3 ;  /* 0x0000000115037824 */ /* 0x000fca00078e0203 */
[----:B------:R-:W-:Y:S02]  /*129b0*/  LEA.HI.X R3, R20, UR5, R3, 0x1, P0 ;  /* 0x0000000514037c11 */ /* 0x000fe400080f0c03 */
[----:B------:R-:W-:Y:S01]  /*129c0*/  ISETP.GE.AND P0, PT, R48, R43, PT ;  /* 0x0000002b3000720c */ /* 0x000fe20003f06270 */
[----:B------:R-:W-:Y:S02]  /*129d0*/  VIADD R0, R2, 0x2d820 ;  /* 0x0002d82002007836 */ /* 0x000fe40000000000 */
[----:B------:R-:W-:-:S03]  /*129e0*/  VIADD R51, R28, 0x40 ;  /* 0x000000401c337836 */ /* 0x000fc60000000000 */
[----:B------:R-:W-:Y:S01]  /*129f0*/  PRMT R0, RZ, 0x654, R0 ;  /* 0x00000654ff007816 */ /* 0x000fe20000000000 */
[----:B------:R-:W-:Y:S01]  /*12a00*/  VIADD R49, R28, 0x20 ;  /* 0x000000201c317836 */ /* 0x000fe20000000000 */
[----:B-1----:R0:W1:Y:S02]  /*12a10*/  SHFL.IDX PT, R40, R42, RZ, 0x1c1f ;  /* 0x001c1fff2a287589 */ /* 0x00206400000e0000 */
[----:B------:R0:W-:Y:S02]  /*12a20*/  SYNCS.ARRIVE.TRANS64.RED.A1T0 RZ, [R0+URZ], RZ ;  /* 0x000000ff00ff79a7 */ /* 0x0001e4000810043f */
[----:B------:R0:W2:Y:S01]  /*12a30*/  SHFL.IDX PT, R41, R3, RZ, 0x1c1f ;  /* 0x001c1fff03297589 */ /* 0x0000a200000e0000 */
[----:B------:R-:W-:Y:S02]  /*12a40*/  SHF.R.S32.HI R50, RZ, 0x1f, R51 ;  /* 0x0000001fff327819 */ /* 0x000fe40000011433 */
[----:B------:R-:W-:Y:S01]  /*12a50*/  SHF.R.S32.HI R52, RZ, 0x1f, R49 ;  /* 0x0000001fff347819 */ /* 0x000fe20000011431 */
[----:B------:R-:W-:Y:S06]  /*12a60*/  @P0 BRA `(.L_x_527) ;  /* 0x0000000000300947 */ /* 0x000fec0003800000 */
[----:B------:R-:W-:Y:S02]  /*12a70*/  ULDC UR4, c[0x0][0xac8] ;  /* 0x0002b20000047ab9 */ /* 0x000fe40000000800 */
[----:B------:R-:W-:Y:S02]  /*12a80*/  ISETP.GE.AND P1, PT, R49, UR4, PT ;  /* 0x0000000431007c0c */ /* 0x000fe4000bf26270 */
[----:B------:R-:W-:Y:S02]  /*12a90*/  ISETP.GE.AND P2, PT, R51, UR4, PT ;  /* 0x0000000433007c0c */ /* 0x000fe4000bf46270 */
[----:B------:R-:W-:-:S09]  /*12aa0*/  ISETP.GE.AND P0, PT, R28, UR4, PT ;  /* 0x000000041c007c0c */ /* 0x000fd2000bf06270 */
[-C--:B-1----:R-:W-:Y:S02]  /*12ab0*/  @!P1 LEA R44, P3, R49, R40.reuse, 0x1 ;  /* 0x00000028312c9211 */ /* 0x082fe400078608ff */
[----:B------:R-:W-:Y:S02]  /*12ac0*/  @!P2 LEA R46, P4, R51, R40, 0x1 ;  /* 0x00000028332ea211 */ /* 0x000fe400078808ff */
[----:B--2---:R-:W-:Y:S01]  /*12ad0*/  @!P0 IMAD.WIDE R20, R28, 0x2, R40 ;  /* 0x000000021c148825 */ /* 0x004fe200078e0228 */
[-C--:B------:R-:W-:Y:S02]  /*12ae0*/  @!P1 LEA.HI.X R45, R49, R41.reuse, R52, 0x1, P3 ;  /* 0x00000029312d9211 */ /* 0x080fe400018f0c34 */
[----:B------:R-:W-:Y:S02]  /*12af0*/  @!P2 LEA.HI.X R47, R51, R41, R50, 0x1, P4 ;  /* 0x00000029332fa211 */ /* 0x000fe400020f0c32 */
[----:B-----5:R3:W-:Y:S04]  /*12b00*/  @!P0 ST.E.128 desc[UR42][R20.64], R4 ;  /* 0x0000000414008985 */ /* 0x0207e8000c101d2a */
[----:B------:R3:W-:Y:S04]  /*12b10*/  @!P1 ST.E.128 desc[UR42][R44.64], R12 ;  /* 0x0000000c2c009985 */ /* 0x0007e8000c101d2a */
[----:B------:R3:W-:Y:S02]  /*12b20*/  @!P2 ST.E.128 desc[UR42][R46.64], R32 ;  /* 0x000000202e00a985 */ /* 0x0007e4000c101d2a */
.L_x_527:
[----:B------:R-:W-:Y:S05]  /*12b30*/  BSYNC B1 ;  /* 0x0000000000017941 */ /* 0x000fea0003800000 */
.L_x_526:
[----:B0-----:R-:W-:Y:S01]  /*12b40*/  VIADD R0, R48, 0x60 ;  /* 0x0000006030007836 */ /* 0x001fe20000000000 */
[----:B---3-5:R0:W3:Y:S04]  /*12b50*/  SHFL.IDX PT, R7, R3, 0x1, 0x1c1f ;  /* 0x003c1f0003077f89 */ /* 0x0280e800000e0000 */
[----:B------:R-:W-:Y:S01]  /*12b60*/  ISETP.GE.AND P0, PT, R0, R43, PT ;  /* 0x0000002b0000720c */ /* 0x000fe20003f06270 */
[----:B------:R0:W4:-:S12]  /*12b70*/  SHFL.IDX PT, R6, R42, 0x1, 0x1c1f ;  /* 0x003c1f002a067f89 */ /* 0x00011800000e0000 */
[----:B0-----:R-:W-:Y:S05]  /*12b80*/  @P0 BRA `(.L_x_528) ;  /* 0x0000000800e40947 */ /* 0x001fea0003800000 */
[----:B------:R-:W-:Y:S02]  /*12b90*/  ULDC UR4, c[0x0][0xac8] ;  /* 0x0002b20000047ab9 */ /* 0x000fe40000000800 */
[----:B------:R-:W-:Y:S02]  /*12ba0*/  ISETP.GE.AND P2, PT, R49, UR4, PT ;  /* 0x0000000431007c0c */ /* 0x000fe4000bf46270 */
[----:B------:R-:W-:-:S11]  /*12bb0*/  ISETP.GE.AND P1, PT, R28, UR4, PT ;  /* 0x000000041c007c0c */ /* 0x000fd6000bf26270 */
[C---:B----4-:R-:W-:Y:S02]  /*12bc0*/  @!P2 LEA R12, P0, R49.reuse, R6, 0x1 ;  /* 0x00000006310ca211 */ /* 0x050fe400078008ff */
[----:B---3--:R-:W-:Y:S02]  /*12bd0*/  @!P1 IMAD.WIDE R4, R28, 0x2, R6 ;  /* 0x000000021c049825 */ /* 0x008fe400078e0206 */
[----:B------:R-:W-:Y:S02]  /*12be0*/  @!P2 LEA.HI.X R13, R49, R7, R52, 0x1, P0 ;  /* 0x00000007310da211 */ /* 0x000fe400000f0c34 */
[----:B------:R-:W-:Y:S01]  /*12bf0*/  ISETP.GE.AND P0, PT, R51, UR4, PT ;  /* 0x0000000433007c0c */ /* 0x000fe2000bf06270 */
[----:B------:R0:W-:Y:S04]  /*12c00*/  @!P1 ST.E.128 desc[UR42][R4.64], R8 ;  /* 0x0000000804009985 */ /* 0x0001e8000c101d2a */
[----:B------:R0:W-:Y:S08]  /*12c10*/  @!P2 ST.E.128 desc[UR42][R12.64], R24 ;  /* 0x000000180c00a985 */ /* 0x0001f0000c101d2a */
[----:B------:R-:W-:Y:S05]  /*12c20*/  @P0 BRA `(.L_x_528) ;  /* 0x0000000800bc0947 */ /* 0x000fea0003800000 */
[----:B0-----:R-:W-:-:S04]  /*12c30*/  LEA R4, P0, R51, R6, 0x1 ;  /* 0x0000000633047211 */ /* 0x001fc800078008ff */
[----:B------:R-:W-:-:S05]  /*12c40*/  LEA.HI.X R5, R51, R7, R50, 0x1, P0 ;  /* 0x0000000733057211 */ /* 0x000fca00000f0c32 */
[----:B------:R0:W-:Y:S01]  /*12c50*/  ST.E.128 desc[UR42][R4.64], R36 ;  /* 0x0000002404007985 */ /* 0x0001e2000c101d2a */
[----:B------:R-:W-:Y:S05]  /*12c60*/  BRA `(.L_x_528) ;  /* 0x0000000800ac7947 */ /* 0x000fea0003800000 */
.L_x_524:
[----:B------:R-:W2:Y:S01]  /*12c70*/  LDL.LU R6, [R1+0x8c] ;  /* 0x00008c0001067983 */ /* 0x000ea20000300800 */
[----:B------:R-:W-:Y:S01]  /*12c80*/  ULDC.64 UR4, c[0x0][0xc00] ;  /* 0x0003000000047ab9 */ /* 0x000fe20000000a00 */
[----:B------:R-:W-:Y:S01]  /*12c90*/  IMAD.MOV.U32 R0, RZ, RZ, RZ ;  /* 0x000000ffff007224 */ /* 0x000fe200078e00ff */
[----:B------:R-:W3:Y:S01]  /*12ca0*/  LDC R21, c[0x0][0xbe8] ;  /* 0x0002fa00ff157b82 */ /* 0x000ee20000000800 */
[----:B------:R-:W4:Y:S01]  /*12cb0*/  LDL.LU R3, [R1+0x90] ;  /* 0x0000900001037983 */ /* 0x000f220000300800 */
[----:B------:R-:W-:-:S04]  /*12cc0*/  ISETP.NE.U32.AND P0, PT, RZ, UR4, PT ;  /* 0x00000004ff007c0c */ /* 0x000fc8000bf05070 */
[----:B------:R-:W-:Y:S02]  /*12cd0*/  ISETP.NE.AND.EX P0, PT, RZ, UR5, PT, P0 ;  /* 0x00000005ff007c0c */ /* 0x000fe4000bf05300 */
[----:B--2---:R-:W-:-:S04]  /*12ce0*/  IADD3 R4, P1, R6, UR4, RZ ;  /* 0x0000000406047c10 */ /* 0x004fc8000ff3e0ff */
[----:B----4-:R-:W-:Y:S01]  /*12cf0*/  IADD3.X R5, R3, UR5, RZ, P1, !PT ;  /* 0x0000000503057c10 */ /* 0x010fe20008ffe4ff */
[----:B------:R-:W-:Y:S02]  /*12d00*/  ULDC.64 UR4, c[0x0][0xc08] ;  /* 0x0003020000047ab9 */ /* 0x000fe40000000a00 */
[----:B------:R-:W-:-:S04]  /*12d10*/  ISETP.NE.U32.AND P1, PT, RZ, UR4, PT ;  /* 0x00000004ff007c0c */ /* 0x000fc8000bf25070 */
[----:B------:R2:W5:Y:S01]  /*12d20*/  @P0 LDG.E R0, desc[UR42][R4.64] ;  /* 0x0000002a04000981 */ /* 0x000562000c1e1900 */
[----:B------:R-:W-:Y:S01]  /*12d30*/  ISETP.NE.AND.EX P1, PT, RZ, UR5, PT, P1 ;  /* 0x00000005ff007c0c */ /* 0x000fe2000bf25310 */
[----:B------:R-:W1:-:S12]  /*12d40*/  S2R R9, SR_TID.X ;  /* 0x0000000000097919 */ /* 0x000e580000002100 */
[----:B------:R-:W-:Y:S01]  /*12d50*/  @P1 IADD3 R6, P2, R6, UR4, RZ ;  /* 0x0000000406061c10 */ /* 0x000fe2000ff5e0ff */
[----:B------:R-:W-:Y:S02]  /*12d60*/  ULDC UR4, c[0x0][0xa88] ;  /* 0x0002a20000047ab9 */ /* 0x000fe40000000800 */
[----:B------:R-:W-:Y:S01]  /*12d70*/  IMAD.U32 R8, RZ, RZ, UR4 ;  /* 0x00000004ff087e24 */ /* 0x000fe2000f8e00ff */
[----:B------:R-:W-:-:S05]  /*12d80*/  @P1 IADD3.X R7, R3, UR5, RZ, P2, !PT ;  /* 0x0000000503071c10 */ /* 0x000fca00097fe4ff */
[----:B------:R2:W5:Y:S01]  /*12d90*/  @P1 LDG.E R8, desc[UR42][R6.64] ;  /* 0x0000002a06081981 */ /* 0x000562000c1e1900 */
[----:B---3--:R-:W-:Y:S01]  /*12da0*/  ISETP.NE.AND P2, PT, R21, 0x1, PT ;  /* 0x000000011500780c */ /* 0x008fe20003f45270 */
[----:B-1----:R-:W-:-:S12]  /*12db0*/  VIADD R28, R9, 0xffffff80 ;  /* 0xffffff80091c7836 */ /* 0x002fd80000000000 */
[----:B------:R-:W1:Y:S01]  /*12dc0*/  @P2 LDC R20, c[0x0][0xbec] ;  /* 0x0002fb00ff142b82 */ /* 0x000e620000000800 */
[----:B------:R-:W-:-:S07]  /*12dd0*/  ISETP.GE.AND P3, PT, R28, 0xc0, PT ;  /* 0x000000c01c00780c */ /* 0x000fce0003f66270 */
[----:B------:R-:W3:Y:S01]  /*12de0*/  @P2 LDC R25, c[0x0][0xbf0] ;  /* 0x0002fc00ff192b82 */ /* 0x000ee20000000800 */
[----:B--2---:R-:W-:Y:S05]  /*12df0*/  @P1 BRA `(.L_x_529) ;  /* 0x0000000000101947 */ /* 0x004fea0003800000 */
[----:B------:R-:W-:Y:S05]  /*12e00*/  @!P0 BRA `(.L_x_529) ;  /* 0x00000000000c8947 */ /* 0x000fea0003800000 */
[----:B------:R-:W2:Y:S04]  /*12e10*/  LDG.E R3, desc[UR42][R4.64] ;  /* 0x0000002a04037981 */ /* 0x000ea8000c1e1900 */
[----:B-----5:R-:W2:Y:S02]  /*12e20*/  LDG.E R8, desc[UR42][R4.64+0x4] ;  /* 0x0000042a04087981 */ /* 0x020ea4000c1e1900 */
[----:B--2---:R-:W-:-:S07]  /*12e30*/  IMAD.IADD R8, R8, 0x1, -R3 ;  /* 0x0000000108087824 */ /* 0x004fce00078e0a03 */
.L_x_529:
[----:B------:R-:W2:Y:S04]  /*12e40*/  LDL.LU R4, [R1+0x94] ;  /* 0x0000940001047983 */ /* 0x000ea80000300800 */
[----:B------:R-:W4:Y:S04]  /*12e50*/  LDL.LU R3, [R1+0x9c] ;  /* 0x00009c0001037983 */ /* 0x000f280000300800 */
[----:B------:R-:W3:Y:S04]  /*12e60*/  LDL R24, [R1+0x88] ;  /* 0x0000880001187983 */ /* 0x000ee80000100800 */
[----:B------:R0:W5:Y:S01]  /*12e70*/  LDL R26, [R1+0x98] ;  /* 0x00009800011a7983 */ /* 0x0001620000100800 */
[----:B------:R-:W-:Y:S01]  /*12e80*/  BSSY B1, `(.L_x_530) ;  /* 0x000002d000017945 */ /* 0x000fe20003800000 */
[----:B-----5:R-:W-:-:S02]  /*12e90*/  SHF.R.S32.HI R11, RZ, 0x1f, R0 ;  /* 0x0000001fff0b7819 */ /* 0x020fc40000011400 */
[----:B--2---:R-:W-:Y:S02]  /*12ea0*/  SEL R13, R4, RZ, !P0 ;  /* 0x000000ff040d7207 */ /* 0x004fe40004000000 */
[----:B----4-:R-:W-:Y:S02]  /*12eb0*/  SEL R12, R3, RZ, !P0 ;  /* 0x000000ff030c7207 */ /* 0x010fe40004000000 */
[----:B---3--:R-:W-:Y:S01]  /*12ec0*/  SHF.R.S32.HI R10, RZ, 0x1f, R24 ;  /* 0x0000001fff0a7819 */ /* 0x008fe20000011418 */
[----:B0-----:R-:W-:Y:S06]  /*12ed0*/  @P3 BRA `(.L_x_531) ;  /* 0x00000000009c3947 */ /* 0x001fec0003800000 */
[----:B------:R-:W0:Y:S01]  /*12ee0*/  LDC R14, c[0x0][0xbe8] ;  /* 0x0002fa00ff0e7b82 */ /* 0x000e220000000800 */
[----:B------:R-:W-:-:S04]  /*12ef0*/  IMAD R3, R26, 0xc0, R9 ;  /* 0x000000c01a037824 */ /* 0x000fc800078e0209 */
[----:B------:R-:W-:Y:S02]  /*12f00*/  VIADD R9, R3, 0xffffff80 ;  /* 0xffffff8003097836 */ /* 0x000fe40000000000 */
[----:B0-----:R-:W-:-:S05]  /*12f10*/  IMAD R4, R8, R14, RZ ;  /* 0x0000000e08047224 */ /* 0x001fca00078e02ff */
[----:B------:R-:W-:-:S13]  /*12f20*/  ISETP.GE.AND P0, PT, R9, R4, PT ;  /* 0x000000040900720c */ /* 0x000fda0003f06270 */
[----:B------:R-:W-:Y:S05]  /*12f30*/  @P0 BRA `(.L_x_531) ;  /* 0x0000000000840947 */ /* 0x000fea0003800000 */
[----:B------:R-:W-:Y:S01]  /*12f40*/  ISETP.NE.AND P0, PT, R14, 0x1, PT ;  /* 0x000000010e00780c */ /* 0x000fe20003f05270 */
[----:B------:R-:W-:Y:S01]  /*12f50*/  ULDC.64 UR4, c[0x0][0xb90] ;  /* 0x0002e40000047ab9 */ /* 0x000fe20000000a00 */
[----:B------:R-:W-:Y:S01]  /*12f60*/  IMAD.MOV.U32 R4, RZ, RZ, R0 ;  /* 0x000000ffff047224 */ /* 0x000fe200078e0000 */
[----:B------:R-:W-:Y:S01]  /*12f70*/  MOV R3, R9 ;  /* 0x0000000900037202 */ /* 0x000fe20000000f00 */
[----:B------:R-:W-:Y:S02]  /*12f80*/  IMAD R7, R10, UR4, RZ ;  /* 0x000000040a077c24 */ /* 0x000fe4000f8e02ff */
[----:B------:R-:W-:Y:S02]  /*12f90*/  IMAD.MOV.U32 R5, RZ, RZ, R11 ;  /* 0x000000ffff057224 */ /* 0x000fe400078e000b */
[C---:B------:R-:W-:Y:S02]  /*12fa0*/  IMAD R7, R24.reuse, UR5, R7 ;  /* 0x0000000518077c24 */ /* 0x040fe4000f8e0207 */
[----:B------:R-:W-:Y:S01]  /*12fb0*/  IMAD.WIDE.U32 R4, R24, UR4, R4 ;  /* 0x0000000418047c25 */ /* 0x000fe2000f8e0004 */
[----:B------:R-:W-:-:S02]  /*12fc0*/  ULDC.64 UR4, c[0x0][0xb98] ;  /* 0x0002e60000047ab9 */ /* 0x000fc40000000a00 */
[----:B------:R-:W0:Y:S01]  /*12fd0*/  @P0 LDC R6, c[0x0][0xbec] ;  /* 0x0002fb00ff060b82 */ /* 0x000e220000000800 */
[----:B------:R-:W-:Y:S02]  /*12fe0*/  IMAD.IADD R5, R5, 0x1, R7 ;  /* 0x0000000105057824 */ /* 0x000fe400078e0207 */
[----:B------:R-:W-:-:S05]  /*12ff0*/  IMAD.WIDE.U32 R4, R13, UR4, R4 ;  /* 0x000000040d047c25 */ /* 0x000fca000f8e0004 */
[----:B------:R-:W2:Y:S01]  /*13000*/  @P0 LDC R15, c[0x0][0xbf0] ;  /* 0x0002fc00ff0f0b82 */ /* 0x000ea20000000800 */
[----:B0-----:R-:W-:-:S05]  /*13010*/  @P0 IMAD.HI.U32 R6, R9, R6, RZ ;  /* 0x0000000609060227 */ /* 0x001fca00078e00ff */
[----:B--2---:R-:W-:Y:S01]  /*13020*/  @P0 SHF.R.U32.HI R3, RZ, R15, R6 ;  /* 0x0000000fff030219 */ /* 0x004fe20000011606 */
[----:B------:R-:W-:-:S03]  /*13030*/  IMAD R6, R12, UR4, RZ ;  /* 0x000000040c067c24 */ /* 0x000fc6000f8e02ff */
[----:B------:R-:W-:Y:S01]  /*13040*/  IADD3 R4, P0, R3, R4, RZ ;  /* 0x0000000403047210 */ /* 0x000fe20007f1e0ff */
[----:B------:R-:W-:Y:S02]  /*13050*/  IMAD.MOV R7, RZ, RZ, -R3 ;  /* 0x000000ffff077224 */ /* 0x000fe400078e0a03 */
[----:B------:R-:W-:Y:S01]  /*13060*/  IMAD R6, R13, UR5, R6 ;  /* 0x000000050d067c24 */ /* 0x000fe2000f8e0206 */
[----:B------:R-:W-:Y:S01]  /*13070*/  ULDC.64 UR4, c[0x0][0xb88] ;  /* 0x0002e20000047ab9 */ /* 0x000fe20000000a00 */
[----:B------:R-:W-:Y:S01]  /*13080*/  IMAD R7, R14, R7, R9 ;  /* 0x000000070e077224 */ /* 0x000fe200078e0209 */
[----:B------:R-:W-:-:S04]  /*13090*/  SHF.R.S32.HI R9, RZ, 0x1f, R3 ;  /* 0x0000001fff097819 */ /* 0x000fc80000011403 */
        /* <DEDUP_REMOVED lines=11> */
.L_x_531:
[----:B------:R-:W-:Y:S05]  /*13150*/  BSYNC B1 ;  /* 0x0000000000017941 */ /* 0x000fea0003800000 */
.L_x_530:
[--C-:B------:R-:W-:Y:S01]  /*13160*/  SHF.R.S32.HI R14, RZ, 0x1f, R28.reuse ;  /* 0x0000001fff0e7819 */ /* 0x100fe2000001141c */
[----:B------:R-:W-:Y:S01]  /*13170*/  ULDC.64 UR4, c[0x0][0xaa0] ;  /* 0x0002a80000047ab9 */ /* 0x000fe20000000a00 */
[----:B------:R-:W-:Y:S01]  /*13180*/  SHF.R.S32.HI R27, RZ, 0x1f, R28 ;  /* 0x0000001fff1b7819 */ /* 0x000fe2000001141c */
[----:B0-----:R-:W-:Y:S01]  /*13190*/  IMAD R3, R11, UR4, RZ ;  /* 0x000000040b037c24 */ /* 0x001fe2000f8e02ff */
[-C--:B------:R-:W-:Y:S01]  /*131a0*/  LEA.HI R14, R14, R28.reuse, RZ, 0x2 ;  /* 0x0000001c0e0e7211 */ /* 0x080fe200078f10ff */
[----:B------:R-:W-:Y:S01]  /*131b0*/  IMAD.WIDE.U32 R4, R0, UR4, RZ ;  /* 0x0000000400047c25 */ /* 0x000fe2000f8e00ff */
[----:B------:R-:W-:Y:S02]  /*131c0*/  LEA.HI R27, R27, R28, RZ, 0x2 ;  /* 0x0000001c1b1b7211 */ /* 0x000fe400078f10ff */
[----:B------:R-:W-:Y:S01]  /*131d0*/  LOP3.LUT R14, R14, 0xfffffffc, RZ, 0xc0, !PT ;  /* 0xfffffffc0e0e7812 */ /* 0x000fe200078ec0ff */
[----:B------:R-:W-:Y:S01]  /*131e0*/  IMAD R3, R0, UR5, R3 ;  /* 0x0000000500037c24 */ /* 0x000fe2000f8e0203 */
[----:B------:R-:W-:Y:S01]  /*131f0*/  SHF.R.S32.HI R27, RZ, 0x2, R27 ;  /* 0x00000002ff1b7819 */ /* 0x000fe2000001141b */
[----:B------:R-:W-:-:S02]  /*13200*/  ULDC.64 UR4, c[0x0][0xae8] ;  /* 0x0002ba0000047ab9 */ /* 0x000fc40000000a00 */
[----:B------:R-:W-:Y:S02]  /*13210*/  IMAD.IADD R14, R28, 0x1, -R14 ;  /* 0x000000011c0e7824 */ /* 0x000fe400078e0a0e */
[----:B------:R-:W-:Y:S02]  /*13220*/  IMAD.IADD R5, R5, 0x1, R3 ;  /* 0x0000000105057824 */ /* 0x000fe400078e0203 */
[----:B------:R-:W-:Y:S02]  /*13230*/  IMAD R0, R14, 0x60, R27 ;  /* 0x000000600e007824 */ /* 0x000fe400078e021b */
[----:B------:R-:W-:Y:S02]  /*13240*/  IMAD R6, R10, UR4, RZ ;  /* 0x000000040a067c24 */ /* 0x000fe4000f8e02ff */
[----:B------:R-:W-:Y:S02]  /*13250*/  IMAD R9, R26, 0xc0, R0 ;  /* 0x000000c01a097824 */ /* 0x000fe400078e0200 */
[----:B------:R-:W-:-:S02]  /*13260*/  IMAD R7, R24, UR5, R6 ;  /* 0x0000000518077c24 */ /* 0x000fc4000f8e0206 */
[----:B-1----:R-:W-:-:S04]  /*13270*/  @P2 IMAD.HI.U32 R0, R9, R20, RZ ;  /* 0x0000001409002227 */ /* 0x002fc800078e00ff */
[----:B------:R-:W-:Y:S01]  /*13280*/  IMAD.WIDE.U32 R4, R24, UR4, R4 ;  /* 0x0000000418047c25 */ /* 0x000fe2000f8e0004 */
[----:B------:R-:W-:-:S03]  /*13290*/  ULDC.64 UR4, c[0x0][0xaf0] ;  /* 0x0002bc0000047ab9 */ /* 0x000fc60000000a00 */
[----:B------:R-:W-:Y:S01]  /*132a0*/  IMAD.MOV.U32 R3, RZ, RZ, R9 ;  /* 0x000000ffff037224 */ /* 0x000fe200078e0009 */
[----:B------:R-:W-:Y:S01]  /*132b0*/  @P2 SHF.R.U32.HI R3, RZ, R25, R0 ;  /* 0x00000019ff032219 */ /* 0x000fe20000011600 */
        /* <DEDUP_REMOVED lines=19> */
[----:B------:R-:W-:Y:S01]  /*133f0*/  IMAD.SHL.U32 R9, R14, 0x8, RZ ;  /* 0x000000080e097824 */ /* 0x000fe200078e00ff */
[C---:B------:R-:W-:Y:S01]  /*13400*/  LEA R0, P0, R4.reuse, UR4, 0x1 ;  /* 0x0000000404007c11 */ /* 0x040fe2000f8008ff */
[----:B------:R-:W-:Y:S01]  /*13410*/  IMAD.IADD R3, R5, 0x1, R3 ;  /* 0x0000000105037824 */ /* 0x000fe200078e0203 */
[----:B------:R-:W-:Y:S01]  /*13420*/  UMOV UR4, 0xffffffff ;  /* 0xffffffff00047882 */ /* 0x000fe20000000000 */
[C---:B------:R-:W-:Y:S02]  /*13430*/  VIADD R10, R9.reuse, 0x20 ;  /* 0x00000020090a7836 */ /* 0x040fe40000000000 */
[----:B------:R-:W-:Y:S01]  /*13440*/  VIADD R7, R9, 0x40 ;  /* 0x0000004009077836 */ /* 0x000fe20000000000 */
[----:B------:R-:W-:Y:S02]  /*13450*/  LEA.HI.X R4, R4, UR5, R3, 0x1, P0 ;  /* 0x0000000504047c11 */ /* 0x000fe400080f0c03 */
[----:B------:R-:W-:-:S02]  /*13460*/  SHF.R.S32.HI R20, RZ, 0x1f, R10 ;  /* 0x0000001fff147819 */ /* 0x000fc4000001140a */
[----:B------:R-:W-:Y:S01]  /*13470*/  SHF.R.S32.HI R24, RZ, 0x1f, R7 ;  /* 0x0000001fff187819 */ /* 0x000fe20000011407 */
[----:B------:R-:W-:Y:S06]  /*13480*/  BRA.DIV UR4, `(.L_x_532) ;  /* 0x0000007604d87947 */ /* 0x000fec000b800000 */
[----:B------:R0:W1:Y:S04]  /*13490*/  SHFL.IDX PT, R3, R4, RZ, 0x1c1f ;  /* 0x001c1fff04037589 */ /* 0x00006800000e0000 */
[----:B------:R0:W2:Y:S02]  /*134a0*/  SHFL.IDX PT, R14, R0, RZ, 0x1c1f ;  /* 0x001c1fff000e7589 */ /* 0x0000a400000e0000 */
.L_x_694:
[----:B------:R-:W-:Y:S01]  /*134b0*/  IMAD R21, R8, R21, RZ ;  /* 0x0000001508157224 */ /* 0x000fe200078e02ff */
[----:B------:R-:W-:Y:S01]  /*134c0*/  BSSY B1, `(.L_x_533) ;  /* 0x0000011000017945 */ /* 0x000fe20003800000 */
[----:B------:R-:W-:-:S05]  /*134d0*/  IMAD R6, R26, 0xc0, R27 ;  /* 0x000000c01a067824 */ /* 0x000fca00078e021b */
[----:B------:R-:W-:-:S13]  /*134e0*/  ISETP.GE.AND P0, PT, R6, R21, PT ;  /* 0x000000150600720c */ /* 0x000fda0003f06270 */
[----:B------:R-:W-:Y:S05]  /*134f0*/  @P0 BRA `(.L_x_534) ;  /* 0x0000000000340947 */ /* 0x000fea0003800000 */
[----:B------:R-:W-:Y:S02]  /*13500*/  ULDC UR4, c[0x0][0xac8] ;  /* 0x0002b20000047ab9 */ /* 0x000fe40000000800 */
[----:B------:R-:W-:Y:S02]  /*13510*/  ISETP.GE.AND P2, PT, R9, UR4, PT ;  /* 0x0000000409007c0c */ /* 0x000fe4000bf46270 */
[----:B------:R-:W-:Y:S02]  /*13520*/  ISETP.GE.AND P3, PT, R10, UR4, PT ;  /* 0x000000040a007c0c */ /* 0x000fe4000bf66270 */
[----:B------:R-:W-:-:S09]  /*13530*/  ISETP.GE.AND P4, PT, R7, UR4, PT ;  /* 0x0000000407007c0c */ /* 0x000fd2000bf86270 */
[----:B-1----:R-:W-:Y:S02]  /*13540*/  @!P2 IMAD.MOV.U32 R15, RZ, RZ, R3 ;  /* 0x000000ffff0fa224 */ /* 0x002fe400078e0003 */
[CC--:B--2---:R-:W-:Y:S02]  /*13550*/  @!P3 LEA R26, P0, R10.reuse, R14.reuse, 0x1 ;  /* 0x0000000e0a1ab211 */ /* 0x0c4fe400078008ff */
[----:B------:R-:W-:Y:S01]  /*13560*/  @!P4 LEA R32, P1, R7, R14, 0x1 ;  /* 0x0000000e0720c211 */ /* 0x000fe200078208ff */
[----:B------:R-:W-:Y:S01]  /*13570*/  @!P2 IMAD.WIDE R12, R9, 0x2, R14 ;  /* 0x00000002090ca825 */ /* 0x000fe200078e020e */
[-C--:B------:R-:W-:Y:S02]  /*13580*/  @!P3 LEA.HI.X R27, R10, R3.reuse, R20, 0x1, P0 ;  /* 0x000000030a1bb211 */ /* 0x080fe400000f0c14 */
[----:B------:R-:W-:Y:S02]  /*13590*/  @!P4 LEA.HI.X R33, R7, R3, R24, 0x1, P1 ;  /* 0x000000030721c211 */ /* 0x000fe400008f0c18 */
[----:B------:R3:W-:Y:S04]  /*135a0*/  @!P2 ST.E.128 desc[UR42][R12.64], RZ ;  /* 0x000000ff0c00a985 */ /* 0x0007e8000c101d2a */
[----:B------:R3:W-:Y:S04]  /*135b0*/  @!P3 ST.E.128 desc[UR42][R26.64], RZ ;  /* 0x000000ff1a00b985 */ /* 0x0007e8000c101d2a */
[----:B------:R3:W-:Y:S02]  /*135c0*/  @!P4 ST.E.128 desc[UR42][R32.64], RZ ;  /* 0x000000ff2000c985 */ /* 0x0007e4000c101d2a */
.L_x_534:
[----:B------:R-:W-:Y:S05]  /*135d0*/  BSYNC B1 ;  /* 0x0000000000017941 */ /* 0x000fea0003800000 */
.L_x_533:
[----:B------:R-:W-:-:S03]  /*135e0*/  UMOV UR4, 0xffffffff ;  /* 0xffffffff00047882 */ /* 0x000fc60000000000 */
[----:B------:R-:W-:Y:S05]  /*135f0*/  BRA.DIV UR4, `(.L_x_535) ;  /* 0x0000007604b07947 */ /* 0x000fea000b800000 */
[----:B-1----:R1:W4:Y:S04]  /*13600*/  SHFL.IDX PT, R3, R4, 0x1, 0x1c1f ;  /* 0x003c1f0004037f89 */ /* 0x00232800000e0000 */
[----:B--2---:R1:W2:Y:S02]  /*13610*/  SHFL.IDX PT, R14, R0, 0x1, 0x1c1f ;  /* 0x003c1f00000e7f89 */ /* 0x0042a400000e0000 */
.L_x_698:
[----:B01----:R-:W-:-:S05]  /*13620*/  VIADD R0, R6, 0x60 ;  /* 0x0000006006007836 */ /* 0x003fca0000000000 */
[----:B------:R-:W-:-:S13]  /*13630*/  ISETP.GE.AND P0, PT, R0, R21, PT ;  /* 0x000000150000720c */ /* 0x000fda0003f06270 */
[----:B------:R-:W-:Y:S05]  /*13640*/  @P0 BRA `(.L_x_528) ;  /* 0x0000000000340947 */ /* 0x000fea0003800000 */
[----:B------:R-:W-:Y:S02]  /*13650*/  ULDC UR4, c[0x0][0xac8] ;  /* 0x0002b20000047ab9 */ /* 0x000fe40000000800 */
[----:B------:R-:W-:Y:S02]  /*13660*/  ISETP.GE.AND P2, PT, R9, UR4, PT ;  /* 0x0000000409007c0c */ /* 0x000fe4000bf46270 */
[----:B------:R-:W-:Y:S02]  /*13670*/  ISETP.GE.AND P3, PT, R10, UR4, PT ;  /* 0x000000040a007c0c */ /* 0x000fe4000bf66270 */
[----:B------:R-:W-:-:S09]  /*13680*/  ISETP.GE.AND P4, PT, R7, UR4, PT ;  /* 0x0000000407007c0c */ /* 0x000fd2000bf86270 */
[----:B----4-:R-:W-:Y:S02]  /*13690*/  @!P2 IMAD.MOV.U32 R15, RZ, RZ, R3 ;  /* 0x000000ffff0fa224 */ /* 0x010fe400078e0003 */
        /* <DEDUP_REMOVED lines=8> */
.L_x_528:
[----:B------:R-:W-:Y:S05]  /*13720*/  BSYNC B0 ;  /* 0x0000000000007941 */ /* 0x000fea0003800000 */
.L_x_523:
[----:B------:R-:W-:Y:S02]  /*13730*/  ULDC UR4, c[0x0][0xc3c] ;  /* 0x00030f0000047ab9 */ /* 0x000fe40000000800 */
[----:B------:R-:W-:-:S13]  /*13740*/  ISETP.GE.AND P0, PT, R31, UR4, PT ;  /* 0x000000041f007c0c */ /* 0x000fda000bf06270 */
[----:B------:R-:W-:Y:S05]  /*13750*/  @!P0 BRA `(.L_x_536) ;  /* 0xfffffedc00688947 */ /* 0x000fea000383ffff */
[----:B------:R-:W-:Y:S05]  /*13760*/  BRA `(.L_x_394) ;  /* 0x0000006800487947 */ /* 0x000fea0003800000 */
.L_x_392:
        /* <DEDUP_REMOVED lines=16> */
.L_x_537:
        /* <DEDUP_REMOVED lines=32> */
[----:B------:R-:W0:Y:S02]  /*13a70*/  SHFL.IDX PT, R4, R7, 0x1f, 0x1f ;  /* 0x03e01f0007047f89 */ /* 0x000e2400000e0000 */
[----:B0-----:R-:W-:-:S04]  /*13a80*/  IMAD R4, R4, UR5, RZ ;  /* 0x0000000504047c24 */ /* 0x001fc8000f8e02ff */
[----:B------:R-:W-:Y:S01]  /*13a90*/  IMAD.MOV.U32 R3, RZ, RZ, R4 ;  /* 0x000000ffff037224 */ /* 0x000fe200078e0004 */
[----:B-1----:R-:W-:-:S13]  /*13aa0*/  ISETP.GT.AND P6, PT, R4, UR6, PT ;  /* 0x0000000604007c0c */ /* 0x002fda000bfc4270 */
[----:B------:R-:W-:Y:S05]  /*13ab0*/  @P6 BRA `(.L_x_539) ;  /* 0x00000000009c6947 */ /* 0x000fea0003800000 */
[----:B------:R-:W0:Y:S01]  /*13ac0*/  LDC R6, c[0x0][0xc3c] ;  /* 0x00030f00ff067b82 */ /* 0x000e220000000800 */
[----:B------:R-:W-:Y:S01]  /*13ad0*/  IMAD.MOV.U32 R4, RZ, RZ, R3 ;  /* 0x000000ffff047224 */ /* 0x000fe200078e0003 */
[----:B------:R-:W-:Y:S01]  /*13ae0*/  UMOV UR4, URZ ;  /* 0x0000003f00047c82 */ /* 0x000fe20008000000 */
[----:B------:R-:W-:Y:S01]  /*13af0*/  ULDC UR7, c[0x0][0xc3c] ;  /* 0x00030f0000077ab9 */ /* 0x000fe20000000800 */
[----:B------:R-:W-:-:S05]  /*13b00*/  ULDC UR5, c[0x0][0xc38] ;  /* 0x00030e0000057ab9 */ /* 0x000fca0000000800 */
.L_x_543:
[----:B------:R-:W-:Y:S01]  /*13b10*/  UIADD3 UR4, UR4, 0x1f, URZ ;  /* 0x0000001f04047890 */ /* 0x000fe2000fffe03f */
[----:B------:R-:W-:-:S05]  /*13b20*/  IMAD.U32 R19, RZ, RZ, UR7 ;  /* 0x00000007ff137e24 */ /* 0x000fca000f8e00ff */
        /* <DEDUP_REMOVED lines=10> */
.L_x_542:
[----:B------:R-:W-:Y:S05]  /*13bd0*/  BSYNC B0 ;  /* 0x0000000000007941 */ /* 0x000fea0003800000 */
.L_x_541:
[----:B0----5:R-:W0:Y:S02]  /*13be0*/  SHFL.UP PT, R2, R0, 0x1, RZ ;  /* 0x0420000000027989 */ /* 0x021e2400000e00ff */
        /* <DEDUP_REMOVED lines=20> */
.L_x_539:
[----:B------:R-:W-:-:S04]  /*13d30*/  IMAD.IADD R9, R4, 0x1, -R3 ;  /* 0x0000000104097824 */ /* 0x000fc800078e0a03 */
        /* <DEDUP_REMOVED lines=14> */
.L_x_544:
[----:B---3--:R-:W-:Y:S01]  /*13e20*/  IMAD R16, R16, UR5, R9 ;  /* 0x0000000510107c24 */ /* 0x008fe2000f8e0209 */
[----:B0-----:R-:W-:Y:S01]  /*13e30*/  IABS R2, R0 ;  /* 0x0000000000027213 */ /* 0x001fe20000000000 */
[----:B-12---:R-:W-:Y:S02]  /*13e40*/  IMAD.MOV R7, RZ, RZ, -R3 ;  /* 0x000000ffff077224 */ /* 0x006fe400078e0a03 */
[----:B------:R-:W-:Y:S01]  /*13e50*/  VIADD R19, R19, UR4 ;  /* 0x0000000413137c36 */ /* 0x000fe20008000000 */
[----:B------:R-:W-:Y:S01]  /*13e60*/  IADD3 R9, -R16, UR6, RZ ;  /* 0x0000000610097c10 */ /* 0x000fe2000fffe1ff */
[----:B------:R-:W-:Y:S02]  /*13e70*/  IMAD.MOV R8, RZ, RZ, -R2 ;  /* 0x000000ffff087224 */ /* 0x000fe400078e0a02 */
[----:B------:R-:W-:Y:S01]  /*13e80*/  IMAD R7, R7, R4, RZ ;  /* 0x0000000407077224 */ /* 0x000fe200078e02ff */
[----:B------:R-:W-:Y:S01]  /*13e90*/  IABS R6, R9 ;  /* 0x0000000900067213 */ /* 0x000fe20000000000 */
[----:B------:R-:W-:-:S04]  /*13ea0*/  IMAD.MOV.U32 R2, RZ, RZ, RZ ;  /* 0x000000ffff027224 */ /* 0x000fc800078e00ff */
        /* <DEDUP_REMOVED lines=12> */
[----:B------:R-:W-:-:S06]  /*13f70*/  @P0 VIADD R2, R2, 0x1 ;  /* 0x0000000102020836 */ /* 0x000fcc0000000000 */
[----:B------:R-:W-:Y:S01]  /*13f80*/  @!P2 IMAD.MOV R2, RZ, RZ, -R2 ;  /* 0x000000ffff02a224 */ /* 0x000fe200078e0a02 */
[----:B------:R-:W-:-:S04]  /*13f90*/  @!P1 LOP3.LUT R2, RZ, R0, RZ, 0x33, !PT ;  /* 0x00000000ff029212 */ /* 0x000fc800078e33ff */
[----:B------:R-:W-:Y:S01]  /*13fa0*/  IADD3 R17, -R2, RZ, RZ ;  /* 0x000000ff02117210 */ /* 0x000fe20007ffe1ff */
[----:B------:R-:W-:-:S04]  /*13fb0*/  IMAD.MOV.U32 R18, RZ, RZ, R2 ;  /* 0x000000ffff127224 */ /* 0x000fc800078e0002 */
[----:B------:R-:W-:Y:S01]  /*13fc0*/  IMAD R17, R0, R17, R9 ;  /* 0x0000001100117224 */ /* 0x000fe200078e0209 */
[----:B------:R-:W-:Y:S06]  /*13fd0*/  BRA `(.L_x_545) ;  /* 0x00000000000c7947 */ /* 0x000fec0003800000 */
.L_x_540:
[----:B------:R-:W-:Y:S02]  /*13fe0*/  IMAD.MOV.U32 R17, RZ, RZ, RZ ;  /* 0x000000ffff117224 */ /* 0x000fe400078e00ff */
[----:B------:R-:W-:Y:S02]  /*13ff0*/  IMAD.U32 R16, RZ, RZ, UR6 ;  /* 0x00000006ff107e24 */ /* 0x000fe4000f8e00ff */
[----:B------:R-:W-:-:S07]  /*14000*/  IMAD.MOV.U32 R18, RZ, RZ, RZ ;  /* 0x000000ffff127224 */ /* 0x000fce00078e00ff */
.L_x_545:
[----:B------:R-:W-:-:S13]  /*14010*/  ISETP.NE.AND P0, PT, R5, RZ, PT ;  /* 0x000000ff0500720c */ /* 0x000fda0003f05270 */
[----:B------:R-:W0:Y:S01]  /*14020*/  @!P0 S2R R3, SR_CgaCtaId ;  /* 0x0000000000038919 */ /* 0x000e220000008800 */
[----:B------:R-:W-:-:S04]  /*14030*/  @!P0 MOV R0, 0x400 ;  /* 0x0000040000008802 */ /* 0x000fc80000000f00 */
[----:B0-----:R-:W-:-:S05]  /*14040*/  @!P0 LEA R0, R3, R0, 0x18 ;  /* 0x0000000003008211 */ /* 0x001fca00078ec0ff */
[----:B------:R0:W-:Y:S01]  /*14050*/  @!P0 STS.128 [R0+0x2d8d0], R16 ;  /* 0x02d8d01000008388 */ /* 0x0001e20000000c00 */
[----:B------:R-:W-:Y:S06]  /*14060*/  BAR.ARV 0x5, 0x200 ;  /* 0x0148000000007b1d */ /* 0x000fec0000002000 */
.L_x_538:
[----:B0-----:R-:W-:Y:S01]  /*14070*/  IMAD.MOV.U32 R0, RZ, RZ, 0x1 ;  /* 0x00000001ff007424 */ /* 0x001fe200078e00ff */
[----:B------:R0:W-:Y:S01]  /*14080*/  STL [R1+0x40], RZ ;  /* 0x000040ff01007387 */ /* 0x0001e20000100800 */
[----:B------:R-:W-:Y:S01]  /*14090*/  ULDC UR4, c[0x0][0xc3c] ;  /* 0x00030f0000047ab9 */ /* 0x000fe20000000800 */
[----:B------:R-:W-:Y:S01]  /*140a0*/  IMAD.MOV.U32 R26, RZ, RZ, RZ ;  /* 0x000000ffff1a7224 */ /* 0x000fe200078e00ff */
[----:B-1----:R-:W-:Y:S01]  /*140b0*/  ISETP.GE.AND P0, PT, R19, UR4, PT ;  /* 0x0000000413007c0c */ /* 0x002fe2000bf06270 */
[----:B------:R0:W-:-:S12]  /*140c0*/  STL [R1], R0 ;  /* 0x0000000001007387 */ /* 0x0001d80000100800 */
[----:B0-----:R-:W-:Y:S05]  /*140d0*/  @P0 BRA `(.L_x_546) ;  /* 0x0000005c00080947 */ /* 0x001fea0003800000 */
[----:B------:R-:W0:Y:S01]  /*140e0*/  S2R R7, SR_TID.X ;  /* 0x0000000000077919 */ /* 0x000e220000002100 */
[----:B------:R-:W1:Y:S01]  /*140f0*/  S2UR UR5, SR_CgaCtaId ;  /* 0x00000000000579c3 */ /* 0x000e620000008800 */
[----:B------:R-:W-:Y:S01]  /*14100*/  UMOV UR4, 0x400 ;  /* 0x0000040000047882 */ /* 0x000fe20000000000 */
[----:B------:R-:W-:Y:S01]  /*14110*/  BSSY B8, `(.L_x_546) ;  /* 0x00005be000087945 */ /* 0x000fe20003800000 */
[----:B------:R-:W-:Y:S01]  /*14120*/  IMAD.MOV.U32 R26, RZ, RZ, RZ ;  /* 0x000000ffff1a7224 */ /* 0x000fe200078e00ff */
[----:B------:R-:W-:Y:S01]  /*14130*/  ULDC.64 UR40, c[0x0][0x198] ;  /* 0x0000660000287ab9 */ /* 0x000fe20000000a00 */
[----:B------:R-:W-:Y:S01]  /*14140*/  IMAD.MOV.U32 R28, RZ, RZ, RZ ;  /* 0x000000ffff1c7224 */ /* 0x000fe200078e00ff */
[----:B------:R-:W-:Y:S01]  /*14150*/  ULOP3.LUT UR38, UR36, 0x2, URZ, 0xfc, !UPT ;  /* 0x0000000224267892 */ /* 0x000fe2000f8efc3f */
[----:B------:R-:W-:Y:S01]  /*14160*/  ULDC UR37, c[0x0][0xc] ;  /* 0x0000030000257ab9 */ /* 0x000fe20000000800 */
[----:B-1----:R-:W-:-:S06]  /*14170*/  ULEA UR4, UR5, UR4, 0x18 ;  /* 0x0000000405047291 */ /* 0x002fcc000f8ec03f */
[----:B------:R-:W-:Y:S01]  /*14180*/  IMAD.U32 R22, RZ, RZ, UR4 ;  /* 0x00000004ff167e24 */ /* 0x000fe2000f8e00ff */
[C---:B0-----:R-:W-:Y:S01]  /*14190*/  LOP3.LUT R6, R7.reuse, 0x7f, RZ, 0xc0, !PT ;  /* 0x0000007f07067812 */ /* 0x041fe200078ec0ff */
[----:B------:R-:W-:-:S04]  /*141a0*/  IMAD.SHL.U32 R0, R7, 0x8, RZ ;  /* 0x0000000807007824 */ /* 0x000fc800078e00ff */
[----:B------:R-:W-:Y:S01]  /*141b0*/  IMAD.SHL.U32 R4, R6, 0x8, RZ ;  /* 0x0000000806047824 */ /* 0x000fe200078e00ff */
[C---:B------:R-:W-:Y:S02]  /*141c0*/  LOP3.LUT R3, R0.reuse, 0x20, RZ, 0xc0, !PT ;  /* 0x0000002000037812 */ /* 0x040fe400078ec0ff */
[----:B------:R-:W-:Y:S02]  /*141d0*/  LOP3.LUT R2, R0, 0xd8, RZ, 0xc0, !PT ;  /* 0x000000d800027812 */ /* 0x000fe400078ec0ff */
[----:B------:R-:W-:Y:S01]  /*141e0*/  LOP3.LUT R3, R3, 0x300, R4, 0xf8, !PT ;  /* 0x0000030003037812 */ /* 0x000fe200078ef804 */
[----:B------:R-:W-:Y:S01]  /*141f0*/  IMAD.MOV.U32 R4, RZ, RZ, 0x1 ;  /* 0x00000001ff047424 */ /* 0x000fe200078e00ff */
[----:B------:R-:W-:Y:S02]  /*14200*/  LOP3.LUT R2, R2, 0x18, R7, 0x78, !PT ;  /* 0x0000001802027812 */ /* 0x000fe400078e7807 */
[----:B------:R-:W-:Y:S02]  /*14210*/  LOP3.LUT R0, R0, 0x18, RZ, 0xc0, !PT ;  /* 0x0000001800007812 */ /* 0x000fe400078ec0ff */
[----:B------:R-:W-:Y:S01]  /*14220*/  LOP3.LUT R5, R3, R2, RZ, 0xfc, !PT ;  /* 0x0000000203057212 */ /* 0x000fe200078efcff */
[----:B------:R-:W-:Y:S01]  /*14230*/  IMAD.SHL.U32 R2, R7, 0x20, RZ ;  /* 0x0000002007027824 */ /* 0x000fe200078e00ff */
[----:B------:R-:W-:-:S03]  /*14240*/  SHF.R.U32.HI R3, RZ, 0x2, R6 ;  /* 0x00000002ff037819 */ /* 0x000fc60000011606 */
[----:B------:R-:W-:Y:S01]  /*14250*/  STL [R1+0x14], R5 ;  /* 0x0000140501007387 */ /* 0x000fe20000100800 */
[----:B------:R-:W-:-:S03]  /*14260*/  LOP3.LUT R2, R2, 0x60, RZ, 0xc0, !PT ;  /* 0x0000006002027812 */ /* 0x000fc600078ec0ff */
[----:B------:R-:W-:Y:S04]  /*14270*/  STL [R1], R4 ;  /* 0x0000000401007387 */ /* 0x000fe80000100800 */
[----:B------:R0:W-:Y:S04]  /*14280*/  STL [R1+0x4], R4 ;  /* 0x0000040401007387 */ /* 0x0001e80000100800 */
[----:B------:R1:W-:Y:S01]  /*14290*/  STL [R1+0x40], RZ ;  /* 0x000040ff01007387 */ /* 0x0003e20000100800 */
[----:B0-----:R-:W-:Y:S02]  /*142a0*/  LOP3.LUT R4, R3, R2, RZ, 0xfc, !PT ;  /* 0x0000000203047212 */ /* 0x001fe400078efcff */
[----:B------:R-:W-:-:S02]  /*142b0*/  LOP3.LUT R3, R0, 0x20, RZ, 0xfc, !PT ;  /* 0x0000002000037812 */ /* 0x000fc400078efcff */
[----:B------:R-:W-:Y:S01]  /*142c0*/  LOP3.LUT R2, R0, 0x40, RZ, 0xfc, !PT ;  /* 0x0000004000027812 */ /* 0x000fe200078efcff */
[----:B------:R-:W-:-:S05]  /*142d0*/  IMAD R0, R5, 0x2, R22 ;  /* 0x0000000205007824 */ /* 0x000fca00078e0216 */
[----:B------:R1:W-:Y:S02]  /*142e0*/  STL [R1+0x28], R0 ;  /* 0x0000280001007387 */ /* 0x0003e40000100800 */
.L_x_647:
[----:B0-----:R-:W0:Y:S02]  /*142f0*/  LDC.64 R2, c[0x0][0xc88] ;  /* 0x00032200ff027b82 */ /* 0x001e240000000a00 */
[----:B0-----:R-:W-:-:S05]  /*14300*/  IMAD.WIDE R2, R19, 0x4, R2 ;  /* 0x0000000413027825 */ /* 0x001fca00078e0202 */
[----:B-1----:R-:W1:Y:S01]  /*14310*/  LDG.E R29, desc[UR42][R2.64] ;  /* 0x0000002a021d7981 */ /* 0x002e62000c1e1900 */
[----:B------:R-:W-:Y:S05]  /*14320*/  YIELD ;  /* 0x0000000000007946 */ /* 0x000fea0003800000 */
[----:B------:R-:W-:Y:S01]  /*14330*/  ULDC.64 UR4, c[0x0][0xa28] ;  /* 0x00028a0000047ab9 */ /* 0x000fe20000000a00 */
[----:B------:R-:W-:Y:S01]  /*14340*/  IMAD.MOV.U32 R9, RZ, RZ, RZ ;  /* 0x000000ffff097224 */ /* 0x000fe200078e00ff */
[----:B------:R-:W-:Y:S01]  /*14350*/  ISETP.NE.U32.AND P0, PT, RZ, UR4, PT ;  /* 0x00000004ff007c0c */ /* 0x000fe2000bf05070 */
[----:B------:R-:W-:Y:S01]  /*14360*/  IMAD.MOV.U32 R6, RZ, RZ, RZ ;  /* 0x000000ffff067224 */ /* 0x000fe200078e00ff */
[----:B------:R-:W-:Y:S01]  /*14370*/  ULDC.64 UR8, c[0x0][0xa18] ;  /* 0x0002860000087ab9 */ /* 0x000fe20000000a00 */
[----:B------:R-:W-:Y:S01]  /*14380*/  ULDC.64 UR6, c[0x0][0xa10] ;  /* 0x0002840000067ab9 */ /* 0x000fe20000000a00 */
[----:B------:R-:W-:-:S02]  /*14390*/  ISETP.NE.AND.EX P0, PT, RZ, UR5, PT, P0 ;  /* 0x00000005ff007c0c */ /* 0x000fc4000bf05300 */
[----:B-1----:R-:W-:-:S11]  /*143a0*/  SHF.R.S32.HI R0, RZ, 0x1f, R29 ;  /* 0x0000001fff007819 */ /* 0x002fd6000001141d */
[C---:B------:R-:W-:Y:S01]  /*143b0*/  @P0 LEA R2, P1, R29.reuse, UR4, 0x2 ;  /* 0x000000041d020c11 */ /* 0x040fe2000f8210ff */
[C---:B------:R-:W-:Y:S01]  /*143c0*/  IMAD.SHL.U32 R24, R29.reuse, 0x4, RZ ;  /* 0x000000041d187824 */ /* 0x040fe200078e00ff */
[C-C-:B------:R-:W-:Y:S01]  /*143d0*/  SHF.L.U64.HI R25, R29.reuse, 0x2, R0.reuse ;  /* 0x000000021d197819 */ /* 0x140fe20000010200 */
[----:B------:R0:W-:Y:S01]  /*143e0*/  STL [R1+0x2c], R0 ;  /* 0x00002c0001007387 */ /* 0x0001e20000100800 */
[----:B------:R-:W-:Y:S01]  /*143f0*/  @P0 LEA.HI.X R3, R29, UR5, R0, 0x2, P1 ;  /* 0x000000051d030c11 */ /* 0x000fe200088f1400 */
[----:B------:R-:W-:-:S04]  /*14400*/  ULDC.64 UR4, c[0x0][0xa00] ;  /* 0x0002800000047ab9 */ /* 0x000fc80000000a00 */
[----:B--2---:R1:W2:Y:S01]  /*14410*/  @P0 LDG.E R9, desc[UR42][R2.64] ;  /* 0x0000002a02090981 */ /* 0x0042a2000c1e1900 */
[----:B------:R-:W-:Y:S02]  /*14420*/  ISETP.NE.U32.AND P0, PT, RZ, UR4, PT ;  /* 0x00000004ff007c0c */ /* 0x000fe4000bf05070 */
[----:B------:R-:W-:Y:S01]  /*14430*/  ISETP.NE.U32.AND P2, PT, RZ, UR8, PT ;  /* 0x00000008ff007c0c */ /* 0x000fe2000bf45070 */
[----:B0-----:R-:W-:Y:S01]  /*14440*/  IMAD.MOV.U32 R0, RZ, RZ, RZ ;  /* 0x000000ffff007224 */ /* 0x001fe200078e00ff */
[----:B------:R-:W-:Y:S02]  /*14450*/  ISETP.NE.AND.EX P0, PT, RZ, UR5, PT, P0 ;  /* 0x00000005ff007c0c */ /* 0x000fe4000bf05300 */
[----:B------:R-:W-:Y:S02]  /*14460*/  ISETP.NE.AND.EX P2, PT, RZ, UR9, PT, P2 ;  /* 0x00000009ff007c0c */ /* 0x000fe4000bf45320 */
[----:B------:R-:W-:Y:S02]  /*14470*/  ISETP.NE.U32.AND P1, PT, RZ, UR6, PT ;  /* 0x00000006ff007c0c */ /* 0x000fe4000bf25070 */
[----:B-1----:R-:W-:-:S02]  /*14480*/  IADD3 R2, P3, R24, UR4, RZ ;  /* 0x0000000418027c10 */ /* 0x002fc4000ff7e0ff */
[----:B------:R-:W-:Y:S02]  /*14490*/  ISETP.NE.AND.EX P1, PT, RZ, UR7, PT, P1 ;  /* 0x00000007ff007c0c */ /* 0x000fe4000bf25310 */
[----:B------:R-:W-:Y:S02]  /*144a0*/  IADD3.X R3, R25, UR5, RZ, P3, !PT ;  /* 0x0000000519037c10 */ /* 0x000fe40009ffe4ff */
[----:B------:R-:W-:-:S03]  /*144b0*/  IADD3 R4, P4, R24, UR6, RZ ;  /* 0x0000000618047c10 */ /* 0x000fc6000ff9e0ff */
[----:B------:R-:W3:Y:S01]  /*144c0*/  @P0 LDG.E R6, desc[UR42][R2.64] ;  /* 0x0000002a02060981 */ /* 0x000ee2000c1e1900 */
[----:B------:R-:W-:Y:S01]  /*144d0*/  ULDC UR4, c[0x0][0x288] ;  /* 0x0000a20000047ab9 */ /* 0x000fe20000000800 */
[----:B------:R-:W-:Y:S01]  /*144e0*/  IADD3.X R5, R25, UR7, RZ, P4, !PT ;  /* 0x0000000719057c10 */ /* 0x000fe2000a7fe4ff */
[----:B------:R-:W-:Y:S01]  /*144f0*/  IMAD.U32 R8, RZ, RZ, UR4 ;  /* 0x00000004ff087e24 */ /* 0x000fe2000f8e00ff */
[----:B------:R-:W-:-:S03]  /*14500*/  ULDC.64 UR4, c[0x0][0x418] ;  /* 0x0001060000047ab9 */ /* 0x000fc60000000a00 */
[----:B------:R-:W5:Y:S04]  /*14510*/  @P1 LDG.E R0, desc[UR42][R4.64] ;  /* 0x0000002a04001981 */ /* 0x000f68000c1e1900 */
[----:B---3--:R0:W-:Y:S02]  /*14520*/  STL [R1+0x8], R6 ;  /* 0x0000080601007387 */ /* 0x0081e40000100800 */
[----:B0-----:R-:W-:-:S04]  /*14530*/  @P2 IADD3 R6, P3, R24, UR8, RZ ;  /* 0x0000000818062c10 */ /* 0x001fc8000ff7e0ff */
[----:B------:R-:W-:-:S05]  /*14540*/  @P2 IADD3.X R7, R25, UR9, RZ, P3, !PT ;  /* 0x0000000919072c10 */ /* 0x000fca0009ffe4ff */
[----:B------:R0:W3:Y:S01]  /*14550*/  @P2 LDG.E R8, desc[UR42][R6.64] ;  /* 0x0000002a06082981 */ /* 0x0000e2000c1e1900 */
[----:B------:R-:W-:-:S03]  /*14560*/  UISETP.NE.U32.AND UP0, UPT, UR4, URZ, UPT ;  /* 0x0000003f0400728c */ /* 0x000fc6000bf05070 */
[----:B--2---:R1:W-:Y:S01]  /*14570*/  STL [R1+0x20], R9 ;  /* 0x0000200901007387 */ /* 0x0043e20000100800 */
[----:B------:R-:W-:Y:S01]  /*14580*/  UISETP.NE.AND.EX UP0, UPT, UR5, URZ, UPT, UP0 ;  /* 0x0000003f0500728c */ /* 0x000fe2000bf05300 */
[----:B------:R-:W-:Y:S02]  /*14590*/  ULDC UR4, c[0x0][0x424] ;  /* 0x0001090000047ab9 */ /* 0x000fe40000000800 */
[----:B------:R-:W-:Y:S01]  /*145a0*/  ULDC UR5, c[0x0][0x2f0] ;  /* 0x0000bc0000057ab9 */ /* 0x000fe20000000800 */
[----:B------:R-:W-:-:S04]  /*145b0*/  USEL UR4, UR4, 0x1, UP0 ;  /* 0x0000000104047887 */ /* 0x000fc80008000000 */
[----:B------:R-:W-:-:S03]  /*145c0*/  UIMAD UR4, UR4, UR5, URZ ;  /* 0x00000005040472a4 */ /* 0x000fc6000f8e023f */
[----:B------:R-:W-:Y:S02]  /*145d0*/  ULDC UR5, c[0x0][0x348] ;  /* 0x0000d20000057ab9 */ /* 0x000fe40000000800 */
[----:B0-----:R-:W-:Y:S02]  /*145e0*/  IMAD.U32 R6, RZ, RZ, UR5 ;  /* 0x00000005ff067e24 */ /* 0x001fe4000f8e00ff */
[----:B------:R-:W-:Y:S01]  /*145f0*/  IMAD.U32 R7, RZ, RZ, UR4 ;  /* 0x00000004ff077e24 */ /* 0x000fe2000f8e00ff */
[----:B---3--:R1:W-:Y:S01]  /*14600*/  STL [R1+0x38], R8 ;  /* 0x0000380801007387 */ /* 0x0083e20000100800 */
[----:B----4-:R-:W-:Y:S05]  /*14610*/  @P2 BRA `(.L_x_547) ;  /* 0x0000000000142947 */ /* 0x010fea0003800000 */
[----:B------:R-:W-:Y:S05]  /*14620*/  @!P0 BRA `(.L_x_547) ;  /* 0x0000000000108947 */ /* 0x000fea0003800000 */
[----:B-1----:R-:W2:Y:S04]  /*14630*/  LDG.E R8, desc[UR42][R2.64] ;  /* 0x0000002a02087981 */ /* 0x002ea8000c1e1900 */
[----:B------:R-:W2:Y:S02]  /*14640*/  LDG.E R2, desc[UR42][R2.64+0x4] ;  /* 0x0000042a02027981 */ /* 0x000ea4000c1e1900 */
[----:B--2---:R-:W-:-:S05]  /*14650*/  IMAD.IADD R2, R2, 0x1, -R8 ;  /* 0x0000000102027824 */ /* 0x004fca00078e0a08 */
[----:B------:R0:W-:Y:S02]  /*14660*/  STL [R1+0x38], R2 ;  /* 0x0000380201007387 */ /* 0x0001e40000100800 */
.L_x_547:
[----:B-1----:R-:W-:Y:S01]  /*14670*/  IMAD.MOV.U32 R8, RZ, RZ, R29 ;  /* 0x000000ffff087224 */ /* 0x002fe200078e001d */
[----:B------:R-:W-:Y:S02]  /*14680*/  ULDC.64 UR4, c[0x0][0xa20] ;  /* 0x0002880000047ab9 */ /* 0x000fe40000000a00 */
[----:B------:R-:W-:Y:S02]  /*14690*/  ISETP.NE.U32.AND P0, PT, RZ, UR4, PT ;  /* 0x00000004ff007c0c */ /* 0x000fe4000bf05070 */
[----:B------:R1:W-:Y:S02]  /*146a0*/  STL [R1+0x10], R8 ;  /* 0x0000100801007387 */ /* 0x0003e40000100800 */
[----:B------:R-:W-:-:S13]  /*146b0*/  ISETP.NE.AND.EX P0, PT, RZ, UR5, PT, P0 ;  /* 0x00000005ff007c0c */ /* 0x000fda000bf05300 */
[----:B-1----:R-:W-:Y:S05]  /*146c0*/  @!P0 BRA `(.L_x_548) ;  /* 0x0000000000108947 */ /* 0x002fea0003800000 */
[----:B0-----:R-:W-:-:S04]  /*146d0*/  IADD3 R2, P0, R24, UR4, RZ ;  /* 0x0000000418027c10 */ /* 0x001fc8000ff1e0ff */
[----:B------:R-:W-:-:S05]  /*146e0*/  IADD3.X R3, R25, UR5, RZ, P0, !PT ;  /* 0x0000000519037c10 */ /* 0x000fca00087fe4ff */
[----:B------:R0:W5:Y:S01]  /*146f0*/  LDG.E R7, desc[UR42][R2.64] ;  /* 0x0000002a02077981 */ /* 0x000162000c1e1900 */
[----:B------:R-:W-:Y:S05]  /*14700*/  BRA `(.L_x_549) ;  /* 0x0000000000247947 */ /* 0x000fea0003800000 */
.L_x_548:
[----:B------:R-:W-:Y:S02]  /*14710*/  ULDC.64 UR4, c[0x0][0xa08] ;  /* 0x0002820000047ab9 */ /* 0x000fe40000000a00 */
[----:B------:R-:W-:-:S04]  /*14720*/  ISETP.NE.U32.AND P0, PT, RZ, UR4, PT ;  /* 0x00000004ff007c0c */ /* 0x000fc8000bf05070 */
[----:B------:R-:W-:-:S13]  /*14730*/  ISETP.NE.AND.EX P0, PT, RZ, UR5, PT, P0 ;  /* 0x00000005ff007c0c */ /* 0x000fda000bf05300 */
[----:B------:R-:W-:Y:S05]  /*14740*/  @!P0 BRA `(.L_x_549) ;  /* 0x0000000000148947 */ /* 0x000fea0003800000 */
[----:B0-----:R-:W0:Y:S02]  /*14750*/  LDC.64 R2, c[0x0][0xa08] ;  /* 0x00028200ff027b82 */ /* 0x001e240000000a00 */
[----:B0-----:R-:W-:-:S05]  /*14760*/  IMAD.WIDE R2, R8, 0x4, R2 ;  /* 0x0000000408027825 */ /* 0x001fca00078e0202 */
[----:B------:R-:W2:Y:S04]  /*14770*/  LDG.E R7, desc[UR42][R2.64] ;  /* 0x0000002a02077981 */ /* 0x000ea8000c1e1900 */
[----:B------:R-:W2:Y:S02]  /*14780*/  LDG.E R2, desc[UR42][R2.64+0x4] ;  /* 0x0000042a02027981 */ /* 0x000ea4000c1e1900 */
[----:B--2---:R-:W-:-:S07]  /*14790*/  IMAD.IADD R7, R2, 0x1, -R7 ;  /* 0x0000000102077824 */ /* 0x004fce00078e0a07 */
.L_x_549:
[----:B0-----:R-:W2:Y:S04]  /*147a0*/  @P1 LDG.E R2, desc[UR42][R4.64] ;  /* 0x0000002a04021981 */ /* 0x001ea8000c1e1900 */
[----:B------:R-:W2:Y:S01]  /*147b0*/  @P1 LDG.E R4, desc[UR42][R4.64+0x4] ;  /* 0x0000042a04041981 */ /* 0x000ea2000c1e1900 */
[----:B-----5:R-:W-:Y:S01]  /*147c0*/  IMAD.IADD R7, R7, 0x1, -R9 ;  /* 0x0000000107077824 */ /* 0x020fe200078e0a09 */
[----:B------:R-:W-:Y:S01]  /*147d0*/  BSSY B0, `(.L_x_550) ;  /* 0x000015c000007945 */ /* 0x000fe20003800000 */
[----:B--2---:R-:W-:-:S05]  /*147e0*/  @P1 IADD3 R6, -R2, R4, RZ ;  /* 0x0000000402061210 */ /* 0x004fca0007ffe1ff */
[----:B------:R-:W-:-:S05]  /*147f0*/  IMAD.IADD R2, R7, 0x1, R6 ;  /* 0x0000000107027824 */ /* 0x000fca00078e0206 */
[----:B------:R0:W-:Y:S02]  /*14800*/  STL [R1+0x1c], R2 ;  /* 0x00001c0201007387 */ /* 0x0001e40000100800 */
[----:B0-----:R-:W-:-:S05]  /*14810*/  VIADD R2, R2, 0x7f ;  /* 0x0000007f02027836 */ /* 0x001fca0000000000 */
[----:B------:R-:W-:-:S04]  /*14820*/  SHF.R.S32.HI R3, RZ, 0x1f, R2 ;  /* 0x0000001fff037819 */ /* 0x000fc80000011402 */
[----:B------:R-:W-:Y:S01]  /*14830*/  LEA.HI R4, R3, R2, RZ, 0x7 ;  /* 0x0000000203047211 */ /* 0x000fe200078f38ff */
[----:B------:R-:W-:-:S03]  /*14840*/  IMAD.MOV R3, RZ, RZ, -R7 ;  /* 0x000000ffff037224 */ /* 0x000fc600078e0a07 */
[----:B------:R-:W-:Y:S01]  /*14850*/  LOP3.LUT R2, R4, 0xffffff80, RZ, 0xc0, !PT ;  /* 0xffffff8004027812 */ /* 0x000fe200078ec0ff */
[----:B------:R0:W-:Y:S01]  /*14860*/  STL [R1+0x3c], R4 ;  /* 0x00003c0401007387 */ /* 0x0001e20000100800 */
[----:B------:R-:W-:Y:S02]  /*14870*/  VIMNMX R3, RZ, R3, !PT ;  /* 0x00000003ff037248 */ /* 0x000fe40007fe0100 */
[----:B------:R-:W-:-:S04]  /*14880*/  VIADDMNMX R2, R2, -R7, R6, PT ;  /* 0x8000000702027246 */ /* 0x000fc80003800106 */
[----:B------:R-:W-:Y:S02]  /*14890*/  ISETP.GT.AND P0, PT, R2, R3, PT ;  /* 0x000000030200720c */ /* 0x000fe40003f04270 */
[----:B------:R-:W-:-:S11]  /*148a0*/  SHF.R.U32.HI R3, RZ, 0x7, R3 ;  /* 0x00000007ff037819 */ /* 0x000fd60000011603 */
[----:B------:R-:W-:-:S05]  /*148b0*/  @P0 VIADD R2, R2, 0x7f ;  /* 0x0000007f02020836 */ /* 0x000fca0000000000 */
[----:B0-----:R-:W-:-:S04]  /*148c0*/  @P0 SHF.R.S32.HI R4, RZ, 0x1f, R2 ;  /* 0x0000001fff040819 */ /* 0x001fc80000011402 */
[----:B------:R-:W-:Y:S01]  /*148d0*/  @P0 LEA.HI R2, R4, R2, RZ, 0x7 ;  /* 0x0000000204020211 */ /* 0x000fe200078f38ff */
[----:B------:R-:W-:-:S03]  /*148e0*/  IMAD.MOV.U32 R4, RZ, RZ, R3 ;  /* 0x000000ffff047224 */ /* 0x000fc600078e0003 */
[----:B------:R-:W-:Y:S02]  /*148f0*/  @P0 SHF.R.S32.HI R4, RZ, 0x7, R2 ;  /* 0x00000007ff040819 */ /* 0x000fe40000011402 */
[----:B------:R-:W-:Y:S02]  /*14900*/  PLOP3.LUT P0, PT, PT, PT, PT, 0x80, 0x0 ;  /* 0x000000000000781c */ /* 0x000fe40003f0f070 */
[----:B------:R-:W-:-:S13]  /*14910*/  ISETP.GT.AND P2, PT, R4, R3, PT ;  /* 0x000000030400720c */ /* 0x000fda0003f44270 */
[----:B------:R-:W-:Y:S05]  /*14920*/  @!P2 BRA `(.L_x_551) ;  /* 0x000000140018a947 */ /* 0x000fea0003800000 */
[----:B------:R-:W-:Y:S01]  /*14930*/  UMOV UR4, 0xffffffff ;  /* 0xffffffff00047882 */ /* 0x000fe20000000000 */
[----:B------:R-:W-:Y:S02]  /*14940*/  SEL R2, R8, RZ, !P1 ;  /* 0x000000ff08027207 */ /* 0x000fe40004800000 */
[----:B------:R-:W-:Y:S05]  /*14950*/  BRA.DIV UR4, `(.L_x_552) ;  /* 0x0000006604207947 */ /* 0x000fea000b800000 */
[----:B------:R-:W0:Y:S02]  /*14960*/  S2R R5, SR_TID.X ;  /* 0x0000000000057919 */ /* 0x000e240000002100 */
[----:B0-----:R-:W-:-:S04]  /*14970*/  SHF.R.U32.HI R5, RZ, 0x5, R5 ;  /* 0x00000005ff057819 */ /* 0x001fc80000011605 */
[----:B------:R-:W-:-:S05]  /*14980*/  LOP3.LUT R5, R5, 0x3, RZ, 0xc0, !PT ;  /* 0x0000000305057812 */ /* 0x000fca00078ec0ff */
[----:B------:R0:W1:Y:S02]  /*14990*/  SHFL.IDX PT, R14, R5, RZ, 0x1f ;  /* 0x00001fff050e7589 */ /* 0x00006400000e0000 */
.L_x_701:
[----:B-1----:R-:W-:Y:S02]  /*149a0*/  ISETP.NE.AND P0, PT, R14, RZ, PT ;  /* 0x000000ff0e00720c */ /* 0x002fe40003f05270 */
[----:B------:R-:W-:-:S11]  /*149b0*/  PLOP3.LUT P6, PT, PT, PT, PT, 0x8, 0x0 ;  /* 0x000000000000781c */ /* 0x000fd60003fce170 */
[----:B------:R-:W-:Y:S05]  /*149c0*/  @P0 BRA `(.L_x_553) ;  /* 0x00000000000c0947 */ /* 0x000fea0003800000 */
[----:B------:R-:W-:-:S03]  /*149d0*/  UMOV UR4, 0xffffffff ;  /* 0xffffffff00047882 */ /* 0x000fc60000000000 */
[----:B------:R-:W-:Y:S05]  /*149e0*/  BRA.DIV UR4, `(.L_x_554) ;  /* 0x0000006604307947 */ /* 0x000fea000b800000 */
[----:B------:R-:W-:-:S13]  /*149f0*/  ELECT P6, URZ, PT ;  /* 0x00000000003f782f */ /* 0x000fda00038c0000 */
.L_x_553:
[----:B0-----:R-:W2:Y:S01]  /*14a00*/  LDL R5, [R1+0x40] ;  /* 0x0000400001057983 */ /* 0x001ea20000100800 */
[----:B------:R-:W-:Y:S01]  /*14a10*/  BSSY B1, `(.L_x_555) ;  /* 0x0000008000017945 */ /* 0x000fe20003800000 */
[----:B--2---:R-:W-:-:S05]  /*14a20*/  VIADD R5, R5, 0x1 ;  /* 0x0000000105057836 */ /* 0x004fca0000000000 */
[----:B------:R-:W-:-:S04]  /*14a30*/  LEA.HI R6, R5, R5, RZ, 0x1 ;  /* 0x0000000505067211 */ /* 0x000fc800078f08ff */
[----:B------:R-:W-:-:S05]  /*14a40*/  LOP3.LUT R6, R6, 0xfffffffe, RZ, 0xc0, !PT ;  /* 0xfffffffe06067812 */ /* 0x000fca00078ec0ff */
[----:B------:R-:W-:-:S05]  /*14a50*/  IMAD.IADD R5, R5, 0x1, -R6 ;  /* 0x0000000105057824 */ /* 0x000fca00078e0a06 */
[----:B------:R-:W-:-:S04]  /*14a60*/  SHF.L.U32 R5, R5, 0x1f, RZ ;  /* 0x0000001f05057819 */ /* 0x000fc800000006ff */
[----:B------:R-:W0:Y:S02]  /*14a70*/  SYNCS.PHASECHK.TRANS64.TRYWAIT P0, [R22+URZ+0x2d820], R5 ;  /* 0x02d82005160075a7 */ /* 0x000e24000800017f */
[----:B0-----:R-:W-:Y:S05]  /*14a80*/  @!P0 BRA `(.L_x_556) ;  /* 0x0000006400288947 */ /* 0x001fea0003800000 */
.L_x_704:
[----:B------:R-:W-:Y:S05]  /*14a90*/  BSYNC B1 ;  /* 0x0000000000017941 */ /* 0x000fea0003800000 */
.L_x_555:
[----:B------:R-:W-:Y:S04]  /*14aa0*/  BSSY B1, `(.L_x_557) ;  /* 0x000008c000017945 */ /* 0x000fe80003800000 */
[----:B------:R-:W-:Y:S05]  /*14ab0*/  @!P6 BRA `(.L_x_558) ;  /* 0x000000080028e947 */ /* 0x000fea0003800000 */
[----:B------:R-:W2:Y:S01]  /*14ac0*/  LDL R7, [R1+0x4] ;  /* 0x0000040001077983 */ /* 0x000ea20000100800 */
[----:B------:R-:W-:Y:S01]  /*14ad0*/  IMAD R8, R28, 0x8, R22 ;  /* 0x000000081c087824 */ /* 0x000fe200078e0216 */
[----:B------:R-:W1:Y:S01]  /*14ae0*/  S2R R6, SR_TID.X ;  /* 0x0000000000067919 */ /* 0x000e620000002100 */
[----:B------:R-:W-:Y:S01]  /*14af0*/  BSSY B2, `(.L_x_559) ;  /* 0x0000006000027945 */ /* 0x000fe20003800000 */
[----:B-1----:R-:W-:-:S04]  /*14b00*/  LOP3.LUT R6, R6, 0x7f, RZ, 0xc0, !PT ;  /* 0x0000007f06067812 */ /* 0x002fc800078ec0ff */
[----:B------:R-:W-:Y:S02]  /*14b10*/  ISETP.NE.AND P1, PT, R6, RZ, PT ;  /* 0x000000ff0600720c */ /* 0x000fe40003f25270 */
[----:B--2---:R-:W-:-:S04]  /*14b20*/  SHF.L.U32 R10, R7, 0x1f, RZ ;  /* 0x0000001f070a7819 */ /* 0x004fc800000006ff */
[----:B------:R-:W1:Y:S02]  /*14b30*/  SYNCS.PHASECHK.TRANS64.TRYWAIT P0, [R8+URZ+0x2d8a0], R10 ;  /* 0x02d8a00a080075a7 */ /* 0x000e64000800017f */
[----:B-1----:R-:W-:Y:S05]  /*14b40*/  @!P0 BRA `(.L_x_560) ;  /* 0x00000064000c8947 */ /* 0x002fea0003800000 */
.L_x_705:
[----:B------:R-:W-:Y:S05]  /*14b50*/  BSYNC B2 ;  /* 0x0000000000027941 */ /* 0x000fea0003800000 */
.L_x_559:
[----:B------:R-:W-:Y:S04]  /*14b60*/  BSSY B2, `(.L_x_561) ;  /* 0x0000009000027945 */ /* 0x000fe80003800000 */
[----:B------:R-:W-:Y:S05]  /*14b70*/  @P1 BRA `(.L_x_562) ;  /* 0x00000000001c1947 */ /* 0x000fea0003800000 */
[----:B0-----:R-:W0:Y:S02]  /*14b80*/  S2R R5, SR_TID.X ;  /* 0x0000000000057919 */ /* 0x001e240000002100 */
[----:B0-----:R-:W-:Y:S01]  /*14b90*/  LOP3.LUT R6, R5, 0x1f, RZ, 0xc0, !PT ;  /* 0x0000001f05067812 */ /* 0x001fe200078ec0ff */
[----:B------:R-:W-:-:S03]  /*14ba0*/  IMAD.MOV.U32 R5, RZ, RZ, 0x6000 ;  /* 0x00006000ff057424 */ /* 0x000fc600078e00ff */
[----:B------:R-:W-:Y:S01]  /*14bb0*/  ISETP.NE.AND P0, PT, R6, RZ, PT ;  /* 0x000000ff0600720c */ /* 0x000fe20003f05270 */
[----:B------:R2:W-:-:S12]  /*14bc0*/  SYNCS.ARRIVE.TRANS64 RZ, [R8+URZ+0x2d890], R5 ;  /* 0x02d8900508ff79a7 */ /* 0x0005d8000800003f */
[----:B--2---:R-:W-:Y:S05]  /*14bd0*/  @!P0 BRA `(.L_x_562) ;  /* 0x0000000000048947 */ /* 0x004fea0003800000 */
[----:B------:R-:W-:Y:S01]  /*14be0*/  BPT.TRAP 0x1 ;  /* 0x000000040000795c */ /* 0x000fe20000300000 */
.L_x_562:
[----:B------:R-:W-:Y:S05]  /*14bf0*/  BSYNC B2 ;  /* 0x0000000000027941 */ /* 0x000fea0003800000 */
.L_x_561:
[----:B------:R-:W-:Y:S01]  /*14c00*/  IMAD.MOV.U32 R14, RZ, RZ, RZ ;  /* 0x000000ffff0e7224 */ /* 0x000fe200078e00ff */
[----:B------:R-:W-:Y:S01]  /*14c10*/  UIADD3 UR4, UP0, UR40, 0x570, URZ ;  /* 0x0000057028047890 */ /* 0x000fe2000ff1e03f */
[----:B------:R-:W-:Y:S01]  /*14c20*/  IMAD R6, R4, 0x80, R0 ;  /* 0x0000008004067824 */ /* 0x000fe200078e0200 */
[----:B------:R-:W-:Y:S01]  /*14c30*/  PLOP3.LUT P0, PT, PT, PT, PT, 0x80, 0x0 ;  /* 0x000000000000781c */ /* 0x000fe20003f0f070 */
[----:B------:R-:W-:Y:S01]  /*14c40*/  IMAD R7, R28, 0x6000, R22 ;  /* 0x000060001c077824 */ /* 0x000fe200078e0216 */
[----:B------:R-:W-:Y:S01]  /*14c50*/  R2UR UR10, R14 ;  /* 0x000000000e0a72ca */ /* 0x000fe200000e0000 */
[----:B------:R-:W-:Y:S01]  /*14c60*/  VIADD R6, R6, 0xffffff80 ;  /* 0xffffff8006067836 */ /* 0x000fe20000000000 */
[----:B------:R-:W-:Y:S01]  /*14c70*/  UIADD3.X UR5, URZ, UR41, URZ, UP0, !UPT ;  /* 0x000000293f057290 */ /* 0x000fe200087fe43f */
[----:B0-----:R-:W-:Y:S01]  /*14c80*/  VIADD R5, R8, 0x2d890 ;  /* 0x0002d89008057836 */ /* 0x001fe20000000000 */
[----:B------:R-:W-:Y:S01]  /*14c90*/  UMOV UR6, 0x0 ;  /* 0x0000000000067882 */ /* 0x000fe20000000000 */
[----:B------:R-:W-:Y:S01]  /*14ca0*/  VIADD R9, R7, 0x15400 ;  /* 0x0001540007097836 */ /* 0x000fe20000000000 */
[----:B------:R-:W-:-:S09]  /*14cb0*/  UMOV UR7, 0x12f00000 ;  /* 0x12f0000000077882 */ /* 0x000fd20000000000 */
.L_x_563:
[----:B------:R-:W-:-:S13]  /*14cc0*/  @P0 ELECT P2, URZ, PT ;  /* 0x00000000003f082f */ /* 0x000fda0003840000 */
[----:B------:R-:W-:Y:S02]  /*14cd0*/  @P2 R2UR UR13, R2 ;  /* 0x00000000020d22ca */ /* 0x000fe400000e0000 */
[----:B------:R-:W-:Y:S02]  /*14ce0*/  @P2 R2UR UR12, R18 ;  /* 0x00000000120c22ca */ /* 0x000fe400000e0000 */
[----:B------:R-:W-:Y:S02]  /*14cf0*/  @P2 R2UR UR11, R6 ;  /* 0x00000000060b22ca */ /* 0x000fe400000e0000 */
[----:B------:R-:W-:Y:S02]  /*14d00*/  @P2 R2UR UR9, R5 ;  /* 0x00000000050922ca */ /* 0x000fe400000e0000 */
[----:B------:R-:W-:Y:S02]  /*14d10*/  @P2 R2UR UR8, R9 ;  /* 0x00000000090822ca */ /* 0x000fe400000e0000 */
[----:B------:R-:W-:-:S02]  /*14d20*/  @P2 PLOP3.LUT P0, PT, P2, PT, PT, 0x8, 0x0 ;  /* 0x000000000000281c */ /* 0x000fc4000170e170 */
[----:B------:R-:W-:-:S09]  /*14d30*/  PLOP3.LUT P2, PT, PT, PT, PT, 0x8, 0x0 ;  /* 0x000000000000781c */ /* 0x000fd20003f4e170 */
[----:B------:R0:W-:Y:S02]  /*14d40*/  UTMALDG.4D [UR8], [UR4], desc[UR6] ;  /* 0x00000608040075b4 */ /* 0x0001e40008019000 */
[----:B0-----:R-:W-:Y:S05]  /*14d50*/  @P0 BRA.U.ANY `(.L_x_563) ;  /* 0xfffffffd00d80947 */ /* 0x001fea000393ffff */
[----:B------:R-:W-:Y:S01]  /*14d60*/  IMAD.MOV.U32 R13, RZ, RZ, 0x20 ;  /* 0x00000020ff0d7424 */ /* 0x000fe200078e00ff */
[----:B------:R-:W-:Y:S01]  /*14d70*/  PLOP3.LUT P0, PT, PT, PT, PT, 0x80, 0x0 ;  /* 0x000000000000781c */ /* 0x000fe20003f0f070 */
[----:B------:R-:W-:Y:S01]  /*14d80*/  VIADD R9, R7, 0x17400 ;  /* 0x0001740007097836 */ /* 0x000fe20000000000 */
[----:B------:R-:W-:Y:S01]  /*14d90*/  UMOV UR6, 0x0 ;  /* 0x0000000000067882 */ /* 0x000fe20000000000 */
[----:B------:R-:W-:Y:S01]  /*14da0*/  UMOV UR7, 0x12f00000 ;  /* 0x12f0000000077882 */ /* 0x000fe20000000000 */
[----:B------:R-:W-:-:S15]  /*14db0*/  R2UR UR10, R13 ;  /* 0x000000000d0a72ca */ /* 0x000fde00000e0000 */
.L_x_564:
        /* <DEDUP_REMOVED lines=16> */
.L_x_565:
        /* <DEDUP_REMOVED lines=10> */
[----:B------:R-:W0:Y:S01]  /*14f60*/  SYNCS.PHASECHK.TRANS64.TRYWAIT P0, [R8+URZ+0x2d8c0], R10 ;  /* 0x02d8c00a080075a7 */ /* 0x000e22000800017f */
[----:B------:R-:W-:Y:S04]  /*14f70*/  BSSY B2, `(.L_x_566) ;  /* 0x0000002000027945 */ /* 0x000fe80003800000 */
[----:B0-----:R-:W-:Y:S05]  /*14f80*/  @!P0 BRA `(.L_x_567) ;  /* 0x0000006000108947 */ /* 0x001fea0003800000 */
.L_x_706:
[----:B------:R-:W-:Y:S05]  /*14f90*/  BSYNC B2 ;  /* 0x0000000000027941 */ /* 0x000fea0003800000 */
.L_x_566:
[----:B------:R-:W-:Y:S01]  /*14fa0*/  BSSY B2, `(.L_x_568) ;  /* 0x000000b000027945 */ /* 0x000fe20003800000 */
[----:B01----:R-:W-:Y:S02]  /*14fb0*/  IMAD.MOV.U32 R10, RZ, RZ, 0x0 ;  /* 0x00000000ff0a7424 */ /* 0x003fe400078e00ff */
[----:B------:R-:W-:Y:S01]  /*14fc0*/  IMAD.MOV.U32 R11, RZ, RZ, 0x12f00000 ;  /* 0x12f00000ff0b7424 */ /* 0x000fe200078e00ff */
[----:B------:R-:W-:Y:S06]  /*14fd0*/  @P1 BRA `(.L_x_569) ;  /* 0x00000000001c1947 */ /* 0x000fec0003800000 */
[----:B------:R-:W0:Y:S02]  /*14fe0*/  S2R R5, SR_TID.X ;  /* 0x0000000000057919 */ /* 0x000e240000002100 */
[----:B0-----:R-:W-:Y:S01]  /*14ff0*/  LOP3.LUT R9, R5, 0x1f, RZ, 0xc0, !PT ;  /* 0x0000001f05097812 */ /* 0x001fe200078ec0ff */
[----:B------:R-:W-:-:S03]  /*15000*/  IMAD.MOV.U32 R5, RZ, RZ, 0x6000 ;  /* 0x00006000ff057424 */ /* 0x000fc600078e00ff */
[----:B------:R-:W-:Y:S01]  /*15010*/  ISETP.NE.AND P0, PT, R9, RZ, PT ;  /* 0x000000ff0900720c */ /* 0x000fe20003f05270 */
[----:B------:R0:W-:-:S12]  /*15020*/  SYNCS.ARRIVE.TRANS64 RZ, [R8+URZ+0x2d8b0], R5 ;  /* 0x02d8b00508ff79a7 */ /* 0x0001d8000800003f */
[----:B0-----:R-:W-:Y:S05]  /*15030*/  @!P0 BRA `(.L_x_569) ;  /* 0x0000000000048947 */ /* 0x001fea0003800000 */
[----:B------:R-:W-:Y:S01]  /*15040*/  BPT.TRAP 0x1 ;  /* 0x000000040000795c */ /* 0x000fe20000300000 */
.L_x_569:
[----:B------:R-:W-:Y:S05]  /*15050*/  BSYNC B2 ;  /* 0x0000000000027941 */ /* 0x000fea0003800000 */
.L_x_568:
[----:B------:R-:W-:Y:S01]  /*15060*/  R2UR UR10, R14 ;  /* 0x000000000e0a72ca */ /* 0x000fe200000e0000 */
[----:B------:R-:W-:Y:S01]  /*15070*/  UIADD3 UR4, UP0, UR40, 0x670, URZ ;  /* 0x0000067028047890 */ /* 0x000fe2000ff1e03f */
[----:B------:R-:W-:Y:S01]  /*15080*/  R2UR UR6, R10 ;  /* 0x000000000a0672ca */ /* 0x000fe200000e0000 */
[----:B------:R-:W-:Y:S01]  /*15090*/  VIADD R8, R8, 0x2d8b0 ;  /* 0x0002d8b008087836 */ /* 0x000fe20000000000 */
[----:B------:R-:W-:Y:S01]  /*150a0*/  R2UR UR7, R11 ;  /* 0x000000000b0772ca */ /* 0x000fe200000e0000 */
[----:B------:R-:W-:Y:S01]  /*150b0*/  VIADD R5, R7, 0x400 ;  /* 0x0000040007057836 */ /* 0x000fe20000000000 */
[----:B------:R-:W-:Y:S01]  /*150c0*/  PLOP3.LUT P0, PT, PT, PT, PT, 0x80, 0x0 ;  /* 0x000000000000781c */ /* 0x000fe20003f0f070 */
[----:B------:R-:W-:-:S12]  /*150d0*/  UIADD3.X UR5, URZ, UR41, URZ, UP0, !UPT ;  /* 0x000000293f057290 */ /* 0x000fd800087fe43f */
.L_x_570:
        /* <DEDUP_REMOVED lines=10> */
[----:B------:R-:W-:Y:S01]  /*15180*/  R2UR UR10, R13 ;  /* 0x000000000d0a72ca */ /* 0x000fe200000e0000 */
[----:B------:R-:W-:Y:S01]  /*15190*/  VIADD R5, R7, 0x2400 ;  /* 0x0000240007057836 */ /* 0x000fe20000000000 */
[----:B------:R-:W-:Y:S02]  /*151a0*/  R2UR UR6, R10 ;  /* 0x000000000a0672ca */ /* 0x000fe400000e0000 */
[----:B------:R-:W-:Y:S02]  /*151b0*/  R2UR UR7, R11 ;  /* 0x000000000b0772ca */ /* 0x000fe400000e0000 */
[----:B------:R-:W-:-:S13]  /*151c0*/  PLOP3.LUT P0, PT, PT, PT, PT, 0x80, 0x0 ;  /* 0x000000000000781c */ /* 0x000fda0003f0f070 */
.L_x_571:
        /* <DEDUP_REMOVED lines=10> */
[----:B------:R-:W-:Y:S02]  /*15270*/  R2UR UR10, R12 ;  /* 0x000000000c0a72ca */ /* 0x000fe400000e0000 */
[----:B------:R-:W-:Y:S02]  /*15280*/  R2UR UR6, R10 ;  /* 0x000000000a0672ca */ /* 0x000fe400000e0000 */
[----:B------:R-:W-:Y:S02]  /*15290*/  R2UR UR7, R11 ;  /* 0x000000000b0772ca */ /* 0x000fe400000e0000 */
[----:B------:R-:W-:Y:S02]  /*152a0*/  PLOP3.LUT P0, PT, PT, PT, PT, 0x80, 0x0 ;  /* 0x000000000000781c */ /* 0x000fe40003f0f070 */
[----:B------:R-:W-:-:S11]  /*152b0*/  IADD3 R7, R7, 0x4400, RZ ;  /* 0x0000440007077810 */ /* 0x000fd60007ffe0ff */
.L_x_572:
        /* <DEDUP_REMOVED lines=9> */
[----:B-1----:R-:W-:Y:S05]  /*15350*/  @P0 BRA.U.ANY `(.L_x_572) ;  /* 0xfffffffd00d80947 */ /* 0x002fea000393ffff */
.L_x_558:
[----:B------:R-:W-:Y:S05]  /*15360*/  BSYNC B1 ;  /* 0x0000000000017941 */ /* 0x000fea0003800000 */
.L_x_557:
[----:B0-----:R-:W2:Y:S01]  /*15370*/  LDL.LU R5, [R1+0x4] ;  /* 0x0000040001057983 */ /* 0x001ea20000300800 */
[----:B------:R-:W-:Y:S01]  /*15380*/  VIADD R28, R28, 0x1 ;  /* 0x000000011c1c7836 */ /* 0x000fe20000000000 */
[----:B------:R-:W-:Y:S01]  /*15390*/  PLOP3.LUT P0, PT, PT, PT, PT, 0x8, 0x0 ;  /* 0x000000000000781c */ /* 0x000fe20003f0e170 */
[----:B------:R-:W-:-:S03]  /*153a0*/  VIADD R9, R4, 0xfffffffe ;  /* 0xfffffffe04097836 */ /* 0x000fc60000000000 */
[C---:B------:R-:W-:Y:S02]  /*153b0*/  ISETP.NE.AND P1, PT, R28.reuse, 0x2, PT ;  /* 0x000000021c00780c */ /* 0x040fe40003f25270 */
[----:B------:R-:W-:Y:S02]  /*153c0*/  ISETP.GE.AND P2, PT, R9, R3, PT ;  /* 0x000000030900720c */ /* 0x000fe40003f46270 */
[----:B------:R-:W-:Y:S02]  /*153d0*/  SEL R4, RZ, 0x1, P1 ;  /* 0x00000001ff047807 */ /* 0x000fe40000800000 */
[----:B------:R-:W-:Y:S02]  /*153e0*/  SEL R28, R28, RZ, P1 ;  /* 0x000000ff1c1c7207 */ /* 0x000fe40000800000 */
[----:B--2---:R-:W-:-:S05]  /*153f0*/  LOP3.LUT R5, R5, R4, RZ, 0x3c, !PT ;  /* 0x0000000405057212 */ /* 0x004fca00078e3cff */
[----:B------:R0:W-:Y:S02]  /*15400*/  STL [R1+0x4], R5 ;  /* 0x0000040501007387 */ /* 0x0001e40000100800 */
[----:B------:R-:W-:Y:S05]  /*15410*/  @!P2 BRA `(.L_x_551) ;  /* 0x00000008005ca947 */ /* 0x000fea0003800000 */
.L_x_589:
[----:B------:R-:W-:Y:S05]  /*15420*/  YIELD ;  /* 0x0000000000007946 */ /* 0x000fea0003800000 */
[----:B------:R-:W-:Y:S04]  /*15430*/  BSSY B1, `(.L_x_573) ;  /* 0x000008b000017945 */ /* 0x000fe80003800000 */
[----:B-1----:R-:W-:Y:S05]  /*15440*/  @!P6 BRA `(.L_x_574) ;  /* 0x000000080024e947 */ /* 0x002fea0003800000 */
[----:B0-----:R-:W2:Y:S01]  /*15450*/  LDL R5, [R1+0x4] ;  /* 0x0000040001057983 */ /* 0x001ea20000100800 */
[----:B------:R-:W-:Y:S01]  /*15460*/  IMAD R8, R28, 0x8, R22 ;  /* 0x000000081c087824 */ /* 0x000fe200078e0216 */
[----:B------:R-:W0:Y:S01]  /*15470*/  S2R R4, SR_TID.X ;  /* 0x0000000000047919 */ /* 0x000e220000002100 */
[----:B------:R-:W-:Y:S01]  /*15480*/  BSSY B2, `(.L_x_575) ;  /* 0x0000006000027945 */ /* 0x000fe20003800000 */
[----:B0-----:R-:W-:-:S04]  /*15490*/  LOP3.LUT R4, R4, 0x7f, RZ, 0xc0, !PT ;  /* 0x0000007f04047812 */ /* 0x001fc800078ec0ff */
[----:B------:R-:W-:Y:S02]  /*154a0*/  ISETP.NE.AND P2, PT, R4, RZ, PT ;  /* 0x000000ff0400720c */ /* 0x000fe40003f45270 */
[----:B--2---:R-:W-:-:S04]  /*154b0*/  SHF.L.U32 R7, R5, 0x1f, RZ ;  /* 0x0000001f05077819 */ /* 0x004fc800000006ff */
[----:B------:R-:W0:Y:S02]  /*154c0*/  SYNCS.PHASECHK.TRANS64.TRYWAIT P1, [R8+URZ+0x2d8a0], R7 ;  /* 0x02d8a007080075a7 */ /* 0x000e24000802017f */
[----:B0-----:R-:W-:Y:S05]  /*154d0*/  @!P1 BRA `(.L_x_576) ;  /* 0x0000005800d09947 */ /* 0x001fea0003800000 */
.L_x_707:
[----:B------:R-:W-:Y:S05]  /*154e0*/  BSYNC B2 ;  /* 0x0000000000027941 */ /* 0x000fea0003800000 */
.L_x_575:
[----:B------:R-:W-:Y:S04]  /*154f0*/  BSSY B2, `(.L_x_577) ;  /* 0x0000009000027945 */ /* 0x000fe80003800000 */
[----:B------:R-:W-:Y:S05]  /*15500*/  @P2 BRA `(.L_x_578) ;  /* 0x00000000001c2947 */ /* 0x000fea0003800000 */
[----:B------:R-:W1:Y:S02]  /*15510*/  S2R R4, SR_TID.X ;  /* 0x0000000000047919 */ /* 0x000e640000002100 */
[----:B-1----:R-:W-:Y:S01]  /*15520*/  LOP3.LUT R5, R4, 0x1f, RZ, 0xc0, !PT ;  /* 0x0000001f04057812 */ /* 0x002fe200078ec0ff */
[----:B------:R-:W-:-:S03]  /*15530*/  IMAD.MOV.U32 R4, RZ, RZ, 0x6000 ;  /* 0x00006000ff047424 */ /* 0x000fc600078e00ff */
[----:B------:R-:W-:Y:S01]  /*15540*/  ISETP.NE.AND P1, PT, R5, RZ, PT ;  /* 0x000000ff0500720c */ /* 0x000fe20003f25270 */
[----:B------:R1:W-:-:S12]  /*15550*/  SYNCS.ARRIVE.TRANS64 RZ, [R8+URZ+0x2d890], R4 ;  /* 0x02d8900408ff79a7 */ /* 0x0003d8000800003f */
[----:B-1----:R-:W-:Y:S05]  /*15560*/  @!P1 BRA `(.L_x_578) ;  /* 0x0000000000049947 */ /* 0x002fea0003800000 */
[----:B------:R-:W-:Y:S01]  /*15570*/  BPT.TRAP 0x1 ;  /* 0x000000040000795c */ /* 0x000fe20000300000 */
.L_x_578:
[----:B------:R-:W-:Y:S05]  /*15580*/  BSYNC B2 ;  /* 0x0000000000027941 */ /* 0x000fea0003800000 */
.L_x_577:
        /* <DEDUP_REMOVED lines=8> */
[----:B------:R-:W-:Y:S01]  /*15610*/  VIADD R10, R6, 0x15400 ;  /* 0x00015400060a7836 */ /* 0x000fe20000000000 */
[----:B------:R-:W-:Y:S01]  /*15620*/  UMOV UR6, 0x0 ;  /* 0x0000000000067882 */ /* 0x000fe20000000000 */
[----:B------:R-:W-:-:S10]  /*15630*/  UMOV UR7, 0x12f00000 ;  /* 0x12f0000000077882 */ /* 0x000fd40000000000 */
.L_x_579:
        /* <DEDUP_REMOVED lines=10> */
[----:B------:R-:W-:Y:S01]  /*156e0*/  IMAD.MOV.U32 R14, RZ, RZ, 0x20 ;  /* 0x00000020ff0e7424 */ /* 0x000fe200078e00ff */
[----:B------:R-:W-:Y:S01]  /*156f0*/  PLOP3.LUT P1, PT, PT, PT, PT, 0x80, 0x0 ;  /* 0x000000000000781c */ /* 0x000fe20003f2f070 */
[----:B------:R-:W-:Y:S01]  /*15700*/  VIADD R10, R6, 0x17400 ;  /* 0x00017400060a7836 */ /* 0x000fe20000000000 */
[----:B------:R-:W-:Y:S01]  /*15710*/  UMOV UR6, 0x0 ;  /* 0x0000000000067882 */ /* 0x000fe20000000000 */
[----:B------:R-:W-:Y:S01]  /*15720*/  UMOV UR7, 0x12f00000 ;  /* 0x12f0000000077882 */ /* 0x000fe20000000000 */
[----:B------:R-:W-:-:S15]  /*15730*/  R2UR UR10, R14 ;  /* 0x000000000e0a72ca */ /* 0x000fde00000e0000 */
.L_x_580:
        /* <DEDUP_REMOVED lines=16> */
.L_x_581:
        /* <DEDUP_REMOVED lines=10> */
[----:B------:R-:W1:Y:S01]  /*158e0*/  SYNCS.PHASECHK.TRANS64.TRYWAIT P1, [R8+URZ+0x2d8c0], R7 ;  /* 0x02d8c007080075a7 */ /* 0x000e62000802017f */
[----:B------:R-:W-:Y:S04]  /*158f0*/  BSSY B2, `(.L_x_582) ;  /* 0x0000002000027945 */ /* 0x000fe80003800000 */
[----:B-1----:R-:W-:Y:S05]  /*15900*/  @!P1 BRA `(.L_x_583) ;  /* 0x0000005400d89947 */ /* 0x002fea0003800000 */
.L_x_708:
[----:B------:R-:W-:Y:S05]  /*15910*/  BSYNC B2 ;  /* 0x0000000000027941 */ /* 0x000fea0003800000 */
.L_x_582:
[----:B------:R-:W-:Y:S01]  /*15920*/  BSSY B2, `(.L_x_584) ;  /* 0x000000b000027945 */ /* 0x000fe20003800000 */
[----:B------:R-:W-:Y:S02]  /*15930*/  IMAD.MOV.U32 R10, RZ, RZ, 0x0 ;  /* 0x00000000ff0a7424 */ /* 0x000fe400078e00ff */
[----:B------:R-:W-:Y:S01]  /*15940*/  IMAD.MOV.U32 R11, RZ, RZ, 0x12f00000 ;  /* 0x12f00000ff0b7424 */ /* 0x000fe200078e00ff */
[----:B------:R-:W-:Y:S06]  /*15950*/  @P2 BRA `(.L_x_585) ;  /* 0x00000000001c2947 */ /* 0x000fec0003800000 */
[----:B------:R-:W2:Y:S02]  /*15960*/  S2R R4, SR_TID.X ;  /* 0x0000000000047919 */ /* 0x000ea40000002100 */
[----:B--2---:R-:W-:Y:S01]  /*15970*/  LOP3.LUT R15, R4, 0x1f, RZ, 0xc0, !PT ;  /* 0x0000001f040f7812 */ /* 0x004fe200078ec0ff */
[----:B------:R-:W-:-:S03]  /*15980*/  IMAD.MOV.U32 R4, RZ, RZ, 0x6000 ;  /* 0x00006000ff047424 */ /* 0x000fc600078e00ff */
[----:B------:R-:W-:Y:S01]  /*15990*/  ISETP.NE.AND P1, PT, R15, RZ, PT ;  /* 0x000000ff0f00720c */ /* 0x000fe20003f25270 */
[----:B------:R2:W-:-:S12]  /*159a0*/  SYNCS.ARRIVE.TRANS64 RZ, [R8+URZ+0x2d8b0], R4 ;  /* 0x02d8b00408ff79a7 */ /* 0x0005d8000800003f */
[----:B--2---:R-:W-:Y:S05]  /*159b0*/  @!P1 BRA `(.L_x_585) ;  /* 0x0000000000049947 */ /* 0x004fea0003800000 */
[----:B------:R-:W-:Y:S01]  /*159c0*/  BPT.TRAP 0x1 ;  /* 0x000000040000795c */ /* 0x000fe20000300000 */
.L_x_585:
[----:B------:R-:W-:Y:S05]  /*159d0*/  BSYNC B2 ;  /* 0x0000000000027941 */ /* 0x000fea0003800000 */
.L_x_584:
[----:B------:R-:W-:Y:S01]  /*159e0*/  R2UR UR10, R12 ;  /* 0x000000000c0a72ca */ /* 0x000fe200000e0000 */
[----:B------:R-:W-:Y:S01]  /*159f0*/  UIADD3 UR4, UP0, UR40, 0x670, URZ ;  /* 0x0000067028047890 */ /* 0x000fe2000ff1e03f */
[----:B------:R-:W-:Y:S01]  /*15a00*/  R2UR UR6, R10 ;  /* 0x000000000a0672ca */ /* 0x000fe200000e0000 */
[----:B01----:R-:W-:Y:S01]  /*15a10*/  VIADD R8, R8, 0x2d8b0 ;  /* 0x0002d8b008087836 */ /* 0x003fe20000000000 */
[----:B------:R-:W-:Y:S01]  /*15a20*/  R2UR UR7, R11 ;  /* 0x000000000b0772ca */ /* 0x000fe200000e0000 */
[----:B------:R-:W-:Y:S01]  /*15a30*/  VIADD R4, R6, 0x400 ;  /* 0x0000040006047836 */ /* 0x000fe20000000000 */
[----:B------:R-:W-:Y:S01]  /*15a40*/  PLOP3.LUT P1, PT, PT, PT, PT, 0x80, 0x0 ;  /* 0x000000000000781c */ /* 0x000fe20003f2f070 */
[----:B------:R-:W-:-:S12]  /*15a50*/  UIADD3.X UR5, URZ, UR41, URZ, UP0, !UPT ;  /* 0x000000293f057290 */ /* 0x000fd800087fe43f */
.L_x_586:
        /* <DEDUP_REMOVED lines=15> */
.L_x_587:
        /* <DEDUP_REMOVED lines=15> */
.L_x_588:
        /* <DEDUP_REMOVED lines=10> */
.L_x_574:
[----:B------:R-:W-:Y:S05]  /*15ce0*/  BSYNC B1 ;  /* 0x0000000000017941 */ /* 0x000fea0003800000 */
.L_x_573:
[----:B------:R-:W2:Y:S01]  /*15cf0*/  LDL.LU R7, [R1+0x4] ;  /* 0x0000040001077983 */ /* 0x000ea20000300800 */
[----:B------:R-:W-:Y:S01]  /*15d00*/  VIADD R28, R28, 0x1 ;  /* 0x000000011c1c7836 */ /* 0x000fe20000000000 */
[C---:B------:R-:W-:Y:S01]  /*15d10*/  ISETP.GT.AND P2, PT, R9.reuse, R3, PT ;  /* 0x000000030900720c */ /* 0x040fe20003f44270 */
[----:B------:R-:W-:-:S03]  /*15d20*/  VIADD R9, R9, 0xffffffff ;  /* 0xffffffff09097836 */ /* 0x000fc60000000000 */
[----:B------:R-:W-:-:S04]  /*15d30*/  ISETP.NE.AND P1, PT, R28, 0x2, PT ;  /* 0x000000021c00780c */ /* 0x000fc80003f25270 */
[----:B------:R-:W-:Y:S02]  /*15d40*/  SEL R4, RZ, 0x1, P1 ;  /* 0x00000001ff047807 */ /* 0x000fe40000800000 */
[----:B------:R-:W-:Y:S02]  /*15d50*/  SEL R28, R28, RZ, P1 ;  /* 0x000000ff1c1c7207 */ /* 0x000fe40000800000 */
[----:B--2---:R-:W-:-:S05]  /*15d60*/  LOP3.LUT R7, R7, R4, RZ, 0x3c, !PT ;  /* 0x0000000407077212 */ /* 0x004fca00078e3cff */
[----:B------:R1:W-:Y:S01]  /*15d70*/  STL [R1+0x4], R7 ;  /* 0x0000040701007387 */ /* 0x0003e20000100800 */
[----:B------:R-:W-:Y:S05]  /*15d80*/  @P2 BRA `(.L_x_589) ;  /* 0xfffffff400a42947 */ /* 0x000fea000383ffff */
.L_x_551:
[----:B------:R-:W-:Y:S05]  /*15d90*/  BSYNC B0 ;  /* 0x0000000000007941 */ /* 0x000fea0003800000 */
.L_x_550:
[----:B------:R-:W2:Y:S01]  /*15da0*/  LDL R4, [R1+0x1c] ;  /* 0x00001c0001047983 */ /* 0x000ea20000100800 */
[----:B------:R-:W-:Y:S05]  /*15db0*/  @!P0 WARPSYNC.ALL ;  /* 0x0000000000008948 */ /* 0x000fea0003800000 */
[----:B------:R-:W-:Y:S06]  /*15dc0*/  @!P0 BAR.SYNC.DEFER_BLOCKING 0xc, 0x200 ;  /* 0x0308000000008b1d */ /* 0x000fec0000010000 */
[----:B------:R-:W-:Y:S01]  /*15dd0*/  BSSY B7, `(.L_x_590) ;  /* 0x0000353000077945 */ /* 0x000fe20003800000 */
[----:B--2---:R-:W-:-:S13]  /*15de0*/  ISETP.GT.AND P0, PT, R4, RZ, PT ;  /* 0x000000ff0400720c */ /* 0x004fda0003f04270 */
[----:B------:R-:W-:Y:S05]  /*15df0*/  @P0 BRA `(.L_x_591) ;  /* 0x0000000000440947 */ /* 0x000fea0003800000 */
[----:B------:R-:W2:Y:S02]  /*15e00*/  S2R R4, SR_TID.X ;  /* 0x0000000000047919 */ /* 0x000ea40000002100 */
[----:B--2---:R-:W-:-:S04]  /*15e10*/  LOP3.LUT R4, R4, 0x7f, RZ, 0xc0, !PT ;  /* 0x0000007f04047812 */ /* 0x004fc800078ec0ff */
[----:B------:R-:W-:-:S13]  /*15e20*/  ISETP.NE.AND P0, PT, R4, RZ, PT ;  /* 0x000000ff0400720c */ /* 0x000fda0003f05270 */
[----:B------:R-:W-:Y:S05]  /*15e30*/  @P0 BRA `(.L_x_592) ;  /* 0x0000003400300947 */ /* 0x000fea0003800000 */
[----:B0-----:R-:W0:Y:S01]  /*15e40*/  S2R R5, SR_LANEID ;  /* 0x0000000000057919 */ /* 0x001e220000000000 */
[----:B------:R-:W-:Y:S01]  /*15e50*/  VOTEU.ANY UR4, UPT, PT ;  /* 0x0000000000047886 */ /* 0x000fe200038e0100 */
[----:B------:R-:W2:Y:S01]  /*15e60*/  LDC.64 R2, c[0x0][0xc60] ;  /* 0x00031800ff027b82 */ /* 0x000ea20000000a00 */
[----:B------:R-:W0:Y:S02]  /*15e70*/  FLO.U32 R0, UR4 ;  /* 0x0000000400007d00 */ /* 0x000e2400080e0000 */
[----:B0-----:R-:W-:-:S06]  /*15e80*/  ISETP.EQ.U32.AND P0, PT, R0, R5, PT ;  /* 0x000000050000720c */ /* 0x001fcc0003f02070 */
[----:B------:R-:W2:Y:S07]  /*15e90*/  POPC R5, UR4 ;  /* 0x0000000400057d09 */ /* 0x000eae0008000000 */
[----:B--2---:R-:W2:Y:S01]  /*15ea0*/  @P0 ATOMG.E.ADD.STRONG.GPU PT, R3, desc[UR42][R2.64], R5 ;  /* 0x00000005020309a8 */ /* 0x004ea200081ee1ea */
[----:B------:R-:W0:Y:S02]  /*15eb0*/  S2R R4, SR_LTMASK ;  /* 0x0000000000047919 */ /* 0x000e240000003900 */
[----:B0-----:R-:W-:-:S04]  /*15ec0*/  LOP3.LUT R4, R4, UR4, RZ, 0xc0, !PT ;  /* 0x0000000404047c12 */ /* 0x001fc8000f8ec0ff */
[----:B-1----:R-:W0:Y:S01]  /*15ed0*/  POPC R7, R4 ;  /* 0x0000000400077309 */ /* 0x002e220000000000 */
[----:B--2---:R-:W0:Y:S02]  /*15ee0*/  SHFL.IDX PT, R0, R3, R0, 0x1f ;  /* 0x00001f0003007589 */ /* 0x004e2400000e0000 */
[----:B0-----:R-:W-:Y:S01]  /*15ef0*/  IADD3 R16, R0, UR37, R7 ;  /* 0x0000002500107c10 */ /* 0x001fe2000fffe007 */
[----:B------:R-:W-:Y:S06]  /*15f00*/  BRA `(.L_x_592) ;  /* 0x0000003000fc7947 */ /* 0x000fec0003800000 */
.L_x_591:
        /* <DEDUP_REMOVED lines=10> */
[----:B------:R-:W2:Y:S01]  /*15fb0*/  LDC.64 R2, c[0x4][R2] ;  /* 0x0100000002027b82 */ /* 0x000ea20000000a00 */
[----:B0-----:R-:W-:Y:S02]  /*15fc0*/  IMAD.U32 R5, RZ, RZ, UR7 ;  /* 0x00000007ff057e24 */ /* 0x001fe4000f8e00ff */
[----:B-1----:R-:W-:Y:S02]  /*15fd0*/  IMAD.U32 R7, RZ, RZ, UR9 ;  /* 0x00000009ff077e24 */ /* 0x002fe4000f8e00ff */
[----:B------:R-:W-:-:S02]  /*15fe0*/  IMAD.U32 R10, RZ, RZ, UR4 ;  /* 0x00000004ff0a7e24 */ /* 0x000fc4000f8e00ff */
[----:B------:R-:W-:Y:S02]  /*15ff0*/  IMAD.U32 R11, RZ, RZ, UR5 ;  /* 0x00000005ff0b7e24 */ /* 0x000fe4000f8e00ff */
[----:B------:R-:W-:Y:S02]  /*16000*/  IMAD.MOV.U32 R8, RZ, RZ, 0x70 ;  /* 0x00000070ff087424 */ /* 0x000fe400078e00ff */
[----:B------:R-:W-:Y:S02]  /*16010*/  IMAD.MOV.U32 R12, RZ, RZ, 0x1 ;  /* 0x00000001ff0c7424 */ /* 0x000fe400078e00ff */
[----:B------:R-:W-:-:S07]  /*16020*/  IMAD.MOV.U32 R13, RZ, RZ, RZ ;  /* 0x000000ffff0d7224 */ /* 0x000fce00078e00ff */
[----:B------:R-:W-:-:S07]  /*16030*/  LEPC R20, `(.L_x_594) ;  /* 0x000000001014794e */ /* 0x000fce0000000000 */
[----:B--2---:R-:W-:Y:S05]  /*16040*/  CALL.ABS.NOINC R2 ;  /* 0x0000000002007343 */ /* 0x004fea0003c00000 */
.L_x_594:
[----:B------:R-:W-:Y:S05]  /*16050*/  BSYNC B6 ;  /* 0x0000000000067941 */ /* 0x000fea0003800000 */
.L_x_593:
        /* <DEDUP_REMOVED lines=8> */
[----:B------:R2:W3:Y:S01]  /*160e0*/  LDC.64 R2, c[0x4][R27] ;  /* 0x010000001b027b82 */ /* 0x0004e20000000a00 */
[----:B------:R-:W-:Y:S02]  /*160f0*/  IMAD.U32 R4, RZ, RZ, UR6 ;  /* 0x00000006ff047e24 */ /* 0x000fe4000f8e00ff */
[----:B0-----:R-:W-:Y:S02]  /*16100*/  IMAD.U32 R5, RZ, RZ, UR7 ;  /* 0x00000007ff057e24 */ /* 0x001fe4000f8e00ff */
[----:B------:R-:W-:Y:S02]  /*16110*/  IMAD.U32 R6, RZ, RZ, UR8 ;  /* 0x00000008ff067e24 */ /* 0x000fe4000f8e00ff */
[----:B-1----:R-:W-:-:S02]  /*16120*/  IMAD.U32 R7, RZ, RZ, UR9 ;  /* 0x00000009ff077e24 */ /* 0x002fc4000f8e00ff */
[----:B------:R-:W-:Y:S02]  /*16130*/  IMAD.U32 R10, RZ, RZ, UR4 ;  /* 0x00000004ff0a7e24 */ /* 0x000fe4000f8e00ff */
[----:B------:R-:W-:Y:S02]  /*16140*/  IMAD.U32 R11, RZ, RZ, UR5 ;  /* 0x00000005ff0b7e24 */ /* 0x000fe4000f8e00ff */
[----:B------:R-:W-:Y:S02]  /*16150*/  IMAD.MOV.U32 R8, RZ, RZ, 0x70 ;  /* 0x00000070ff087424 */ /* 0x000fe400078e00ff */
[----:B------:R-:W-:Y:S02]  /*16160*/  IMAD.MOV.U32 R12, RZ, RZ, 0x1 ;  /* 0x00000001ff0c7424 */ /* 0x000fe400078e00ff */
[----:B--2---:R-:W-:-:S07]  /*16170*/  IMAD.MOV.U32 R13, RZ, RZ, RZ ;  /* 0x000000ffff0d7224 */ /* 0x004fce00078e00ff */
[----:B------:R-:W-:-:S07]  /*16180*/  LEPC R20, `(.L_x_597) ;  /* 0x000000001014794e */ /* 0x000fce0000000000 */
[----:B---3--:R-:W-:Y:S05]  /*16190*/  CALL.ABS.NOINC R2 ;  /* 0x0000000002007343 */ /* 0x008fea0003c00000 */
.L_x_597:
[----:B------:R0:W1:Y:S01]  /*161a0*/  LDC.64 R2, c[0x4][R27] ;  /* 0x010000001b027b82 */ /* 0x0000620000000a00 */
[----:B------:R-:W-:Y:S01]  /*161b0*/  ULDC.64 UR4, c[0x4][0x88] ;  /* 0x0100220000047ab9 */ /* 0x000fe20000000a00 */
[----:B------:R-:W-:Y:S01]  /*161c0*/  ULDC.64 UR6, c[0x4][0x90] ;  /* 0x0100240000067ab9 */ /* 0x000fe20000000a00 */
[----:B------:R-:W-:Y:S01]  /*161d0*/  ULDC.64 UR8, c[0x4][0x18] ;  /* 0x0100060000087ab9 */ /* 0x000fe20000000a00 */
[----:B------:R-:W-:Y:S01]  /*161e0*/  IMAD.U32 R4, RZ, RZ, UR4 ;  /* 0x00000004ff047e24 */ /* 0x000fe2000f8e00ff */
[----:B------:R-:W-:Y:S01]  /*161f0*/  MOV R13, RZ ;  /* 0x000000ff000d7202 */ /* 0x000fe20000000f00 */
[----:B------:R-:W-:Y:S02]  /*16200*/  IMAD.U32 R5, RZ, RZ, UR5 ;  /* 0x00000005ff057e24 */ /* 0x000fe4000f8e00ff */
[----:B------:R-:W-:Y:S02]  /*16210*/  IMAD.U32 R6, RZ, RZ, UR6 ;  /* 0x00000006ff067e24 */ /* 0x000fe4000f8e00ff */
[----:B------:R-:W-:-:S02]  /*16220*/  IMAD.U32 R7, RZ, RZ, UR7 ;  /* 0x00000007ff077e24 */ /* 0x000fc4000f8e00ff */
[----:B------:R-:W-:Y:S02]  /*16230*/  IMAD.U32 R10, RZ, RZ, UR8 ;  /* 0x00000008ff0a7e24 */ /* 0x000fe4000f8e00ff */
[----:B------:R-:W-:Y:S02]  /*16240*/  IMAD.U32 R11, RZ, RZ, UR9 ;  /* 0x00000009ff0b7e24 */ /* 0x000fe4000f8e00ff */
[----:B------:R-:W-:Y:S02]  /*16250*/  IMAD.MOV.U32 R8, RZ, RZ, 0x70 ;  /* 0x00000070ff087424 */ /* 0x000fe400078e00ff */
[----:B0-----:R-:W-:-:S07]  /*16260*/  IMAD.MOV.U32 R12, RZ, RZ, 0x1 ;  /* 0x00000001ff0c7424 */ /* 0x001fce00078e00ff */
[----:B------:R-:W-:-:S07]  /*16270*/  LEPC R20, `(.L_x_596) ;  /* 0x000000001014794e */ /* 0x000fce0000000000 */
[----:B-1----:R-:W-:Y:S05]  /*16280*/  CALL.ABS.NOINC R2 ;  /* 0x0000000002007343 */ /* 0x002fea0003c00000 */
.L_x_596:
[----:B------:R-:W-:Y:S05]  /*16290*/  BSYNC B6 ;  /* 0x0000000000067941 */ /* 0x000fea0003800000 */
.L_x_595:
[----:B------:R2:W3:Y:S01]  /*162a0*/  LDL R20, [R1+0x10] ;  /* 0x0000100001147983 */ /* 0x0004e20000100800 */
[----:B------:R-:W-:Y:S01]  /*162b0*/  ULDC.64 UR4, c[0x0][0x9f8] ;  /* 0x00027e0000047ab9 */ /* 0x000fe20000000a00 */
[----:B-1----:R-:W1:Y:S01]  /*162c0*/  LDC R7, c[0x0][0x430] ;  /* 0x00010c00ff077b82 */ /* 0x002e620000000800 */
[----:B------:R-:W-:Y:S01]  /*162d0*/  ISETP.NE.U32.AND P0, PT, RZ, UR4, PT ;  /* 0x00000004ff007c0c */ /* 0x000fe2000bf05070 */
[----:B------:R-:W4:Y:S03]  /*162e0*/  LDL R27, [R1+0x3c] ;  /* 0x00003c00011b7983 */ /* 0x000f260000100800 */
[----:B------:R-:W-:Y:S01]  /*162f0*/  ISETP.NE.AND.EX P0, PT, RZ, UR5, PT, P0 ;  /* 0x00000005ff007c0c */ /* 0x000fe2000bf05300 */
[----:B------:R-:W2:Y:S04]  /*16300*/  LDL R21, [R1+0x1c] ;  /* 0x00001c0001157983 */ /* 0x000ea80000100800 */
[----:B------:R-:W2:Y:S08]  /*16310*/  LDL R2, [R1+0x20] ;  /* 0x0000200001027983 */ /* 0x000eb00000100800 */
[----:B------:R-:W-:Y:S01]  /*16320*/  @P0 IADD3 R24, P1, R24, UR4, RZ ;  /* 0x0000000418180c10 */ /* 0x000fe2000ff3e0ff */
[----:B------:R-:W0:Y:S01]  /*16330*/  S2R R3, SR_TID.X ;  /* 0x0000000000037919 */ /* 0x000e220000002100 */
[----:B------:R-:W-:-:S02]  /*16340*/  ULDC UR4, c[0x0][0x2f4] ;  /* 0x0000bd0000047ab9 */ /* 0x000fc40000000800 */
[----:B------:R-:W-:Y:S01]  /*16350*/  @P0 IADD3.X R25, R25, UR5, RZ, P1, !PT ;  /* 0x0000000519190c10 */ /* 0x000fe20008ffe4ff */
[----:B------:R-:W4:Y:S04]  /*16360*/  S2R R0, SR_TID.X ;  /* 0x0000000000007919 */ /* 0x000f280000002100 */
[----:B---3--:R-:W3:Y:S01]  /*16370*/  @P0 LDG.E R20, desc[UR42][R24.64] ;  /* 0x0000002a18140981 */ /* 0x008ee2000c1e1900 */
[----:B-1----:R-:W-:Y:S01]  /*16380*/  ISETP.NE.AND P1, PT, R7, 0x1, PT ;  /* 0x000000010700780c */ /* 0x002fe20003f25270 */
[----:B0-----:R-:W-:Y:S01]  /*16390*/  IMAD.SHL.U32 R3, R3, 0x20, RZ ;  /* 0x0000002003037824 */ /* 0x001fe200078e00ff */
[----:B----4-:R-:W-:Y:S02]  /*163a0*/  LEA.HI.SX32 R27, R27, 0xffffffff, 0x19 ;  /* 0xffffffff1b1b7811 */ /* 0x010fe400078fcaff */
[----:B------:R-:W-:-:S02]  /*163b0*/  LOP3.LUT R0, R0, 0x7f, RZ, 0xc0, !PT ;  /* 0x0000007f00007812 */ /* 0x000fc400078ec0ff */
[----:B------:R-:W-:Y:S01]  /*163c0*/  LOP3.LUT R3, R3, 0x60, RZ, 0xc0, !PT ;  /* 0x0000006003037812 */ /* 0x000fe200078ec0ff */
[----:B------:R-:W-:Y:S01]  /*163d0*/  IMAD.SHL.U32 R10, R27, 0x80, RZ ;  /* 0x000000801b0a7824 */ /* 0x000fe200078e00ff */
[----:B------:R-:W-:-:S04]  /*163e0*/  SHF.R.U32.HI R0, RZ, 0x2, R0 ;  /* 0x00000002ff007819 */ /* 0x000fc80000011600 */
[----:B------:R-:W-:Y:S01]  /*163f0*/  LOP3.LUT R0, R10, R0, R3, 0xfe, !PT ;  /* 0x000000000a007212 */ /* 0x000fe200078efe03 */
[----:B------:R-:W0:Y:S08]  /*16400*/  @P1 LDC R4, c[0x0][0x434] ;  /* 0x00010d00ff041b82 */ /* 0x000e300000000800 */
[----:B------:R-:W1:Y:S01]  /*16410*/  @P1 LDC R5, c[0x0][0x438] ;  /* 0x00010e00ff051b82 */ /* 0x000e620000000800 */
[----:B------:R-:W4:Y:S01]  /*16420*/  S2R R11, SR_TID.X ;  /* 0x00000000000b7919 */ /* 0x000f220000002100 */
[----:B------:R-:W-:Y:S01]  /*16430*/  LOP3.LUT R23, R23, 0xfffffff7, RZ, 0xc0, !PT ;  /* 0xfffffff717177812 */ /* 0x000fe200078ec0ff */
[----:B----4-:R-:W-:-:S05]  /*16440*/  IMAD.SHL.U32 R11, R11, 0x8, RZ ;  /* 0x000000080b0b7824 */ /* 0x010fca00078e00ff */
[----:B------:R-:W-:-:S04]  /*16450*/  LOP3.LUT R11, R11, 0x18, RZ, 0xc0, !PT ;  /* 0x000000180b0b7812 */ /* 0x000fc800078ec0ff */
[----:B------:R-:W-:Y:S01]  /*16460*/  LOP3.LUT R12, R11, 0x20, RZ, 0xfc, !PT ;  /* 0x000000200b0c7812 */ /* 0x000fe200078efcff */
[----:B------:R-:W-:Y:S01]  /*16470*/  UMOV UR5, 0xffffffff ;  /* 0xffffffff00057882 */ /* 0x000fe20000000000 */
[----:B---3--:R-:W-:Y:S01]  /*16480*/  @P0 STL [R1+0x10], R20 ;  /* 0x0000101401000387 */ /* 0x008fe20000100800 */
[C---:B--2---:R-:W-:Y:S01]  /*16490*/  ISETP.GE.AND P0, PT, R0.reuse, R21, PT ;  /* 0x000000150000720c */ /* 0x044fe20003f06270 */
[----:B------:R-:W-:-:S04]  /*164a0*/  IMAD.IADD R0, R0, 0x1, R2 ;  /* 0x0000000100007824 */ /* 0x000fc800078e0202 */
[----:B0-----:R-:W-:-:S08]  /*164b0*/  @P1 IMAD.HI.U32 R4, R0, R4, RZ ;  /* 0x0000000400041227 */ /* 0x001fd000078e00ff */
[----:B------:R-:W0:Y:S01]  /*164c0*/  @!P0 LDC.64 R2, c[0x0][0x428] ;  /* 0x00010a00ff028b82 */ /* 0x000e220000000a00 */
[----:B------:R-:W-:Y:S01]  /*164d0*/  IMAD.MOV.U32 R6, RZ, RZ, R0 ;  /* 0x000000ffff067224 */ /* 0x000fe200078e0000 */
[----:B-1----:R-:W-:Y:S02]  /*164e0*/  @P1 SHF.R.U32.HI R6, RZ, R5, R4 ;  /* 0x00000005ff061219 */ /* 0x002fe40000011604 */
[----:B------:R-:W-:-:S03]  /*164f0*/  SHF.R.S32.HI R8, RZ, 0x1f, R20 ;  /* 0x0000001fff087819 */ /* 0x000fc60000011414 */
[----:B------:R-:W-:-:S04]  /*16500*/  IMAD.MOV R4, RZ, RZ, -R6 ;  /* 0x000000ffff047224 */ /* 0x000fc800078e0a06 */
[----:B------:R-:W-:Y:S01]  /*16510*/  IMAD R4, R7, R4, R0 ;  /* 0x0000000407047224 */ /* 0x000fe200078e0200 */
[--C-:B------:R-:W-:Y:S01]  /*16520*/  @!P0 SHF.R.S32.HI R7, RZ, 0x1f, R6.reuse ;  /* 0x0000001fff078819 */ /* 0x100fe20000011406 */
[-C--:B0-----:R-:W-:Y:S02]  /*16530*/  @!P0 IMAD R0, R8, R2.reuse, RZ ;  /* 0x0000000208008224 */ /* 0x081fe400078e02ff */
[----:B------:R-:W-:-:S04]  /*16540*/  @!P0 IMAD.WIDE.U32 R6, R20, R2, R6 ;  /* 0x0000000214068225 */ /* 0x000fc800078e0006 */
[----:B------:R-:W-:Y:S02]  /*16550*/  @!P0 IMAD R0, R20, R3, R0 ;  /* 0x0000000314008224 */ /* 0x000fe400078e0200 */
[----:B------:R-:W0:Y:S01]  /*16560*/  @!P0 LDC.64 R2, c[0x0][0x418] ;  /* 0x00010600ff028b82 */ /* 0x000e220000000a00 */
[----:B------:R-:W-:Y:S01]  /*16570*/  IMAD.U32 R5, RZ, RZ, UR38 ;  /* 0x00000026ff057e24 */ /* 0x000fe2000f8e00ff */
[----:B------:R0:W-:Y:S01]  /*16580*/  STL [R1+0x24], R8 ;  /* 0x0000240801007387 */ /* 0x0001e20000100800 */
[----:B------:R-:W-:-:S03]  /*16590*/  @!P0 IMAD.IADD R0, R7, 0x1, R0 ;  /* 0x0000000107008824 */ /* 0x000fc600078e0200 */
[----:B------:R-:W-:Y:S02]  /*165a0*/  ISETP.NE.AND P2, PT, R5, 0x3, PT ;  /* 0x000000030500780c */ /* 0x000fe40003f45270 */
[----:B0-----:R-:W-:Y:S01]  /*165b0*/  @!P0 LEA R8, P1, R6, R2, 0x2 ;  /* 0x0000000206088211 */ /* 0x001fe200078210ff */
[----:B------:R-:W-:-:S03]  /*165c0*/  IMAD.MOV.U32 R2, RZ, RZ, RZ ;  /* 0x000000ffff027224 */ /* 0x000fc600078e00ff */
[----:B------:R-:W-:-:S05]  /*165d0*/  @!P0 LEA.HI.X R9, R6, R3, R0, 0x2, P1 ;  /* 0x0000000306098211 */ /* 0x000fca00008f1400 */
[----:B------:R0:W5:Y:S01]  /*165e0*/  @!P0 LDG.E R2, desc[UR42][R8.64] ;  /* 0x0000002a08028981 */ /* 0x000162000c1e1900 */
[----:B------:R-:W-:Y:S02]  /*165f0*/  ISETP.GE.AND P0, PT, R11, UR4, PT ;  /* 0x000000040b007c0c */ /* 0x000fe4000bf06270 */
[----:B------:R-:W-:-:S04]  /*16600*/  @P2 LOP3.LUT R23, R23, 0x8, RZ, 0xfc, !PT ;  /* 0x0000000817172812 */ /* 0x000fc800078efcff */
        /* <DEDUP_REMOVED lines=9> */
[----:B0-----:R-:W-:Y:S06]  /*166a0*/  BRA.DIV UR5, `(.L_x_598) ;  /* 0x0000004a05847947 */ /* 0x001fec000b800000 */
.L_x_711:
[----:B------:R-:W-:-:S05]  /*166b0*/  SHF.R.S32.HI R9, RZ, 0x1f, R18 ;  /* 0x0000001fff097819 */ /* 0x000fca0000011412 */
[----:B------:R0:W-:Y:S01]  /*166c0*/  STL [R1+0xc], R9 ;  /* 0x00000c0901007387 */ /* 0x0001e20000100800 */
[----:B------:R-:W-:Y:S05]  /*166d0*/  @!P2 BRA `(.L_x_599) ;  /* 0x000000000004a947 */ /* 0x000fea0003800000 */
[----:B------:R-:W-:Y:S01]  /*166e0*/  BPT.TRAP 0x1 ;  /* 0x000000040000795c */ /* 0x000fe20000300000 */
.L_x_599:
[----:B------:R-:W2:Y:S01]  /*166f0*/  LDL R5, [R1] ;  /* 0x0000000001057983 */ /* 0x000ea20000100800 */
[----:B------:R-:W-:Y:S01]  /*16700*/  SHF.R.S32.HI R3, RZ, 0x1f, R4 ;  /* 0x0000001fff037819 */ /* 0x000fe20000011404 */
[----:B------:R-:W-:Y:S01]  /*16710*/  ULDC.64 UR4, c[0x0][0x328] ;  /* 0x0000ca0000047ab9 */ /* 0x000fe20000000a00 */
[----:B-----5:R-:W-:Y:S01]  /*16720*/  SHF.R.S32.HI R8, RZ, 0x1f, R2 ;  /* 0x0000001fff087819 */ /* 0x020fe20000011402 */
[----:B------:R-:W-:Y:S01]  /*16730*/  IMAD.WIDE.U32 R6, R4, UR4, RZ ;  /* 0x0000000404067c25 */ /* 0x000fe2000f8e00ff */
[----:B------:R-:W-:Y:S03]  /*16740*/  BSSY B0, `(.L_x_600) ;  /* 0x0000015000007945 */ /* 0x000fe60003800000 */
[----:B------:R-:W-:-:S04]  /*16750*/  IMAD R0, R3, UR4, RZ ;  /* 0x0000000403007c24 */ /* 0x000fc8000f8e02ff */
[----:B------:R-:W-:Y:S01]  /*16760*/  IMAD R0, R4, UR5, R0 ;  /* 0x0000000504007c24 */ /* 0x000fe2000f8e0200 */
[----:B------:R-:W-:-:S03]  /*16770*/  ULDC.64 UR4, c[0x0][0x338] ;  /* 0x0000ce0000047ab9 */ /* 0x000fc60000000a00 */
[----:B------:R-:W-:Y:S02]  /*16780*/  IMAD.IADD R7, R7, 0x1, R0 ;  /* 0x0000000107077824 */ /* 0x000fe400078e0200 */
[----:B------:R-:W-:Y:S02]  /*16790*/  IMAD R0, R8, UR4, RZ ;  /* 0x0000000408007c24 */ /* 0x000fe4000f8e02ff */
[----:B------:R-:W-:-:S04]  /*167a0*/  IMAD.WIDE.U32 R6, R2, UR4, R6 ;  /* 0x0000000402067c25 */ /* 0x000fc8000f8e0006 */
        /* <DEDUP_REMOVED lines=8> */
[----:B------:R-:W-:Y:S02]  /*16830*/  IMAD.IADD R25, R7, 0x1, R0 ;  /* 0x0000000107197824 */ /* 0x000fe400078e0200 */
[----:B------:R-:W-:-:S03]  /*16840*/  IMAD R0, R26, 0x8, R22 ;  /* 0x000000081a007824 */ /* 0x000fc600078e0216 */
[----:B------:R-:W-:Y:S02]  /*16850*/  LEA.HI.X R25, R6, UR5, R25, 0x1, P0 ;  /* 0x0000000506197c11 */ /* 0x000fe400080f0c19 */
[----:B--2---:R-:W-:-:S04]  /*16860*/  SHF.L.U32 R5, R5, 0x1f, RZ ;  /* 0x0000001f05057819 */ /* 0x004fc800000006ff */
[----:B------:R-:W1:Y:S02]  /*16870*/  SYNCS.PHASECHK.TRANS64.TRYWAIT P0, [R0+URZ+0x2d840], R5 ;  /* 0x02d84005000075a7 */ /* 0x000e64000800017f */
[----:B-1----:R-:W-:Y:S05]  /*16880*/  @!P0 BRA `(.L_x_601) ;  /* 0x0000004800408947 */ /* 0x002fea0003800000 */
.L_x_712:
[----:B------:R-:W-:Y:S05]  /*16890*/  BSYNC B0 ;  /* 0x0000000000007941 */ /* 0x000fea0003800000 */
.L_x_600:
[----:B------:R-:W2:Y:S01]  /*168a0*/  LDL R7, [R1+0xc] ;  /* 0x00000c0001077983 */ /* 0x000ea20000100800 */
[----:B------:R-:W-:-:S03]  /*168b0*/  ULDC.64 UR4, c[0x0][0x300] ;  /* 0x0000c00000047ab9 */ /* 0x000fc60000000a00 */
[----:B0-----:R-:W3:Y:S04]  /*168c0*/  LDL R9, [R1+0x14] ;  /* 0x0000140001097983 */ /* 0x001ee80000100800 */
[----:B------:R-:W4:Y:S01]  /*168d0*/  LDL R12, [R1+0x1c] ;  /* 0x00001c00010c7983 */ /* 0x000f220000100800 */
[----:B------:R-:W0:Y:S01]  /*168e0*/  S2R R6, SR_TID.X ;  /* 0x0000000000067919 */ /* 0x000e220000002100 */
[----:B------:R-:W-:-:S04]  /*168f0*/  IMAD R3, R3, UR4, RZ ;  /* 0x0000000403037c24 */ /* 0x000fc8000f8e02ff */
[C---:B------:R-:W-:Y:S02]  /*16900*/  IMAD R3, R4.reuse, UR5, R3 ;  /* 0x0000000504037c24 */ /* 0x040fe4000f8e0203 */
[----:B-1----:R-:W-:Y:S01]  /*16910*/  IMAD.WIDE.U32 R4, R4, UR4, RZ ;  /* 0x0000000404047c25 */ /* 0x002fe2000f8e00ff */
[----:B------:R-:W-:-:S03]  /*16920*/  ULDC.64 UR4, c[0x0][0x310] ;  /* 0x0000c40000047ab9 */ /* 0x000fc60000000a00 */
[----:B------:R-:W-:Y:S02]  /*16930*/  IMAD.IADD R5, R5, 0x1, R3 ;  /* 0x0000000105057824 */ /* 0x000fe400078e0203 */
[----:B------:R-:W-:Y:S01]  /*16940*/  IMAD R8, R8, UR4, RZ ;  /* 0x0000000408087c24 */ /* 0x000fe2000f8e02ff */
[----:B0-----:R-:W-:-:S04]  /*16950*/  LOP3.LUT R6, R6, 0x7f, RZ, 0xc0, !PT ;  /* 0x0000007f06067812 */ /* 0x001fc800078ec0ff */
[----:B------:R-:W-:Y:S02]  /*16960*/  SHF.R.U32.HI R11, RZ, 0x2, R6 ;  /* 0x00000002ff0b7819 */ /* 0x000fe40000011606 */
[----:B------:R-:W0:Y:S01]  /*16970*/  S2R R6, SR_TID.X ;  /* 0x0000000000067919 */ /* 0x000e220000002100 */
[----:B------:R-:W-:-:S04]  /*16980*/  IMAD.WIDE.U32 R4, R2, UR4, R4 ;  /* 0x0000000402047c25 */ /* 0x000fc8000f8e0004 */
[----:B------:R-:W-:Y:S01]  /*16990*/  IMAD R2, R2, UR5, R8 ;  /* 0x0000000502027c24 */ /* 0x000fe2000f8e0208 */
[----:B------:R-:W-:-:S03]  /*169a0*/  ULDC.64 UR4, c[0x0][0x308] ;  /* 0x0000c20000047ab9 */ /* 0x000fc60000000a00 */
[----:B------:R-:W-:Y:S02]  /*169b0*/  IMAD.IADD R3, R5, 0x1, R2 ;  /* 0x0000000105037824 */ /* 0x000fe400078e0202 */
[----:B------:R-:W-:Y:S01]  /*169c0*/  IMAD.MOV.U32 R2, RZ, RZ, R4 ;  /* 0x000000ffff027224 */ /* 0x000fe200078e0004 */
[C---:B------:R-:W-:Y:S02]  /*169d0*/  LOP3.LUT P4, RZ, R23.reuse, 0x4, RZ, 0xc0, !PT ;  /* 0x0000000417ff7812 */ /* 0x040fe4000788c0ff */
[C---:B------:R-:W-:Y:S02]  /*169e0*/  LOP3.LUT P3, RZ, R23.reuse, 0x2, RZ, 0xc0, !PT ;  /* 0x0000000217ff7812 */ /* 0x040fe4000786c0ff */
[----:B------:R-:W-:Y:S01]  /*169f0*/  LOP3.LUT P2, RZ, R23, 0x1, RZ, 0xc0, !PT ;  /* 0x0000000117ff7812 */ /* 0x000fe2000784c0ff */
[----:B--2---:R-:W-:-:S04]  /*16a00*/  IMAD R4, R7, UR4, RZ ;  /* 0x0000000407047c24 */ /* 0x004fc8000f8e02ff */
[C---:B------:R-:W-:Y:S02]  /*16a10*/  IMAD R7, R18.reuse, UR5, R4 ;  /* 0x0000000512077c24 */ /* 0x040fe4000f8e0204 */
[----:B------:R-:W-:Y:S01]  /*16a20*/  IMAD.WIDE.U32 R4, R18, UR4, R2 ;  /* 0x0000000412047c25 */ /* 0x000fe2000f8e0002 */
[----:B------:R-:W-:-:S03]  /*16a30*/  ULDC.64 UR4, c[0x0][0x2e8] ;  /* 0x0000ba0000047ab9 */ /* 0x000fc60000000a00 */
[----:B------:R-:W-:Y:S01]  /*16a40*/  IMAD.IADD R7, R5, 0x1, R7 ;  /* 0x0000000105077824 */ /* 0x000fe200078e0207 */
[----:B------:R-:W-:Y:S01]  /*16a50*/  LEA R2, P0, R4, UR4, 0x1 ;  /* 0x0000000404027c11 */ /* 0x000fe2000f8008ff */
[----:B---3--:R-:W-:Y:S01]  /*16a60*/  IMAD R8, R26, 0x3000, R9 ;  /* 0x000030001a087824 */ /* 0x008fe200078e0209 */
[----:B------:R-:W-:Y:S01]  /*16a70*/  UMOV UR4, 0xffffffff ;  /* 0xffffffff00047882 */ /* 0x000fe20000000000 */
[----:B0-----:R-:W-:Y:S01]  /*16a80*/  IMAD.SHL.U32 R9, R6, 0x8, RZ ;  /* 0x0000000806097824 */ /* 0x001fe200078e00ff */
[----:B----4-:R-:W-:Y:S02]  /*16a90*/  IADD3 R3, -R11, R12, -R10 ;  /* 0x0000000c0b037210 */ /* 0x010fe40007ffe90a */
[----:B------:R-:W-:Y:S02]  /*16aa0*/  LEA.HI.X R7, R4, UR5, R7, 0x1, P0 ;  /* 0x0000000504077c11 */ /* 0x000fe400080f0c07 */
[----:B------:R-:W-:Y:S02]  /*16ab0*/  ISETP.GE.AND P0, PT, R3, 0x1, PT ;  /* 0x000000010300780c */ /* 0x000fe40003f06270 */
[----:B------:R-:W-:Y:S01]  /*16ac0*/  LOP3.LUT R9, R9, 0x18, RZ, 0xc0, !PT ;  /* 0x0000001809097812 */ /* 0x000fe200078ec0ff */
[----:B------:R-:W-:Y:S10]  /*16ad0*/  BRA.DIV UR4, `(.L_x_602) ;  /* 0x0000004604c07947 */ /* 0x000ff4000b800000 */
[----:B------:R-:W0:Y:S04]  /*16ae0*/  SHFL.IDX PT, R4, R2, RZ, 0x1c1f ;  /* 0x001c1fff02047589 */ /* 0x000e2800000e0000 */
[----:B------:R-:W1:Y:S01]  /*16af0*/  SHFL.IDX PT, R6, R7, RZ, 0x1c1f ;  /* 0x001c1fff07067589 */ /* 0x000e6200000e0000 */
[----:B0-----:R-:W-:-:S05]  /*16b00*/  @P0 LEA R5, P1, R9, R4, 0x1 ;  /* 0x0000000409050211 */ /* 0x001fca00078208ff */
[----:B-1----:R-:W-:Y:S01]  /*16b10*/  @P0 IMAD.X R4, RZ, RZ, R6, P1 ;  /* 0x000000ffff040224 */ /* 0x002fe200008e0606 */
[----:B------:R-:W-:Y:S01]  /*16b20*/  ISETP.GE.AND P1, PT, R3, 0x21, PT ;  /* 0x000000210300780c */ /* 0x000fe20003f26270 */
[----:B------:R-:W-:-:S03]  /*16b30*/  @P0 IMAD R6, R8, 0x2, R22 ;  /* 0x0000000208060824 */ /* 0x000fc600078e0216 */
[----:B------:R-:W-:-:S04]  /*16b40*/  @P0 LOP3.LUT R5, R5, R4, RZ, 0x3c, !PT ;  /* 0x0000000405050212 */ /* 0x000fc800078e3cff */
[----:B------:R-:W-:-:S04]  /*16b50*/  @P0 LOP3.LUT R4, R5, R4, RZ, 0x3c, !PT ;  /* 0x0000000405040212 */ /* 0x000fc800078e3cff */
[----:B------:R-:W-:-:S05]  /*16b60*/  @P0 LOP3.LUT R5, R5, R4, RZ, 0x3c, !PT ;  /* 0x0000000405050212 */ /* 0x000fca00078e3cff */
[----:B------:R-:W-:Y:S01]  /*16b70*/  @!PT LDS RZ, [RZ] ;  /* 0x00000000fffff984 */ /* 0x000fe20000000800 */
[----:B------:R-:W-:Y:S04]  /*16b80*/  @P0 LDGSTS.E.BYPASS.LTC128B.128 [R6+0x15400], desc[UR42][R4.64], !P4 ;  /* 0x1540000004060fae */ /* 0x000fe8000e101d6a */
[----:B------:R-:W-:Y:S04]  /*16b90*/  @P0 LDGSTS.E.BYPASS.LTC128B.128 [R6+0x17400], desc[UR42][R4.64+0x40], !P3 ;  /* 0x1740004004060fae */ /* 0x000fe8000d901d6a */
[----:B------:R0:W-:Y:S04]  /*16ba0*/  @P0 LDGSTS.E.BYPASS.LTC128B.128 [R6+0x19400], desc[UR42][R4.64+0x80], !P2 ;  /* 0x1940008004060fae */ /* 0x0001e8000d101d6a */
[----:B0-----:R-:W0:Y:S04]  /*16bb0*/  SHFL.IDX PT, R4, R2, 0x1, 0x1c1f ;  /* 0x003c1f0002047f89 */ /* 0x001e2800000e0000 */
[----:B------:R-:W1:Y:S01]  /*16bc0*/  SHFL.IDX PT, R6, R7, 0x1, 0x1c1f ;  /* 0x003c1f0007067f89 */ /* 0x000e6200000e0000 */
[----:B0-----:R-:W-:-:S05]  /*16bd0*/  @P1 LEA R5, P0, R9, R4, 0x1 ;  /* 0x0000000409051211 */ /* 0x001fca00078008ff */
[----:B-1----:R-:W-:Y:S02]  /*16be0*/  @P1 IMAD.X R4, RZ, RZ, R6, P0 ;  /* 0x000000ffff041224 */ /* 0x002fe400000e0606 */
[----:B------:R-:W-:-:S03]  /*16bf0*/  @P1 IMAD R6, R8, 0x2, R22 ;  /* 0x0000000208061824 */ /* 0x000fc600078e0216 */
[----:B------:R-:W-:-:S04]  /*16c00*/  @P1 LOP3.LUT R5, R5, R4, RZ, 0x3c, !PT ;  /* 0x0000000405051212 */ /* 0x000fc800078e3cff */
[----:B------:R-:W-:-:S04]  /*16c10*/  @P1 LOP3.LUT R4, R5, R4, RZ, 0x3c, !PT ;  /* 0x0000000405041212 */ /* 0x000fc800078e3cff */
[----:B------:R-:W-:-:S05]  /*16c20*/  @P1 LOP3.LUT R5, R5, R4, RZ, 0x3c, !PT ;  /* 0x0000000405051212 */ /* 0x000fca00078e3cff */
[----:B------:R-:W-:Y:S04]  /*16c30*/  @P1 LDGSTS.E.BYPASS.LTC128B.128 [R6+0x15c00], desc[UR42][R4.64], !P4 ;  /* 0x15c0000004061fae */ /* 0x000fe8000e101d6a */
[----:B------:R-:W-:Y:S04]  /*16c40*/  @P1 LDGSTS.E.BYPASS.LTC128B.128 [R6+0x17c00], desc[UR42][R4.64+0x40], !P3 ;  /* 0x17c0004004061fae */ /* 0x000fe8000d901d6a */
[----:B------:R0:W-:Y:S01]  /*16c50*/  @P1 LDGSTS.E.BYPASS.LTC128B.128 [R6+0x19c00], desc[UR42][R4.64+0x80], !P2 ;  /* 0x19c0008004061fae */ /* 0x0001e2000d101d6a */
[----:B------:R-:W-:-:S03]  /*16c60*/  ISETP.GE.AND P1, PT, R3, 0x41, PT ;  /* 0x000000410300780c */ /* 0x000fc60003f26270 */
[----:B0-----:R-:W0:Y:S04]  /*16c70*/  SHFL.IDX PT, R4, R2, 0x2, 0x1c1f ;  /* 0x005c1f0002047f89 */ /* 0x001e2800000e0000 */
[----:B------:R-:W1:Y:S04]  /*16c80*/  SHFL.IDX PT, R6, R7, 0x2, 0x1c1f ;  /* 0x005c1f0007067f89 */ /* 0x000e6800000e0000 */
[----:B------:R-:W2:Y:S04]  /*16c90*/  SHFL.IDX PT, R7, R7, 0x3, 0x1c1f ;  /* 0x007c1f0007077f89 */ /* 0x000ea800000e0000 */
[----:B------:R-:W3:Y:S01]  /*16ca0*/  SHFL.IDX PT, R2, R2, 0x3, 0x1c1f ;  /* 0x007c1f0002027f89 */ /* 0x000ee200000e0000 */
[----:B0-----:R-:W-:-:S05]  /*16cb0*/  @P1 LEA R5, P0, R9, R4, 0x1 ;  /* 0x0000000409051211 */ /* 0x001fca00078008ff */
[----:B-1----:R-:W-:Y:S02]  /*16cc0*/  @P1 IMAD.X R4, RZ, RZ, R6, P0 ;  /* 0x000000ffff041224 */ /* 0x002fe400000e0606 */
[----:B------:R-:W-:-:S03]  /*16cd0*/  @P1 IMAD R6, R8, 0x2, R22 ;  /* 0x0000000208061824 */ /* 0x000fc600078e0216 */
[----:B------:R-:W-:-:S04]  /*16ce0*/  @P1 LOP3.LUT R5, R5, R4, RZ, 0x3c, !PT ;  /* 0x0000000405051212 */ /* 0x000fc800078e3cff */
[----:B------:R-:W-:-:S04]  /*16cf0*/  @P1 LOP3.LUT R4, R5, R4, RZ, 0x3c, !PT ;  /* 0x0000000405041212 */ /* 0x000fc800078e3cff */
[----:B------:R-:W-:-:S05]  /*16d00*/  @P1 LOP3.LUT R5, R5, R4, RZ, 0x3c, !PT ;  /* 0x0000000405051212 */ /* 0x000fca00078e3cff */
[----:B------:R0:W-:Y:S04]  /*16d10*/  @P1 LDGSTS.E.BYPASS.LTC128B.128 [R6+0x16400], desc[UR42][R4.64], !P4 ;  /* 0x1640000004061fae */ /* 0x0001e8000e101d6a */
[----:B------:R0:W-:Y:S04]  /*16d20*/  @P1 LDGSTS.E.BYPASS.LTC128B.128 [R6+0x18400], desc[UR42][R4.64+0x40], !P3 ;  /* 0x1840004004061fae */ /* 0x0001e8000d901d6a */
[----:B--23--:R0:W-:Y:S02]  /*16d30*/  @P1 LDGSTS.E.BYPASS.LTC128B.128 [R6+0x1a400], desc[UR42][R4.64+0x80], !P2 ;  /* 0x1a40008004061fae */ /* 0x00c1e4000d101d6a */
.L_x_722:
[----:B------:R-:W-:-:S13]  /*16d40*/  ISETP.GE.AND P0, PT, R3, 0x61, PT ;  /* 0x000000610300780c */ /* 0x000fda0003f06270 */
[----:B------:R-:W-:Y:S01]  /*16d50*/  @P0 LEA R2, P1, R9, R2, 0x1 ;  /* 0x0000000209020211 */ /* 0x000fe200078208ff */
        /* <DEDUP_REMOVED lines=10> */
.L_x_603:
[----:B------:R-:W-:Y:S02]  /*16e00*/  PLOP3.LUT P1, PT, P1, P0, PT, 0xa2, 0x0 ;  /* 0x000000000000781c */ /* 0x000fe40000f21472 */
[----:B------:R-:W-:-:S08]  /*16e10*/  @P0 R2UR P1, UR4, R0 ;  /* 0x00000000000402ca */ /* 0x000fd00000020000 */
[----:B------:R-:W-:-:S05]  /*16e20*/  @P0 PLOP3.LUT P0, PT, P1, PT, PT, 0x80, 0x0 ;  /* 0x000000000000081c */ /* 0x000fca0000f0f070 */
[----:B------:R-:W-:Y:S01]  /*16e30*/  @!P1 SYNCS.ARRIVE.TRANS64.RED.A0T1 RZ, [UR4+0x2d830], RZ ;  /* 0x02d830ffffff99a7 */ /* 0x000fe20008200404 */
[----:B------:R-:W-:Y:S07]  /*16e40*/  @!P1 ARRIVES.LDGSTSBAR.64.TRANSCNT [UR4+0x2d830] ;  /* 0x02d83000ff0099b0 */ /* 0x000fee0008000a84 */
[----:B------:R-:W-:Y:S05]  /*16e50*/  @P0 BRA.U.ANY `(.L_x_603) ;  /* 0xfffffffd00e80947 */ /* 0x000fea000393ffff */
[----:B------:R-:W-:Y:S01]  /*16e60*/  NOP ;  /* 0x0000000000007918 */ /* 0x000fe20000000000 */
[----:B--2---:R-:W-:-:S05]  /*16e70*/  IMAD.U32 R2, RZ, RZ, UR38 ;  /* 0x00000026ff027e24 */ /* 0x004fca000f8e00ff */
[----:B------:R-:W-:-:S13]  /*16e80*/  ISETP.NE.AND P2, PT, R2, 0x3, PT ;  /* 0x000000030200780c */ /* 0x000fda0003f45270 */
[----:B------:R-:W-:Y:S05]  /*16e90*/  @!P2 BRA `(.L_x_604) ;  /* 0x000000000004a947 */ /* 0x000fea0003800000 */
[----:B------:R-:W-:Y:S01]  /*16ea0*/  BPT.TRAP 0x1 ;  /* 0x000000040000795c */ /* 0x000fe20000300000 */
.L_x_604:
[----:B01----:R0:W5:Y:S01]  /*16eb0*/  LDL.LU R4, [R1+0x8] ;  /* 0x0000080001047983 */ /* 0x0031620000300800 */
[----:B------:R0:W-:Y:S03]  /*16ec0*/  SYNCS.ARRIVE.TRANS64.A1T0 RZ, [R0+URZ+0x2d830], RZ ;  /* 0x02d830ff00ff79a7 */ /* 0x0001e6000810003f */
[----:B------:R0:W5:Y:S02]  /*16ed0*/  LDL.LU R3, [R1+0x2c] ;  /* 0x00002c0001037983 */ /* 0x0001640000300800 */
[----:B------:R-:W-:Y:S05]  /*16ee0*/  WARPSYNC.ALL ;  /* 0x0000000000007948 */ /* 0x000fea0003800000 */
[----:B------:R-:W-:Y:S01]  /*16ef0*/  ULDC.64 UR4, c[0x0][0x298] ;  /* 0x0000a60000047ab9 */ /* 0x000fe20000000a00 */
[----:B------:R-:W-:Y:S01]  /*16f00*/  ULDC.64 UR6, c[0x0][0xa00] ;  /* 0x0002800000067ab9 */ /* 0x000fe20000000a00 */
[----:B0-----:R-:W-:Y:S01]  /*16f10*/  VIADD R0, R22, 0xc400 ;  /* 0x0000c40016007836 */ /* 0x001fe20000000000 */
[----:B------:R-:W-:Y:S01]  /*16f20*/  BAR.SYNC.DEFER_BLOCKING 0x8, 0x200 ;  /* 0x0208000000007b1d */ /* 0x000fe20000010000 */
[----:B------:R-:W-:-:S03]  /*16f30*/  ISETP.NE.U32.AND P0, PT, RZ, UR6, PT ;  /* 0x00000006ff007c0c */ /* 0x000fc6000bf05070 */
[----:B------:R-:W-:Y:S02]  /*16f40*/  LOP3.LUT P1, RZ, R0, 0x1bf, RZ, 0xc0, !PT ;  /* 0x000001bf00ff7812 */ /* 0x000fe4000782c0ff */
[----:B------:R-:W-:Y:S01]  /*16f50*/  ISETP.NE.AND.EX P0, PT, RZ, UR7, PT, P0 ;  /* 0x00000007ff007c0c */ /* 0x000fe2000bf05300 */
[----:B------:R-:W-:Y:S03]  /*16f60*/  BSSY B6, `(.L_x_605) ;  /* 0x000001c000067945 */ /* 0x000fe60003800000 */
[----:B------:R-:W-:Y:S02]  /*16f70*/  SEL R29, R29, RZ, !P0 ;  /* 0x000000ff1d1d7207 */ /* 0x000fe40004000000 */
[----:B-----5:R-:W-:-:S05]  /*16f80*/  SHF.R.S32.HI R2, RZ, 0x1f, R4 ;  /* 0x0000001fff027819 */ /* 0x020fca0000011404 */
[----:B------:R-:W-:-:S04]  /*16f90*/  IMAD R2, R2, UR4, RZ ;  /* 0x0000000402027c24 */ /* 0x000fc8000f8e02ff */
[C---:B------:R-:W-:Y:S01]  /*16fa0*/  IMAD R0, R4.reuse, UR5, R2 ;  /* 0x0000000504007c24 */ /* 0x040fe2000f8e0202 */
[----:B------:R-:W-:Y:S01]  /*16fb0*/  SEL R2, R3, RZ, !P0 ;  /* 0x000000ff03027207 */ /* 0x000fe20004000000 */
[----:B------:R-:W-:-:S04]  /*16fc0*/  IMAD.WIDE.U32 R4, R4, UR4, RZ ;  /* 0x0000000404047c25 */ /* 0x000fc8000f8e00ff */
[----:B------:R-:W-:Y:S01]  /*16fd0*/  IMAD.IADD R0, R5, 0x1, R0 ;  /* 0x0000000105007824 */ /* 0x000fe200078e0200 */
[----:B------:R0:W-:Y:S04]  /*16fe0*/  STL.64 [R1+0x30], R4 ;  /* 0x0000300401007387 */ /* 0x0001e80000100a00 */
[----:B------:R0:W-:Y:S04]  /*16ff0*/  STL [R1+0x2c], R2 ;  /* 0x00002c0201007387 */ /* 0x0001e80000100800 */
[----:B------:R0:W-:Y:S01]  /*17000*/  STL [R1+0x8], R0 ;  /* 0x0000080001007387 */ /* 0x0001e20000100800 */
[----:B------:R-:W-:Y:S05]  /*17010*/  @!P1 BRA `(.L_x_606) ;  /* 0x0000000000409947 */ /* 0x000fea0003800000 */
[----:B0-----:R-:W-:Y:S01]  /*17020*/  MOV R2, 0x0 ;  /* 0x0000000000027802 */ /* 0x001fe20000000f00 */
[----:B------:R-:W-:Y:S01]  /*17030*/  ULDC.64 UR4, c[0x4][0x88] ;  /* 0x0100220000047ab9 */ /* 0x000fe20000000a00 */
[----:B------:R-:W-:Y:S01]  /*17040*/  ULDC.64 UR6, c[0x4][0x90] ;  /* 0x0100240000067ab9 */ /* 0x000fe20000000a00 */
[----:B------:R-:W-:Y:S01]  /*17050*/  ULDC.64 UR8, c[0x4][0x20] ;  /* 0x0100080000087ab9 */ /* 0x000fe20000000a00 */
[----:B------:R-:W-:Y:S02]  /*17060*/  IMAD.U32 R4, RZ, RZ, UR4 ;  /* 0x00000004ff047e24 */ /* 0x000fe4000f8e00ff */
[----:B------:R-:W0:Y:S01]  /*17070*/  LDC.64 R2, c[0x4][R2] ;  /* 0x0100000002027b82 */ /* 0x000e220000000a00 */
[----:B------:R-:W-:Y:S02]  /*17080*/  IMAD.U32 R5, RZ, RZ, UR5 ;  /* 0x00000005ff057e24 */ /* 0x000fe4000f8e00ff */
        /* <DEDUP_REMOVED lines=8> */
[----:B0-----:R-:W-:Y:S05]  /*17110*/  CALL.ABS.NOINC R2 ;  /* 0x0000000002007343 */ /* 0x001fea0003c00000 */
.L_x_606:
[----:B------:R-:W-:Y:S05]  /*17120*/  BSYNC B6 ;  /* 0x0000000000067941 */ /* 0x000fea0003800000 */
.L_x_605:
[----:B0-----:R-:W2:Y:S01]  /*17130*/  LDL.LU R0, [R1+0x2c] ;  /* 0x00002c0001007983 */ /* 0x001ea20000300800 */
[----:B------:R-:W-:Y:S01]  /*17140*/  ULDC.64 UR4, c[0x0][0x2d8] ;  /* 0x0000b60000047ab9 */ /* 0x000fe20000000a00 */
[----:B------:R-:W0:Y:S01]  /*17150*/  LDC R9, c[0x0][0x448] ;  /* 0x00011200ff097b82 */ /* 0x000e220000000800 */
[----:B------:R-:W-:Y:S01]  /*17160*/  ULDC.64 UR6, c[0x0][0x2c8] ;  /* 0x0000b20000067ab9 */ /* 0x000fe20000000a00 */
[----:B------:R-:W3:Y:S01]  /*17170*/  LDL.LU R21, [R1+0x8] ;  /* 0x0000080001157983 */ /* 0x000ee20000300800 */
[----:B------:R-:W-:-:S03]  /*17180*/  ULDC.64 UR8, c[0x0][0x280] ;  /* 0x0000a00000087ab9 */ /* 0x000fc60000000a00 */
[----:B------:R-:W3:Y:S04]  /*17190*/  LDL.LU.64 R2, [R1+0x30] ;  /* 0x0000300001027983 */ /* 0x000ee80000300a00 */
[----:B------:R-:W4:Y:S01]  /*171a0*/  LDL R20, [R1+0xc] ;  /* 0x00000c0001147983 */ /* 0x000f220000100800 */
[----:B0-----:R-:W-:-:S13]  /*171b0*/  ISETP.NE.AND P0, PT, R9, 0x1, PT ;  /* 0x000000010900780c */ /* 0x001fda0003f05270 */
[----:B------:R-:W0:Y:S08]  /*171c0*/  @P0 LDC R5, c[0x0][0x44c] ;  /* 0x00011300ff050b82 */ /* 0x000e300000000800 */
[----:B------:R-:W1:Y:S08]  /*171d0*/  @P0 LDC R6, c[0x0][0x450] ;  /* 0x00011400ff060b82 */ /* 0x000e700000000800 */
[----:B------:R-:W1:Y:S01]  /*171e0*/  @P0 LDC R8, c[0x0][0x450] ;  /* 0x00011400ff080b82 */ /* 0x000e620000000800 */
[----:B--2---:R-:W-:-:S02]  /*171f0*/  IMAD.MOV.U32 R4, RZ, RZ, R0 ;  /* 0x000000ffff047224 */ /* 0x004fc400078e0000 */
[----:B---3--:R-:W-:Y:S02]  /*17200*/  IMAD.MOV.U32 R3, RZ, RZ, R21 ;  /* 0x000000ffff037224 */ /* 0x008fe400078e0015 */
[----:B------:R-:W2:Y:S01]  /*17210*/  S2R R21, SR_TID.X ;  /* 0x0000000000157919 */ /* 0x000ea20000002100 */
[----:B----4-:R-:W-:Y:S02]  /*17220*/  IMAD R0, R20, UR4, RZ ;  /* 0x0000000414007c24 */ /* 0x010fe4000f8e02ff */
[----:B------:R-:W3:Y:S01]  /*17230*/  S2R R20, SR_TID.X ;  /* 0x0000000000147919 */ /* 0x000ee20000002100 */
[----:B------:R-:W-:-:S04]  /*17240*/  IMAD.WIDE.U32 R2, R18, UR4, R2 ;  /* 0x0000000412027c25 */ /* 0x000fc8000f8e0002 */
        /* <DEDUP_REMOVED lines=8> */
[----:B--2---:R-:W-:Y:S01]  /*172d0*/  IMAD.SHL.U32 R21, R21, 0x20, RZ ;  /* 0x0000002015157824 */ /* 0x004fe200078e00ff */
[----:B---3--:R-:W-:-:S04]  /*172e0*/  LOP3.LUT R20, R20, 0x7f, RZ, 0xc0, !PT ;  /* 0x0000007f14147812 */ /* 0x008fc800078ec0ff */
[----:B------:R-:W-:Y:S02]  /*172f0*/  LOP3.LUT R21, R21, 0x60, RZ, 0xc0, !PT ;  /* 0x0000006015157812 */ /* 0x000fe400078ec0ff */
[----:B------:R-:W-:-:S04]  /*17300*/  SHF.R.U32.HI R20, RZ, 0x2, R20 ;  /* 0x00000002ff147819 */ /* 0x000fc80000011614 */
[----:B------:R-:W-:Y:S02]  /*17310*/  LOP3.LUT R20, R20, R21, RZ, 0xfc, !PT ;  /* 0x0000001514147212 */ /* 0x000fe400078efcff */
[----:B------:R2:W5:Y:S03]  /*17320*/  LDL R21, [R1+0x38] ;  /* 0x0000380001157983 */ /* 0x0005660000100800 */
[----:B------:R-:W-:-:S04]  /*17330*/  IMAD R0, R17, 0xc0, R20 ;  /* 0x000000c011007824 */ /* 0x000fc800078e0214 */
[----:B0-----:R-:W-:-:S04]  /*17340*/  @P0 IMAD.HI.U32 R5, R0, R5, RZ ;  /* 0x0000000500050227 */ /* 0x001fc800078e00ff */
[----:B------:R-:W-:Y:S01]  /*17350*/  IMAD.MOV.U32 R4, RZ, RZ, R0 ;  /* 0x000000ffff047224 */ /* 0x000fe200078e0000 */
[----:B-1----:R-:W-:-:S04]  /*17360*/  @P0 SHF.R.U32.HI R4, RZ, R6, R5 ;  /* 0x00000006ff040219 */ /* 0x002fc80000011605 */
[--C-:B------:R-:W-:Y:S01]  /*17370*/  SHF.R.S32.HI R5, RZ, 0x1f, R4.reuse ;  /* 0x0000001fff057819 */ /* 0x100fe20000011404 */
[----:B------:R-:W-:-:S04]  /*17380*/  IMAD.MOV R7, RZ, RZ, -R4 ;  /* 0x000000ffff077224 */ /* 0x000fc800078e0a04 */
[----:B------:R-:W-:-:S04]  /*17390*/  IMAD R5, R5, UR4, RZ ;  /* 0x0000000405057c24 */ /* 0x000fc8000f8e02ff */
[C---:B------:R-:W-:Y:S02]  /*173a0*/  IMAD R6, R4.reuse, UR5, R5 ;  /* 0x0000000504067c24 */ /* 0x040fe4000f8e0205 */
[----:B------:R-:W-:-:S04]  /*173b0*/  IMAD.WIDE.U32 R4, R4, UR4, R2 ;  /* 0x0000000404047c25 */ /* 0x000fc8000f8e0002 */
[----:B------:R-:W-:Y:S02]  /*173c0*/  IMAD.IADD R5, R5, 0x1, R6 ;  /* 0x0000000105057824 */ /* 0x000fe400078e0206 */
[----:B------:R-:W-:-:S05]  /*173d0*/  IMAD R6, R9, R7, R0 ;  /* 0x0000000709067224 */ /* 0x000fca00078e0200 */
[----:B------:R-:W-:Y:S01]  /*173e0*/  SHF.R.S32.HI R7, RZ, 0x1f, R6 ;  /* 0x0000001fff077819 */ /* 0x000fe20000011406 */
[----:B------:R-:W-:-:S04]  /*173f0*/  IMAD.WIDE.U32 R4, R6, UR6, R4 ;  /* 0x0000000606047c25 */ /* 0x000fc8000f8e0004 */
[----:B------:R-:W-:-:S04]  /*17400*/  IMAD R7, R7, UR6, RZ ;  /* 0x0000000607077c24 */ /* 0x000fc8000f8e02ff */
[----:B------:R-:W-:Y:S02]  /*17410*/  IMAD R6, R6, UR7, R7 ;  /* 0x0000000706067c24 */ /* 0x000fe4000f8e0207 */
[----:B------:R-:W0:Y:S01]  /*17420*/  @P0 LDC R7, c[0x0][0x44c] ;  /* 0x00011300ff070b82 */ /* 0x000e220000000800 */
[----:B------:R-:W-:Y:S01]  /*17430*/  VIADD R0, R0, 0x80 ;  /* 0x0000008000007836 */ /* 0x000fe20000000000 */
[----:B------:R-:W1:Y:S01]  /*17440*/  S2R R13, SR_TID.X ;  /* 0x00000000000d7919 */ /* 0x000e620000002100 */
[----:B------:R-:W-:Y:S01]  /*17450*/  IMAD.IADD R6, R5, 0x1, R6 ;  /* 0x0000000105067824 */ /* 0x000fe200078e0206 */
[----:B------:R-:W-:-:S04]  /*17460*/  LEA R5, P1, R4, UR8, 0x1 ;  /* 0x0000000804057c11 */ /* 0x000fc8000f8208ff */
[----:B------:R-:W-:Y:S01]  /*17470*/  LEA.HI.X R4, R4, UR9, R6, 0x1, P1 ;  /* 0x0000000904047c11 */ /* 0x000fe200088f0c06 */
[----:B------:R-:W-:Y:S02]  /*17480*/  IMAD.MOV.U32 R6, RZ, RZ, R0 ;  /* 0x000000ffff067224 */ /* 0x000fe400078e0000 */
[----:B0-----:R-:W-:-:S05]  /*17490*/  @P0 IMAD.HI.U32 R7, R0, R7, RZ ;  /* 0x0000000700070227 */ /* 0x001fca00078e00ff */
[----:B------:R-:W-:-:S04]  /*174a0*/  @P0 SHF.R.U32.HI R6, RZ, R8, R7 ;  /* 0x00000008ff060219 */ /* 0x000fc80000011607 */
[----:B------:R-:W-:-:S05]  /*174b0*/  IADD3 R7, -R6, RZ, RZ ;  /* 0x000000ff06077210 */ /* 0x000fca0007ffe1ff */
[----:B------:R-:W-:Y:S01]  /*174c0*/  IMAD R0, R9, R7, R0 ;  /* 0x0000000709007224 */ /* 0x000fe200078e0200 */
[----:B------:R-:W-:Y:S01]  /*174d0*/  SHF.R.S32.HI R7, RZ, 0x1f, R6 ;  /* 0x0000001fff077819 */ /* 0x000fe20000011406 */
[----:B------:R-:W-:-:S04]  /*174e0*/  IMAD.WIDE.U32 R2, R6, UR4, R2 ;  /* 0x0000000406027c25 */ /* 0x000fc8000f8e0002 */
[----:B------:R-:W-:Y:S01]  /*174f0*/  IMAD R7, R7, UR4, RZ ;  /* 0x0000000407077c24 */ /* 0x000fe2000f8e02ff */
[----:B------:R-:W-:-:S03]  /*17500*/  ULDC UR4, c[0x0][0x2b8] ;  /* 0x0000ae0000047ab9 */ /* 0x000fc60000000800 */
[----:B------:R-:W-:Y:S01]  /*17510*/  IMAD R7, R6, UR5, R7 ;  /* 0x0000000506077c24 */ /* 0x000fe2000f8e0207 */
[----:B------:R-:W-:Y:S01]  /*17520*/  SHF.R.S32.HI R6, RZ, 0x1f, R0 ;  /* 0x0000001fff067819 */ /* 0x000fe20000011400 */
[----:B-1----:R-:W-:Y:S02]  /*17530*/  IMAD.SHL.U32 R11, R13, 0x8, RZ ;  /* 0x000000080d0b7824 */ /* 0x002fe400078e00ff */
[----:B------:R-:W-:Y:S02]  /*17540*/  IMAD.IADD R3, R3, 0x1, R7 ;  /* 0x0000000103037824 */ /* 0x000fe400078e0207 */
[----:B------:R-:W-:Y:S01]  /*17550*/  IMAD R6, R6, UR6, RZ ;  /* 0x0000000606067c24 */ /* 0x000fe2000f8e02ff */
[----:B------:R-:W-:Y:S01]  /*17560*/  LOP3.LUT R11, R11, 0x18, RZ, 0xc0, !PT ;  /* 0x000000180b0b7812 */ /* 0x000fe200078ec0ff */
[----:B------:R-:W-:-:S04]  /*17570*/  IMAD.WIDE.U32 R2, R0, UR6, R2 ;  /* 0x0000000600027c25 */ /* 0x000fc8000f8e0002 */
[----:B------:R-:W-:Y:S02]  /*17580*/  IMAD R6, R0, UR7, R6 ;  /* 0x0000000700067c24 */ /* 0x000fe4000f8e0206 */
[----:B------:R-:W-:Y:S01]  /*17590*/  IMAD.SHL.U32 R10, R13, 0x8, RZ ;  /* 0x000000080d0a7824 */ /* 0x000fe200078e00ff */
[----:B------:R-:W-:Y:S01]  /*175a0*/  LEA R7, P0, R2, UR8, 0x1 ;  /* 0x0000000802077c11 */ /* 0x000fe2000f8008ff */
[----:B------:R-:W-:Y:S01]  /*175b0*/  IMAD.IADD R6, R3, 0x1, R6 ;  /* 0x0000000103067824 */ /* 0x000fe200078e0206 */
[C---:B------:R-:W-:Y:S02]  /*175c0*/  LOP3.LUT R12, R11.reuse, 0x20, RZ, 0xfc, !PT ;  /* 0x000000200b0c7812 */ /* 0x040fe400078efcff */
[----:B------:R-:W-:Y:S02]  /*175d0*/  LOP3.LUT R10, R10, 0x18, RZ, 0xc0, !PT ;  /* 0x000000180a0a7812 */ /* 0x000fe400078ec0ff */
[----:B------:R-:W-:Y:S01]  /*175e0*/  LOP3.LUT R11, R11, 0x40, RZ, 0xfc, !PT ;  /* 0x000000400b0b7812 */ /* 0x000fe200078efcff */
[----:B------:R-:W-:Y:S01]  /*175f0*/  UMOV UR5, 0xffffffff ;  /* 0xffffffff00057882 */ /* 0x000fe20000000000 */
[----:B------:R-:W-:-:S02]  /*17600*/  LEA.HI.X R6, R2, UR9, R6, 0x1, P0 ;  /* 0x0000000902067c11 */ /* 0x000fc400080f0c06 */
[----:B------:R-:W-:Y:S02]  /*17610*/  LOP3.LUT R20, R13, 0x7f, RZ, 0xc0, !PT ;  /* 0x0000007f0d147812 */ /* 0x000fe400078ec0ff */
[----:B------:R-:W-:Y:S02]  /*17620*/  ISETP.GE.AND P0, PT, R10, UR4, PT ;  /* 0x000000040a007c0c */ /* 0x000fe4000bf06270 */
[----:B------:R-:W-:Y:S02]  /*17630*/  ISETP.GE.AND P1, PT, R12, UR4, PT ;  /* 0x000000040c007c0c */ /* 0x000fe4000bf26270 */
[----:B------:R-:W-:Y:S02]  /*17640*/  ISETP.GE.AND P2, PT, R11, UR4, PT ;  /* 0x000000040b007c0c */ /* 0x000fe4000bf46270 */
[----:B------:R-:W-:Y:S01]  /*17650*/  SHF.R.U32.HI R20, RZ, 0x2, R20 ;  /* 0x00000002ff147819 */ /* 0x000fe20000011614 */
[----:B--2---:R-:W-:Y:S10]  /*17660*/  BRA.DIV UR5, `(.L_x_607) ;  /* 0x0000004205447947 */ /* 0x004ff4000b800000 */
[----:B------:R-:W2:Y:S01]  /*17670*/  LDL R8, [R1+0x28] ;  /* 0x0000280001087983 */ /* 0x000ea20000100800 */
[----:B-----5:R-:W-:Y:S02]  /*17680*/  IMAD R0, R21, R9, RZ ;  /* 0x0000000915007224 */ /* 0x020fe400078e02ff */
[----:B------:R-:W-:Y:S01]  /*17690*/  IMAD R17, R17, 0xc0, R20 ;  /* 0x000000c011117824 */ /* 0x000fe200078e0214 */
[----:B------:R-:W0:Y:S04]  /*176a0*/  SHFL.IDX PT, R3, R5, RZ, 0x1c1f ;  /* 0x001c1fff05037589 */ /* 0x000e2800000e0000 */
[----:B------:R-:W1:Y:S01]  /*176b0*/  SHFL.IDX PT, R2, R4, RZ, 0x1c1f ;  /* 0x001c1fff04027589 */ /* 0x000e6200000e0000 */
[----:B------:R-:W-:-:S13]  /*176c0*/  ISETP.GE.AND P3, PT, R17, R0, PT ;  /* 0x000000001100720c */ /* 0x000fda0003f66270 */
[----:B0-----:R-:W-:-:S05]  /*176d0*/  @!P3 LEA R3, P4, R10, R3, 0x1 ;  /* 0x000000030a03b211 */ /* 0x001fca00078808ff */
[----:B-1----:R-:W-:-:S05]  /*176e0*/  @!P3 IMAD.X R2, RZ, RZ, R2, P4 ;  /* 0x000000ffff02b224 */ /* 0x002fca00020e0602 */
[----:B------:R-:W-:-:S04]  /*176f0*/  @!P3 LOP3.LUT R3, R3, R2, RZ, 0x3c, !PT ;  /* 0x000000020303b212 */ /* 0x000fc800078e3cff */
[----:B------:R-:W-:-:S04]  /*17700*/  @!P3 LOP3.LUT R2, R3, R2, RZ, 0x3c, !PT ;  /* 0x000000020302b212 */ /* 0x000fc800078e3cff */
[----:B------:R-:W-:-:S05]  /*17710*/  @!P3 LOP3.LUT R3, R3, R2, RZ, 0x3c, !PT ;  /* 0x000000020303b212 */ /* 0x000fca00078e3cff */
[----:B------:R-:W-:Y:S01]  /*17720*/  @!PT LDS RZ, [RZ] ;  /* 0x00000000fffff984 */ /* 0x000fe20000000800 */
[----:B--2---:R-:W-:Y:S04]  /*17730*/  @!P3 LDGSTS.E.BYPASS.LTC128B.128 [R8+0xc400], desc[UR42][R2.64], !P0 ;  /* 0x0c4000000208bfae */ /* 0x004fe8000c101d6a */
[----:B------:R-:W-:Y:S04]  /*17740*/  @!P3 LDGSTS.E.BYPASS.LTC128B.128 [R8+0xf400], desc[UR42][R2.64+0x40], !P1 ;  /* 0x0f4000400208bfae */ /* 0x000fe8000c901d6a */
[----:B------:R0:W-:Y:S02]  /*17750*/  @!P3 LDGSTS.E.BYPASS.LTC128B.128 [R8+0x12400], desc[UR42][R2.64+0x80], !P2 ;  /* 0x124000800208bfae */ /* 0x0001e4000d101d6a */
[----:B0-----:R-:W-:-:S02]  /*17760*/  VIADD R2, R17, 0x20 ;  /* 0x0000002011027836 */ /* 0x001fc40000000000 */
[----:B------:R-:W0:Y:S03]  /*17770*/  SHFL.IDX PT, R3, R5, 0x1, 0x1c1f ;  /* 0x003c1f0005037f89 */ /* 0x000e2600000e0000 */
[----:B------:R-:W-:Y:S02]  /*17780*/  ISETP.GE.AND P3, PT, R2, R0, PT ;  /* 0x000000000200720c */ /* 0x000fe40003f66270 */
[----:B------:R-:W1:Y:S11]  /*17790*/  SHFL.IDX PT, R2, R4, 0x1, 0x1c1f ;  /* 0x003c1f0004027f89 */ /* 0x000e7600000e0000 */
[----:B0-----:R-:W-:-:S05]  /*177a0*/  @!P3 LEA R3, P4, R10, R3, 0x1 ;  /* 0x000000030a03b211 */ /* 0x001fca00078808ff */
[----:B-1----:R-:W-:-:S05]  /*177b0*/  @!P3 IMAD.X R2, RZ, RZ, R2, P4 ;  /* 0x000000ffff02b224 */ /* 0x002fca00020e0602 */
[----:B------:R-:W-:-:S04]  /*177c0*/  @!P3 LOP3.LUT R3, R3, R2, RZ, 0x3c, !PT ;  /* 0x000000020303b212 */ /* 0x000fc800078e3cff */
[----:B------:R-:W-:-:S04]  /*177d0*/  @!P3 LOP3.LUT R2, R3, R2, RZ, 0x3c, !PT ;  /* 0x000000020302b212 */ /* 0x000fc800078e3cff */
[----:B------:R-:W-:-:S05]  /*177e0*/  @!P3 LOP3.LUT R3, R3, R2, RZ, 0x3c, !PT ;  /* 0x000000020303b212 */ /* 0x000fca00078e3cff */
[----:B------:R-:W-:Y:S04]  /*177f0*/  @!P3 LDGSTS.E.BYPASS.LTC128B.128 [R8+0xcc00], desc[UR42][R2.64], !P0 ;  /* 0x0cc000000208bfae */ /* 0x000fe8000c101d6a */
[----:B------:R-:W-:Y:S04]  /*17800*/  @!P3 LDGSTS.E.BYPASS.LTC128B.128 [R8+0xfc00], desc[UR42][R2.64+0x40], !P1 ;  /* 0x0fc000400208bfae */ /* 0x000fe8000c901d6a */
[----:B------:R0:W-:Y:S02]  /*17810*/  @!P3 LDGSTS.E.BYPASS.LTC128B.128 [R8+0x12c00], desc[UR42][R2.64+0x80], !P2 ;  /* 0x12c000800208bfae */ /* 0x0001e4000d101d6a */
[----:B0-----:R-:W-:-:S02]  /*17820*/  VIADD R2, R17, 0x40 ;  /* 0x0000004011027836 */ /* 0x001fc40000000000 */
[----:B------:R-:W0:Y:S03]  /*17830*/  SHFL.IDX PT, R3, R5, 0x2, 0x1c1f ;  /* 0x005c1f0005037f89 */ /* 0x000e2600000e0000 */
[----:B------:R-:W-:Y:S01]  /*17840*/  ISETP.GE.AND P3, PT, R2, R0, PT ;  /* 0x000000000200720c */ /* 0x000fe20003f66270 */
[----:B------:R-:W-:Y:S04]  /*17850*/  SHFL.IDX PT, R5, R5, 0x3, 0x1c1f ;  /* 0x007c1f0005057f89 */ /* 0x000fe800000e0000 */
[----:B------:R-:W1:Y:S04]  /*17860*/  SHFL.IDX PT, R2, R4, 0x2, 0x1c1f ;  /* 0x005c1f0004027f89 */ /* 0x000e6800000e0000 */
[----:B------:R-:W2:Y:S04]  /*17870*/  SHFL.IDX PT, R4, R4, 0x3, 0x1c1f ;  /* 0x007c1f0004047f89 */ /* 0x000ea800000e0000 */
        /* <DEDUP_REMOVED lines=8> */
[----:B0-----:R-:W-:-:S05]  /*17900*/  VIADD R2, R17, 0x60 ;  /* 0x0000006011027836 */ /* 0x001fca0000000000 */
[----:B------:R-:W-:-:S13]  /*17910*/  ISETP.GE.AND P3, PT, R2, R0, PT ;  /* 0x000000000200720c */ /* 0x000fda0003f66270 */
[----:B------:R-:W-:-:S05]  /*17920*/  @!P3 LEA R2, P4, R10, R5, 0x1 ;  /* 0x000000050a02b211 */ /* 0x000fca00078808ff */
[----:B--2---:R-:W-:Y:S02]  /*17930*/  @!P3 IMAD.X R3, RZ, RZ, R4, P4 ;  /* 0x000000ffff03b224 */ /* 0x004fe400020e0604 */
[----:B------:R-:W-:-:S03]  /*17940*/  VIADD R4, R17, 0x80 ;  /* 0x0000008011047836 */ /* 0x000fc60000000000 */
[----:B------:R-:W-:Y:S04]  /*17950*/  @!P3 LDGSTS.E.BYPASS.LTC128B.128 [R8+0xdc00], desc[UR42][R2.64], !P0 ;  /* 0x0dc000000208bfae */ /* 0x000fe8000c101d6a */
[----:B------:R-:W-:Y:S04]  /*17960*/  @!P3 LDGSTS.E.BYPASS.LTC128B.128 [R8+0x10c00], desc[UR42][R2.64+0x40], !P1 ;  /* 0x10c000400208bfae */ /* 0x000fe8000c901d6a */
[----:B------:R0:W-:Y:S01]  /*17970*/  @!P3 LDGSTS.E.BYPASS.LTC128B.128 [R8+0x13c00], desc[UR42][R2.64+0x80], !P2 ;  /* 0x13c000800208bfae */ /* 0x0001e2000d101d6a */
[----:B------:R-:W-:-:S03]  /*17980*/  ISETP.GE.AND P3, PT, R4, R0, PT ;  /* 0x000000000400720c */ /* 0x000fc60003f66270 */
[----:B0-----:R-:W0:Y:S04]  /*17990*/  SHFL.IDX PT, R3, R7, RZ, 0x1c1f ;  /* 0x001c1fff07037589 */ /* 0x001e2800000e0000 */
[----:B------:R-:W1:Y:S04]  /*179a0*/  SHFL.IDX PT, R2, R6, RZ, 0x1c1f ;  /* 0x001c1fff06027589 */ /* 0x000e6800000e0000 */
[----:B------:R-:W2:Y:S02]  /*179b0*/  SHFL.IDX PT, R6, R6, 0x1, 0x1c1f ;  /* 0x003c1f0006067f89 */ /* 0x000ea400000e0000 */
[----:B0-----:R-:W-:-:S05]  /*179c0*/  @!P3 LEA R3, P4, R10, R3, 0x1 ;  /* 0x000000030a03b211 */ /* 0x001fca00078808ff */
[----:B-1----:R-:W-:-:S05]  /*179d0*/  @!P3 IMAD.X R2, RZ, RZ, R2, P4 ;  /* 0x000000ffff02b224 */ /* 0x002fca00020e0602 */
[----:B------:R-:W-:-:S04]  /*179e0*/  @!P3 LOP3.LUT R3, R3, R2, RZ, 0x3c, !PT ;  /* 0x000000020303b212 */ /* 0x000fc800078e3cff */
[----:B------:R-:W-:-:S04]  /*179f0*/  @!P3 LOP3.LUT R2, R3, R2, RZ, 0x3c, !PT ;  /* 0x000000020302b212 */ /* 0x000fc800078e3cff */
[----:B------:R-:W-:-:S05]  /*17a00*/  @!P3 LOP3.LUT R3, R3, R2, RZ, 0x3c, !PT ;  /* 0x000000020303b212 */ /* 0x000fca00078e3cff */
[----:B------:R-:W-:Y:S04]  /*17a10*/  @!P3 LDGSTS.E.BYPASS.LTC128B.128 [R8+0xe400], desc[UR42][R2.64], !P0 ;  /* 0x0e4000000208bfae */ /* 0x000fe8000c101d6a */
[----:B------:R-:W-:Y:S04]  /*17a20*/  @!P3 LDGSTS.E.BYPASS.LTC128B.128 [R8+0x11400], desc[UR42][R2.64+0x40], !P1 ;  /* 0x114000400208bfae */ /* 0x000fe8000c901d6a */
[----:B------:R0:W-:Y:S04]  /*17a30*/  @!P3 LDGSTS.E.BYPASS.LTC128B.128 [R8+0x14400], desc[UR42][R2.64+0x80], !P2 ;  /* 0x144000800208bfae */ /* 0x0001e8000d101d6a */
[----:B0-2---:R0:W1:Y:S02]  /*17a40*/  SHFL.IDX PT, R2, R7, 0x1, 0x1c1f ;  /* 0x003c1f0007027f89 */ /* 0x00506400000e0000 */
.L_x_735:
[----:B------:R-:W2:Y:S01]  /*17a50*/  LDL R4, [R1+0x28] ;  /* 0x0000280001047983 */ /* 0x000ea20000100800 */
[----:B------:R-:W-:-:S05]  /*17a60*/  VIADD R17, R17, 0xa0 ;  /* 0x000000a011117836 */ /* 0x000fca0000000000 */
[----:B------:R-:W-:-:S13]  /*17a70*/  ISETP.GE.AND P3, PT, R17, R0, PT ;  /* 0x000000001100720c */ /* 0x000fda0003f66270 */
[----:B-1----:R-:W-:-:S05]  /*17a80*/  @!P3 LEA R2, P4, R10, R2, 0x1 ;  /* 0x000000020a02b211 */ /* 0x002fca00078808ff */
[----:B------:R-:W-:-:S05]  /*17a90*/  @!P3 IMAD.X R3, RZ, RZ, R6, P4 ;  /* 0x000000ffff03b224 */ /* 0x000fca00020e0606 */
[----:B------:R-:W-:Y:S01]  /*17aa0*/  @!PT LDS RZ, [RZ] ;  /* 0x00000000fffff984 */ /* 0x000fe20000000800 */
[----:B------:R-:W-:Y:S01]  /*17ab0*/  @!PT LDS RZ, [RZ] ;  /* 0x00000000fffff984 */ /* 0x000fe20000000800 */
[----:B------:R-:W-:Y:S01]  /*17ac0*/  @!PT LDS RZ, [RZ] ;  /* 0x00000000fffff984 */ /* 0x000fe20000000800 */
[----:B--2---:R1:W-:Y:S01]  /*17ad0*/  @!P3 LDGSTS.E.BYPASS.LTC128B.128 [R4+0xec00], desc[UR42][R2.64], !P0 ;  /* 0x0ec000000204bfae */ /* 0x0043e2000c101d6a */
[----:B------:R-:W-:-:S03]  /*17ae0*/  PLOP3.LUT P0, PT, PT, PT, PT, 0x80, 0x0 ;  /* 0x000000000000781c */ /* 0x000fc60003f0f070 */
[----:B------:R1:W-:Y:S04]  /*17af0*/  @!P3 LDGSTS.E.BYPASS.LTC128B.128 [R4+0x11c00], desc[UR42][R2.64+0x40], !P1 ;  /* 0x11c000400204bfae */ /* 0x0003e8000c901d6a */
[----:B------:R1:W-:Y:S01]  /*17b00*/  @!P3 LDGSTS.E.BYPASS.LTC128B.128 [R4+0x14c00], desc[UR42][R2.64+0x80], !P2 ;  /* 0x14c000800204bfae */ /* 0x0003e2000d101d6a */
[----:B------:R-:W-:-:S05]  /*17b10*/  NOP ;  /* 0x0000000000007918 */ /* 0x000fca0000000000 */
.L_x_608:
        /* <DEDUP_REMOVED lines=18> */
.L_x_736:
[----:B------:R-:W-:Y:S05]  /*17c40*/  BSYNC B0 ;  /* 0x0000000000007941 */ /* 0x000fea0003800000 */
.L_x_609:
[----:B------:R-:W2:Y:S01]  /*17c50*/  LDL R2, [R1+0x1c] ;  /* 0x00001c0001027983 */ /* 0x000ea20000100800 */
[----:B------:R-:W-:Y:S01]  /*17c60*/  BSSY B0, `(.L_x_611) ;  /* 0x00000f7000007945 */ /* 0x000fe20003800000 */
[----:B--2---:R-:W-:-:S13]  /*17c70*/  ISETP.GE.AND P0, PT, R2, 0x81, PT ;  /* 0x000000810200780c */ /* 0x004fda0003f06270 */
[----:B------:R-:W-:Y:S05]  /*17c80*/  @!P0 BRA `(.L_x_612) ;  /* 0x0000000c00d08947 */ /* 0x000fea0003800000 */
[----:B------:R-:W1:Y:S01]  /*17c90*/  LDL.LU R3, [R1+0x3c] ;  /* 0x00003c0001037983 */ /* 0x000e620000300800 */
[----:B------:R-:W-:Y:S01]  /*17ca0*/  ULDC UR4, c[0x0][0x2f4] ;  /* 0x0000bd0000047ab9 */ /* 0x000fe20000000800 */
[----:B------:R-:W2:Y:S02]  /*17cb0*/  S2R R2, SR_TID.X ;  /* 0x0000000000027919 */ /* 0x000ea40000002100 */
[----:B------:R3:W5:Y:S04]  /*17cc0*/  LDL.LU R17, [R1] ;  /* 0x0000000001117983 */ /* 0x0007680000300800 */
[----:B------:R3:W-:Y:S01]  /*17cd0*/  STL [R1+0x8], R27 ;  /* 0x0000081b01007387 */ /* 0x0007e20000100800 */
[----:B------:R-:W-:Y:S02]  /*17ce0*/  IMAD.MOV.U32 R10, RZ, RZ, R26 ;  /* 0x000000ffff0a7224 */ /* 0x000fe400078e001a */
[----:B--2---:R-:W-:-:S05]  /*17cf0*/  IMAD.SHL.U32 R4, R2, 0x8, RZ ;  /* 0x0000000802047824 */ /* 0x004fca00078e00ff */
[----:B------:R-:W-:-:S04]  /*17d00*/  LOP3.LUT R4, R4, 0x18, RZ, 0xc0, !PT ;  /* 0x0000001804047812 */ /* 0x000fc800078ec0ff */
[C---:B------:R-:W-:Y:S02]  /*17d10*/  LOP3.LUT R2, R4.reuse, 0x40, RZ, 0xfc, !PT ;  /* 0x0000004004027812 */ /* 0x040fe400078efcff */
[----:B------:R-:W-:Y:S02]  /*17d20*/  ISETP.GE.AND P3, PT, R4, UR4, PT ;  /* 0x0000000404007c0c */ /* 0x000fe4000bf66270 */
[----:B------:R-:W-:Y:S02]  /*17d30*/  ISETP.GE.AND P1, PT, R2, UR4, PT ;  /* 0x0000000402007c0c */ /* 0x000fe4000bf26270 */
[----:B-1----:R-:W-:Y:S02]  /*17d40*/  LEA.HI.SX32 R0, R3, 0xfffffffe, 0x19 ;  /* 0xfffffffe03007811 */ /* 0x002fe400078fcaff */
[----:B------:R-:W-:-:S04]  /*17d50*/  LOP3.LUT R3, R4, 0x20, RZ, 0xfc, !PT ;  /* 0x0000002004037812 */ /* 0x000fc800078efcff */
[----:B---3--:R-:W-:-:S13]  /*17d60*/  ISETP.GE.AND P2, PT, R3, UR4, PT ;  /* 0x0000000403007c0c */ /* 0x008fda000bf46270 */
.L_x_625:
[----:B------:R-:W2:Y:S01]  /*17d70*/  LDL R8, [R1+0x20] ;  /* 0x0000200001087983 */ /* 0x000ea20000100800 */
[----:B------:R-:W1:Y:S03]  /*17d80*/  LDC R9, c[0x0][0x430] ;  /* 0x00010c00ff097b82 */ /* 0x000e660000000800 */
[----:B0-----:R-:W3:Y:S04]  /*17d90*/  LDL R7, [R1+0x24] ;  /* 0x0000240001077983 */ /* 0x001ee80000100800 */
[----:B------:R-:W4:Y:S01]  /*17da0*/  LDL R6, [R1+0x10] ;  /* 0x0000100001067983 */ /* 0x000f220000100800 */
[----:B------:R-:W0:Y:S01]  /*17db0*/  S2R R2, SR_TID.X ;  /* 0x0000000000027919 */ /* 0x000e220000002100 */
[----:B-1----:R-:W-:-:S13]  /*17dc0*/  ISETP.NE.AND P0, PT, R9, 0x1, PT ;  /* 0x000000010900780c */ /* 0x002fda0003f05270 */
[----:B------:R-:W1:Y:S01]  /*17dd0*/  @P0 LDC R5, c[0x0][0x434] ;  /* 0x00010d00ff050b82 */ /* 0x000e620000000800 */
[----:B0-----:R-:W-:-:S04]  /*17de0*/  LOP3.LUT R3, R2, 0x7f, RZ, 0xc0, !PT ;  /* 0x0000007f02037812 */ /* 0x001fc800078ec0ff */
[----:B------:R-:W-:-:S03]  /*17df0*/  SHF.R.U32.HI R4, RZ, 0x2, R3 ;  /* 0x00000002ff047819 */ /* 0x000fc60000011603 */
[----:B------:R-:W0:Y:S01]  /*17e00*/  @P0 LDC R3, c[0x0][0x438] ;  /* 0x00010e00ff030b82 */ /* 0x000e220000000800 */
[----:B------:R-:W-:Y:S02]  /*17e10*/  IMAD.SHL.U32 R2, R2, 0x20, RZ ;  /* 0x0000002002027824 */ /* 0x000fe400078e00ff */
[----:B------:R-:W-:-:S03]  /*17e20*/  IMAD R4, R0, 0x80, R4 ;  /* 0x0000008000047824 */ /* 0x000fc600078e0204 */
[----:B------:R-:W-:Y:S01]  /*17e30*/  LOP3.LUT R2, R2, 0x60, RZ, 0xc0, !PT ;  /* 0x0000006002027812 */ /* 0x000fe200078ec0ff */
[----:B------:R-:W-:Y:S05]  /*17e40*/  YIELD ;  /* 0x0000000000007946 */ /* 0x000fea0003800000 */
[----:B------:R-:W-:Y:S01]  /*17e50*/  ULDC.64 UR4, c[0x0][0x428] ;  /* 0x00010a0000047ab9 */ /* 0x000fe20000000a00 */
[----:B--2---:R-:W-:-:S05]  /*17e60*/  IADD3 R4, R2, R4, R8 ;  /* 0x0000000402047210 */ /* 0x004fca0007ffe008 */
[----:B-1----:R-:W-:-:S04]  /*17e70*/  @P0 IMAD.HI.U32 R5, R4, R5, RZ ;  /* 0x0000000504050227 */ /* 0x002fc800078e00ff */
[----:B------:R-:W-:Y:S01]  /*17e80*/  IMAD.MOV.U32 R2, RZ, RZ, R4 ;  /* 0x000000ffff027224 */ /* 0x000fe200078e0004 */
[----:B0-----:R-:W-:-:S05]  /*17e90*/  @P0 SHF.R.U32.HI R2, RZ, R3, R5 ;  /* 0x00000003ff020219 */ /* 0x001fca0000011605 */
[----:B------:R-:W-:-:S04]  /*17ea0*/  IMAD.MOV R3, RZ, RZ, -R2 ;  /* 0x000000ffff037224 */ /* 0x000fc800078e0a02 */
[----:B------:R-:W-:Y:S01]  /*17eb0*/  IMAD R9, R9, R3, R4 ;  /* 0x0000000309097224 */ /* 0x000fe200078e0204 */
[----:B------:R-:W-:Y:S01]  /*17ec0*/  SHF.R.S32.HI R3, RZ, 0x1f, R2 ;  /* 0x0000001fff037819 */ /* 0x000fe20000011402 */
[----:B---3--:R-:W-:-:S04]  /*17ed0*/  IMAD R4, R7, UR4, RZ ;  /* 0x0000000407047c24 */ /* 0x008fc8000f8e02ff */
[C---:B----4-:R-:W-:Y:S02]  /*17ee0*/  IMAD R4, R6.reuse, UR5, R4 ;  /* 0x0000000506047c24 */ /* 0x050fe4000f8e0204 */
[----:B------:R-:W-:Y:S01]  /*17ef0*/  IMAD.WIDE.U32 R2, R6, UR4, R2 ;  /* 0x0000000406027c25 */ /* 0x000fe2000f8e0002 */
[----:B------:R-:W-:-:S03]  /*17f00*/  ULDC.64 UR4, c[0x0][0x418] ;  /* 0x0001060000047ab9 */ /* 0x000fc60000000a00 */
[----:B------:R-:W-:Y:S01]  /*17f10*/  IMAD.IADD R3, R4, 0x1, R3 ;  /* 0x0000000104037824 */ /* 0x000fe200078e0203 */
[----:B------:R-:W-:-:S04]  /*17f20*/  LEA R4, P0, R2, UR4, 0x2 ;  /* 0x0000000402047c11 */ /* 0x000fc8000f8010ff */
[----:B------:R-:W-:-:S05]  /*17f30*/  LEA.HI.X R5, R2, UR5, R3, 0x2, P0 ;  /* 0x0000000502057c11 */ /* 0x000fca00080f1403 */
[----:B------:R-:W2:Y:S01]  /*17f40*/  LDG.E R8, desc[UR42][R4.64] ;  /* 0x0000002a04087981 */ /* 0x000ea2000c1e1900 */
[----:B------:R-:W-:-:S04]  /*17f50*/  IADD3 R26, R10, 0x1, RZ ;  /* 0x000000010a1a7810 */ /* 0x000fc80007ffe0ff */
[----:B------:R-:W-:-:S04]  /*17f60*/  ISETP.NE.AND P0, PT, R26, 0x2, PT ;  /* 0x000000021a00780c */ /* 0x000fc80003f05270 */
[----:B------:R-:W-:-:S04]  /*17f70*/  SEL R2, RZ, 0x1, P0 ;  /* 0x00000001ff027807 */ /* 0x000fc80000000000 */
[----:B-----5:R-:W-:Y:S01]  /*17f80*/  LOP3.LUT R2, R17, R2, RZ, 0x3c, !PT ;  /* 0x0000000211027212 */ /* 0x020fe200078e3cff */
[----:B------:R-:W-:-:S04]  /*17f90*/  IMAD.U32 R6, RZ, RZ, UR38 ;  /* 0x00000026ff067e24 */ /* 0x000fc8000f8e00ff */
[----:B------:R0:W-:Y:S01]  /*17fa0*/  STL [R1], R2 ;  /* 0x0000000201007387 */ /* 0x0001e20000100800 */
[----:B------:R-:W-:Y:S01]  /*17fb0*/  ISETP.NE.AND P4, PT, R6, 0x3, PT ;  /* 0x000000030600780c */ /* 0x000fe20003f85270 */
[----:B------:R-:W-:Y:S01]  /*17fc0*/  IMAD.MOV.U32 R27, RZ, RZ, R0 ;  /* 0x000000ffff1b7224 */ /* 0x000fe200078e0000 */
[----:B------:R-:W-:Y:S02]  /*17fd0*/  SEL R26, R26, RZ, P0 ;  /* 0x000000ff1a1a7207 */ /* 0x000fe40000000000 */
[----:B--2---:R-:W-:-:S09]  /*17fe0*/  SHF.R.S32.HI R29, RZ, 0x1f, R8 ;  /* 0x0000001fff1d7819 */ /* 0x004fd20000011408 */
[----:B0-----:R-:W-:Y:S05]  /*17ff0*/  @!P4 BRA `(.L_x_613) ;  /* 0x000000000004c947 */ /* 0x001fea0003800000 */
[----:B------:R-:W-:Y:S01]  /*18000*/  BPT.TRAP 0x1 ;  /* 0x000000040000795c */ /* 0x000fe20000300000 */
.L_x_613:
[----:B------:R-:W-:Y:S01]  /*18010*/  IMAD R5, R26, 0x8, R22 ;  /* 0x000000081a057824 */ /* 0x000fe200078e0216 */
[----:B------:R-:W-:Y:S01]  /*18020*/  SHF.L.U32 R0, R2, 0x1f, RZ ;  /* 0x0000001f02007819 */ /* 0x000fe200000006ff */
[----:B------:R-:W-:Y:S03]  /*18030*/  BSSY B1, `(.L_x_614) ;  /* 0x0000003000017945 */ /* 0x000fe60003800000 */
[----:B------:R-:W0:Y:S02]  /*18040*/  SYNCS.PHASECHK.TRANS64.TRYWAIT P0, [R5+URZ+0x2d840], R0 ;  /* 0x02d84000050075a7 */ /* 0x000e24000800017f */
[----:B0-----:R-:W-:Y:S05]  /*18050*/  @!P0 BRA `(.L_x_615) ;  /* 0x0000003c00fc8947 */ /* 0x001fea0003800000 */
.L_x_737:
[----:B------:R-:W-:Y:S05]  /*18060*/  BSYNC B1 ;  /* 0x0000000000017941 */ /* 0x000fea0003800000 */
.L_x_614:
[----:B------:R-:W2:Y:S04]  /*18070*/  LDL R6, [R1+0xc] ;  /* 0x00000c0001067983 */ /* 0x000ea80000100800 */
[----:B------:R-:W3:Y:S01]  /*18080*/  LDL R4, [R1+0x14] ;  /* 0x0000140001047983 */ /* 0x000ee20000100800 */
[----:B------:R-:W-:Y:S01]  /*18090*/  SHF.R.S32.HI R21, RZ, 0x1f, R9 ;  /* 0x0000001fff157819 */ /* 0x000fe20000011409 */
[----:B------:R-:W-:Y:S01]  /*180a0*/  ULDC.64 UR4, c[0x0][0x300] ;  /* 0x0000c00000047ab9 */ /* 0x000fe20000000a00 */
[----:B------:R-:W-:Y:S01]  /*180b0*/  LOP3.LUT P5, RZ, R23, 0x2, RZ, 0xc0, !PT ;  /* 0x0000000217ff7812 */ /* 0x000fe200078ac0ff */
        /* <DEDUP_REMOVED lines=11> */
[----:B------:R-:W-:-:S04]  /*18170*/  IMAD.WIDE.U32 R2, R18, UR4, R2 ;  /* 0x0000000412027c25 */ /* 0x000fc8000f8e0002 */
[----:B--2---:R-:W-:-:S04]  /*18180*/  IMAD R0, R6, UR4, RZ ;  /* 0x0000000406007c24 */ /* 0x004fc8000f8e02ff */
[----:B------:R-:W-:Y:S01]  /*18190*/  IMAD R0, R18, UR5, R0 ;  /* 0x0000000512007c24 */ /* 0x000fe2000f8e0200 */
[----:B------:R-:W-:Y:S01]  /*181a0*/  ULDC.64 UR4, c[0x0][0x2e8] ;  /* 0x0000ba0000047ab9 */ /* 0x000fe20000000a00 */
[----:B---3--:R-:W-:Y:S01]  /*181b0*/  IMAD R4, R26, 0x3000, R4 ;  /* 0x000030001a047824 */ /* 0x008fe200078e0204 */
[----:B------:R-:W-:Y:S01]  /*181c0*/  LEA R6, P0, R2, UR4, 0x1 ;  /* 0x0000000402067c11 */ /* 0x000fe2000f8008ff */
[----:B------:R-:W-:Y:S01]  /*181d0*/  IMAD.IADD R0, R0, 0x1, R3 ;  /* 0x0000000100007824 */ /* 0x000fe200078e0203 */
[----:B------:R-:W-:-:S04]  /*181e0*/  UMOV UR4, 0xffffffff ;  /* 0xffffffff00047882 */ /* 0x000fc80000000000 */
[----:B------:R-:W-:Y:S01]  /*181f0*/  LEA.HI.X R7, R2, UR5, R0, 0x1, P0 ;  /* 0x0000000502077c11 */ /* 0x000fe200080f0c00 */
        /* <DEDUP_REMOVED lines=8> */
[----:B------:R-:W-:-:S05]  /*18280*/  LOP3.LUT R11, R11, 0x18, RZ, 0xc0, !PT ;  /* 0x000000180b0b7812 */ /* 0x000fca00078ec0ff */
[----:B------:R-:W-:-:S05]  /*18290*/  IMAD.SHL.U32 R0, R11, 0x2, RZ ;  /* 0x000000020b007824 */ /* 0x000fca00078e00ff */
        /* <DEDUP_REMOVED lines=20> */
.L_x_747:
[----:B------:R-:W-:Y:S02]  /*183e0*/  LOP3.LUT P6, RZ, R23, 0x4, RZ, 0xc0, !PT ;  /* 0x0000000417ff7812 */ /* 0x000fe400078cc0ff */
[----:B--2---:R-:W-:-:S05]  /*183f0*/  IADD3 R2, P0, R2, R0, RZ ;  /* 0x0000000002027210 */ /* 0x004fca0007f1e0ff */
[----:B------:R-:W-:Y:S01]  /*18400*/  IMAD.X R3, RZ, RZ, R20, P0 ;  /* 0x000000ffff037224 */ /* 0x000fe200000e0614 */
        /* <DEDUP_REMOVED lines=8> */
.L_x_617:
[----:B------:R-:W-:Y:S02]  /*18490*/  PLOP3.LUT P4, PT, P4, P0, PT, 0xa2, 0x0 ;  /* 0x000000000000781c */ /* 0x000fe40002781472 */
[----:B------:R-:W-:-:S08]  /*184a0*/  @P0 R2UR P4, UR4, R5 ;  /* 0x00000000050402ca */ /* 0x000fd00000080000 */
[----:B------:R-:W-:-:S05]  /*184b0*/  @P0 PLOP3.LUT P0, PT, P4, PT, PT, 0x80, 0x0 ;  /* 0x000000000000081c */ /* 0x000fca000270f070 */
[----:B------:R-:W-:Y:S01]  /*184c0*/  @!P4 SYNCS.ARRIVE.TRANS64.RED.A0T1 RZ, [UR4+0x2d830], RZ ;  /* 0x02d830ffffffc9a7 */ /* 0x000fe20008200404 */
[----:B------:R-:W-:Y:S07]  /*184d0*/  @!P4 ARRIVES.LDGSTSBAR.64.TRANSCNT [UR4+0x2d830] ;  /* 0x02d83000ff00c9b0 */ /* 0x000fee0008000a84 */
[----:B------:R-:W-:Y:S05]  /*184e0*/  @P0 BRA.U.ANY `(.L_x_617) ;  /* 0xfffffffd00e80947 */ /* 0x000fea000393ffff */
[----:B------:R-:W-:Y:S01]  /*184f0*/  NOP ;  /* 0x0000000000007918 */ /* 0x000fe20000000000 */
[----:B-1----:R-:W-:-:S05]  /*18500*/  IMAD.U32 R2, RZ, RZ, UR38 ;  /* 0x00000026ff027e24 */ /* 0x002fca000f8e00ff */
[----:B------:R-:W-:-:S13]  /*18510*/  ISETP.NE.AND P5, PT, R2, 0x3, PT ;  /* 0x000000030200780c */ /* 0x000fda0003fa5270 */
[----:B------:R-:W-:Y:S05]  /*18520*/  @!P5 BRA `(.L_x_618) ;  /* 0x000000000004d947 */ /* 0x000fea0003800000 */
[----:B------:R-:W-:Y:S01]  /*18530*/  BPT.TRAP 0x1 ;  /* 0x000000040000795c */ /* 0x000fe20000300000 */
.L_x_618:
[----:B------:R1:W-:Y:S01]  /*18540*/  SYNCS.ARRIVE.TRANS64.A1T0 RZ, [R5+URZ+0x2d830], RZ ;  /* 0x02d830ff05ff79a7 */ /* 0x0003e2000810003f */
[----:B------:R-:W-:Y:S05]  /*18550*/  @!P5 BRA `(.L_x_619) ;  /* 0x000000000004d947 */ /* 0x000fea0003800000 */
[----:B------:R-:W-:Y:S01]  /*18560*/  BPT.TRAP 0x1 ;  /* 0x000000040000795c */ /* 0x000fe20000300000 */
.L_x_619:
[----:B------:R-:W-:Y:S01]  /*18570*/  SHF.L.U32 R2, R17, 0x1f, RZ ;  /* 0x0000001f11027819 */ /* 0x000fe200000006ff */
[----:B-1----:R-:W-:Y:S01]  /*18580*/  IMAD R5, R10, 0x8, R22 ;  /* 0x000000080a057824 */ /* 0x002fe200078e0216 */
[----:B------:R-:W-:Y:S03]  /*18590*/  BSSY B1, `(.L_x_620) ;  /* 0x0000003000017945 */ /* 0x000fe60003800000 */
[----:B------:R-:W1:Y:S02]  /*185a0*/  SYNCS.PHASECHK.TRANS64.TRYWAIT P0, [R5+URZ+0x2d860], R2 ;  /* 0x02d86002050075a7 */ /* 0x000e64000800017f */
[----:B-1----:R-:W-:Y:S05]  /*185b0*/  @!P0 BRA `(.L_x_621) ;  /* 0x00000040000c8947 */ /* 0x002fea0003800000 */
.L_x_748:
[----:B------:R-:W-:Y:S05]  /*185c0*/  BSYNC B1 ;  /* 0x0000000000017941 */ /* 0x000fea0003800000 */
.L_x_620:
[----:B0-----:R-:W2:Y:S04]  /*185d0*/  LDL R7, [R1+0x1c] ;  /* 0x00001c0001077983 */ /* 0x001ea80000100800 */
[----:B------:R-:W2:Y:S04]  /*185e0*/  LDL.LU R6, [R1+0x8] ;  /* 0x0000080001067983 */ /* 0x000ea80000300800 */
[----:B------:R-:W3:Y:S01]  /*185f0*/  LDL R4, [R1+0x14] ;  /* 0x0000140001047983 */ /* 0x000ee20000100800 */
[----:B------:R-:W0:Y:S01]  /*18600*/  S2R R3, SR_TID.X ;  /* 0x0000000000037919 */ /* 0x000e220000002100 */
[----:B------:R-:W-:Y:S01]  /*18610*/  UMOV UR4, 0xffffffff ;  /* 0xffffffff00047882 */ /* 0x000fe20000000000 */
[----:B0-----:R-:W-:-:S04]  /*18620*/  LOP3.LUT R3, R3, 0x7f, RZ, 0xc0, !PT ;  /* 0x0000007f03037812 */ /* 0x001fc800078ec0ff */
[----:B------:R-:W-:Y:S01]  /*18630*/  SHF.R.U32.HI R3, RZ, 0x2, R3 ;  /* 0x00000002ff037819 */ /* 0x000fe20000011603 */
[----:B--2---:R-:W-:Y:S02]  /*18640*/  IMAD R6, R6, -0x80, R7 ;  /* 0xffffff8006067824 */ /* 0x004fe400078e0207 */
[----:B---3--:R-:W-:Y:S02]  /*18650*/  IMAD R4, R10, 0x3000, R4 ;  /* 0x000030000a047824 */ /* 0x008fe400078e0204 */
[----:B------:R-:W-:Y:S01]  /*18660*/  IMAD.IADD R6, R6, 0x1, -R3 ;  /* 0x0000000106067824 */ /* 0x000fe200078e0a03 */
[----:B------:R-:W-:Y:S06]  /*18670*/  BRA.DIV UR4, `(.L_x_622) ;  /* 0x0000003e04f07947 */ /* 0x000fec000b800000 */
[----:B-1----:R-:W0:Y:S01]  /*18680*/  SHFL.IDX PT, R2, R24, RZ, 0x1c1f ;  /* 0x001c1fff18027589 */ /* 0x002e2200000e0000 */
[----:B------:R-:W-:-:S03]  /*18690*/  IMAD R4, R4, 0x2, R22 ;  /* 0x0000000204047824 */ /* 0x000fc600078e0216 */
        /* <DEDUP_REMOVED lines=32> */
.L_x_758:
        /* <DEDUP_REMOVED lines=32> */
.L_x_623:
[----:B------:R-:W-:Y:S02]  /*18aa0*/  PLOP3.LUT P4, PT, P4, P0, PT, 0xa2, 0x0 ;  /* 0x000000000000781c */ /* 0x000fe40002781472 */
[----:B------:R-:W-:-:S08]  /*18ab0*/  @P0 R2UR P4, UR4, R5 ;  /* 0x00000000050402ca */ /* 0x000fd00000080000 */
[----:B------:R-:W-:-:S05]  /*18ac0*/  @P0 PLOP3.LUT P0, PT, P4, PT, PT, 0x80, 0x0 ;  /* 0x000000000000081c */ /* 0x000fca000270f070 */
[----:B------:R-:W-:Y:S01]  /*18ad0*/  @!P4 SYNCS.ARRIVE.TRANS64.RED.A0T1 RZ, [UR4+0x2d850], RZ ;  /* 0x02d850ffffffc9a7 */ /* 0x000fe20008200404 */
[----:B------:R-:W-:Y:S07]  /*18ae0*/  @!P4 ARRIVES.LDGSTSBAR.64.TRANSCNT [UR4+0x2d850] ;  /* 0x02d85000ff00c9b0 */ /* 0x000fee0008000a84 */
[----:B------:R-:W-:Y:S05]  /*18af0*/  @P0 BRA.U.ANY `(.L_x_623) ;  /* 0xfffffffd00e80947 */ /* 0x000fea000393ffff */
[----:B------:R-:W-:Y:S01]  /*18b00*/  NOP ;  /* 0x0000000000007918 */ /* 0x000fe20000000000 */
[----:B------:R-:W-:Y:S01]  /*18b10*/  MOV R2, UR38 ;  /* 0x0000002600027c02 */ /* 0x000fe20008000f00 */
[----:B------:R-:W-:-:S03]  /*18b20*/  IMAD.MOV.U32 R25, RZ, RZ, R0 ;  /* 0x000000ffff197224 */ /* 0x000fc600078e0000 */
[----:B------:R-:W-:-:S13]  /*18b30*/  ISETP.NE.AND P5, PT, R2, 0x3, PT ;  /* 0x000000030200780c */ /* 0x000fda0003fa5270 */
[----:B------:R-:W-:Y:S05]  /*18b40*/  @!P5 BRA `(.L_x_624) ;  /* 0x000000000004d947 */ /* 0x000fea0003800000 */
[----:B------:R-:W-:Y:S01]  /*18b50*/  BPT.TRAP 0x1 ;  /* 0x000000040000795c */ /* 0x000fe20000300000 */
.L_x_624:
[----:B------:R2:W5:Y:S01]  /*18b60*/  LDL R17, [R1] ;  /* 0x0000000001117983 */ /* 0x0005620000100800 */
[----:B------:R2:W-:Y:S01]  /*18b70*/  SYNCS.ARRIVE.TRANS64.A1T0 RZ, [R5+URZ+0x2d850], RZ ;  /* 0x02d850ff05ff79a7 */ /* 0x0005e2000810003f */
[C---:B------:R-:W-:Y:S02]  /*18b80*/  VIADD R0, R27.reuse, 0xffffffff ;  /* 0xffffffff1b007836 */ /* 0x040fe40000000000 */
[----:B------:R2:W-:Y:S01]  /*18b90*/  STL [R1+0x8], R27 ;  /* 0x0000081b01007387 */ /* 0x0005e20000100800 */
[----:B------:R-:W-:Y:S01]  /*18ba0*/  ISETP.GT.AND P0, PT, R27, RZ, PT ;  /* 0x000000ff1b00720c */ /* 0x000fe20003f04270 */
[----:B------:R-:W-:-:S12]  /*18bb0*/  IMAD.MOV.U32 R10, RZ, RZ, R26 ;  /* 0x000000ffff0a7224 */ /* 0x000fd800078e001a */
[----:B--2---:R-:W-:Y:S05]  /*18bc0*/  @P0 BRA `(.L_x_625) ;  /* 0xfffffff000680947 */ /* 0x004fea000383ffff */
.L_x_612:
[----:B------:R-:W-:Y:S05]  /*18bd0*/  BSYNC B0 ;  /* 0x0000000000007941 */ /* 0x000fea0003800000 */
.L_x_611:
[----:B------:R-:W2:Y:S01]  /*18be0*/  S2R R2, SR_TID.X ;  /* 0x0000000000027919 */ /* 0x000ea20000002100 */
[----:B------:R-:W-:Y:S01]  /*18bf0*/  BSSY B0, `(.L_x_626) ;  /* 0x0000010000007945 */ /* 0x000fe20003800000 */
[----:B--2---:R-:W-:-:S04]  /*18c00*/  LOP3.LUT R2, R2, 0x7f, RZ, 0xc0, !PT ;  /* 0x0000007f02027812 */ /* 0x004fc800078ec0ff */
[----:B------:R-:W-:-:S13]  /*18c10*/  ISETP.NE.AND P0, PT, R2, RZ, PT ;  /* 0x000000ff0200720c */ /* 0x000fda0003f05270 */
[----:B------:R-:W-:Y:S05]  /*18c20*/  @P0 BRA `(.L_x_627) ;  /* 0x0000000000300947 */ /* 0x000fea0003800000 */
[----:B------:R-:W2:Y:S01]  /*18c30*/  S2R R5, SR_LANEID ;  /* 0x0000000000057919 */ /* 0x000ea20000000000 */
[----:B------:R-:W-:Y:S01]  /*18c40*/  VOTEU.ANY UR4, UPT, PT ;  /* 0x0000000000047886 */ /* 0x000fe200038e0100 */
[----:B------:R-:W3:Y:S01]  /*18c50*/  LDC.64 R2, c[0x0][0xc60] ;  /* 0x00031800ff027b82 */ /* 0x000ee20000000a00 */
[----:B-1----:R-:W2:Y:S02]  /*18c60*/  FLO.U32 R0, UR4 ;  /* 0x0000000400007d00 */ /* 0x002ea400080e0000 */
[----:B--2---:R-:W-:-:S06]  /*18c70*/  ISETP.EQ.U32.AND P0, PT, R0, R5, PT ;  /* 0x000000050000720c */ /* 0x004fcc0003f02070 */
[----:B------:R-:W3:Y:S07]  /*18c80*/  POPC R5, UR4 ;  /* 0x0000000400057d09 */ /* 0x000eee0008000000 */
[----:B---3--:R-:W2:Y:S01]  /*18c90*/  @P0 ATOMG.E.ADD.STRONG.GPU PT, R3, desc[UR42][R2.64], R5 ;  /* 0x00000005020309a8 */ /* 0x008ea200081ee1ea */
[----:B------:R-:W1:Y:S02]  /*18ca0*/  S2R R4, SR_LTMASK ;  /* 0x0000000000047919 */ /* 0x000e640000003900 */
[----:B-1----:R-:W-:-:S04]  /*18cb0*/  LOP3.LUT R4, R4, UR4, RZ, 0xc0, !PT ;  /* 0x0000000404047c12 */ /* 0x002fc8000f8ec0ff */
[----:B0-----:R-:W0:Y:S01]  /*18cc0*/  POPC R7, R4 ;  /* 0x0000000400077309 */ /* 0x001e220000000000 */
[----:B--2---:R-:W0:Y:S02]  /*18cd0*/  SHFL.IDX PT, R0, R3, R0, 0x1f ;  /* 0x00001f0003007589 */ /* 0x004e2400000e0000 */
[----:B0-----:R-:W-:-:S07]  /*18ce0*/  IADD3 R16, R0, UR37, R7 ;  /* 0x0000002500107c10 */ /* 0x001fce000fffe007 */
.L_x_627:
[----:B------:R-:W-:Y:S05]  /*18cf0*/  BSYNC B0 ;  /* 0x0000000000007941 */ /* 0x000fea0003800000 */
.L_x_626:
[----:B-1----:R-:W-:-:S05]  /*18d00*/  IMAD.U32 R0, RZ, RZ, UR38 ;  /* 0x00000026ff007e24 */ /* 0x002fca000f8e00ff */
[----:B------:R-:W-:-:S13]  /*18d10*/  ISETP.NE.AND P0, PT, R0, 0x3, PT ;  /* 0x000000030000780c */ /* 0x000fda0003f05270 */
[----:B------:R-:W-:Y:S05]  /*18d20*/  @!P0 BRA `(.L_x_628) ;  /* 0x0000000000048947 */ /* 0x000fea0003800000 */
[----:B------:R-:W-:Y:S01]  /*18d30*/  BPT.TRAP 0x1 ;  /* 0x000000040000795c */ /* 0x000fe20000300000 */
.L_x_628:
[----:B------:R-:W2:Y:S04]  /*18d40*/  LDL R3, [R1] ;  /* 0x0000000001037983 */ /* 0x000ea80000100800 */
[----:B------:R-:W3:Y:S01]  /*18d50*/  LDL.LU R2, [R1+0x1c] ;  /* 0x00001c0001027983 */ /* 0x000ee20000300800 */
[----:B------:R-:W-:Y:S01]  /*18d60*/  IMAD R0, R26, 0x8, R22 ;  /* 0x000000081a007824 */ /* 0x000fe200078e0216 */
[----:B------:R-:W-:Y:S01]  /*18d70*/  BSSY B0, `(.L_x_629) ;  /* 0x0000005000007945 */ /* 0x000fe20003800000 */
[----:B--2---:R-:W-:-:S04]  /*18d80*/  SHF.L.U32 R3, R3, 0x1f, RZ ;  /* 0x0000001f03037819 */ /* 0x004fc800000006ff */
[----:B------:R-:W1:Y:S01]  /*18d90*/  SYNCS.PHASECHK.TRANS64.TRYWAIT P0, [R0+URZ+0x2d860], R3 ;  /* 0x02d86003000075a7 */ /* 0x000e62000800017f */
[----:B---3--:R-:W-:Y:S01]  /*18da0*/  IMAD R6, R27, -0x80, R2 ;  /* 0xffffff801b067824 */ /* 0x008fe200078e0202 */
[----:B-1----:R-:W-:Y:S06]  /*18db0*/  @!P0 BRA `(.L_x_630) ;  /* 0x0000003c00848947 */ /* 0x002fec0003800000 */
.L_x_759:
[----:B------:R-:W-:Y:S05]  /*18dc0*/  BSYNC B0 ;  /* 0x0000000000007941 */ /* 0x000fea0003800000 */
.L_x_629:
[----:B------:R-:W2:Y:S02]  /*18dd0*/  S2R R2, SR_TID.X ;  /* 0x0000000000027919 */ /* 0x000ea40000002100 */
[----:B--2---:R-:W-:-:S04]  /*18de0*/  LOP3.LUT R2, R2, 0x7f, RZ, 0xc0, !PT ;  /* 0x0000007f02027812 */ /* 0x004fc800078ec0ff */
[----:B------:R-:W-:Y:S02]  /*18df0*/  SHF.R.U32.HI R4, RZ, 0x2, R2 ;  /* 0x00000002ff047819 */ /* 0x000fe40000011602 */
[----:B------:R-:W2:Y:S01]  /*18e00*/  LDL R2, [R1+0x14] ;  /* 0x0000140001027983 */ /* 0x000ea20000100800 */
[----:B------:R-:W-:Y:S02]  /*18e10*/  UMOV UR4, 0xffffffff ;  /* 0xffffffff00047882 */ /* 0x000fe40000000000 */
[----:B------:R-:W-:Y:S02]  /*18e20*/  IMAD.IADD R6, R6, 0x1, -R4 ;  /* 0x0000000106067824 */ /* 0x000fe400078e0a04 */
[----:B--2---:R-:W-:Y:S01]  /*18e30*/  IMAD R4, R26, 0x3000, R2 ;  /* 0x000030001a047824 */ /* 0x004fe200078e0202 */
        /* <DEDUP_REMOVED lines=26> */
[----:B------:R-:W0:Y:S02]  /*18fe0*/  SHFL.IDX PT, R14, R24, 0x2, 0x1c1f ;  /* 0x005c1f00180e7f89 */ /* 0x000e2400000e0000 */
[----:B-1----:R-:W-:Y:S01]  /*18ff0*/  IMAD.X R3, RZ, RZ, R3, P3 ;  /* 0x000000ffff037224 */ /* 0x002fe200018e0603 */
[----:B------:R-:W-:-:S04]  /*19000*/  ISETP.LT.OR P3, PT, R6, 0x21, P1 ;  /* 0x000000210600780c */ /* 0x000fc80000f61670 */
[----:B------:R-:W-:Y:S01]  /*19010*/  LDGSTS.E.BYPASS.LTC128B.128 [R4+0xc00], desc[UR42][R2.64], !P4 ;  /* 0x00c0000002047fae */ /* 0x000fe2000e101d6a */
[----:B------:R-:W-:-:S08]  /*19020*/  ISETP.LT.OR P4, PT, R6, 0x21, P0 ;  /* 0x000000210600780c */ /* 0x000fd00000781670 */
[----:B------:R-:W-:Y:S05]  /*19030*/  LDGSTS.E.BYPASS.LTC128B.128 [R4+0x2c00], desc[UR42][R2.64+0x40], !P3 ;  /* 0x02c0004002047fae */ /* 0x000fea000d901d6a */
        /* <DEDUP_REMOVED lines=12> */
.L_x_769:
        /* <DEDUP_REMOVED lines=13> */
.L_x_632:
        /* <DEDUP_REMOVED lines=11> */
.L_x_633:
[----:B------:R-:W2:Y:S01]  /*19280*/  LDL.LU R2, [R1] ;  /* 0x0000000001027983 */ /* 0x000ea20000300800 */
[----:B------:R-:W-:Y:S01]  /*19290*/  VIADD R26, R26, 0x1 ;  /* 0x000000011a1a7836 */ /* 0x000fe20000000000 */
[----:B------:R0:W-:Y:S04]  /*192a0*/  SYNCS.ARRIVE.TRANS64.A1T0 RZ, [R0+URZ+0x2d850], RZ ;  /* 0x02d850ff00ff79a7 */ /* 0x0001e8000810003f */
[----:B------:R-:W-:-:S04]  /*192b0*/  ISETP.NE.AND P0, PT, R26, 0x2, PT ;  /* 0x000000021a00780c */ /* 0x000fc80003f05270 */
[----:B0-----:R-:W-:Y:S02]  /*192c0*/  SEL R0, RZ, 0x1, P0 ;  /* 0x00000001ff007807 */ /* 0x001fe40000000000 */
[----:B------:R-:W-:Y:S02]  /*192d0*/  SEL R26, R26, RZ, P0 ;  /* 0x000000ff1a1a7207 */ /* 0x000fe40000000000 */
[----:B--2---:R-:W-:-:S05]  /*192e0*/  LOP3.LUT R2, R2, R0, RZ, 0x3c, !PT ;  /* 0x0000000002027212 */ /* 0x004fca00078e3cff */
[----:B------:R0:W-:Y:S02]  /*192f0*/  STL [R1], R2 ;  /* 0x0000000201007387 */ /* 0x0001e40000100800 */
.L_x_592:
[----:B------:R-:W-:Y:S05]  /*19300*/  BSYNC B7 ;  /* 0x0000000000077941 */ /* 0x000fea0003800000 */
.L_x_590:
[----:B------:R-:W-:-:S13]  /*19310*/  LOP3.LUT P0, RZ, R23, 0x10, RZ, 0xc0, !PT ;  /* 0x0000001017ff7812 */ /* 0x000fda000780c0ff */
[----:B------:R-:W-:Y:S05]  /*19320*/  @!P0 BRA `(.L_x_634) ;  /* 0x0000000000248947 */ /* 0x000fea0003800000 */
[----:B------:R-:W-:Y:S05]  /*19330*/  WARPSYNC.ALL ;  /* 0x0000000000007948 */ /* 0x000fea0003800000 */
[----:B------:R-:W2:Y:S08]  /*19340*/  S2UR UR5, SR_CgaCtaId ;  /* 0x00000000000579c3 */ /* 0x000eb00000008800 */
[----:B------:R-:W-:Y:S06]  /*19350*/  BAR.SYNC.DEFER_BLOCKING 0x5, 0x200 ;  /* 0x0148000000007b1d */ /* 0x000fec0000010000 */
[----:B------:R-:W-:-:S02]  /*19360*/  UMOV UR4, 0x400 ;  /* 0x0000040000047882 */ /* 0x000fc40000000000 */
[----:B--2---:R-:W-:-:S06]  /*19370*/  ULEA UR4, UR5, UR4, 0x18 ;  /* 0x0000000405047291 */ /* 0x004fcc000f8ec03f */
[----:B------:R-:W-:-:S05]  /*19380*/  IMAD.U32 R22, RZ, RZ, UR4 ;  /* 0x00000004ff167e24 */ /* 0x000fca000f8e00ff */
[----:B-----5:R2:W3:Y:S01]  /*19390*/  LDS.128 R16, [R22+0x2d8d0] ;  /* 0x02d8d00016107984 */ /* 0x0204e20000000c00 */
[----:B------:R-:W-:Y:S06]  /*193a0*/  BAR.ARV 0x4, 0x200 ;  /* 0x0108000000007b1d */ /* 0x000fec0000002000 */
[----:B------:R-:W-:Y:S05]  /*193b0*/  BRA `(.L_x_635) ;  /* 0x0000000800407947 */ /* 0x000fea0003800000 */
.L_x_634:
[----:B------:R-:W2:Y:S01]  /*193c0*/  S2R R0, SR_TID.X ;  /* 0x0000000000007919 */ /* 0x000ea20000002100 */
[----:B------:R-:W-:Y:S01]  /*193d0*/  UMOV UR4, 0xffffffff ;  /* 0xffffffff00047882 */ /* 0x000fe20000000000 */
[----:B--2---:R-:W-:-:S04]  /*193e0*/  LOP3.LUT R8, R0, 0x1f, RZ, 0xc0, !PT ;  /* 0x0000001f00087812 */ /* 0x004fc800078ec0ff */
[----:B------:R-:W-:Y:S01]  /*193f0*/  ISETP.NE.AND P0, PT, R8, 0x1f, PT ;  /* 0x0000001f0800780c */ /* 0x000fe20003f05270 */
[----:B------:R-:W-:-:S12]  /*19400*/  BRA.DIV UR4, `(.L_x_636) ;  /* 0x0000003e04747947 */ /* 0x000fd8000b800000 */
[----:B0-----:R-:W-:Y:S01]  /*19410*/  IMAD.IADD R5, R19, 0x1, R8 ;  /* 0x0000000113057824 */ /* 0x001fe200078e0208 */
[----:B------:R-:W-:-:S04]  /*19420*/  ULDC UR4, c[0x0][0xc3c] ;  /* 0x00030f0000047ab9 */ /* 0x000fc80000000800 */
        /* <DEDUP_REMOVED lines=19> */
[----:B------:R-:W1:Y:S02]  /*19560*/  SHFL.UP PT, R14, R6, 0x4, RZ ;  /* 0x04800000060e7989 */ /* 0x000e6400000e00ff */
[----:B-1----:R-:W-:-:S05]  /*19570*/  SEL R7, R14, RZ, P3 ;  /* 0x000000ff0e077207 */ /* 0x002fca0001800000 */
[----:B------:R-:W-:-:S05]  /*19580*/  IMAD.IADD R7, R6, 0x1, R7 ;  /* 0x0000000106077824 */ /* 0x000fca00078e0207 */
[----:B------:R-:W0:Y:S02]  /*19590*/  SHFL.UP PT, R14, R7, 0x8, RZ ;  /* 0x05000000070e7989 */ /* 0x000e2400000e00ff */
[----:B0-----:R-:W-:-:S05]  /*195a0*/  SEL R14, R14, RZ, P4 ;  /* 0x000000ff0e0e7207 */ /* 0x001fca0002000000 */
[----:B------:R-:W-:-:S05]  /*195b0*/  IMAD.IADD R5, R7, 0x1, R14 ;  /* 0x0000000107057824 */ /* 0x000fca00078e020e */
[----:B------:R-:W0:Y:S02]  /*195c0*/  SHFL.UP PT, R14, R5, 0x10, RZ ;  /* 0x06000000050e7989 */ /* 0x000e2400000e00ff */
[----:B0-----:R-:W-:-:S05]  /*195d0*/  SEL R14, R14, RZ, P5 ;  /* 0x000000ff0e0e7207 */ /* 0x001fca0002800000 */
[----:B------:R-:W-:-:S05]  /*195e0*/  IMAD.IADD R3, R5, 0x1, R14 ;  /* 0x0000000105037824 */ /* 0x000fca00078e020e */
[----:B------:R0:W1:Y:S02]  /*195f0*/  SHFL.IDX PT, R14, R3, 0x1f, 0x1f ;  /* 0x03e01f00030e7f89 */ /* 0x00006400000e0000 */
.L_x_779:
[----:B------:R-:W-:Y:S02]  /*19600*/  ULDC UR4, c[0x0][0xc38] ;  /* 0x00030e0000047ab9 */ /* 0x000fe40000000800 */
[----:B------:R-:W-:-:S05]  /*19610*/  MOV R16, UR4 ;  /* 0x0000000400107c02 */ /* 0x000fca0008000f00 */
[----:B-1----:R-:W-:-:S04]  /*19620*/  IMAD R5, R14, R16, RZ ;  /* 0x000000100e057224 */ /* 0x002fc800078e02ff */
[----:B------:R-:W-:-:S05]  /*19630*/  IMAD.IADD R4, R4, 0x1, R5 ;  /* 0x0000000104047824 */ /* 0x000fca00078e0205 */
[----:B------:R-:W-:-:S13]  /*19640*/  ISETP.GT.AND P6, PT, R4, R0, PT ;  /* 0x000000000400720c */ /* 0x000fda0003fc4270 */
[----:B------:R-:W-:Y:S05]  /*19650*/  @P6 BRA `(.L_x_637) ;  /* 0x00000000009c6947 */ /* 0x000fea0003800000 */
.L_x_642:
[----:B------:R-:W1:Y:S01]  /*19660*/  LDC R6, c[0x0][0xc3c] ;  /* 0x00030f00ff067b82 */ /* 0x000e620000000800 */
[----:B------:R-:W-:-:S05]  /*19670*/  VIADD R19, R19, 0x1f ;  /* 0x0000001f13137836 */ /* 0x000fca0000000000 */
        /* <DEDUP_REMOVED lines=12> */
.L_x_640:
[----:B------:R-:W-:Y:S05]  /*19740*/  BSYNC B0 ;  /* 0x0000000000007941 */ /* 0x000fea0003800000 */
.L_x_639:
        /* <DEDUP_REMOVED lines=18> */
.L_x_787:
[----:B------:R-:W-:Y:S02]  /*19870*/  ULDC UR4, c[0x0][0xc38] ;  /* 0x00030e0000047ab9 */ /* 0x000fe40000000800 */
[----:B------:R-:W-:-:S04]  /*19880*/  IMAD.U32 R16, RZ, RZ, UR4 ;  /* 0x00000004ff107e24 */ /* 0x000fc8000f8e00ff */
[----:B-1----:R-:W-:-:S04]  /*19890*/  IMAD R5, R14, R16, RZ ;  /* 0x000000100e057224 */ /* 0x002fc800078e02ff */
[----:B------:R-:W-:-:S05]  /*198a0*/  IMAD.IADD R4, R5, 0x1, R4 ;  /* 0x0000000105047824 */ /* 0x000fca00078e0204 */
[----:B------:R-:W-:-:S13]  /*198b0*/  ISETP.GT.AND P6, PT, R4, R0, PT ;  /* 0x000000000400720c */ /* 0x000fda0003fc4270 */
[----:B------:R-:W-:Y:S05]  /*198c0*/  @!P6 BRA `(.L_x_642) ;  /* 0xfffffffc0064e947 */ /* 0x000fea000383ffff */
.L_x_637:
[----:B------:R-:W-:Y:S01]  /*198d0*/  IMAD.IADD R5, R4, 0x1, -R5 ;  /* 0x0000000104057824 */ /* 0x000fe200078e0a05 */
[----:B------:R-:W-:-:S03]  /*198e0*/  UMOV UR4, 0xffffffff ;  /* 0xffffffff00047882 */ /* 0x000fc60000000000 */
[----:B------:R-:W-:-:S05]  /*198f0*/  IMAD R7, R3, R16, R5 ;  /* 0x0000001003077224 */ /* 0x000fca00078e0205 */
[----:B------:R-:W-:Y:S01]  /*19900*/  ISETP.GT.AND P6, PT, R7, R0, PT ;  /* 0x000000000700720c */ /* 0x000fe20003fc4270 */
[----:B------:R-:W-:-:S12]  /*19910*/  BRA.DIV UR4, `(.L_x_643) ;  /* 0x0000004204107947 */ /* 0x000fd8000b800000 */
[----:B------:R-:W-:-:S04]  /*19920*/  VOTE.ANY R6, PT, !P6 ;  /* 0x0000000000067806 */ /* 0x000fc800070e0100 */
[----:B------:R-:W1:Y:S02]  /*19930*/  POPC R4, R6 ;  /* 0x0000000600047309 */ /* 0x000e640000000000 */
[----:B-1---5:R1:W2:Y:S02]  /*19940*/  SHFL.IDX PT, R17, R2, R4, 0x1f ;  /* 0x00001f0402117589 */ /* 0x0222a400000e0000 */
.L_x_791:
[----:B------:R-:W-:Y:S01]  /*19950*/  ISETP.NE.AND P0, PT, R6, RZ, PT ;  /* 0x000000ff0600720c */ /* 0x000fe20003f05270 */
[----:B------:R-:W-:-:S12]  /*19960*/  IMAD.MOV.U32 R14, RZ, RZ, RZ ;  /* 0x000000ffff0e7224 */ /* 0x000fd800078e00ff */
[----:B------:R-:W-:Y:S05]  /*19970*/  @!P0 BRA `(.L_x_644) ;  /* 0x0000000000108947 */ /* 0x000fea0003800000 */
[----:B------:R-:W-:Y:S01]  /*19980*/  UMOV UR4, 0xffffffff ;  /* 0xffffffff00047882 */ /* 0x000fe20000000000 */
[----:B------:R-:W-:Y:S02]  /*19990*/  VIADD R12, R4, 0xffffffff ;  /* 0xffffffff040c7836 */ /* 0x000fe40000000000 */
[----:B------:R-:W-:Y:S05]  /*199a0*/  BRA.DIV UR4, `(.L_x_645) ;  /* 0x0000004204347947 */ /* 0x000fea000b800000 */
[----:B------:R3:W4:Y:S02]  /*199b0*/  SHFL.IDX PT, R14, R3, R12, 0x1f ;  /* 0x00001f0c030e7589 */ /* 0x00072400000e0000 */
.L_x_644:
[----:B--2---:R-:W-:Y:S01]  /*199c0*/  IABS R6, R17 ;  /* 0x0000001100067213 */ /* 0x004fe20000000000 */
[----:B----4-:R-:W-:Y:S01]  /*199d0*/  IMAD R16, R14, R16, R5 ;  /* 0x000000100e107224 */ /* 0x010fe200078e0205 */
[----:B------:R-:W-:Y:S01]  /*199e0*/  IADD3 R19, R4, R19, RZ ;  /* 0x0000001304137210 */ /* 0x000fe20007ffe0ff */
[----:B-1----:R-:W-:Y:S01]  /*199f0*/  IMAD.MOV.U32 R2, RZ, RZ, RZ ;  /* 0x000000ffff027224 */ /* 0x002fe200078e00ff */
        /* <DEDUP_REMOVED lines=22> */
[----:B------:R-:W-:-:S05]  /*19b60*/  @!P1 LOP3.LUT R2, RZ, R17, RZ, 0x33, !PT ;  /* 0x00000011ff029212 */ /* 0x000fca00078e33ff */
[--C-:B------:R-:W-:Y:S02]  /*19b70*/  IMAD.MOV R3, RZ, RZ, -R2.reuse ;  /* 0x000000ffff037224 */ /* 0x100fe400078e0a02 */
[----:B------:R-:W-:Y:S02]  /*19b80*/  IMAD.MOV.U32 R18, RZ, RZ, R2 ;  /* 0x000000ffff127224 */ /* 0x000fe400078e0002 */
[----:B------:R-:W-:Y:S01]  /*19b90*/  IMAD R17, R17, R3, R0 ;  /* 0x0000000311117224 */ /* 0x000fe200078e0200 */
[----:B------:R-:W-:Y:S06]  /*19ba0*/  BRA `(.L_x_646) ;  /* 0x00000000001c7947 */ /* 0x000fec0003800000 */
.L_x_638:
[----:B------:R-:W-:Y:S01]  /*19bb0*/  UMOV UR4, URZ ;  /* 0x0000003f00047c82 */ /* 0x000fe20008000000 */
[----:B------:R-:W-:Y:S01]  /*19bc0*/  UMOV UR5, URZ ;  /* 0x0000003f00057c82 */ /* 0x000fe20008000000 */
[----:B------:R-:W-:Y:S01]  /*19bd0*/  ULDC UR6, c[0x0][0xc3c] ;  /* 0x00030f0000067ab9 */ /* 0x000fe20000000800 */
[----:B------:R-:W-:Y:S02]  /*19be0*/  IMAD.MOV.U32 R16, RZ, RZ, R0 ;  /* 0x000000ffff107224 */ /* 0x000fe400078e0000 */
[----:B-----5:R-:W-:Y:S02]  /*19bf0*/  IMAD.U32 R17, RZ, RZ, UR4 ;  /* 0x00000004ff117e24 */ /* 0x020fe4000f8e00ff */
[----:B------:R-:W-:Y:S02]  /*19c00*/  IMAD.U32 R18, RZ, RZ, UR5 ;  /* 0x00000005ff127e24 */ /* 0x000fe4000f8e00ff */
[----:B------:R-:W-:-:S07]  /*19c10*/  IMAD.U32 R19, RZ, RZ, UR6 ;  /* 0x00000006ff137e24 */ /* 0x000fce000f8e00ff */
.L_x_646:
        /* <DEDUP_REMOVED lines=10> */
.L_x_635:
[----:B------:R-:W-:Y:S02]  /*19cc0*/  ULDC UR4, c[0x0][0xc3c] ;  /* 0x00030f0000047ab9 */ /* 0x000fe40000000800 */
[----:B---3--:R-:W-:-:S13]  /*19cd0*/  ISETP.GE.AND P0, PT, R19, UR4, PT ;  /* 0x0000000413007c0c */ /* 0x008fda000bf06270 */
[----:B------:R-:W-:Y:S05]  /*19ce0*/  @!P0 BRA `(.L_x_647) ;  /* 0xffffffa400808947 */ /* 0x000fea000383ffff */
[----:B------:R-:W-:Y:S05]  /*19cf0*/  BSYNC B8 ;  /* 0x0000000000087941 */ /* 0x000fea0003800000 */
.L_x_546:
[----:B------:R-:W3:Y:S01]  /*19d00*/  LDL.LU R0, [R1+0x40] ;  /* 0x0000400001007983 */ /* 0x000ee20000300800 */
[----:B------:R-:W-:Y:S01]  /*19d10*/  BSSY B0, `(.L_x_648) ;  /* 0x000000b000007945 */ /* 0x000fe20003800000 */
[----:B0-----:R-:W0:Y:S01]  /*19d20*/  S2R R5, SR_CgaCtaId ;  /* 0x0000000000057919 */ /* 0x001e220000008800 */
[----:B---3--:R-:W-:-:S05]  /*19d30*/  VIADD R0, R0, 0x1 ;  /* 0x0000000100007836 */ /* 0x008fca0000000000 */
[----:B------:R-:W-:-:S04]  /*19d40*/  LEA.HI R2, R0, R0, RZ, 0x1 ;  /* 0x0000000000027211 */ /* 0x000fc800078f08ff */
[----:B------:R-:W-:Y:S02]  /*19d50*/  LOP3.LUT R3, R2, 0xfffffffe, RZ, 0xc0, !PT ;  /* 0xfffffffe02037812 */ /* 0x000fe400078ec0ff */
[----:B------:R-:W-:-:S03]  /*19d60*/  MOV R2, 0x400 ;  /* 0x0000040000027802 */ /* 0x000fc60000000f00 */
[----:B------:R-:W-:Y:S01]  /*19d70*/  IMAD.IADD R0, R0, 0x1, -R3 ;  /* 0x0000000100007824 */ /* 0x000fe200078e0a03 */
[----:B0-----:R-:W-:-:S04]  /*19d80*/  LEA R5, R5, R2, 0x18 ;  /* 0x0000000205057211 */ /* 0x001fc800078ec0ff */
[----:B------:R-:W-:-:S04]  /*19d90*/  SHF.L.U32 R0, R0, 0x1f, RZ ;  /* 0x0000001f00007819 */ /* 0x000fc800000006ff */
[----:B------:R-:W0:Y:S02]  /*19da0*/  SYNCS.PHASECHK.TRANS64.TRYWAIT P0, [R5+URZ+0x2d820], R0 ;  /* 0x02d82000050075a7 */ /* 0x000e24000800017f */
[----:B0-----:R-:W-:Y:S05]  /*19db0*/  @!P0 BRA `(.L_x_649) ;  /* 0x0000003c00548947 */ /* 0x001fea0003800000 */
.L_x_794:
[----:B------:R-:W-:Y:S05]  /*19dc0*/  BSYNC B0 ;  /* 0x0000000000007941 */ /* 0x000fea0003800000 */
.L_x_648:
[----:B------:R-:W-:-:S03]  /*19dd0*/  UMOV UR4, 0xffffffff ;  /* 0xffffffff00047882 */ /* 0x000fc60000000000 */
[----:B------:R-:W-:Y:S05]  /*19de0*/  BRA.DIV UR4, `(.L_x_650) ;  /* 0x0000003e045c7947 */ /* 0x000fea000b800000 */
[----:B0-----:R-:W0:Y:S02]  /*19df0*/  S2R R0, SR_TID.X ;  /* 0x0000000000007919 */ /* 0x001e240000002100 */
[----:B0-----:R-:W-:-:S04]  /*19e00*/  SHF.R.U32.HI R0, RZ, 0x5, R0 ;  /* 0x00000005ff007819 */ /* 0x001fc80000011600 */
[----:B------:R-:W-:-:S05]  /*19e10*/  LOP3.LUT R0, R0, 0x3, RZ, 0xc0, !PT ;  /* 0x0000000300007812 */ /* 0x000fca00078ec0ff */
[----:B------:R0:W3:Y:S02]  /*19e20*/  SHFL.IDX PT, R14, R0, RZ, 0x1f ;  /* 0x00001fff000e7589 */ /* 0x0000e400000e0000 */
.L_x_797:
[----:B---3--:R-:W-:-:S13]  /*19e30*/  ISETP.NE.AND P0, PT, R14, RZ, PT ;  /* 0x000000ff0e00720c */ /* 0x008fda0003f05270 */
[----:B------:R-:W-:Y:S05]  /*19e40*/  @P0 BRA `(.L_x_394) ;  /* 0x0000000000900947 */ /* 0x000fea0003800000 */
[----:B------:R-:W-:-:S03]  /*19e50*/  UMOV UR4, 0xffffffff ;  /* 0xffffffff00047882 */ /* 0x000fc60000000000 */
[----:B------:R-:W-:Y:S05]  /*19e60*/  BRA.DIV UR4, `(.L_x_651) ;  /* 0x0000003e04707947 */ /* 0x000fea000b800000 */
[----:B------:R-:W-:-:S13]  /*19e70*/  ELECT P6, URZ, PT ;  /* 0x00000000003f782f */ /* 0x000fda00038c0000 */
.L_x_800:
[----:B------:R-:W-:Y:S05]  /*19e80*/  @!P6 BRA `(.L_x_394) ;  /* 0x000000000080e947 */ /* 0x000fea0003800000 */
[----:B------:R-:W-:-:S06]  /*19e90*/  ULOP3.LUT UR4, UR36, 0x2, URZ, 0xfc, !UPT ;  /* 0x0000000224047892 */ /* 0x000fcc000f8efc3f */
[----:B0-----:R-:W-:-:S05]  /*19ea0*/  IMAD.U32 R0, RZ, RZ, UR4 ;  /* 0x00000004ff007e24 */ /* 0x001fca000f8e00ff */
[----:B------:R-:W-:-:S13]  /*19eb0*/  ISETP.NE.AND P0, PT, R0, 0x3, PT ;  /* 0x000000030000780c */ /* 0x000fda0003f05270 */
[----:B------:R-:W-:Y:S05]  /*19ec0*/  @!P0 BRA `(.L_x_652) ;  /* 0x0000000000048947 */ /* 0x000fea0003800000 */
[----:B------:R-:W-:Y:S01]  /*19ed0*/  BPT.TRAP 0x1 ;  /* 0x000000040000795c */ /* 0x000fe20000300000 */
.L_x_652:
[----:B------:R-:W3:Y:S01]  /*19ee0*/  LDL R0, [R1] ;  /* 0x0000000001007983 */ /* 0x000ee20000100800 */
[C---:B------:R-:W-:Y:S02]  /*19ef0*/  IMAD R3, R26.reuse, 0x8, R5 ;  /* 0x000000081a037824 */ /* 0x040fe400078e0205 */
[----:B------:R-:W-:-:S05]  /*19f00*/  VIADD R26, R26, 0x1 ;  /* 0x000000011a1a7836 */ /* 0x000fca0000000000 */
[----:B------:R-:W-:Y:S02]  /*19f10*/  ISETP.NE.AND P2, PT, R26, 0x2, PT ;  /* 0x000000021a00780c */ /* 0x000fe40003f45270 */
[----:B---3--:R-:W-:Y:S02]  /*19f20*/  SHF.L.U32 R2, R0, 0x1f, RZ ;  /* 0x0000001f00027819 */ /* 0x008fe400000006ff */
[----:B------:R-:W-:Y:S02]  /*19f30*/  SEL R0, RZ, 0x1, P2 ;  /* 0x00000001ff007807 */ /* 0x000fe40001000000 */
[----:B------:R-:W0:Y:S02]  /*19f40*/  SYNCS.PHASECHK.TRANS64.TRYWAIT P1, [R3+URZ+0x2d840], R2 ;  /* 0x02d84002030075a7 */ /* 0x000e24000802017f */
[----:B0-----:R-:W-:Y:S05]  /*19f50*/  @!P1 BRA `(.L_x_653) ;  /* 0x0000003c00549947 */ /* 0x001fea0003800000 */
.L_x_801:
[----:B------:R-:W3:Y:S01]  /*19f60*/  LDL.LU R4, [R1] ;  /* 0x0000000001047983 */ /* 0x000ee20000300800 */
[----:B------:R-:W-:Y:S02]  /*19f70*/  SEL R26, R26, RZ, P2 ;  /* 0x000000ff1a1a7207 */ /* 0x000fe40001000000 */
[----:B---3--:R-:W-:Y:S01]  /*19f80*/  LOP3.LUT R0, R4, R0, RZ, 0x3c, !PT ;  /* 0x0000000004007212 */ /* 0x008fe200078e3cff */
[----:B------:R-:W-:Y:S06]  /*19f90*/  @!P0 BRA `(.L_x_654) ;  /* 0x0000000000048947 */ /* 0x000fec0003800000 */
[----:B------:R-:W-:Y:S01]  /*19fa0*/  BPT.TRAP 0x1 ;  /* 0x000000040000795c */ /* 0x000fe20000300000 */
.L_x_654:
[----:B------:R-:W-:Y:S01]  /*19fb0*/  IMAD R5, R26, 0x8, R5 ;  /* 0x000000081a057824 */ /* 0x000fe200078e0205 */
[----:B------:R-:W-:-:S04]  /*19fc0*/  SHF.L.U32 R0, R0, 0x1f, RZ ;  /* 0x0000001f00007819 */ /* 0x000fc800000006ff */
[----:B------:R-:W3:Y:S02]  /*19fd0*/  SYNCS.PHASECHK.TRANS64.TRYWAIT P1, [R5+URZ+0x2d840], R0 ;  /* 0x02d84000050075a7 */ /* 0x000ee4000802017f */
[----:B---3--:R-:W-:Y:S05]  /*19fe0*/  @!P1 BRA `(.L_x_655) ;  /* 0x0000003c00449947 */ /* 0x008fea0003800000 */
.L_x_802:
[----:B------:R-:W-:Y:S05]  /*19ff0*/  @!P0 BRA `(.L_x_656) ;  /* 0x0000000000048947 */ /* 0x000fea0003800000 */
[----:B------:R-:W-:Y:S01]  /*1a000*/  BPT.TRAP 0x1 ;  /* 0x000000040000795c */ /* 0x000fe20000300000 */
.L_x_656:
[----:B------:R-:W5:Y:S02]  /*1a010*/  SYNCS.PHASECHK.TRANS64.TRYWAIT P1, [R3+URZ+0x2d860], R2 ;  /* 0x02d86002030075a7 */ /* 0x000f64000802017f */
[----:B-----5:R-:W-:Y:S05]  /*1a020*/  @!P1 BRA `(.L_x_657) ;  /* 0x0000003c00489947 */ /* 0x020fea0003800000 */
.L_x_803:
[----:B------:R-:W-:Y:S05]  /*1a030*/  @!P0 BRA `(.L_x_658) ;  /* 0x0000000000048947 */ /* 0x000fea0003800000 */
[----:B------:R-:W-:Y:S01]  /*1a040*/  BPT.TRAP 0x1 ;  /* 0x000000040000795c */ /* 0x000fe20000300000 */
.L_x_658:
[----:B------:R0:W0:Y:S02]  /*1a050*/  SYNCS.PHASECHK.TRANS64.TRYWAIT P0, [R5+URZ+0x2d860], R0 ;  /* 0x02d86000050075a7 */ /* 0x000024000800017f */
[----:B0-----:R-:W-:Y:S05]  /*1a060*/  @!P0 NANOSLEEP.SYNCS 0x989680 ;  /* 0x009896800000895d */ /* 0x001fea0003900000 */
[----:B------:R-:W0:Y:S02]  /*1a070*/  @!P0 SYNCS.PHASECHK.TRANS64 P0, [R5+URZ+0x2d860], R0 ;  /* 0x02d86000050085a7 */ /* 0x000e24000800007f */
[----:B0-----:R-:W-:Y:S05]  /*1a080*/  @!P0 BRA `(.L_x_658) ;  /* 0xfffffffc00f08947 */ /* 0x001fea000383ffff */
.L_x_394:
[----:B------:R-:W-:Y:S05]  /*1a090*/  BSYNC B9 ;  /* 0x0000000000097941 */ /* 0x000fea0003800000 */
.L_x_391:
[----:B------:R-:W-:Y:S05]  /*1a0a0*/  EXIT ;  /* 0x000000000000794d */ /* 0x000fea0003800000 */
.L_x_410:
[----:B0-----:R0:W1:Y:S02]  /*1a0b0*/  SYNCS.PHASECHK.TRANS64.TRYWAIT P4, [R60+URZ+0x2d890], R81 ;  /* 0x02d890513c0075a7 */ /* 0x001064000808017f */
[----:B-1----:R-:W-:Y:S05]  /*1a0c0*/  @!P4 NANOSLEEP.SYNCS 0x989680 ;  /* 0x009896800000c95d */ /* 0x002fea0003900000 */
[----:B------:R-:W1:Y:S02]  /*1a0d0*/  @!P4 SYNCS.PHASECHK.TRANS64 P4, [R60+URZ+0x2d890], R81 ;  /* 0x02d890513c00c5a7 */ /* 0x000e64000808007f */
[----:B-1----:R-:W-:Y:S05]  /*1a0e0*/  @!P4 BRA `(.L_x_410) ;  /* 0xfffffffc00f0c947 */ /* 0x002fea000383ffff */
[----:B------:R-:W-:Y:S05]  /*1a0f0*/  BRA `(.L_x_659) ;  /* 0xfffffe9000307947 */ /* 0x000fea000383ffff */
.L_x_411:
[----:B------:R-:W-:Y:S01]  /*1a100*/  BSSY B1, `(.L_x_660) ;  /* 0x0000008000017945 */ /* 0x000fe20003800000 */
[----:B------:R-:W-:Y:S02]  /*1a110*/  IMAD.MOV.U32 R13, RZ, RZ, R57 ;  /* 0x000000ffff0d7224 */ /* 0x000fe400078e0039 */
[----:B------:R-:W-:Y:S02]  /*1a120*/  IMAD.MOV.U32 R12, RZ, RZ, RZ ;  /* 0x000000ffff0c7224 */ /* 0x000fe400078e00ff */
[----:B------:R-:W-:Y:S02]  /*1a130*/  IMAD.MOV.U32 R11, RZ, RZ, 0x1e1f ;  /* 0x00001e1fff0b7424 */ /* 0x000fe400078e00ff */
[----:B------:R-:W-:-:S07]  /*1a140*/  IMAD.MOV.U32 R15, RZ, RZ, -0x1 ;  /* 0xffffffffff0f7424 */ /* 0x000fce00078e00ff */
[----:B0-----:R-:W-:Y:S05]  /*1a150*/  WARPSYNC.COLLECTIVE R15, `(.L_x_661) ;  /* 0x000000000f087348 */ /* 0x001fea0003c00000 */
[----:B------:R1:W2:Y:S02]  /*1a160*/  SHFL.IDX P6, R14, R13, R12, R11 ;  /* 0x0000000c0d0e7389 */ /* 0x0002a400000c000b */
[----:B012---:R-:W-:Y:S01]  /*1a170*/  ENDCOLLECTIVE ;  /* 0x000000000000791b */ /* 0x007fe20003800000 */
.L_x_661:
[----:B------:R-:W-:Y:S05]  /*1a180*/  BSYNC B1 ;  /* 0x0000000000017941 */ /* 0x000fea0003800000 */
.L_x_660:
[----:B------:R-:W-:Y:S02]  /*1a190*/  IMAD.MOV.U32 R13, RZ, RZ, R56 ;  /* 0x000000ffff0d7224 */ /* 0x000fe400078e0038 */
[----:B------:R-:W-:Y:S02]  /*1a1a0*/  IMAD.MOV.U32 R12, RZ, RZ, RZ ;  /* 0x000000ffff0c7224 */ /* 0x000fe400078e00ff */
[----:B------:R-:W-:Y:S02]  /*1a1b0*/  IMAD.MOV.U32 R11, RZ, RZ, 0x1e1f ;  /* 0x00001e1fff0b7424 */ /* 0x000fe400078e00ff */
[----:B------:R-:W-:Y:S02]  /*1a1c0*/  IMAD.MOV.U32 R15, RZ, RZ, -0x1 ;  /* 0xffffffffff0f7424 */ /* 0x000fe400078e00ff */
[----:B------:R-:W-:-:S07]  /*1a1d0*/  IMAD.MOV.U32 R57, RZ, RZ, R14 ;  /* 0x000000ffff397224 */ /* 0x000fce00078e000e */
[----:B------:R-:W-:Y:S05]  /*1a1e0*/  WARPSYNC.COLLECTIVE R15, `(.L_x_662) ;  /* 0x000000000f087348 */ /* 0x000fea0003c00000 */
[----:B------:R0:W1:Y:S02]  /*1a1f0*/  SHFL.IDX P6, R14, R13, R12, R11 ;  /* 0x0000000c0d0e7389 */ /* 0x00006400000c000b */
[----:B01----:R-:W-:Y:S01]  /*1a200*/  ENDCOLLECTIVE ;  /* 0x000000000000791b */ /* 0x003fe20003800000 */
.L_x_662:
[----:B------:R-:W-:Y:S01]  /*1a210*/  IMAD.MOV.U32 R56, RZ, RZ, R14 ;  /* 0x000000ffff387224 */ /* 0x000fe200078e000e */
[----:B------:R-:W-:Y:S06]  /*1a220*/  BRA `(.L_x_663) ;  /* 0xfffffe8c00f87947 */ /* 0x000fec000383ffff */
.L_x_439:
[----:B0-----:R0:W1:Y:S02]  /*1a230*/  SYNCS.PHASECHK.TRANS64.TRYWAIT P4, [R60+URZ+0x2d890], R81 ;  /* 0x02d890513c0075a7 */ /* 0x001064000808017f */
[----:B-1----:R-:W-:Y:S05]  /*1a240*/  @!P4 NANOSLEEP.SYNCS 0x989680 ;  /* 0x009896800000c95d */ /* 0x002fea0003900000 */
[----:B------:R-:W1:Y:S02]  /*1a250*/  @!P4 SYNCS.PHASECHK.TRANS64 P4, [R60+URZ+0x2d890], R81 ;  /* 0x02d890513c00c5a7 */ /* 0x000e64000808007f */
[----:B-1----:R-:W-:Y:S05]  /*1a260*/  @!P4 BRA `(.L_x_439) ;  /* 0xfffffffc00f0c947 */ /* 0x002fea000383ffff */
[----:B------:R-:W-:Y:S05]  /*1a270*/  BRA `(.L_x_664) ;  /* 0xfffffea800c87947 */ /* 0x000fea000383ffff */
.L_x_440:
[----:B------:R-:W-:Y:S01]  /*1a280*/  BSSY B1, `(.L_x_665) ;  /* 0x0000008000017945 */ /* 0x000fe20003800000 */
[----:B------:R-:W-:Y:S01]  /*1a290*/  IMAD.MOV.U32 R13, RZ, RZ, R57 ;  /* 0x000000ffff0d7224 */ /* 0x000fe200078e0039 */
[----:B------:R-:W-:Y:S01]  /*1a2a0*/  MOV R15, 0xffffffff ;  /* 0xffffffff000f7802 */ /* 0x000fe20000000f00 */
[----:B------:R-:W-:Y:S02]  /*1a2b0*/  IMAD.MOV.U32 R12, RZ, RZ, RZ ;  /* 0x000000ffff0c7224 */ /* 0x000fe400078e00ff */
[----:B------:R-:W-:-:S07]  /*1a2c0*/  IMAD.MOV.U32 R11, RZ, RZ, 0x1e1f ;  /* 0x00001e1fff0b7424 */ /* 0x000fce00078e00ff */
[----:B0-----:R-:W-:Y:S05]  /*1a2d0*/  WARPSYNC.COLLECTIVE R15, `(.L_x_666) ;  /* 0x000000000f087348 */ /* 0x001fea0003c00000 */
[----:B------:R1:W2:Y:S02]  /*1a2e0*/  SHFL.IDX P6, R14, R13, R12, R11 ;  /* 0x0000000c0d0e7389 */ /* 0x0002a400000c000b */
[----:B012---:R-:W-:Y:S01]  /*1a2f0*/  ENDCOLLECTIVE ;  /* 0x000000000000791b */ /* 0x007fe20003800000 */
.L_x_666:
[----:B------:R-:W-:Y:S05]  /*1a300*/  BSYNC B1 ;  /* 0x0000000000017941 */ /* 0x000fea0003800000 */
.L_x_665:
        /* <DEDUP_REMOVED lines=8> */
.L_x_667:
[----:B------:R-:W-:Y:S01]  /*1a390*/  IMAD.MOV.U32 R86, RZ, RZ, R14 ;  /* 0x000000ffff567224 */ /* 0x000fe200078e000e */
[----:B------:R-:W-:Y:S06]  /*1a3a0*/  BRA `(.L_x_668) ;  /* 0xfffffea800907947 */ /* 0x000fec000383ffff */
.L_x_453:
[----:B0-----:R0:W1:Y:S02]  /*1a3b0*/  SYNCS.PHASECHK.TRANS64.TRYWAIT P3, [R60+URZ+0x2d890], R81 ;  /* 0x02d890513c0075a7 */ /* 0x001064000806017f */
[----:B-1----:R-:W-:Y:S05]  /*1a3c0*/  @!P3 NANOSLEEP.SYNCS 0x989680 ;  /* 0x009896800000b95d */ /* 0x002fea0003900000 */
[----:B------:R-:W1:Y:S02]  /*1a3d0*/  @!P3 SYNCS.PHASECHK.TRANS64 P3, [R60+URZ+0x2d890], R81 ;  /* 0x02d890513c00b5a7 */ /* 0x000e64000806007f */
[----:B-1----:R-:W-:Y:S05]  /*1a3e0*/  @!P3 BRA `(.L_x_453) ;  /* 0xfffffffc00f0b947 */ /* 0x002fea000383ffff */
[----:B------:R-:W-:Y:S05]  /*1a3f0*/  BRA `(.L_x_669) ;  /* 0xfffffec000987947 */ /* 0x000fea000383ffff */
.L_x_454:
[----:B------:R-:W-:Y:S01]  /*1a400*/  BSSY B1, `(.L_x_670) ;  /* 0x0000007000017945 */ /* 0x000fe20003800000 */
[----:B------:R-:W-:Y:S02]  /*1a410*/  IMAD.MOV.U32 R12, RZ, RZ, RZ ;  /* 0x000000ffff0c7224 */ /* 0x000fe400078e00ff */
[----:B------:R-:W-:Y:S02]  /*1a420*/  IMAD.MOV.U32 R11, RZ, RZ, 0x1e1f ;  /* 0x00001e1fff0b7424 */ /* 0x000fe400078e00ff */
[----:B------:R-:W-:-:S07]  /*1a430*/  IMAD.MOV.U32 R15, RZ, RZ, -0x1 ;  /* 0xffffffffff0f7424 */ /* 0x000fce00078e00ff */
[----:B0-----:R-:W-:Y:S05]  /*1a440*/  WARPSYNC.COLLECTIVE R15, `(.L_x_671) ;  /* 0x000000000f087348 */ /* 0x001fea0003c00000 */
[----:B------:R1:W2:Y:S02]  /*1a450*/  SHFL.IDX P6, R14, R13, R12, R11 ;  /* 0x0000000c0d0e7389 */ /* 0x0002a400000c000b */
[----:B012---:R-:W-:Y:S01]  /*1a460*/  ENDCOLLECTIVE ;  /* 0x000000000000791b */ /* 0x007fe20003800000 */
.L_x_671:
[----:B------:R-:W-:Y:S05]  /*1a470*/  BSYNC B1 ;  /* 0x0000000000017941 */ /* 0x000fea0003800000 */
.L_x_670:
        /* <DEDUP_REMOVED lines=8> */
.L_x_672:
[----:B------:R-:W-:Y:S01]  /*1a500*/  IMAD.MOV.U32 R38, RZ, RZ, R14 ;  /* 0x000000ffff267224 */ /* 0x000fe200078e000e */
[----:B------:R-:W-:Y:S06]  /*1a510*/  BRA `(.L_x_673) ;  /* 0xfffffec000bc7947 */ /* 0x000fec000383ffff */
.L_x_458:
[----:B------:R0:W0:Y:S02]  /*1a520*/  SYNCS.PHASECHK.TRANS64.TRYWAIT P2, [R60+URZ+0x2d8b0], R81 ;  /* 0x02d8b0513c0075a7 */ /* 0x000024000804017f */
[----:B0-----:R-:W-:Y:S05]  /*1a530*/  @!P2 NANOSLEEP.SYNCS 0x989680 ;  /* 0x009896800000a95d */ /* 0x001fea0003900000 */
[----:B------:R-:W0:Y:S02]  /*1a540*/  @!P2 SYNCS.PHASECHK.TRANS64 P2, [R60+URZ+0x2d8b0], R81 ;  /* 0x02d8b0513c00a5a7 */ /* 0x000e24000804007f */
[----:B0-----:R-:W-:Y:S05]  /*1a550*/  @!P2 BRA `(.L_x_458) ;  /* 0xfffffffc00f0a947 */ /* 0x001fea000383ffff */
[----:B------:R-:W-:Y:S05]  /*1a560*/  BRA `(.L_x_674) ;  /* 0xfffffec400987947 */ /* 0x000fea000383ffff */
.L_x_464:
[----:B------:R-:W0:Y:S01]  /*1a570*/  S2R R4, SR_TID.X ;  /* 0x0000000000047919 */ /* 0x000e220000002100 */
[----:B------:R-:W-:Y:S01]  /*1a580*/  BSSY B0, `(.L_x_675) ;  /* 0x000000c000007945 */ /* 0x000fe20003800000 */
[----:B------:R-:W-:Y:S02]  /*1a590*/  IMAD.MOV.U32 R12, RZ, RZ, RZ ;  /* 0x000000ffff0c7224 */ /* 0x000fe400078e00ff */
[----:B------:R-:W-:Y:S02]  /*1a5a0*/  IMAD.MOV.U32 R11, RZ, RZ, 0x1f ;  /* 0x0000001fff0b7424 */ /* 0x000fe400078e00ff */
[----:B------:R-:W-:Y:S02]  /*1a5b0*/  IMAD.MOV.U32 R15, RZ, RZ, -0x1 ;  /* 0xffffffffff0f7424 */ /* 0x000fe400078e00ff */
[----:B0-----:R-:W-:-:S05]  /*1a5c0*/  VIADD R5, R4, 0xffffff80 ;  /* 0xffffff8004057836 */ /* 0x001fca0000000000 */
[----:B------:R-:W-:-:S04]  /*1a5d0*/  SHF.R.S32.HI R4, RZ, 0x1f, R5 ;  /* 0x0000001fff047819 */ /* 0x000fc80000011405 */
[----:B------:R-:W-:-:S04]  /*1a5e0*/  LEA.HI R4, R4, R5, RZ, 0x7 ;  /* 0x0000000504047211 */ /* 0x000fc800078f38ff */
[----:B------:R-:W-:-:S05]  /*1a5f0*/  SHF.R.S32.HI R4, RZ, 0x7, R4 ;  /* 0x00000007ff047819 */ /* 0x000fca0000011404 */
[----:B------:R-:W-:-:S07]  /*1a600*/  IMAD.MOV.U32 R13, RZ, RZ, R4 ;  /* 0x000000ffff0d7224 */ /* 0x000fce00078e0004 */
[----:B-----5:R-:W-:Y:S05]  /*1a610*/  WARPSYNC.COLLECTIVE R15, `(.L_x_676) ;  /* 0x000000000f087348 */ /* 0x020fea0003c00000 */
[----:B------:R0:W1:Y:S02]  /*1a620*/  SHFL.IDX P6, R14, R13, R12, R11 ;  /* 0x0000000c0d0e7389 */ /* 0x00006400000c000b */
[----:B01---5:R-:W-:Y:S01]  /*1a630*/  ENDCOLLECTIVE ;  /* 0x000000000000791b */ /* 0x023fe20003800000 */
.L_x_676:
[----:B------:R-:W-:Y:S05]  /*1a640*/  BSYNC B0 ;  /* 0x0000000000007941 */ /* 0x000fea0003800000 */
.L_x_675:
[----:B------:R0:W-:Y:S01]  /*1a650*/  STL [R1+0x6c], R14 ;  /* 0x00006c0e01007387 */ /* 0x0001e20000100800 */
[----:B------:R-:W-:Y:S05]  /*1a660*/  BRA `(.L_x_677) ;  /* 0xfffffecc00547947 */ /* 0x000fea000383ffff */
.L_x_475:
[----:B------:R-:W-:Y:S01]  /*1a670*/  BSSY B1, `(.L_x_678) ;  /* 0x0000008000017945 */ /* 0x000fe20003800000 */
[----:B------:R-:W-:Y:S02]  /*1a680*/  IMAD.MOV.U32 R13, RZ, RZ, R25 ;  /* 0x000000ffff0d7224 */ /* 0x000fe400078e0019 */
[----:B------:R-:W-:Y:S02]  /*1a690*/  IMAD.MOV.U32 R12, RZ, RZ, RZ ;  /* 0x000000ffff0c7224 */ /* 0x000fe400078e00ff */
[----:B------:R-:W-:Y:S02]  /*1a6a0*/  IMAD.MOV.U32 R11, RZ, RZ, 0x1e1f ;  /* 0x00001e1fff0b7424 */ /* 0x000fe400078e00ff */
[----:B------:R-:W-:-:S07]  /*1a6b0*/  IMAD.MOV.U32 R15, RZ, RZ, -0x1 ;  /* 0xffffffffff0f7424 */ /* 0x000fce00078e00ff */
[----:B0-----:R-:W-:Y:S05]  /*1a6c0*/  WARPSYNC.COLLECTIVE R15, `(.L_x_679) ;  /* 0x000000000f087348 */ /* 0x001fea0003c00000 */
[----:B0-----:R0:W1:Y:S02]  /*1a6d0*/  SHFL.IDX P6, R14, R13, R12, R11 ;  /* 0x0000000c0d0e7389 */ /* 0x00106400000c000b */
[----:B01----:R-:W-:Y:S01]  /*1a6e0*/  ENDCOLLECTIVE ;  /* 0x000000000000791b */ /* 0x003fe20003800000 */
.L_x_679:
[----:B------:R-:W-:Y:S05]  /*1a6f0*/  BSYNC B1 ;  /* 0x0000000000017941 */ /* 0x000fea0003800000 */
.L_x_678:
[----:B------:R-:W-:Y:S01]  /*1a700*/  IMAD.MOV.U32 R13, RZ, RZ, R24 ;  /* 0x000000ffff0d7224 */ /* 0x000fe200078e0018 */
[----:B------:R-:W-:Y:S01]  /*1a710*/  MOV R3, R14 ;  /* 0x0000000e00037202 */ /* 0x000fe20000000f00 */
[----:B------:R-:W-:Y:S02]  /*1a720*/  IMAD.MOV.U32 R12, RZ, RZ, RZ ;  /* 0x000000ffff0c7224 */ /* 0x000fe400078e00ff */
[----:B------:R-:W-:Y:S02]  /*1a730*/  IMAD.MOV.U32 R11, RZ, RZ, 0x1e1f ;  /* 0x00001e1fff0b7424 */ /* 0x000fe400078e00ff */
[----:B------:R-:W-:-:S07]  /*1a740*/  IMAD.MOV.U32 R15, RZ, RZ, -0x1 ;  /* 0xffffffffff0f7424 */ /* 0x000fce00078e00ff */
[----:B------:R-:W-:Y:S05]  /*1a750*/  WARPSYNC.COLLECTIVE R15, `(.L_x_680) ;  /* 0x000000000f087348 */ /* 0x000fea0003c00000 */
[----:B------:R0:W1:Y:S02]  /*1a760*/  SHFL.IDX P6, R14, R13, R12, R11 ;  /* 0x0000000c0d0e7389 */ /* 0x00006400000c000b */
[----:B01----:R-:W-:Y:S01]  /*1a770*/  ENDCOLLECTIVE ;  /* 0x000000000000791b */ /* 0x003fe20003800000 */
.L_x_680:
[----:B------:R-:W-:Y:S02]  /*1a780*/  IMAD.MOV.U32 R13, RZ, RZ, R27 ;  /* 0x000000ffff0d7224 */ /* 0x000fe400078e001b */
[----:B------:R-:W-:-:S07]  /*1a790*/  IMAD.MOV.U32 R0, RZ, RZ, R14 ;  /* 0x000000ffff007224 */ /* 0x000fce00078e000e */
[----:B------:R-:W-:Y:S05]  /*1a7a0*/  WARPSYNC.COLLECTIVE R15, `(.L_x_681) ;  /* 0x000000000f087348 */ /* 0x000fea0003c00000 */
[----:B------:R0:W1:Y:S02]  /*1a7b0*/  SHFL.IDX P6, R14, R13, R12, R11 ;  /* 0x0000000c0d0e7389 */ /* 0x00006400000c000b */
[----:B01----:R-:W-:Y:S01]  /*1a7c0*/  ENDCOLLECTIVE ;  /* 0x000000000000791b */ /* 0x003fe20003800000 */
.L_x_681:
[----:B------:R-:W-:Y:S02]  /*1a7d0*/  IMAD.MOV.U32 R13, RZ, RZ, R26 ;  /* 0x000000ffff0d7224 */ /* 0x000fe400078e001a */
[----:B------:R-:W-:-:S07]  /*1a7e0*/  IMAD.MOV.U32 R5, RZ, RZ, R14 ;  /* 0x000000ffff057224 */ /* 0x000fce00078e000e */
[----:B------:R-:W-:Y:S05]  /*1a7f0*/  WARPSYNC.COLLECTIVE R15, `(.L_x_682) ;  /* 0x000000000f087348 */ /* 0x000fea0003c00000 */
[----:B------:R0:W1:Y:S02]  /*1a800*/  SHFL.IDX P6, R14, R13, R12, R11 ;  /* 0x0000000c0d0e7389 */ /* 0x00006400000c000b */
[----:B01----:R-:W-:Y:S01]  /*1a810*/  ENDCOLLECTIVE ;  /* 0x000000000000791b */ /* 0x003fe20003800000 */
.L_x_682:
[----:B------:R-:W-:Y:S01]  /*1a820*/  IMAD.MOV.U32 R4, RZ, RZ, R14 ;  /* 0x000000ffff047224 */ /* 0x000fe200078e000e */
[----:B------:R-:W-:Y:S06]  /*1a830*/  BRA `(.L_x_683) ;  /* 0xfffffed0005c7947 */ /* 0x000fec000383ffff */
.L_x_479:
[----:B0-----:R0:W1:Y:S02]  /*1a840*/  SYNCS.PHASECHK.TRANS64.TRYWAIT P0, [R2+URZ+0x2d800], R3 ;  /* 0x02d80003020075a7 */ /* 0x001064000800017f */
[----:B-1----:R-:W-:Y:S05]  /*1a850*/  @!P0 NANOSLEEP.SYNCS 0x989680 ;  /* 0x009896800000895d */ /* 0x002fea0003900000 */
[----:B------:R-:W1:Y:S02]  /*1a860*/  @!P0 SYNCS.PHASECHK.TRANS64 P0, [R2+URZ+0x2d800], R3 ;  /* 0x02d80003020085a7 */ /* 0x000e64000800007f */
[----:B-1----:R-:W-:Y:S05]  /*1a870*/  @!P0 BRA `(.L_x_479) ;  /* 0xfffffffc00f08947 */ /* 0x002fea000383ffff */
[----:B------:R-:W-:Y:S05]  /*1a880*/  BRA `(.L_x_684) ;  /* 0xfffffed800947947 */ /* 0x000fea000383ffff */
.L_x_491:
        /* <DEDUP_REMOVED lines=8> */
.L_x_686:
[----:B------:R-:W-:Y:S05]  /*1a910*/  BSYNC B1 ;  /* 0x0000000000017941 */ /* 0x000fea0003800000 */
.L_x_685:
        /* <DEDUP_REMOVED lines=8> */
.L_x_687:
[----:B------:R-:W-:Y:S02]  /*1a9a0*/  IMAD.MOV.U32 R13, RZ, RZ, R27 ;  /* 0x000000ffff0d7224 */ /* 0x000fe400078e001b */
[----:B------:R-:W-:-:S07]  /*1a9b0*/  IMAD.MOV.U32 R0, RZ, RZ, R14 ;  /* 0x000000ffff007224 */ /* 0x000fce00078e000e */
[----:B------:R-:W-:Y:S05]  /*1a9c0*/  WARPSYNC.COLLECTIVE R15, `(.L_x_688) ;  /* 0x000000000f087348 */ /* 0x000fea0003c00000 */
[----:B------:R0:W1:Y:S02]  /*1a9d0*/  SHFL.IDX P6, R14, R13, R12, R11 ;  /* 0x0000000c0d0e7389 */ /* 0x00006400000c000b */
[----:B01----:R-:W-:Y:S01]  /*1a9e0*/  ENDCOLLECTIVE ;  /* 0x000000000000791b */ /* 0x003fe20003800000 */
.L_x_688:
[----:B------:R-:W-:Y:S02]  /*1a9f0*/  IMAD.MOV.U32 R13, RZ, RZ, R26 ;  /* 0x000000ffff0d7224 */ /* 0x000fe400078e001a */
[----:B------:R-:W-:-:S07]  /*1aa00*/  IMAD.MOV.U32 R21, RZ, RZ, R14 ;  /* 0x000000ffff157224 */ /* 0x000fce00078e000e */
[----:B------:R-:W-:Y:S05]  /*1aa10*/  WARPSYNC.COLLECTIVE R15, `(.L_x_689) ;  /* 0x000000000f087348 */ /* 0x000fea0003c00000 */
[----:B------:R0:W1:Y:S02]  /*1aa20*/  SHFL.IDX P6, R14, R13, R12, R11 ;  /* 0x0000000c0d0e7389 */ /* 0x00006400000c000b */
[----:B01----:R-:W-:Y:S01]  /*1aa30*/  ENDCOLLECTIVE ;  /* 0x000000000000791b */ /* 0x003fe20003800000 */
.L_x_689:
[----:B------:R-:W-:Y:S01]  /*1aa40*/  IMAD.MOV.U32 R20, RZ, RZ, R14 ;  /* 0x000000ffff147224 */ /* 0x000fe200078e000e */
[----:B------:R-:W-:Y:S06]  /*1aa50*/  BRA `(.L_x_690) ;  /* 0xfffffeec00247947 */ /* 0x000fec000383ffff */
.L_x_495:
[----:B0-----:R0:W1:Y:S02]  /*1aa60*/  SYNCS.PHASECHK.TRANS64.TRYWAIT P0, [R2+URZ+0x2d800], R3 ;  /* 0x02d80003020075a7 */ /* 0x001064000800017f */
[----:B-1----:R-:W-:Y:S05]  /*1aa70*/  @!P0 NANOSLEEP.SYNCS 0x989680 ;  /* 0x009896800000895d */ /* 0x002fea0003900000 */
[----:B------:R-:W1:Y:S02]  /*1aa80*/  @!P0 SYNCS.PHASECHK.TRANS64 P0, [R2+URZ+0x2d800], R3 ;  /* 0x02d80003020085a7 */ /* 0x000e64000800007f */
[----:B-1----:R-:W-:Y:S05]  /*1aa90*/  @!P0 BRA `(.L_x_495) ;  /* 0xfffffffc00f08947 */ /* 0x002fea000383ffff */
[----:B------:R-:W-:Y:S05]  /*1aaa0*/  BRA `(.L_x_691) ;  /* 0xfffffef000d07947 */ /* 0x000fea000383ffff */
.L_x_503:
[----:B-1----:R1:W3:Y:S02]  /*1aab0*/  SYNCS.PHASECHK.TRANS64.TRYWAIT P1, [R0+URZ+0x2d830], R5 ;  /* 0x02d83005000075a7 */ /* 0x0022e4000802017f */
[----:B---3--:R-:W-:Y:S05]  /*1aac0*/  @!P1 NANOSLEEP.SYNCS 0x989680 ;  /* 0x009896800000995d */ /* 0x008fea0003900000 */
[----:B------:R-:W3:Y:S02]  /*1aad0*/  @!P1 SYNCS.PHASECHK.TRANS64 P1, [R0+URZ+0x2d830], R5 ;  /* 0x02d83005000095a7 */ /* 0x000ee4000802007f */
[----:B---3--:R-:W-:Y:S05]  /*1aae0*/  @!P1 BRA `(.L_x_503) ;  /* 0xfffffffc00f09947 */ /* 0x008fea000383ffff */
[----:B------:R-:W-:Y:S05]  /*1aaf0*/  BRA `(.L_x_502) ;  /* 0xffffff0800607947 */ /* 0x000fea000383ffff */
.L_x_510:
[----:B-1----:R1:W2:Y:S02]  /*1ab00*/  SYNCS.PHASECHK.TRANS64.TRYWAIT P2, [R9+URZ+0x2d830], R6 ;  /* 0x02d83006090075a7 */ /* 0x0022a4000804017f */
[----:B--2---:R-:W-:Y:S05]  /*1ab10*/  @!P2 NANOSLEEP.SYNCS 0x989680 ;  /* 0x009896800000a95d */ /* 0x004fea0003900000 */
[----:B------:R-:W2:Y:S02]  /*1ab20*/  @!P2 SYNCS.PHASECHK.TRANS64 P2, [R9+URZ+0x2d830], R6 ;  /* 0x02d830060900a5a7 */ /* 0x000ea4000804007f */
[----:B--2---:R-:W-:Y:S05]  /*1ab30*/  @!P2 BRA `(.L_x_510) ;  /* 0xfffffffc00f0a947 */ /* 0x004fea000383ffff */
[----:B------:R-:W-:Y:S05]  /*1ab40*/  BRA `(.L_x_509) ;  /* 0xffffff3400a07947 */ /* 0x000fea000383ffff */
.L_x_514:
[----:B-1----:R1:W2:Y:S02]  /*1ab50*/  SYNCS.PHASECHK.TRANS64.TRYWAIT P1, [R9+URZ+0x2d850], R6 ;  /* 0x02d85006090075a7 */ /* 0x0022a4000802017f */
[----:B--2---:R-:W-:Y:S05]  /*1ab60*/  @!P1 NANOSLEEP.SYNCS 0x989680 ;  /* 0x009896800000995d */ /* 0x004fea0003900000 */
[----:B------:R-:W2:Y:S02]  /*1ab70*/  @!P1 SYNCS.PHASECHK.TRANS64 P1, [R9+URZ+0x2d850], R6 ;  /* 0x02d85006090095a7 */ /* 0x000ea4000802007f */
[----:B--2---:R-:W-:Y:S05]  /*1ab80*/  @!P1 BRA `(.L_x_514) ;  /* 0xfffffffc00f09947 */ /* 0x004fea000383ffff */
[----:B------:R-:W-:Y:S05]  /*1ab90*/  BRA `(.L_x_511) ;  /* 0xffffff3800c87947 */ /* 0x000fea000383ffff */
.L_x_521:
[----:B-1----:R1:W2:Y:S02]  /*1aba0*/  SYNCS.PHASECHK.TRANS64.TRYWAIT P1, [R5+URZ+0x2d850], R0 ;  /* 0x02d85000050075a7 */ /* 0x0022a4000802017f */
[----:B--2---:R-:W-:Y:S05]  /*1abb0*/  @!P1 NANOSLEEP.SYNCS 0x989680 ;  /* 0x009896800000995d */ /* 0x004fea0003900000 */
[----:B------:R-:W2:Y:S02]  /*1abc0*/  @!P1 SYNCS.PHASECHK.TRANS64 P1, [R5+URZ+0x2d850], R0 ;  /* 0x02d85000050095a7 */ /* 0x000ea4000802007f */
[----:B--2---:R-:W-:Y:S05]  /*1abd0*/  @!P1 BRA `(.L_x_521) ;  /* 0xfffffffc00f09947 */ /* 0x004fea000383ffff */
[----:B------:R-:W-:Y:S05]  /*1abe0*/  BRA `(.L_x_520) ;  /* 0xffffff6000c07947 */ /* 0x000fea000383ffff */
.L_x_532:
[----:B------:R-:W-:Y:S01]  /*1abf0*/  IMAD.MOV.U32 R13, RZ, RZ, R4 ;  /* 0x000000ffff0d7224 */ /* 0x000fe200078e0004 */
[----:B------:R-:W-:Y:S01]  /*1ac00*/  MOV R12, RZ ;  /* 0x000000ff000c7202 */ /* 0x000fe20000000f00 */
[----:B------:R-:W-:Y:S02]  /*1ac10*/  IMAD.MOV.U32 R11, RZ, RZ, 0x1c1f ;  /* 0x00001c1fff0b7424 */ /* 0x000fe400078e00ff */
[----:B------:R-:W-:-:S07]  /*1ac20*/  IMAD.MOV.U32 R15, RZ, RZ, -0x1 ;  /* 0xffffffffff0f7424 */ /* 0x000fce00078e00ff */
[----:B------:R-:W-:Y:S05]  /*1ac30*/  WARPSYNC.COLLECTIVE R15, `(.L_x_692) ;  /* 0x000000000f087348 */ /* 0x000fea0003c00000 */
[----:B------:R0:W1:Y:S02]  /*1ac40*/  SHFL.IDX P6, R14, R13, R12, R11 ;  /* 0x0000000c0d0e7389 */ /* 0x00006400000c000b */
[----:B01----:R-:W-:Y:S01]  /*1ac50*/  ENDCOLLECTIVE ;  /* 0x000000000000791b */ /* 0x003fe20003800000 */
.L_x_692:
[----:B------:R-:W-:Y:S02]  /*1ac60*/  IMAD.MOV.U32 R13, RZ, RZ, R0 ;  /* 0x000000ffff0d7224 */ /* 0x000fe400078e0000 */
[----:B------:R-:W-:-:S07]  /*1ac70*/  IMAD.MOV.U32 R3, RZ, RZ, R14 ;  /* 0x000000ffff037224 */ /* 0x000fce00078e000e */
[----:B------:R-:W-:Y:S05]  /*1ac80*/  WARPSYNC.COLLECTIVE R15, `(.L_x_693) ;  /* 0x000000000f087348 */ /* 0x000fea0003c00000 */
[----:B------:R0:W1:Y:S02]  /*1ac90*/  SHFL.IDX P6, R14, R13, R12, R11 ;  /* 0x0000000c0d0e7389 */ /* 0x00006400000c000b */
[----:B01----:R-:W-:Y:S01]  /*1aca0*/  ENDCOLLECTIVE ;  /* 0x000000000000791b */ /* 0x003fe20003800000 */
.L_x_693:
[----:B------:R-:W-:Y:S05]  /*1acb0*/  BRA `(.L_x_694) ;  /* 0xffffff8400fc7947 */ /* 0x000fea000383ffff */
.L_x_535:
[----:B------:R-:W-:Y:S01]  /*1acc0*/  BSSY B1, `(.L_x_695) ;  /* 0x0000008000017945 */ /* 0x000fe20003800000 */
[----:B---3--:R-:W-:Y:S02]  /*1acd0*/  IMAD.MOV.U32 R13, RZ, RZ, R4 ;  /* 0x000000ffff0d7224 */ /* 0x008fe400078e0004 */
[----:B------:R-:W-:Y:S02]  /*1ace0*/  IMAD.MOV.U32 R12, RZ, RZ, 0x1 ;  /* 0x00000001ff0c7424 */ /* 0x000fe400078e00ff */
[----:B------:R-:W-:Y:S02]  /*1acf0*/  IMAD.MOV.U32 R11, RZ, RZ, 0x1c1f ;  /* 0x00001c1fff0b7424 */ /* 0x000fe400078e00ff */
[----:B------:R-:W-:-:S07]  /*1ad00*/  IMAD.MOV.U32 R15, RZ, RZ, -0x1 ;  /* 0xffffffffff0f7424 */ /* 0x000fce00078e00ff */
[----:B012---:R-:W-:Y:S05]  /*1ad10*/  WARPSYNC.COLLECTIVE R15, `(.L_x_696) ;  /* 0x000000000f087348 */ /* 0x007fea0003c00000 */
[----:B--2---:R2:W3:Y:S02]  /*1ad20*/  SHFL.IDX P6, R14, R13, R12, R11 ;  /* 0x0000000c0d0e7389 */ /* 0x0044e400000c000b */
[----:B0123--:R-:W-:Y:S01]  /*1ad30*/  ENDCOLLECTIVE ;  /* 0x000000000000791b */ /* 0x00ffe20003800000 */
.L_x_696:
[----:B------:R-:W-:Y:S05]  /*1ad40*/  BSYNC B1 ;  /* 0x0000000000017941 */ /* 0x000fea0003800000 */
.L_x_695:
[----:B------:R-:W-:Y:S02]  /*1ad50*/  IMAD.MOV.U32 R13, RZ, RZ, R0 ;  /* 0x000000ffff0d7224 */ /* 0x000fe400078e0000 */
[----:B------:R-:W-:Y:S02]  /*1ad60*/  IMAD.MOV.U32 R12, RZ, RZ, 0x1 ;  /* 0x00000001ff0c7424 */ /* 0x000fe400078e00ff */
[----:B------:R-:W-:Y:S02]  /*1ad70*/  IMAD.MOV.U32 R11, RZ, RZ, 0x1c1f ;  /* 0x00001c1fff0b7424 */ /* 0x000fe400078e00ff */
[----:B------:R-:W-:Y:S02]  /*1ad80*/  IMAD.MOV.U32 R15, RZ, RZ, -0x1 ;  /* 0xffffffffff0f7424 */ /* 0x000fe400078e00ff */
[----:B------:R-:W-:-:S07]  /*1ad90*/  IMAD.MOV.U32 R3, RZ, RZ, R14 ;  /* 0x000000ffff037224 */ /* 0x000fce00078e000e */
[----:B------:R-:W-:Y:S05]  /*1ada0*/  WARPSYNC.COLLECTIVE R15, `(.L_x_697) ;  /* 0x000000000f087348 */ /* 0x000fea0003c00000 */
[----:B------:R0:W1:Y:S02]  /*1adb0*/  SHFL.IDX P6, R14, R13, R12, R11 ;  /* 0x0000000c0d0e7389 */ /* 0x00006400000c000b */
[----:B01----:R-:W-:Y:S01]  /*1adc0*/  ENDCOLLECTIVE ;  /* 0x000000000000791b */ /* 0x003fe20003800000 */
.L_x_697:
[----:B------:R-:W-:Y:S05]  /*1add0*/  BRA `(.L_x_698) ;  /* 0xffffff8800107947 */ /* 0x000fea000383ffff */
.L_x_552:
[----:B------:R-:W0:Y:S01]  /*1ade0*/  S2R R8, SR_TID.X ;  /* 0x0000000000087919 */ /* 0x000e220000002100 */
[----:B------:R-:W-:Y:S01]  /*1adf0*/  BSSY B1, `(.L_x_699) ;  /* 0x000000a000017945 */ /* 0x000fe20003800000 */
[----:B------:R-:W-:Y:S02]  /*1ae00*/  IMAD.MOV.U32 R12, RZ, RZ, RZ ;  /* 0x000000ffff0c7224 */ /* 0x000fe400078e00ff */
[----:B------:R-:W-:Y:S02]  /*1ae10*/  IMAD.MOV.U32 R11, RZ, RZ, 0x1f ;  /* 0x0000001fff0b7424 */ /* 0x000fe400078e00ff */
[----:B------:R-:W-:Y:S01]  /*1ae20*/  IMAD.MOV.U32 R15, RZ, RZ, -0x1 ;  /* 0xffffffffff0f7424 */ /* 0x000fe200078e00ff */
[----:B0-----:R-:W-:-:S04]  /*1ae30*/  SHF.R.U32.HI R8, RZ, 0x5, R8 ;  /* 0x00000005ff087819 */ /* 0x001fc80000011608 */
[----:B------:R-:W-:-:S05]  /*1ae40*/  LOP3.LUT R8, R8, 0x3, RZ, 0xc0, !PT ;  /* 0x0000000308087812 */ /* 0x000fca00078ec0ff */
[----:B------:R-:W-:-:S07]  /*1ae50*/  IMAD.MOV.U32 R13, RZ, RZ, R8 ;  /* 0x000000ffff0d7224 */ /* 0x000fce00078e0008 */
[----:B------:R-:W-:Y:S05]  /*1ae60*/  WARPSYNC.COLLECTIVE R15, `(.L_x_700) ;  /* 0x000000000f087348 */ /* 0x000fea0003c00000 */
[----:B------:R0:W1:Y:S02]  /*1ae70*/  SHFL.IDX P6, R14, R13, R12, R11 ;  /* 0x0000000c0d0e7389 */ /* 0x00006400000c000b */
[----:B01----:R-:W-:Y:S01]  /*1ae80*/  ENDCOLLECTIVE ;  /* 0x000000000000791b */ /* 0x003fe20003800000 */
.L_x_700:
[----:B------:R-:W-:Y:S05]  /*1ae90*/  BSYNC B1 ;  /* 0x0000000000017941 */ /* 0x000fea0003800000 */
.L_x_699:
[----:B------:R-:W-:Y:S05]  /*1aea0*/  BRA `(.L_x_701) ;  /* 0xffffff9800bc7947 */ /* 0x000fea000383ffff */
.L_x_554:
[----:B------:R-:W-:Y:S01]  /*1aeb0*/  BSSY B1, `(.L_x_702) ;  /* 0x0000006000017945 */ /* 0x000fe20003800000 */
[----:B------:R-:W-:-:S07]  /*1aec0*/  IMAD.MOV.U32 R15, RZ, RZ, -0x1 ;  /* 0xffffffffff0f7424 */ /* 0x000fce00078e00ff */
[----:B0-----:R-:W-:Y:S05]  /*1aed0*/  WARPSYNC.COLLECTIVE R15, `(.L_x_703) ;  /* 0x000000000f0c7348 */ /* 0x001fea0003c00000 */
[----:B------:R-:W-:Y:S02]  /*1aee0*/  ELECT P6, UR62, PT ;  /* 0x00000000003e782f */ /* 0x000fe400038c0000 */
[----:B------:R-:W-:Y:S01]  /*1aef0*/  MOV R14, UR62 ;  /* 0x0000003e000e7c02 */ /* 0x000fe20008000f00 */
[----:B0-----:R-:W-:Y:S10]  /*1af00*/  ENDCOLLECTIVE ;  /* 0x000000000000791b */ /* 0x001ff40003800000 */
.L_x_703:
[----:B------:R-:W-:Y:S05]  /*1af10*/  BSYNC B1 ;  /* 0x0000000000017941 */ /* 0x000fea0003800000 */
.L_x_702:
[----:B------:R-:W-:Y:S05]  /*1af20*/  BRA `(.L_x_553) ;  /* 0xffffff9800b47947 */ /* 0x000fea000383ffff */
.L_x_556:
[----:B0-----:R0:W1:Y:S02]  /*1af30*/  SYNCS.PHASECHK.TRANS64.TRYWAIT P0, [R22+URZ+0x2d820], R5 ;  /* 0x02d82005160075a7 */ /* 0x001064000800017f */
[----:B-1----:R-:W-:Y:S05]  /*1af40*/  @!P0 NANOSLEEP.SYNCS 0x989680 ;  /* 0x009896800000895d */ /* 0x002fea0003900000 */
[----:B------:R-:W1:Y:S02]  /*1af50*/  @!P0 SYNCS.PHASECHK.TRANS64 P0, [R22+URZ+0x2d820], R5 ;  /* 0x02d82005160085a7 */ /* 0x000e64000800007f */
[----:B-1----:R-:W-:Y:S05]  /*1af60*/  @!P0 BRA `(.L_x_556) ;  /* 0xfffffffc00f08947 */ /* 0x002fea000383ffff */
[----:B------:R-:W-:Y:S05]  /*1af70*/  BRA `(.L_x_704) ;  /* 0xffffff9800c47947 */ /* 0x000fea000383ffff */
.L_x_560:
[----:B-1----:R1:W2:Y:S02]  /*1af80*/  SYNCS.PHASECHK.TRANS64.TRYWAIT P0, [R8+URZ+0x2d8a0], R10 ;  /* 0x02d8a00a080075a7 */ /* 0x0022a4000800017f */
[----:B--2---:R-:W-:Y:S05]  /*1af90*/  @!P0 NANOSLEEP.SYNCS 0x989680 ;  /* 0x009896800000895d */ /* 0x004fea0003900000 */
[----:B------:R-:W2:Y:S02]  /*1afa0*/  @!P0 SYNCS.PHASECHK.TRANS64 P0, [R8+URZ+0x2d8a0], R10 ;  /* 0x02d8a00a080085a7 */ /* 0x000ea4000800007f */
[----:B--2---:R-:W-:Y:S05]  /*1afb0*/  @!P0 BRA `(.L_x_560) ;  /* 0xfffffffc00f08947 */ /* 0x004fea000383ffff */
[----:B------:R-:W-:Y:S05]  /*1afc0*/  BRA `(.L_x_705) ;  /* 0xffffff9800e07947 */ /* 0x000fea000383ffff */
.L_x_567:
[----:B0-----:R0:W2:Y:S02]  /*1afd0*/  SYNCS.PHASECHK.TRANS64.TRYWAIT P0, [R8+URZ+0x2d8c0], R10 ;  /* 0x02d8c00a080075a7 */ /* 0x0010a4000800017f */
[----:B--2---:R-:W-:Y:S05]  /*1afe0*/  @!P0 NANOSLEEP.SYNCS 0x989680 ;  /* 0x009896800000895d */ /* 0x004fea0003900000 */
[----:B------:R-:W2:Y:S02]  /*1aff0*/  @!P0 SYNCS.PHASECHK.TRANS64 P0, [R8+URZ+0x2d8c0], R10 ;  /* 0x02d8c00a080085a7 */ /* 0x000ea4000800007f */
[----:B--2---:R-:W-:Y:S05]  /*1b000*/  @!P0 BRA `(.L_x_567) ;  /* 0xfffffffc00f08947 */ /* 0x004fea000383ffff */
[----:B------:R-:W-:Y:S05]  /*1b010*/  BRA `(.L_x_706) ;  /* 0xffffff9c00dc7947 */ /* 0x000fea000383ffff */
.L_x_576:
[----:B0-----:R0:W1:Y:S02]  /*1b020*/  SYNCS.PHASECHK.TRANS64.TRYWAIT P1, [R8+URZ+0x2d8a0], R7 ;  /* 0x02d8a007080075a7 */ /* 0x001064000802017f */
[----:B-1----:R-:W-:Y:S05]  /*1b030*/  @!P1 NANOSLEEP.SYNCS 0x989680 ;  /* 0x009896800000995d */ /* 0x002fea0003900000 */
[----:B------:R-:W1:Y:S02]  /*1b040*/  @!P1 SYNCS.PHASECHK.TRANS64 P1, [R8+URZ+0x2d8a0], R7 ;  /* 0x02d8a007080095a7 */ /* 0x000e64000802007f */
[----:B-1----:R-:W-:Y:S05]  /*1b050*/  @!P1 BRA `(.L_x_576) ;  /* 0xfffffffc00f09947 */ /* 0x002fea000383ffff */
[----:B------:R-:W-:Y:S05]  /*1b060*/  BRA `(.L_x_707) ;  /* 0xffffffa4001c7947 */ /* 0x000fea000383ffff */
.L_x_583:
[----:B-1----:R1:W2:Y:S02]  /*1b070*/  SYNCS.PHASECHK.TRANS64.TRYWAIT P1, [R8+URZ+0x2d8c0], R7 ;  /* 0x02d8c007080075a7 */ /* 0x0022a4000802017f */
[----:B--2---:R-:W-:Y:S05]  /*1b080*/  @!P1 NANOSLEEP.SYNCS 0x989680 ;  /* 0x009896800000995d */ /* 0x004fea0003900000 */
[----:B------:R-:W2:Y:S02]  /*1b090*/  @!P1 SYNCS.PHASECHK.TRANS64 P1, [R8+URZ+0x2d8c0], R7 ;  /* 0x02d8c007080095a7 */ /* 0x000ea4000802007f */
[----:B--2---:R-:W-:Y:S05]  /*1b0a0*/  @!P1 BRA `(.L_x_583) ;  /* 0xfffffffc00f09947 */ /* 0x004fea000383ffff */
[----:B------:R-:W-:Y:S05]  /*1b0b0*/  BRA `(.L_x_708) ;  /* 0xffffffa800147947 */ /* 0x000fea000383ffff */
.L_x_598:
[----:B------:R-:W0:Y:S01]  /*1b0c0*/  S2R R20, SR_TID.X ;  /* 0x0000000000147919 */ /* 0x000e220000002100 */
[----:B------:R-:W-:Y:S01]  /*1b0d0*/  BSSY B0, `(.L_x_709) ;  /* 0x000000a000007945 */ /* 0x000fe20003800000 */
[----:B------:R-:W-:Y:S02]  /*1b0e0*/  IMAD.MOV.U32 R12, RZ, RZ, RZ ;  /* 0x000000ffff0c7224 */ /* 0x000fe400078e00ff */
[----:B------:R-:W-:Y:S01]  /*1b0f0*/  IMAD.MOV.U32 R15, RZ, RZ, -0x1 ;  /* 0xffffffffff0f7424 */ /* 0x000fe200078e00ff */
[----:B0-----:R-:W-:-:S04]  /*1b100*/  SHF.R.U32.HI R11, RZ, 0x5, R20 ;  /* 0x00000005ff0b7819 */ /* 0x001fc80000011614 */
[----:B------:R-:W-:-:S05]  /*1b110*/  LOP3.LUT R11, R11, 0x3, RZ, 0xc0, !PT ;  /* 0x000000030b0b7812 */ /* 0x000fca00078ec0ff */
[----:B------:R-:W-:Y:S02]  /*1b120*/  IMAD.MOV.U32 R13, RZ, RZ, R11 ;  /* 0x000000ffff0d7224 */ /* 0x000fe400078e000b */
[----:B------:R-:W-:-:S07]  /*1b130*/  IMAD.MOV.U32 R11, RZ, RZ, 0x1f ;  /* 0x0000001fff0b7424 */ /* 0x000fce00078e00ff */
[----:B-----5:R-:W-:Y:S05]  /*1b140*/  WARPSYNC.COLLECTIVE R15, `(.L_x_710) ;  /* 0x000000000f087348 */ /* 0x020fea0003c00000 */
[----:B------:R0:W1:Y:S02]  /*1b150*/  SHFL.IDX P6, R14, R13, R12, R11 ;  /* 0x0000000c0d0e7389 */ /* 0x00006400000c000b */
[----:B01---5:R-:W-:Y:S01]  /*1b160*/  ENDCOLLECTIVE ;  /* 0x000000000000791b */ /* 0x023fe20003800000 */
.L_x_710:
[----:B------:R-:W-:Y:S05]  /*1b170*/  BSYNC B0 ;  /* 0x0000000000007941 */ /* 0x000fea0003800000 */
.L_x_709:
[----:B------:R-:W-:Y:S05]  /*1b180*/  BRA `(.L_x_711) ;  /* 0xffffffb400487947 */ /* 0x000fea000383ffff */
.L_x_601:
[----:B-1----:R1:W2:Y:S02]  /*1b190*/  SYNCS.PHASECHK.TRANS64.TRYWAIT P0, [R0+URZ+0x2d840], R5 ;  /* 0x02d84005000075a7 */ /* 0x0022a4000800017f */
[----:B--2---:R-:W-:Y:S05]  /*1b1a0*/  @!P0 NANOSLEEP.SYNCS 0x989680 ;  /* 0x009896800000895d */ /* 0x004fea0003900000 */
[----:B------:R-:W2:Y:S02]  /*1b1b0*/  @!P0 SYNCS.PHASECHK.TRANS64 P0, [R0+URZ+0x2d840], R5 ;  /* 0x02d84005000085a7 */ /* 0x000ea4000800007f */
[----:B--2---:R-:W-:Y:S05]  /*1b1c0*/  @!P0 BRA `(.L_x_601) ;  /* 0xfffffffc00f08947 */ /* 0x004fea000383ffff */
[----:B------:R-:W-:Y:S05]  /*1b1d0*/  BRA `(.L_x_712) ;  /* 0xffffffb400ac7947 */ /* 0x000fea000383ffff */
.L_x_602:
        /* <DEDUP_REMOVED lines=8> */
.L_x_714:
[----:B------:R-:W-:Y:S05]  /*1b260*/  BSYNC B0 ;  /* 0x0000000000007941 */ /* 0x000fea0003800000 */
.L_x_713:
        /* <DEDUP_REMOVED lines=8> */
.L_x_715:
[----:B------:R-:W-:Y:S02]  /*1b2f0*/  IMAD.MOV.U32 R13, RZ, RZ, R7 ;  /* 0x000000ffff0d7224 */ /* 0x000fe400078e0007 */
[----:B------:R-:W-:Y:S02]  /*1b300*/  IMAD.MOV.U32 R12, RZ, RZ, 0x1 ;  /* 0x00000001ff0c7424 */ /* 0x000fe400078e00ff */
[----:B------:R-:W-:-:S07]  /*1b310*/  IMAD.MOV.U32 R4, RZ, RZ, R14 ;  /* 0x000000ffff047224 */ /* 0x000fce00078e000e */
[----:B------:R-:W-:Y:S05]  /*1b320*/  WARPSYNC.COLLECTIVE R15, `(.L_x_716) ;  /* 0x000000000f087348 */ /* 0x000fea0003c00000 */
[----:B------:R0:W1:Y:S02]  /*1b330*/  SHFL.IDX P6, R14, R13, R12, R11 ;  /* 0x0000000c0d0e7389 */ /* 0x00006400000c000b */
[----:B01----:R-:W-:Y:S01]  /*1b340*/  ENDCOLLECTIVE ;  /* 0x000000000000791b */ /* 0x003fe20003800000 */
.L_x_716:
[----:B------:R-:W-:-:S05]  /*1b350*/  @P0 LEA R5, P1, R9, R4, 0x1 ;  /* 0x0000000409050211 */ /* 0x000fca00078208ff */
[----:B------:R-:W-:Y:S01]  /*1b360*/  @P0 IMAD.X R4, RZ, RZ, R6, P1 ;  /* 0x000000ffff040224 */ /* 0x000fe200008e0606 */
[----:B------:R-:W-:Y:S01]  /*1b370*/  ISETP.GE.AND P1, PT, R3, 0x21, PT ;  /* 0x000000210300780c */ /* 0x000fe20003f26270 */
[----:B------:R-:W-:-:S03]  /*1b380*/  @P0 IMAD R6, R8, 0x2, R22 ;  /* 0x0000000208060824 */ /* 0x000fc600078e0216 */
        /* <DEDUP_REMOVED lines=10> */
[----:B0-----:R-:W-:-:S07]  /*1b430*/  IMAD.MOV.U32 R6, RZ, RZ, R14 ;  /* 0x000000ffff067224 */ /* 0x001fce00078e000e */
[----:B------:R-:W-:Y:S05]  /*1b440*/  WARPSYNC.COLLECTIVE R15, `(.L_x_717) ;  /* 0x000000000f087348 */ /* 0x000fea0003c00000 */
[----:B------:R0:W1:Y:S02]  /*1b450*/  SHFL.IDX P6, R14, R13, R12, R11 ;  /* 0x0000000c0d0e7389 */ /* 0x00006400000c000b */
[----:B01----:R-:W-:Y:S01]  /*1b460*/  ENDCOLLECTIVE ;  /* 0x000000000000791b */ /* 0x003fe20003800000 */
.L_x_717:
[----:B------:R-:W-:Y:S02]  /*1b470*/  IMAD.MOV.U32 R13, RZ, RZ, R7 ;  /* 0x000000ffff0d7224 */ /* 0x000fe400078e0007 */
[----:B------:R-:W-:Y:S02]  /*1b480*/  IMAD.MOV.U32 R12, RZ, RZ, 0x2 ;  /* 0x00000002ff0c7424 */ /* 0x000fe400078e00ff */
[----:B------:R-:W-:-:S07]  /*1b490*/  IMAD.MOV.U32 R4, RZ, RZ, R14 ;  /* 0x000000ffff047224 */ /* 0x000fce00078e000e */
[----:B------:R-:W-:Y:S05]  /*1b4a0*/  WARPSYNC.COLLECTIVE R15, `(.L_x_718) ;  /* 0x000000000f087348 */ /* 0x000fea0003c00000 */
[----:B------:R0:W1:Y:S02]  /*1b4b0*/  SHFL.IDX P6, R14, R13, R12, R11 ;  /* 0x0000000c0d0e7389 */ /* 0x00006400000c000b */
[----:B01----:R-:W-:Y:S01]  /*1b4c0*/  ENDCOLLECTIVE ;  /* 0x000000000000791b */ /* 0x003fe20003800000 */
.L_x_718:
[----:B------:R-:W-:-:S05]  /*1b4d0*/  @P1 LEA R5, P0, R9, R4, 0x1 ;  /* 0x0000000409051211 */ /* 0x000fca00078008ff */
[----:B------:R-:W-:Y:S02]  /*1b4e0*/  @P1 IMAD.X R4, RZ, RZ, R6, P0 ;  /* 0x000000ffff041224 */ /* 0x000fe400000e0606 */
        /* <DEDUP_REMOVED lines=16> */
.L_x_719:
[----:B------:R-:W-:Y:S01]  /*1b5f0*/  IMAD.MOV.U32 R13, RZ, RZ, R7 ;  /* 0x000000ffff0d7224 */ /* 0x000fe200078e0007 */
[----:B------:R-:W-:Y:S01]  /*1b600*/  MOV R12, 0x3 ;  /* 0x00000003000c7802 */ /* 0x000fe20000000f00 */
[----:B------:R-:W-:-:S07]  /*1b610*/  IMAD.MOV.U32 R4, RZ, RZ, R14 ;  /* 0x000000ffff047224 */ /* 0x000fce00078e000e */
[----:B------:R-:W-:Y:S05]  /*1b620*/  WARPSYNC.COLLECTIVE R15, `(.L_x_720) ;  /* 0x000000000f087348 */ /* 0x000fea0003c00000 */
[----:B------:R0:W1:Y:S02]  /*1b630*/  SHFL.IDX P6, R14, R13, R12, R11 ;  /* 0x0000000c0d0e7389 */ /* 0x00006400000c000b */
[----:B01----:R-:W-:Y:S01]  /*1b640*/  ENDCOLLECTIVE ;  /* 0x000000000000791b */ /* 0x003fe20003800000 */
.L_x_720:
[----:B------:R-:W-:-:S05]  /*1b650*/  @P1 LEA R5, P0, R9, R4, 0x1 ;  /* 0x0000000409051211 */ /* 0x000fca00078008ff */
[----:B------:R-:W-:Y:S02]  /*1b660*/  @P1 IMAD.X R4, RZ, RZ, R6, P0 ;  /* 0x000000ffff041224 */ /* 0x000fe400000e0606 */
[----:B------:R-:W-:-:S03]  /*1b670*/  @P1 IMAD R6, R8, 0x2, R22 ;  /* 0x0000000208061824 */ /* 0x000fc600078e0216 */
[----:B------:R-:W-:Y:S01]  /*1b680*/  @P1 LOP3.LUT R5, R5, R4, RZ, 0x3c, !PT ;  /* 0x0000000405051212 */ /* 0x000fe200078e3cff */
[----:B------:R-:W-:-:S03]  /*1b690*/  IMAD.MOV.U32 R13, RZ, RZ, R2 ;  /* 0x000000ffff0d7224 */ /* 0x000fc600078e0002 */
[----:B------:R-:W-:-:S04]  /*1b6a0*/  @P1 LOP3.LUT R4, R5, R4, RZ, 0x3c, !PT ;  /* 0x0000000405041212 */ /* 0x000fc800078e3cff */
[----:B------:R-:W-:Y:S01]  /*1b6b0*/  @P1 LOP3.LUT R5, R5, R4, RZ, 0x3c, !PT ;  /* 0x0000000405051212 */ /* 0x000fe200078e3cff */
[----:B------:R-:W-:-:S07]  /*1b6c0*/  IMAD.MOV.U32 R7, RZ, RZ, R14 ;  /* 0x000000ffff077224 */ /* 0x000fce00078e000e */
[----:B------:R-:W-:Y:S05]  /*1b6d0*/  WARPSYNC.COLLECTIVE R15, `(.L_x_721) ;  /* 0x000000000f087348 */ /* 0x000fea0003c00000 */
[----:B------:R0:W1:Y:S02]  /*1b6e0*/  SHFL.IDX P6, R14, R13, R12, R11 ;  /* 0x0000000c0d0e7389 */ /* 0x00006400000c000b */
[----:B01----:R-:W-:Y:S01]  /*1b6f0*/  ENDCOLLECTIVE ;  /* 0x000000000000791b */ /* 0x003fe20003800000 */
.L_x_721:
[----:B------:R-:W-:Y:S01]  /*1b700*/  @!PT LDS RZ, [RZ] ;  /* 0x00000000fffff984 */ /* 0x000fe20000000800 */
[----:B------:R-:W-:Y:S01]  /*1b710*/  @!PT LDS RZ, [RZ] ;  /* 0x00000000fffff984 */ /* 0x000fe20000000800 */
[----:B------:R-:W-:Y:S01]  /*1b720*/  @!PT LDS RZ, [RZ] ;  /* 0x00000000fffff984 */ /* 0x000fe20000000800 */
[----:B------:R1:W-:Y:S04]  /*1b730*/  @P1 LDGSTS.E.BYPASS.LTC128B.128 [R6+0x16400], desc[UR42][R4.64], !P4 ;  /* 0x1640000004061fae */ /* 0x0003e8000e101d6a */
[----:B------:R1:W-:Y:S04]  /*1b740*/  @P1 LDGSTS.E.BYPASS.LTC128B.128 [R6+0x18400], desc[UR42][R4.64+0x40], !P3 ;  /* 0x1840004004061fae */ /* 0x0003e8000d901d6a */
[----:B------:R1:W-:Y:S01]  /*1b750*/  @P1 LDGSTS.E.BYPASS.LTC128B.128 [R6+0x1a400], desc[UR42][R4.64+0x80], !P2 ;  /* 0x1a40008004061fae */ /* 0x0003e2000d101d6a */
[----:B------:R-:W-:Y:S01]  /*1b760*/  IMAD.MOV.U32 R2, RZ, RZ, R14 ;  /* 0x000000ffff027224 */ /* 0x000fe200078e000e */
[----:B------:R-:W-:Y:S06]  /*1b770*/  BRA `(.L_x_722) ;  /* 0xffffffb400707947 */ /* 0x000fec000383ffff */
.L_x_607:
[----:B------:R0:W5:Y:S01]  /*1b780*/  LDL R8, [R1+0x28] ;  /* 0x0000280001087983 */ /* 0x0001620000100800 */
[----:B------:R-:W-:Y:S02]  /*1b790*/  IMAD.MOV.U32 R13, RZ, RZ, R4 ;  /* 0x000000ffff0d7224 */ /* 0x000fe400078e0004 */
[----:B------:R-:W-:Y:S02]  /*1b7a0*/  IMAD.MOV.U32 R12, RZ, RZ, RZ ;  /* 0x000000ffff0c7224 */ /* 0x000fe400078e00ff */
[----:B------:R-:W-:Y:S02]  /*1b7b0*/  IMAD.MOV.U32 R11, RZ, RZ, 0x1c1f ;  /* 0x00001c1fff0b7424 */ /* 0x000fe400078e00ff */
[----:B------:R-:W-:Y:S02]  /*1b7c0*/  IMAD.MOV.U32 R15, RZ, RZ, -0x1 ;  /* 0xffffffffff0f7424 */ /* 0x000fe400078e00ff */
[----:B-----5:R-:W-:Y:S02]  /*1b7d0*/  IMAD R0, R21, R9, RZ ;  /* 0x0000000915007224 */ /* 0x020fe400078e02ff */
[----:B0-----:R-:W-:-:S07]  /*1b7e0*/  IMAD R17, R17, 0xc0, R20 ;  /* 0x000000c011117824 */ /* 0x001fce00078e0214 */
[----:B------:R-:W-:Y:S05]  /*1b7f0*/  WARPSYNC.COLLECTIVE R15, `(.L_x_723) ;  /* 0x000000000f087348 */ /* 0x000fea0003c00000 */
[----:B------:R0:W1:Y:S02]  /*1b800*/  SHFL.IDX P6, R14, R13, R12, R11 ;  /* 0x0000000c0d0e7389 */ /* 0x00006400000c000b */
[----:B01----:R-:W-:Y:S01]  /*1b810*/  ENDCOLLECTIVE ;  /* 0x000000000000791b */ /* 0x003fe20003800000 */
.L_x_723:
[C---:B------:R-:W-:Y:S01]  /*1b820*/  VIADD R9, R17.reuse, 0x20 ;  /* 0x0000002011097836 */ /* 0x040fe20000000000 */
[----:B------:R-:W-:Y:S01]  /*1b830*/  ISETP.GE.AND P3, PT, R17, R0, PT ;  /* 0x000000001100720c */ /* 0x000fe20003f66270 */
[----:B------:R-:W-:Y:S02]  /*1b840*/  IMAD.MOV.U32 R13, RZ, RZ, R5 ;  /* 0x000000ffff0d7224 */ /* 0x000fe400078e0005 */
[----:B------:R-:W-:-:S10]  /*1b850*/  IMAD.MOV.U32 R2, RZ, RZ, R14 ;  /* 0x000000ffff027224 */ /* 0x000fd400078e000e */
[----:B------:R-:W-:Y:S05]  /*1b860*/  WARPSYNC.COLLECTIVE R15, `(.L_x_724) ;  /* 0x000000000f087348 */ /* 0x000fea0003c00000 */
[----:B------:R0:W1:Y:S02]  /*1b870*/  SHFL.IDX P6, R14, R13, R12, R11 ;  /* 0x0000000c0d0e7389 */ /* 0x00006400000c000b */
[----:B01----:R-:W-:Y:S01]  /*1b880*/  ENDCOLLECTIVE ;  /* 0x000000000000791b */ /* 0x003fe20003800000 */
.L_x_724:
[----:B------:R-:W-:Y:S02]  /*1b890*/  IMAD.MOV.U32 R13, RZ, RZ, R4 ;  /* 0x000000ffff0d7224 */ /* 0x000fe400078e0004 */
[----:B------:R-:W-:Y:S02]  /*1b8a0*/  IMAD.MOV.U32 R12, RZ, RZ, 0x1 ;  /* 0x00000001ff0c7424 */ /* 0x000fe400078e00ff */
[----:B------:R-:W-:-:S07]  /*1b8b0*/  IMAD.MOV.U32 R3, RZ, RZ, R14 ;  /* 0x000000ffff037224 */ /* 0x000fce00078e000e */
[----:B------:R-:W-:Y:S05]  /*1b8c0*/  WARPSYNC.COLLECTIVE R15, `(.L_x_725) ;  /* 0x000000000f087348 */ /* 0x000fea0003c00000 */
[----:B------:R0:W1:Y:S02]  /*1b8d0*/  SHFL.IDX P6, R14, R13, R12, R11 ;  /* 0x0000000c0d0e7389 */ /* 0x00006400000c000b */
[----:B01----:R-:W-:Y:S01]  /*1b8e0*/  ENDCOLLECTIVE ;  /* 0x000000000000791b */ /* 0x003fe20003800000 */
.L_x_725:
        /* <DEDUP_REMOVED lines=12> */
[----:B------:R-:W-:Y:S01]  /*1b9b0*/  ISETP.GE.AND P3, PT, R9, R0, PT ;  /* 0x000000000900720c */ /* 0x000fe20003f66270 */
[----:B0-----:R-:W-:-:S12]  /*1b9c0*/  IMAD.MOV.U32 R2, RZ, RZ, R14 ;  /* 0x000000ffff027224 */ /* 0x001fd800078e000e */
[----:B------:R-:W-:Y:S05]  /*1b9d0*/  WARPSYNC.COLLECTIVE R15, `(.L_x_726) ;  /* 0x000000000f087348 */ /* 0x000fea0003c00000 */
[----:B------:R0:W1:Y:S02]  /*1b9e0*/  SHFL.IDX P6, R14, R13, R12, R11 ;  /* 0x0000000c0d0e7389 */ /* 0x00006400000c000b */
[----:B01----:R-:W-:Y:S01]  /*1b9f0*/  ENDCOLLECTIVE ;  /* 0x000000000000791b */ /* 0x003fe20003800000 */
.L_x_726:
[----:B------:R-:W-:Y:S02]  /*1ba00*/  IMAD.MOV.U32 R13, RZ, RZ, R4 ;  /* 0x000000ffff0d7224 */ /* 0x000fe400078e0004 */
[----:B------:R-:W-:Y:S02]  /*1ba10*/  IMAD.MOV.U32 R12, RZ, RZ, 0x2 ;  /* 0x00000002ff0c7424 */ /* 0x000fe400078e00ff */
[----:B------:R-:W-:-:S07]  /*1ba20*/  IMAD.MOV.U32 R3, RZ, RZ, R14 ;  /* 0x000000ffff037224 */ /* 0x000fce00078e000e */
[----:B------:R-:W-:Y:S05]  /*1ba30*/  WARPSYNC.COLLECTIVE R15, `(.L_x_727) ;  /* 0x000000000f087348 */ /* 0x000fea0003c00000 */
[----:B------:R0:W1:Y:S02]  /*1ba40*/  SHFL.IDX P6, R14, R13, R12, R11 ;  /* 0x0000000c0d0e7389 */ /* 0x00006400000c000b */
[----:B01----:R-:W-:Y:S01]  /*1ba50*/  ENDCOLLECTIVE ;  /* 0x000000000000791b */ /* 0x003fe20003800000 */
.L_x_727:
        /* <DEDUP_REMOVED lines=11> */
[----:B------:R0:W-:Y:S02]  /*1bb10*/  @!P3 LDGSTS.E.BYPASS.LTC128B.128 [R8+0x12c00], desc[UR42][R2.64+0x80], !P2 ;  /* 0x12c000800208bfae */ /* 0x0001e4000d101d6a */
[----:B0-----:R-:W-:-:S05]  /*1bb20*/  VIADD R2, R17, 0x40 ;  /* 0x0000004011027836 */ /* 0x001fca0000000000 */
[----:B------:R-:W-:Y:S01]  /*1bb30*/  ISETP.GE.AND P3, PT, R2, R0, PT ;  /* 0x000000000200720c */ /* 0x000fe20003f66270 */
[----:B------:R-:W-:-:S12]  /*1bb40*/  IMAD.MOV.U32 R2, RZ, RZ, R14 ;  /* 0x000000ffff027224 */ /* 0x000fd800078e000e */
[----:B------:R-:W-:Y:S05]  /*1bb50*/  WARPSYNC.COLLECTIVE R15, `(.L_x_728) ;  /* 0x000000000f087348 */ /* 0x000fea0003c00000 */
[----:B------:R0:W1:Y:S02]  /*1bb60*/  SHFL.IDX P6, R14, R13, R12, R11 ;  /* 0x0000000c0d0e7389 */ /* 0x00006400000c000b */
[----:B01----:R-:W-:Y:S01]  /*1bb70*/  ENDCOLLECTIVE ;  /* 0x000000000000791b */ /* 0x003fe20003800000 */
.L_x_728:
[----:B------:R-:W-:Y:S02]  /*1bb80*/  IMAD.MOV.U32 R13, RZ, RZ, R4 ;  /* 0x000000ffff0d7224 */ /* 0x000fe400078e0004 */
[----:B------:R-:W-:Y:S02]  /*1bb90*/  IMAD.MOV.U32 R12, RZ, RZ, 0x3 ;  /* 0x00000003ff0c7424 */ /* 0x000fe400078e00ff */
[----:B------:R-:W-:-:S07]  /*1bba0*/  IMAD.MOV.U32 R3, RZ, RZ, R14 ;  /* 0x000000ffff037224 */ /* 0x000fce00078e000e */
[----:B------:R-:W-:Y:S05]  /*1bbb0*/  WARPSYNC.COLLECTIVE R15, `(.L_x_729) ;  /* 0x000000000f087348 */ /* 0x000fea0003c00000 */
[----:B------:R0:W1:Y:S02]  /*1bbc0*/  SHFL.IDX P6, R14, R13, R12, R11 ;  /* 0x0000000c0d0e7389 */ /* 0x00006400000c000b */
[----:B01----:R-:W-:Y:S01]  /*1bbd0*/  ENDCOLLECTIVE ;  /* 0x000000000000791b */ /* 0x003fe20003800000 */
.L_x_729:
[----:B------:R-:W-:-:S04]  /*1bbe0*/  @!P3 LEA R3, P4, R10, R3, 0x1 ;  /* 0x000000030a03b211 */ /* 0x000fc800078808ff */
[----:B------:R-:W-:-:S04]  /*1bbf0*/  @!P3 IADD3.X R2, RZ, R2, RZ, P4, !PT ;  /* 0x00000002ff02b210 */ /* 0x000fc800027fe4ff */
[----:B------:R-:W-:Y:S01]  /*1bc00*/  @!P3 LOP3.LUT R3, R3, R2, RZ, 0x3c, !PT ;  /* 0x000000020303b212 */ /* 0x000fe200078e3cff */
[----:B------:R-:W-:-:S03]  /*1bc10*/  IMAD.MOV.U32 R13, RZ, RZ, R5 ;  /* 0x000000ffff0d7224 */ /* 0x000fc600078e0005 */
        /* <DEDUP_REMOVED lines=10> */
.L_x_730:
[----:B------:R-:W-:Y:S01]  /*1bcc0*/  @!PT LDS RZ, [RZ] ;  /* 0x00000000fffff984 */ /* 0x000fe20000000800 */
[----:B------:R-:W-:Y:S01]  /*1bcd0*/  @!PT LDS RZ, [RZ] ;  /* 0x00000000fffff984 */ /* 0x000fe20000000800 */
[----:B------:R-:W-:Y:S01]  /*1bce0*/  @!PT LDS RZ, [RZ] ;  /* 0x00000000fffff984 */ /* 0x000fe20000000800 */
[----:B------:R-:W-:Y:S04]  /*1bcf0*/  @!P3 LDGSTS.E.BYPASS.LTC128B.128 [R8+0x10400], desc[UR42][R2.64+0x40], !P1 ;  /* 0x104000400208bfae */ /* 0x000fe8000c901d6a */
[----:B------:R0:W-:Y:S01]  /*1bd00*/  @!P3 LDGSTS.E.BYPASS.LTC128B.128 [R8+0x13400], desc[UR42][R2.64+0x80], !P2 ;  /* 0x134000800208bfae */ /* 0x0001e2000d101d6a */
[----:B------:R-:W-:Y:S02]  /*1bd10*/  IMAD.MOV.U32 R13, RZ, RZ, R6 ;  /* 0x000000ffff0d7224 */ /* 0x000fe400078e0006 */
[----:B------:R-:W-:Y:S02]  /*1bd20*/  IMAD.MOV.U32 R12, RZ, RZ, RZ ;  /* 0x000000ffff0c7224 */ /* 0x000fe400078e00ff */
[----:B0-----:R-:W-:Y:S02]  /*1bd30*/  VIADD R2, R17, 0x60 ;  /* 0x0000006011027836 */ /* 0x001fe40000000000 */
[----:B------:R-:W-:-:S03]  /*1bd40*/  IMAD.MOV.U32 R5, RZ, RZ, R14 ;  /* 0x000000ffff057224 */ /* 0x000fc600078e000e */
[----:B------:R-:W-:-:S13]  /*1bd50*/  ISETP.GE.AND P3, PT, R2, R0, PT ;  /* 0x000000000200720c */ /* 0x000fda0003f66270 */
[----:B------:R-:W-:Y:S05]  /*1bd60*/  WARPSYNC.COLLECTIVE R15, `(.L_x_731) ;  /* 0x000000000f087348 */ /* 0x000fea0003c00000 */
[----:B------:R0:W1:Y:S02]  /*1bd70*/  SHFL.IDX P6, R14, R13, R12, R11 ;  /* 0x0000000c0d0e7389 */ /* 0x00006400000c000b */
[----:B01----:R-:W-:Y:S01]  /*1bd80*/  ENDCOLLECTIVE ;  /* 0x000000000000791b */ /* 0x003fe20003800000 */
.L_x_731:
[----:B------:R-:W-:Y:S01]  /*1bd90*/  @!P3 LEA R2, P4, R10, R5, 0x1 ;  /* 0x000000050a02b211 */ /* 0x000fe200078808ff */
[----:B------:R-:W-:-:S04]  /*1bda0*/  IMAD.MOV.U32 R13, RZ, RZ, R7 ;  /* 0x000000ffff0d7224 */ /* 0x000fc800078e0007 */
[----:B------:R-:W-:-:S05]  /*1bdb0*/  @!P3 IMAD.X R3, RZ, RZ, R4, P4 ;  /* 0x000000ffff03b224 */ /* 0x000fca00020e0604 */
        /* <DEDUP_REMOVED lines=12> */
.L_x_732:
[----:B------:R-:W-:Y:S02]  /*1be80*/  IMAD.MOV.U32 R13, RZ, RZ, R6 ;  /* 0x000000ffff0d7224 */ /* 0x000fe400078e0006 */
[----:B------:R-:W-:Y:S02]  /*1be90*/  IMAD.MOV.U32 R12, RZ, RZ, 0x1 ;  /* 0x00000001ff0c7424 */ /* 0x000fe400078e00ff */
[----:B------:R-:W-:-:S07]  /*1bea0*/  IMAD.MOV.U32 R3, RZ, RZ, R14 ;  /* 0x000000ffff037224 */ /* 0x000fce00078e000e */
[----:B------:R-:W-:Y:S05]  /*1beb0*/  WARPSYNC.COLLECTIVE R15, `(.L_x_733) ;  /* 0x000000000f087348 */ /* 0x000fea0003c00000 */
[----:B------:R0:W1:Y:S02]  /*1bec0*/  SHFL.IDX P6, R14, R13, R12, R11 ;  /* 0x0000000c0d0e7389 */ /* 0x00006400000c000b */
[----:B01----:R-:W-:Y:S01]  /*1bed0*/  ENDCOLLECTIVE ;  /* 0x000000000000791b */ /* 0x003fe20003800000 */
.L_x_733:
[----:B------:R-:W-:-:S05]  /*1bee0*/  @!P3 LEA R3, P4, R10, R3, 0x1 ;  /* 0x000000030a03b211 */ /* 0x000fca00078808ff */
[----:B------:R-:W-:-:S05]  /*1bef0*/  @!P3 IMAD.X R2, RZ, RZ, R2, P4 ;  /* 0x000000ffff02b224 */ /* 0x000fca00020e0602 */
[----:B------:R-:W-:Y:S01]  /*1bf00*/  @!P3 LOP3.LUT R3, R3, R2, RZ, 0x3c, !PT ;  /* 0x000000020303b212 */ /* 0x000fe200078e3cff */
[----:B------:R-:W-:-:S03]  /*1bf10*/  IMAD.MOV.U32 R13, RZ, RZ, R7 ;  /* 0x000000ffff0d7224 */ /* 0x000fc600078e0007 */
[----:B------:R-:W-:-:S04]  /*1bf20*/  @!P3 LOP3.LUT R2, R3, R2, RZ, 0x3c, !PT ;  /* 0x000000020302b212 */ /* 0x000fc800078e3cff */
[----:B------:R-:W-:Y:S01]  /*1bf30*/  @!P3 LOP3.LUT R3, R3, R2, RZ, 0x3c, !PT ;  /* 0x000000020303b212 */ /* 0x000fe200078e3cff */
[----:B------:R-:W-:-:S07]  /*1bf40*/  IMAD.MOV.U32 R6, RZ, RZ, R14 ;  /* 0x000000ffff067224 */ /* 0x000fce00078e000e */
[----:B------:R-:W-:Y:S05]  /*1bf50*/  WARPSYNC.COLLECTIVE R15, `(.L_x_734) ;  /* 0x000000000f087348 */ /* 0x000fea0003c00000 */
[----:B------:R0:W1:Y:S02]  /*1bf60*/  SHFL.IDX P6, R14, R13, R12, R11 ;  /* 0x0000000c0d0e7389 */ /* 0x00006400000c000b */
[----:B01----:R-:W-:Y:S01]  /*1bf70*/  ENDCOLLECTIVE ;  /* 0x000000000000791b */ /* 0x003fe20003800000 */
.L_x_734:
[----:B------:R-:W-:Y:S01]  /*1bf80*/  @!PT LDS RZ, [RZ] ;  /* 0x00000000fffff984 */ /* 0x000fe20000000800 */
[----:B------:R-:W-:Y:S01]  /*1bf90*/  @!PT LDS RZ, [RZ] ;  /* 0x00000000fffff984 */ /* 0x000fe20000000800 */
[----:B------:R-:W-:Y:S01]  /*1bfa0*/  @!PT LDS RZ, [RZ] ;  /* 0x00000000fffff984 */ /* 0x000fe20000000800 */
[----:B------:R-:W-:Y:S04]  /*1bfb0*/  @!P3 LDGSTS.E.BYPASS.LTC128B.128 [R8+0xe400], desc[UR42][R2.64], !P0 ;  /* 0x0e4000000208bfae */ /* 0x000fe8000c101d6a */
[----:B------:R-:W-:Y:S04]  /*1bfc0*/  @!P3 LDGSTS.E.BYPASS.LTC128B.128 [R8+0x11400], desc[UR42][R2.64+0x40], !P1 ;  /* 0x114000400208bfae */ /* 0x000fe8000c901d6a */
[----:B------:R0:W-:Y:S02]  /*1bfd0*/  @!P3 LDGSTS.E.BYPASS.LTC128B.128 [R8+0x14400], desc[UR42][R2.64+0x80], !P2 ;  /* 0x144000800208bfae */ /* 0x0001e4000d101d6a */
[----:B0-----:R-:W-:Y:S01]  /*1bfe0*/  IMAD.MOV.U32 R2, RZ, RZ, R14 ;  /* 0x000000ffff027224 */ /* 0x001fe200078e000e */
[----:B------:R-:W-:Y:S06]  /*1bff0*/  BRA `(.L_x_735) ;  /* 0xffffffb800947947 */ /* 0x000fec000383ffff */
.L_x_610:
[----:B-1----:R1:W2:Y:S02]  /*1c000*/  SYNCS.PHASECHK.TRANS64.TRYWAIT P0, [R22+URZ+0x2d820], R0 ;  /* 0x02d82000160075a7 */ /* 0x0022a4000800017f */
[----:B--2---:R-:W-:Y:S05]  /*1c010*/  @!P0 NANOSLEEP.SYNCS 0x989680 ;  /* 0x009896800000895d */ /* 0x004fea0003900000 */
[----:B------:R-:W2:Y:S02]  /*1c020*/  @!P0 SYNCS.PHASECHK.TRANS64 P0, [R22+URZ+0x2d820], R0 ;  /* 0x02d82000160085a7 */ /* 0x000ea4000800007f */
[----:B--2---:R-:W-:Y:S05]  /*1c030*/  @!P0 BRA `(.L_x_610) ;  /* 0xfffffffc00f08947 */ /* 0x004fea000383ffff */
[----:B------:R-:W-:Y:S05]  /*1c040*/  BRA `(.L_x_736) ;  /* 0xffffffb800fc7947 */ /* 0x000fea000383ffff */
.L_x_615:
[----:B0-----:R0:W1:Y:S02]  /*1c050*/  SYNCS.PHASECHK.TRANS64.TRYWAIT P0, [R5+URZ+0x2d840], R0 ;  /* 0x02d84000050075a7 */ /* 0x001064000800017f */
[----:B-1----:R-:W-:Y:S05]  /*1c060*/  @!P0 NANOSLEEP.SYNCS 0x989680 ;  /* 0x009896800000895d */ /* 0x002fea0003900000 */
[----:B------:R-:W1:Y:S02]  /*1c070*/  @!P0 SYNCS.PHASECHK.TRANS64 P0, [R5+URZ+0x2d840], R0 ;  /* 0x02d84000050085a7 */ /* 0x000e64000800007f */
[----:B-1----:R-:W-:Y:S05]  /*1c080*/  @!P0 BRA `(.L_x_615) ;  /* 0xfffffffc00f08947 */ /* 0x002fea000383ffff */
[----:B------:R-:W-:Y:S05]  /*1c090*/  BRA `(.L_x_737) ;  /* 0xffffffbc00f07947 */ /* 0x000fea000383ffff */
.L_x_616:
[----:B------:R-:W-:Y:S01]  /*1c0a0*/  BSSY B1, `(.L_x_738) ;  /* 0x0000008000017945 */ /* 0x000fe20003800000 */
[----:B------:R-:W-:Y:S02]  /*1c0b0*/  IMAD.MOV.U32 R13, RZ, RZ, R7 ;  /* 0x000000ffff0d7224 */ /* 0x000fe400078e0007 */
[----:B------:R-:W-:Y:S02]  /*1c0c0*/  IMAD.MOV.U32 R12, RZ, RZ, RZ ;  /* 0x000000ffff0c7224 */ /* 0x000fe400078e00ff */
[----:B------:R-:W-:Y:S02]  /*1c0d0*/  IMAD.MOV.U32 R11, RZ, RZ, 0x1c1f ;  /* 0x00001c1fff0b7424 */ /* 0x000fe400078e00ff */
[----:B------:R-:W-:-:S07]  /*1c0e0*/  IMAD.MOV.U32 R15, RZ, RZ, -0x1 ;  /* 0xffffffffff0f7424 */ /* 0x000fce00078e00ff */
[----:B------:R-:W-:Y:S05]  /*1c0f0*/  WARPSYNC.COLLECTIVE R15, `(.L_x_739) ;  /* 0x000000000f087348 */ /* 0x000fea0003c00000 */
[----:B------:R0:W1:Y:S02]  /*1c100*/  SHFL.IDX P6, R14, R13, R12, R11 ;  /* 0x0000000c0d0e7389 */ /* 0x00006400000c000b */
[----:B01----:R-:W-:Y:S01]  /*1c110*/  ENDCOLLECTIVE ;  /* 0x000000000000791b */ /* 0x003fe20003800000 */
.L_x_739:
[----:B------:R-:W-:Y:S05]  /*1c120*/  BSYNC B1 ;  /* 0x0000000000017941 */ /* 0x000fea0003800000 */
.L_x_738:
        /* <DEDUP_REMOVED lines=12> */
.L_x_740:
[----:B------:R-:W-:Y:S01]  /*1c1f0*/  LOP3.LUT P1, RZ, R23, 0x4, RZ, 0xc0, !PT ;  /* 0x0000000417ff7812 */ /* 0x000fe2000782c0ff */
[----:B------:R-:W-:Y:S02]  /*1c200*/  IMAD.MOV.U32 R13, RZ, RZ, R7 ;  /* 0x000000ffff0d7224 */ /* 0x000fe400078e0007 */
[----:B------:R-:W-:Y:S02]  /*1c210*/  IMAD.MOV.U32 R12, RZ, RZ, 0x1 ;  /* 0x00000001ff0c7424 */ /* 0x000fe400078e00ff */
[----:B------:R-:W-:Y:S02]  /*1c220*/  IMAD.SHL.U32 R20, R20, 0x8, RZ ;  /* 0x0000000814147824 */ /* 0x000fe400078e00ff */
[----:B------:R-:W-:-:S07]  /*1c230*/  IMAD.MOV.U32 R2, RZ, RZ, R14 ;  /* 0x000000ffff027224 */ /* 0x000fce00078e000e */
[----:B------:R-:W-:Y:S05]  /*1c240*/  WARPSYNC.COLLECTIVE R15, `(.L_x_741) ;  /* 0x000000000f087348 */ /* 0x000fea0003c00000 */
[----:B------:R0:W1:Y:S02]  /*1c250*/  SHFL.IDX P6, R14, R13, R12, R11 ;  /* 0x0000000c0d0e7389 */ /* 0x00006400000c000b */
[----:B01----:R-:W-:Y:S01]  /*1c260*/  ENDCOLLECTIVE ;  /* 0x000000000000791b */ /* 0x003fe20003800000 */
.L_x_741:
        /* <DEDUP_REMOVED lines=15> */
.L_x_742:
[----:B------:R-:W-:Y:S02]  /*1c360*/  IMAD.MOV.U32 R13, RZ, RZ, R7 ;  /* 0x000000ffff0d7224 */ /* 0x000fe400078e0007 */
[----:B------:R-:W-:Y:S02]  /*1c370*/  IMAD.MOV.U32 R12, RZ, RZ, 0x2 ;  /* 0x00000002ff0c7424 */ /* 0x000fe400078e00ff */
[----:B------:R-:W-:-:S07]  /*1c380*/  IMAD.MOV.U32 R2, RZ, RZ, R14 ;  /* 0x000000ffff027224 */ /* 0x000fce00078e000e */
[----:B------:R-:W-:Y:S05]  /*1c390*/  WARPSYNC.COLLECTIVE R15, `(.L_x_743) ;  /* 0x000000000f087348 */ /* 0x000fea0003c00000 */
[----:B------:R0:W1:Y:S02]  /*1c3a0*/  SHFL.IDX P6, R14, R13, R12, R11 ;  /* 0x0000000c0d0e7389 */ /* 0x00006400000c000b */
[----:B01----:R-:W-:Y:S01]  /*1c3b0*/  ENDCOLLECTIVE ;  /* 0x000000000000791b */ /* 0x003fe20003800000 */
.L_x_743:
        /* <DEDUP_REMOVED lines=13> */
.L_x_744:
[----:B------:R-:W-:Y:S02]  /*1c490*/  IMAD.MOV.U32 R13, RZ, RZ, R7 ;  /* 0x000000ffff0d7224 */ /* 0x000fe400078e0007 */
[----:B------:R-:W-:Y:S02]  /*1c4a0*/  IMAD.MOV.U32 R12, RZ, RZ, 0x3 ;  /* 0x00000003ff0c7424 */ /* 0x000fe400078e00ff */
[----:B------:R-:W-:-:S07]  /*1c4b0*/  IMAD.MOV.U32 R2, RZ, RZ, R14 ;  /* 0x000000ffff027224 */ /* 0x000fce00078e000e */
[----:B------:R-:W-:Y:S05]  /*1c4c0*/  WARPSYNC.COLLECTIVE R15, `(.L_x_745) ;  /* 0x000000000f087348 */ /* 0x000fea0003c00000 */
[----:B------:R0:W1:Y:S02]  /*1c4d0*/  SHFL.IDX P6, R14, R13, R12, R11 ;  /* 0x0000000c0d0e7389 */ /* 0x00006400000c000b */
[----:B01----:R-:W-:Y:S01]  /*1c4e0*/  ENDCOLLECTIVE ;  /* 0x000000000000791b */ /* 0x003fe20003800000 */
.L_x_745:
[----:B------:R-:W-:-:S05]  /*1c4f0*/  IADD3 R2, P0, R2, R0, RZ ;  /* 0x0000000002027210 */ /* 0x000fca0007f1e0ff */
[----:B------:R-:W-:-:S05]  /*1c500*/  IMAD.X R3, RZ, RZ, R20, P0 ;  /* 0x000000ffff037224 */ /* 0x000fca00000e0614 */
[----:B------:R-:W-:Y:S01]  /*1c510*/  @!PT LDS RZ, [RZ] ;  /* 0x00000000fffff984 */ /* 0x000fe20000000800 */
[----:B------:R-:W-:Y:S01]  /*1c520*/  @!PT LDS RZ, [RZ] ;  /* 0x00000000fffff984 */ /* 0x000fe20000000800 */
[----:B------:R-:W-:Y:S01]  /*1c530*/  @!PT LDS RZ, [RZ] ;  /* 0x00000000fffff984 */ /* 0x000fe20000000800 */
[----:B------:R0:W-:Y:S01]  /*1c540*/  LDGSTS.E.BYPASS.LTC128B.128 [R4+0x16400], desc[UR42][R2.64], !P1 ;  /* 0x1640000002047fae */ /* 0x0001e2000c901d6a */
[----:B------:R-:W-:Y:S01]  /*1c550*/  IMAD.MOV.U32 R13, RZ, RZ, R6 ;  /* 0x000000ffff0d7224 */ /* 0x000fe200078e0006 */
[----:B------:R-:W-:Y:S02]  /*1c560*/  LOP3.LUT P1, RZ, R23, 0x20, RZ, 0xc0, !PT ;  /* 0x0000002017ff7812 */ /* 0x000fe4000782c0ff */
[----:B------:R0:W-:Y:S04]  /*1c570*/  LDGSTS.E.BYPASS.LTC128B.128 [R4+0x18400], desc[UR42][R2.64+0x40], !P5 ;  /* 0x1840004002047fae */ /* 0x0001e8000e901d6a */
[----:B------:R0:W-:Y:S01]  /*1c580*/  LDGSTS.E.BYPASS.LTC128B.128 [R4+0x1a400], desc[UR42][R2.64+0x80], !P4 ;  /* 0x1a40008002047fae */ /* 0x0001e2000e101d6a */
[----:B------:R-:W-:-:S07]  /*1c590*/  IMAD.MOV.U32 R20, RZ, RZ, R14 ;  /* 0x000000ffff147224 */ /* 0x000fce00078e000e */
[----:B0-----:R-:W-:Y:S05]  /*1c5a0*/  WARPSYNC.COLLECTIVE R15, `(.L_x_746) ;  /* 0x000000000f087348 */ /* 0x001fea0003c00000 */
[----:B------:R1:W2:Y:S02]  /*1c5b0*/  SHFL.IDX P6, R14, R13, R12, R11 ;  /* 0x0000000c0d0e7389 */ /* 0x0002a400000c000b */
[----:B012---:R-:W-:Y:S01]  /*1c5c0*/  ENDCOLLECTIVE ;  /* 0x000000000000791b */ /* 0x007fe20003800000 */
.L_x_746:
[----:B------:R-:W-:Y:S01]  /*1c5d0*/  MOV R2, R14 ;  /* 0x0000000e00027202 */ /* 0x000fe20000000f00 */
[----:B------:R-:W-:Y:S06]  /*1c5e0*/  BRA `(.L_x_747) ;  /* 0xffffffbc007c7947 */ /* 0x000fec000383ffff */
.L_x_621:
[----:B-1----:R1:W2:Y:S02]  /*1c5f0*/  SYNCS.PHASECHK.TRANS64.TRYWAIT P0, [R5+URZ+0x2d860], R2 ;  /* 0x02d86002050075a7 */ /* 0x0022a4000800017f */
[----:B--2---:R-:W-:Y:S05]  /*1c600*/  @!P0 NANOSLEEP.SYNCS 0x989680 ;  /* 0x009896800000895d */ /* 0x004fea0003900000 */
[----:B------:R-:W2:Y:S02]  /*1c610*/  @!P0 SYNCS.PHASECHK.TRANS64 P0, [R5+URZ+0x2d860], R2 ;  /* 0x02d86002050085a7 */ /* 0x000ea4000800007f */
[----:B--2---:R-:W-:Y:S05]  /*1c620*/  @!P0 BRA `(.L_x_621) ;  /* 0xfffffffc00f08947 */ /* 0x004fea000383ffff */
[----:B------:R-:W-:Y:S05]  /*1c630*/  BRA `(.L_x_748) ;  /* 0xffffffbc00e07947 */ /* 0x000fea000383ffff */
.L_x_622:
        /* <DEDUP_REMOVED lines=8> */
.L_x_750:
[----:B------:R-:W-:Y:S05]  /*1c6c0*/  BSYNC B1 ;  /* 0x0000000000017941 */ /* 0x000fea0003800000 */
.L_x_749:
[----:B------:R-:W-:Y:S02]  /*1c6d0*/  IMAD.MOV.U32 R13, RZ, RZ, R24 ;  /* 0x000000ffff0d7224 */ /* 0x000fe400078e0018 */
[----:B------:R-:W-:Y:S02]  /*1c6e0*/  IMAD.MOV.U32 R12, RZ, RZ, RZ ;  /* 0x000000ffff0c7224 */ /* 0x000fe400078e00ff */
[----:B------:R-:W-:Y:S02]  /*1c6f0*/  IMAD.MOV.U32 R11, RZ, RZ, 0x1c1f ;  /* 0x00001c1fff0b7424 */ /* 0x000fe400078e00ff */
[----:B------:R-:W-:Y:S02]  /*1c700*/  IMAD.MOV.U32 R15, RZ, RZ, -0x1 ;  /* 0xffffffffff0f7424 */ /* 0x000fe400078e00ff */
[----:B------:R-:W-:Y:S02]  /*1c710*/  IMAD.MOV.U32 R3, RZ, RZ, R14 ;  /* 0x000000ffff037224 */ /* 0x000fe400078e000e */
[----:B------:R-:W-:-:S07]  /*1c720*/  IMAD R4, R4, 0x2, R22 ;  /* 0x0000000204047824 */ /* 0x000fce00078e0216 */
[----:B------:R-:W-:Y:S05]  /*1c730*/  WARPSYNC.COLLECTIVE R15, `(.L_x_751) ;  /* 0x000000000f087348 */ /* 0x000fea0003c00000 */
[----:B------:R0:W1:Y:S02]  /*1c740*/  SHFL.IDX P6, R14, R13, R12, R11 ;  /* 0x0000000c0d0e7389 */ /* 0x00006400000c000b */
[----:B01----:R-:W-:Y:S01]  /*1c750*/  ENDCOLLECTIVE ;  /* 0x000000000000791b */ /* 0x003fe20003800000 */
.L_x_751:
[----:B------:R-:W-:Y:S02]  /*1c760*/  IMAD.MOV.U32 R13, RZ, RZ, R25 ;  /* 0x000000ffff0d7224 */ /* 0x000fe400078e0019 */
[----:B------:R-:W-:Y:S02]  /*1c770*/  IMAD.MOV.U32 R12, RZ, RZ, 0x1 ;  /* 0x00000001ff0c7424 */ /* 0x000fe400078e00ff */
[----:B------:R-:W-:-:S07]  /*1c780*/  IMAD.MOV.U32 R2, RZ, RZ, R14 ;  /* 0x000000ffff027224 */ /* 0x000fce00078e000e */
[----:B------:R-:W-:Y:S05]  /*1c790*/  WARPSYNC.COLLECTIVE R15, `(.L_x_752) ;  /* 0x000000000f087348 */ /* 0x000fea0003c00000 */
[----:B------:R0:W1:Y:S02]  /*1c7a0*/  SHFL.IDX P6, R14, R13, R12, R11 ;  /* 0x0000000c0d0e7389 */ /* 0x00006400000c000b */
[----:B01----:R-:W-:Y:S01]  /*1c7b0*/  ENDCOLLECTIVE ;  /* 0x000000000000791b */ /* 0x003fe20003800000 */
.L_x_752:
        /* <DEDUP_REMOVED lines=16> */
.L_x_753:
[----:B------:R-:W-:Y:S02]  /*1c8c0*/  IMAD.MOV.U32 R13, RZ, RZ, R25 ;  /* 0x000000ffff0d7224 */ /* 0x000fe400078e0019 */
[----:B------:R-:W-:Y:S02]  /*1c8d0*/  IMAD.MOV.U32 R12, RZ, RZ, 0x2 ;  /* 0x00000002ff0c7424 */ /* 0x000fe400078e00ff */
[----:B------:R-:W-:-:S07]  /*1c8e0*/  IMAD.MOV.U32 R2, RZ, RZ, R14 ;  /* 0x000000ffff027224 */ /* 0x000fce00078e000e */
[----:B------:R-:W-:Y:S05]  /*1c8f0*/  WARPSYNC.COLLECTIVE R15, `(.L_x_754) ;  /* 0x000000000f087348 */ /* 0x000fea0003c00000 */
[----:B------:R0:W1:Y:S02]  /*1c900*/  SHFL.IDX P6, R14, R13, R12, R11 ;  /* 0x0000000c0d0e7389 */ /* 0x00006400000c000b */
[----:B01----:R-:W-:Y:S01]  /*1c910*/  ENDCOLLECTIVE ;  /* 0x000000000000791b */ /* 0x003fe20003800000 */
.L_x_754:
        /* <DEDUP_REMOVED lines=16> */
.L_x_755:
[----:B------:R-:W-:Y:S01]  /*1ca20*/  MOV R13, R25 ;  /* 0x00000019000d7202 */ /* 0x000fe20000000f00 */
[----:B------:R-:W-:Y:S02]  /*1ca30*/  IMAD.MOV.U32 R12, RZ, RZ, 0x3 ;  /* 0x00000003ff0c7424 */ /* 0x000fe400078e00ff */
[----:B------:R-:W-:-:S07]  /*1ca40*/  IMAD.MOV.U32 R2, RZ, RZ, R14 ;  /* 0x000000ffff027224 */ /* 0x000fce00078e000e */
[----:B------:R-:W-:Y:S05]  /*1ca50*/  WARPSYNC.COLLECTIVE R15, `(.L_x_756) ;  /* 0x000000000f087348 */ /* 0x000fea0003c00000 */
[----:B------:R0:W1:Y:S02]  /*1ca60*/  SHFL.IDX P6, R14, R13, R12, R11 ;  /* 0x0000000c0d0e7389 */ /* 0x00006400000c000b */
[----:B01----:R-:W-:Y:S01]  /*1ca70*/  ENDCOLLECTIVE ;  /* 0x000000000000791b */ /* 0x003fe20003800000 */
.L_x_756:
        /* <DEDUP_REMOVED lines=13> */
.L_x_757:
        /* <DEDUP_REMOVED lines=8> */
.L_x_630:
[----:B-1----:R1:W2:Y:S02]  /*1cbd0*/  SYNCS.PHASECHK.TRANS64.TRYWAIT P0, [R0+URZ+0x2d860], R3 ;  /* 0x02d86003000075a7 */ /* 0x0022a4000800017f */
[----:B--2---:R-:W-:Y:S05]  /*1cbe0*/  @!P0 NANOSLEEP.SYNCS 0x989680 ;  /* 0x009896800000895d */ /* 0x004fea0003900000 */
[----:B------:R-:W2:Y:S02]  /*1cbf0*/  @!P0 SYNCS.PHASECHK.TRANS64 P0, [R0+URZ+0x2d860], R3 ;  /* 0x02d86003000085a7 */ /* 0x000ea4000800007f */
[----:B--2---:R-:W-:Y:S05]  /*1cc00*/  @!P0 BRA `(.L_x_630) ;  /* 0xfffffffc00f08947 */ /* 0x004fea000383ffff */
[----:B------:R-:W-:Y:S05]  /*1cc10*/  BRA `(.L_x_759) ;  /* 0xffffffc000687947 */ /* 0x000fea000383ffff */
.L_x_631:
[----:B------:R-:W-:Y:S01]  /*1cc20*/  BSSY B0, `(.L_x_760) ;  /* 0x0000008000007945 */ /* 0x000fe20003800000 */
[----:B------:R-:W-:Y:S02]  /*1cc30*/  IMAD.MOV.U32 R13, RZ, RZ, R25 ;  /* 0x000000ffff0d7224 */ /* 0x000fe400078e0019 */
[----:B------:R-:W-:Y:S02]  /*1cc40*/  IMAD.MOV.U32 R12, RZ, RZ, RZ ;  /* 0x000000ffff0c7224 */ /* 0x000fe400078e00ff */
[----:B------:R-:W-:Y:S02]  /*1cc50*/  IMAD.MOV.U32 R11, RZ, RZ, 0x1c1f ;  /* 0x00001c1fff0b7424 */ /* 0x000fe400078e00ff */
[----:B------:R-:W-:-:S07]  /*1cc60*/  IMAD.MOV.U32 R15, RZ, RZ, -0x1 ;  /* 0xffffffffff0f7424 */ /* 0x000fce00078e00ff */
[----:B01---5:R-:W-:Y:S05]  /*1cc70*/  WARPSYNC.COLLECTIVE R15, `(.L_x_761) ;  /* 0x000000000f087348 */ /* 0x023fea0003c00000 */
[----:B------:R2:W3:Y:S02]  /*1cc80*/  SHFL.IDX P6, R14, R13, R12, R11 ;  /* 0x0000000c0d0e7389 */ /* 0x0004e400000c000b */
[----:B0123-5:R-:W-:Y:S01]  /*1cc90*/  ENDCOLLECTIVE ;  /* 0x000000000000791b */ /* 0x02ffe20003800000 */
.L_x_761:
[----:B------:R-:W-:Y:S05]  /*1cca0*/  BSYNC B0 ;  /* 0x0000000000007941 */ /* 0x000fea0003800000 */
.L_x_760:
[----:B------:R-:W0:Y:S01]  /*1ccb0*/  S2R R2, SR_TID.X ;  /* 0x0000000000027919 */ /* 0x000e220000002100 */
[----:B------:R-:W-:Y:S02]  /*1ccc0*/  IMAD.MOV.U32 R13, RZ, RZ, R24 ;  /* 0x000000ffff0d7224 */ /* 0x000fe400078e0018 */
[----:B------:R-:W-:Y:S02]  /*1ccd0*/  IMAD.MOV.U32 R12, RZ, RZ, RZ ;  /* 0x000000ffff0c7224 */ /* 0x000fe400078e00ff */
[----:B------:R-:W-:Y:S02]  /*1cce0*/  IMAD.MOV.U32 R11, RZ, RZ, 0x1c1f ;  /* 0x00001c1fff0b7424 */ /* 0x000fe400078e00ff */
[----:B------:R-:W-:Y:S02]  /*1ccf0*/  IMAD.MOV.U32 R15, RZ, RZ, -0x1 ;  /* 0xffffffffff0f7424 */ /* 0x000fe400078e00ff */
[----:B------:R-:W-:Y:S02]  /*1cd00*/  IMAD.MOV.U32 R3, RZ, RZ, R14 ;  /* 0x000000ffff037224 */ /* 0x000fe400078e000e */
[----:B------:R-:W-:-:S07]  /*1cd10*/  IMAD R4, R4, 0x2, R22 ;  /* 0x0000000204047824 */ /* 0x000fce00078e0216 */
[----:B0-----:R-:W-:Y:S05]  /*1cd20*/  WARPSYNC.COLLECTIVE R15, `(.L_x_762) ;  /* 0x000000000f087348 */ /* 0x001fea0003c00000 */
[----:B------:R1:W2:Y:S02]  /*1cd30*/  SHFL.IDX P6, R14, R13, R12, R11 ;  /* 0x0000000c0d0e7389 */ /* 0x0002a400000c000b */
[----:B012---:R-:W-:Y:S01]  /*1cd40*/  ENDCOLLECTIVE ;  /* 0x000000000000791b */ /* 0x007fe20003800000 */
.L_x_762:
        /* <DEDUP_REMOVED lines=11> */
[----:B------:R-:W-:Y:S01]  /*1ce00*/  ISETP.GE.AND P1, PT, R8, UR4, PT ;  /* 0x0000000408007c0c */ /* 0x000fe2000bf26270 */
[----:B------:R-:W-:Y:S01]  /*1ce10*/  IMAD.X R3, RZ, RZ, R3, P0 ;  /* 0x000000ffff037224 */ /* 0x000fe200000e0603 */
[----:B------:R-:W-:-:S13]  /*1ce20*/  ISETP.GE.AND P0, PT, R7, UR4, PT ;  /* 0x0000000407007c0c */ /* 0x000fda000bf06270 */
[----:B------:R-:W-:Y:S05]  /*1ce30*/  WARPSYNC.COLLECTIVE R15, `(.L_x_763) ;  /* 0x000000000f087348 */ /* 0x000fea0003c00000 */
[----:B------:R0:W1:Y:S02]  /*1ce40*/  SHFL.IDX P6, R14, R13, R12, R11 ;  /* 0x0000000c0d0e7389 */ /* 0x00006400000c000b */
[----:B01----:R-:W-:Y:S01]  /*1ce50*/  ENDCOLLECTIVE ;  /* 0x000000000000791b */ /* 0x003fe20003800000 */
.L_x_763:
        /* <DEDUP_REMOVED lines=9> */
[----:B------:R-:W-:Y:S01]  /*1cef0*/  ISETP.LT.OR P3, PT, R6, 0x21, P2 ;  /* 0x000000210600780c */ /* 0x000fe20001761670 */
[----:B0-----:R-:W-:-:S12]  /*1cf00*/  IMAD.MOV.U32 R3, RZ, RZ, R14 ;  /* 0x000000ffff037224 */ /* 0x001fd800078e000e */
[----:B------:R-:W-:Y:S05]  /*1cf10*/  WARPSYNC.COLLECTIVE R15, `(.L_x_764) ;  /* 0x000000000f087348 */ /* 0x000fea0003c00000 */
[----:B------:R0:W1:Y:S02]  /*1cf20*/  SHFL.IDX P6, R14, R13, R12, R11 ;  /* 0x0000000c0d0e7389 */ /* 0x00006400000c000b */
[----:B01----:R-:W-:Y:S01]  /*1cf30*/  ENDCOLLECTIVE ;  /* 0x000000000000791b */ /* 0x003fe20003800000 */
.L_x_764:
[----:B------:R-:W-:Y:S02]  /*1cf40*/  IMAD.MOV.U32 R13, RZ, RZ, R25 ;  /* 0x000000ffff0d7224 */ /* 0x000fe400078e0019 */
[----:B------:R-:W-:Y:S01]  /*1cf50*/  IMAD.MOV.U32 R12, RZ, RZ, 0x2 ;  /* 0x00000002ff0c7424 */ /* 0x000fe200078e00ff */
[----:B------:R-:W-:-:S13]  /*1cf60*/  IADD3 R2, P4, R14, R5, RZ ;  /* 0x000000050e027210 */ /* 0x000fda0007f9e0ff */
[----:B------:R-:W-:Y:S05]  /*1cf70*/  WARPSYNC.COLLECTIVE R15, `(.L_x_765) ;  /* 0x000000000f087348 */ /* 0x000fea0003c00000 */
[----:B------:R0:W1:Y:S02]  /*1cf80*/  SHFL.IDX P6, R14, R13, R12, R11 ;  /* 0x0000000c0d0e7389 */ /* 0x00006400000c000b */
[----:B01----:R-:W-:Y:S01]  /*1cf90*/  ENDCOLLECTIVE ;  /* 0x000000000000791b */ /* 0x003fe20003800000 */
.L_x_765:
        /* <DEDUP_REMOVED lines=10> */
[----:B------:R-:W-:Y:S02]  /*1d040*/  ISETP.LT.OR P3, PT, R6, 0x41, P2 ;  /* 0x000000410600780c */ /* 0x000fe40001761670 */
[----:B0-----:R-:W-:-:S11]  /*1d050*/  MOV R3, R14 ;  /* 0x0000000e00037202 */ /* 0x001fd60000000f00 */
[----:B------:R-:W-:Y:S05]  /*1d060*/  WARPSYNC.COLLECTIVE R15, `(.L_x_766) ;  /* 0x000000000f087348 */ /* 0x000fea0003c00000 */
[----:B------:R0:W1:Y:S02]  /*1d070*/  SHFL.IDX P6, R14, R13, R12, R11 ;  /* 0x0000000c0d0e7389 */ /* 0x00006400000c000b */
[----:B01----:R-:W-:Y:S01]  /*1d080*/  ENDCOLLECTIVE ;  /* 0x000000000000791b */ /* 0x003fe20003800000 */
.L_x_766:
[----:B------:R-:W-:Y:S02]  /*1d090*/  IMAD.MOV.U32 R13, RZ, RZ, R25 ;  /* 0x000000ffff0d7224 */ /* 0x000fe400078e0019 */
[----:B------:R-:W-:Y:S01]  /*1d0a0*/  IMAD.MOV.U32 R12, RZ, RZ, 0x3 ;  /* 0x00000003ff0c7424 */ /* 0x000fe200078e00ff */
[----:B------:R-:W-:-:S13]  /*1d0b0*/  IADD3 R2, P4, R14, R5, RZ ;  /* 0x000000050e027210 */ /* 0x000fda0007f9e0ff */
[----:B------:R-:W-:Y:S05]  /*1d0c0*/  WARPSYNC.COLLECTIVE R15, `(.L_x_767) ;  /* 0x000000000f087348 */ /* 0x000fea0003c00000 */
[----:B------:R0:W1:Y:S02]  /*1d0d0*/  SHFL.IDX P6, R14, R13, R12, R11 ;  /* 0x0000000c0d0e7389 */ /* 0x00006400000c000b */
[----:B01----:R-:W-:Y:S01]  /*1d0e0*/  ENDCOLLECTIVE ;  /* 0x000000000000791b */ /* 0x003fe20003800000 */
.L_x_767:
        /* <DEDUP_REMOVED lines=14> */
.L_x_768:
[----:B------:R-:W-:Y:S05]  /*1d1d0*/  BRA `(.L_x_769) ;  /* 0xffffffbc00c87947 */ /* 0x000fea000383ffff */
.L_x_636:
        /* <DEDUP_REMOVED lines=8> */
.L_x_771:
[----:B------:R-:W-:Y:S05]  /*1d260*/  BSYNC B0 ;  /* 0x0000000000007941 */ /* 0x000fea0003800000 */
.L_x_770:
[----:B------:R-:W-:Y:S02]  /*1d270*/  IMAD.MOV.U32 R13, RZ, RZ, R16 ;  /* 0x000000ffff0d7224 */ /* 0x000fe400078e0010 */
[----:B------:R-:W-:Y:S02]  /*1d280*/  IMAD.MOV.U32 R12, RZ, RZ, 0x1 ;  /* 0x00000001ff0c7424 */ /* 0x000fe400078e00ff */
[----:B------:R-:W-:Y:S02]  /*1d290*/  IMAD.MOV.U32 R11, RZ, RZ, 0x1f ;  /* 0x0000001fff0b7424 */ /* 0x000fe400078e00ff */
[----:B------:R-:W-:Y:S02]  /*1d2a0*/  IMAD.MOV.U32 R15, RZ, RZ, -0x1 ;  /* 0xffffffffff0f7424 */ /* 0x000fe400078e00ff */
[----:B------:R-:W-:Y:S02]  /*1d2b0*/  IMAD.IADD R5, R19, 0x1, R8 ;  /* 0x0000000113057824 */ /* 0x000fe400078e0208 */
[----:B------:R-:W-:-:S07]  /*1d2c0*/  IMAD.MOV.U32 R0, RZ, RZ, R14 ;  /* 0x000000ffff007224 */ /* 0x000fce00078e000e */
[----:B------:R-:W-:Y:S05]  /*1d2d0*/  WARPSYNC.COLLECTIVE R15, `(.L_x_772) ;  /* 0x000000000f087348 */ /* 0x000fea0003c00000 */
[----:B------:R0:W1:Y:S02]  /*1d2e0*/  SHFL.IDX P6, R14, R13, R12, R11 ;  /* 0x0000000c0d0e7389 */ /* 0x00006400000c000b */
[----:B01----:R-:W-:Y:S01]  /*1d2f0*/  ENDCOLLECTIVE ;  /* 0x000000000000791b */ /* 0x003fe20003800000 */
.L_x_772:
        /* <DEDUP_REMOVED lines=11> */
[----:B0-----:R-:W-:Y:S02]  /*1d3b0*/  IMAD.MOV.U32 R2, RZ, RZ, RZ ;  /* 0x000000ffff027224 */ /* 0x001fe400078e00ff */
[----:B--2---:R-:W-:Y:S01]  /*1d3c0*/  @!P1 IMAD.MOV.U32 R2, RZ, RZ, R3 ;  /* 0x000000ffff029224 */ /* 0x004fe200078e0003 */
[----:B------:R-:W-:-:S03]  /*1d3d0*/  ISETP.NE.AND P1, PT, R8, RZ, PT ;  /* 0x000000ff0800720c */ /* 0x000fc60003f25270 */
[----:B------:R-:W-:-:S10]  /*1d3e0*/  IMAD.MOV.U32 R13, RZ, RZ, R2 ;  /* 0x000000ffff0d7224 */ /* 0x000fd400078e0002 */
[----:B------:R-:W-:Y:S05]  /*1d3f0*/  WARPSYNC.COLLECTIVE R15, `(.L_x_773) ;  /* 0x000000000f087348 */ /* 0x000fea0003c00000 */
[----:B------:R0:W1:Y:S02]  /*1d400*/  SHFL.UP P6, R14, R13, R12, R11 ;  /* 0x0400000c0d0e7389 */ /* 0x00006400000c000b */
[----:B01----:R-:W-:Y:S01]  /*1d410*/  ENDCOLLECTIVE ;  /* 0x000000000000791b */ /* 0x003fe20003800000 */
.L_x_773:
[----:B------:R-:W-:Y:S01]  /*1d420*/  IMAD.MOV.U32 R12, RZ, RZ, 0x2 ;  /* 0x00000002ff0c7424 */ /* 0x000fe200078e00ff */
[----:B------:R-:W-:-:S05]  /*1d430*/  SEL R5, R14, RZ, P1 ;  /* 0x000000ff0e057207 */ /* 0x000fca0000800000 */
[----:B------:R-:W-:-:S04]  /*1d440*/  IMAD.IADD R5, R2, 0x1, R5 ;  /* 0x0000000102057824 */ /* 0x000fc800078e0205 */
[----:B------:R-:W-:-:S07]  /*1d450*/  IMAD.MOV.U32 R13, RZ, RZ, R5 ;  /* 0x000000ffff0d7224 */ /* 0x000fce00078e0005 */
[----:B------:R-:W-:Y:S05]  /*1d460*/  WARPSYNC.COLLECTIVE R15, `(.L_x_774) ;  /* 0x000000000f087348 */ /* 0x000fea0003c00000 */
[----:B------:R0:W1:Y:S02]  /*1d470*/  SHFL.UP P6, R14, R13, R12, R11 ;  /* 0x0400000c0d0e7389 */ /* 0x00006400000c000b */
[----:B01----:R-:W-:Y:S01]  /*1d480*/  ENDCOLLECTIVE ;  /* 0x000000000000791b */ /* 0x003fe20003800000 */
.L_x_774:
[----:B------:R-:W-:Y:S01]  /*1d490*/  IMAD.MOV.U32 R12, RZ, RZ, 0x4 ;  /* 0x00000004ff0c7424 */ /* 0x000fe200078e00ff */
[----:B------:R-:W-:-:S04]  /*1d4a0*/  SEL R6, R14, RZ, P2 ;  /* 0x000000ff0e067207 */ /* 0x000fc80001000000 */
[----:B------:R-:W-:-:S05]  /*1d4b0*/  IADD3 R6, R5, R6, RZ ;  /* 0x0000000605067210 */ /* 0x000fca0007ffe0ff */
[----:B------:R-:W-:-:S07]  /*1d4c0*/  IMAD.MOV.U32 R13, RZ, RZ, R6 ;  /* 0x000000ffff0d7224 */ /* 0x000fce00078e0006 */
[----:B------:R-:W-:Y:S05]  /*1d4d0*/  WARPSYNC.COLLECTIVE R15, `(.L_x_775) ;  /* 0x000000000f087348 */ /* 0x000fea0003c00000 */
[----:B------:R0:W1:Y:S02]  /*1d4e0*/  SHFL.UP P6, R14, R13, R12, R11 ;  /* 0x0400000c0d0e7389 */ /* 0x00006400000c000b */
[----:B01----:R-:W-:Y:S01]  /*1d4f0*/  ENDCOLLECTIVE ;  /* 0x000000000000791b */ /* 0x003fe20003800000 */
.L_x_775:
[----:B------:R-:W-:Y:S01]  /*1d500*/  IMAD.MOV.U32 R12, RZ, RZ, 0x8 ;  /* 0x00000008ff0c7424 */ /* 0x000fe200078e00ff */
[----:B------:R-:W-:-:S05]  /*1d510*/  SEL R7, R14, RZ, P3 ;  /* 0x000000ff0e077207 */ /* 0x000fca0001800000 */
[----:B------:R-:W-:-:S04]  /*1d520*/  IMAD.IADD R7, R6, 0x1, R7 ;  /* 0x0000000106077824 */ /* 0x000fc800078e0207 */
[----:B------:R-:W-:-:S07]  /*1d530*/  IMAD.MOV.U32 R13, RZ, RZ, R7 ;  /* 0x000000ffff0d7224 */ /* 0x000fce00078e0007 */
[----:B------:R-:W-:Y:S05]  /*1d540*/  WARPSYNC.COLLECTIVE R15, `(.L_x_776) ;  /* 0x000000000f087348 */ /* 0x000fea0003c00000 */
[----:B------:R0:W1:Y:S02]  /*1d550*/  SHFL.UP P6, R14, R13, R12, R11 ;  /* 0x0400000c0d0e7389 */ /* 0x00006400000c000b */
[----:B01----:R-:W-:Y:S01]  /*1d560*/  ENDCOLLECTIVE ;  /* 0x000000000000791b */ /* 0x003fe20003800000 */
.L_x_776:
[----:B------:R-:W-:Y:S01]  /*1d570*/  IMAD.MOV.U32 R12, RZ, RZ, 0x10 ;  /* 0x00000010ff0c7424 */ /* 0x000fe200078e00ff */
[----:B------:R-:W-:-:S05]  /*1d580*/  SEL R14, R14, RZ, P4 ;  /* 0x000000ff0e0e7207 */ /* 0x000fca0002000000 */
[----:B------:R-:W-:-:S04]  /*1d590*/  IMAD.IADD R5, R7, 0x1, R14 ;  /* 0x0000000107057824 */ /* 0x000fc800078e020e */
[----:B------:R-:W-:-:S07]  /*1d5a0*/  IMAD.MOV.U32 R13, RZ, RZ, R5 ;  /* 0x000000ffff0d7224 */ /* 0x000fce00078e0005 */
[----:B------:R-:W-:Y:S05]  /*1d5b0*/  WARPSYNC.COLLECTIVE R15, `(.L_x_777) ;  /* 0x000000000f087348 */ /* 0x000fea0003c00000 */
[----:B------:R0:W1:Y:S02]  /*1d5c0*/  SHFL.UP P6, R14, R13, R12, R11 ;  /* 0x0400000c0d0e7389 */ /* 0x00006400000c000b */
[----:B01----:R-:W-:Y:S01]  /*1d5d0*/  ENDCOLLECTIVE ;  /* 0x000000000000791b */ /* 0x003fe20003800000 */
.L_x_777:
[----:B------:R-:W-:Y:S02]  /*1d5e0*/  IMAD.MOV.U32 R12, RZ, RZ, 0x1f ;  /* 0x0000001fff0c7424 */ /* 0x000fe400078e00ff */
[----:B------:R-:W-:Y:S01]  /*1d5f0*/  IMAD.MOV.U32 R11, RZ, RZ, 0x1f ;  /* 0x0000001fff0b7424 */ /* 0x000fe200078e00ff */
[----:B------:R-:W-:-:S05]  /*1d600*/  SEL R14, R14, RZ, P5 ;  /* 0x000000ff0e0e7207 */ /* 0x000fca0002800000 */
[----:B------:R-:W-:-:S04]  /*1d610*/  IMAD.IADD R3, R5, 0x1, R14 ;  /* 0x0000000105037824 */ /* 0x000fc800078e020e */
[----:B------:R-:W-:-:S07]  /*1d620*/  IMAD.MOV.U32 R13, RZ, RZ, R3 ;  /* 0x000000ffff0d7224 */ /* 0x000fce00078e0003 */
[----:B------:R-:W-:Y:S05]  /*1d630*/  WARPSYNC.COLLECTIVE R15, `(.L_x_778) ;  /* 0x000000000f087348 */ /* 0x000fea0003c00000 */
[----:B------:R0:W1:Y:S02]  /*1d640*/  SHFL.IDX P6, R14, R13, R12, R11 ;  /* 0x0000000c0d0e7389 */ /* 0x00006400000c000b */
[----:B01----:R-:W-:Y:S01]  /*1d650*/  ENDCOLLECTIVE ;  /* 0x000000000000791b */ /* 0x003fe20003800000 */
.L_x_778:
[----:B------:R-:W-:Y:S05]  /*1d660*/  BRA `(.L_x_779) ;  /* 0xffffffbc00e47947 */ /* 0x000fea000383ffff */
.L_x_641:
[----:B------:R-:W-:Y:S01]  /*1d670*/  BSSY B0, `(.L_x_780) ;  /* 0x0000008000007945 */ /* 0x000fe20003800000 */
[----:B-----5:R-:W-:Y:S02]  /*1d680*/  IMAD.MOV.U32 R13, RZ, RZ, R2 ;  /* 0x000000ffff0d7224 */ /* 0x020fe400078e0002 */
[----:B------:R-:W-:Y:S02]  /*1d690*/  IMAD.MOV.U32 R12, RZ, RZ, 0x1 ;  /* 0x00000001ff0c7424 */ /* 0x000fe400078e00ff */
[----:B------:R-:W-:Y:S02]  /*1d6a0*/  IMAD.MOV.U32 R11, RZ, RZ, RZ ;  /* 0x000000ffff0b7224 */ /* 0x000fe400078e00ff */
[----:B------:R-:W-:-:S07]  /*1d6b0*/  IMAD.MOV.U32 R15, RZ, RZ, -0x1 ;  /* 0xffffffffff0f7424 */ /* 0x000fce00078e00ff */
[----:B01----:R-:W-:Y:S05]  /*1d6c0*/  WARPSYNC.COLLECTIVE R15, `(.L_x_781) ;  /* 0x000000000f087348 */ /* 0x003fea0003c00000 */
[----:B------:R2:W3:Y:S02]  /*1d6d0*/  SHFL.UP P6, R14, R13, R12, R11 ;  /* 0x0400000c0d0e7389 */ /* 0x0004e400000c000b */
[----:B0123--:R-:W-:Y:S01]  /*1d6e0*/  ENDCOLLECTIVE ;  /* 0x000000000000791b */ /* 0x00ffe20003800000 */
.L_x_781:
[----:B------:R-:W-:Y:S05]  /*1d6f0*/  BSYNC B0 ;  /* 0x0000000000007941 */ /* 0x000fea0003800000 */
.L_x_780:
[----:B------:R-:W-:Y:S01]  /*1d700*/  SEL R13, R14, RZ, P1 ;  /* 0x000000ff0e0d7207 */ /* 0x000fe20000800000 */
[----:B------:R-:W-:Y:S02]  /*1d710*/  IMAD.MOV.U32 R12, RZ, RZ, 0x2 ;  /* 0x00000002ff0c7424 */ /* 0x000fe400078e00ff */
[----:B------:R-:W-:Y:S02]  /*1d720*/  IMAD.MOV.U32 R11, RZ, RZ, RZ ;  /* 0x000000ffff0b7224 */ /* 0x000fe400078e00ff */
[----:B------:R-:W-:Y:S02]  /*1d730*/  IMAD.IADD R13, R2, 0x1, R13 ;  /* 0x00000001020d7824 */ /* 0x000fe400078e020d */
[----:B------:R-:W-:-:S07]  /*1d740*/  IMAD.MOV.U32 R15, RZ, RZ, -0x1 ;  /* 0xffffffffff0f7424 */ /* 0x000fce00078e00ff */
[----:B------:R-:W-:Y:S05]  /*1d750*/  WARPSYNC.COLLECTIVE R15, `(.L_x_782) ;  /* 0x000000000f087348 */ /* 0x000fea0003c00000 */
[----:B------:R0:W1:Y:S02]  /*1d760*/  SHFL.UP P6, R14, R13, R12, R11 ;  /* 0x0400000c0d0e7389 */ /* 0x00006400000c000b */
[----:B01----:R-:W-:Y:S01]  /*1d770*/  ENDCOLLECTIVE ;  /* 0x000000000000791b */ /* 0x003fe20003800000 */
.L_x_782:
[----:B------:R-:W-:Y:S01]  /*1d780*/  IMAD.MOV.U32 R12, RZ, RZ, 0x4 ;  /* 0x00000004ff0c7424 */ /* 0x000fe200078e00ff */
[----:B------:R-:W-:-:S05]  /*1d790*/  SEL R14, R14, RZ, P2 ;  /* 0x000000ff0e0e7207 */ /* 0x000fca0001000000 */
[----:B------:R-:W-:-:S04]  /*1d7a0*/  IMAD.IADD R3, R13, 0x1, R14 ;  /* 0x000000010d037824 */ /* 0x000fc800078e020e */
[----:B------:R-:W-:-:S07]  /*1d7b0*/  IMAD.MOV.U32 R13, RZ, RZ, R3 ;  /* 0x000000ffff0d7224 */ /* 0x000fce00078e0003 */
[----:B------:R-:W-:Y:S05]  /*1d7c0*/  WARPSYNC.COLLECTIVE R15, `(.L_x_783) ;  /* 0x000000000f087348 */ /* 0x000fea0003c00000 */
[----:B------:R0:W1:Y:S02]  /*1d7d0*/  SHFL.UP P6, R14, R13, R12, R11 ;  /* 0x0400000c0d0e7389 */ /* 0x00006400000c000b */
[----:B01----:R-:W-:Y:S01]  /*1d7e0*/  ENDCOLLECTIVE ;  /* 0x000000000000791b */ /* 0x003fe20003800000 */
.L_x_783:
[----:B------:R-:W-:Y:S01]  /*1d7f0*/  IMAD.MOV.U32 R12, RZ, RZ, 0x8 ;  /* 0x00000008ff0c7424 */ /* 0x000fe200078e00ff */
[----:B------:R-:W-:-:S05]  /*1d800*/  SEL R14, R14, RZ, P3 ;  /* 0x000000ff0e0e7207 */ /* 0x000fca0001800000 */
[----:B------:R-:W-:-:S05]  /*1d810*/  IMAD.IADD R5, R3, 0x1, R14 ;  /* 0x0000000103057824 */ /* 0x000fca00078e020e */
[----:B------:R-:W-:-:S07]  /*1d820*/  MOV R13, R5 ;  /* 0x00000005000d7202 */ /* 0x000fce0000000f00 */
[----:B------:R-:W-:Y:S05]  /*1d830*/  WARPSYNC.COLLECTIVE R15, `(.L_x_784) ;  /* 0x000000000f087348 */ /* 0x000fea0003c00000 */
[----:B------:R0:W1:Y:S02]  /*1d840*/  SHFL.UP P6, R14, R13, R12, R11 ;  /* 0x0400000c0d0e7389 */ /* 0x00006400000c000b */
[----:B01----:R-:W-:Y:S01]  /*1d850*/  ENDCOLLECTIVE ;  /* 0x000000000000791b */ /* 0x003fe20003800000 */
.L_x_784:
[----:B------:R-:W-:Y:S01]  /*1d860*/  IMAD.MOV.U32 R12, RZ, RZ, 0x10 ;  /* 0x00000010ff0c7424 */ /* 0x000fe200078e00ff */
[----:B------:R-:W-:-:S05]  /*1d870*/  SEL R6, R14, RZ, P4 ;  /* 0x000000ff0e067207 */ /* 0x000fca0002000000 */
[----:B------:R-:W-:-:S04]  /*1d880*/  IMAD.IADD R6, R5, 0x1, R6 ;  /* 0x0000000105067824 */ /* 0x000fc800078e0206 */
[----:B------:R-:W-:-:S07]  /*1d890*/  IMAD.MOV.U32 R13, RZ, RZ, R6 ;  /* 0x000000ffff0d7224 */ /* 0x000fce00078e0006 */
[----:B------:R-:W-:Y:S05]  /*1d8a0*/  WARPSYNC.COLLECTIVE R15, `(.L_x_785) ;  /* 0x000000000f087348 */ /* 0x000fea0003c00000 */
[----:B------:R0:W1:Y:S02]  /*1d8b0*/  SHFL.UP P6, R14, R13, R12, R11 ;  /* 0x0400000c0d0e7389 */ /* 0x00006400000c000b */
[----:B01----:R-:W-:Y:S01]  /*1d8c0*/  ENDCOLLECTIVE ;  /* 0x000000000000791b */ /* 0x003fe20003800000 */
.L_x_785:
        /* <DEDUP_REMOVED lines=8> */
.L_x_786:
[----:B------:R-:W-:Y:S05]  /*1d950*/  BRA `(.L_x_787) ;  /* 0xffffffbc00c47947 */ /* 0x000fea000383ffff */
.L_x_643:
[----:B------:R-:W-:Y:S01]  /*1d960*/  BSSY B0, `(.L_x_788) ;  /* 0x0000006000007945 */ /* 0x000fe20003800000 */
[----:B------:R-:W-:Y:S01]  /*1d970*/  PLOP3.LUT P6, PT, P6, PT, PT, 0x8, 0x0 ;  /* 0x000000000000781c */ /* 0x000fe200037ce170 */
[----:B------:R-:W-:-:S12]  /*1d980*/  IMAD.MOV.U32 R15, RZ, RZ, -0x1 ;  /* 0xffffffffff0f7424 */ /* 0x000fd800078e00ff */
[----:B0----5:R-:W-:Y:S05]  /*1d990*/  WARPSYNC.COLLECTIVE R15, `(.L_x_789) ;  /* 0x000000000f087348 */ /* 0x021fea0003c00000 */
[----:B------:R-:W-:Y:S01]  /*1d9a0*/  VOTE.ANY R14, PT, P6 ;  /* 0x00000000000e7806 */ /* 0x000fe200030e0100 */
[----:B0----5:R-:W-:Y:S06]  /*1d9b0*/  ENDCOLLECTIVE ;  /* 0x000000000000791b */ /* 0x021fec0003800000 */
.L_x_789:
[----:B------:R-:W-:Y:S05]  /*1d9c0*/  BSYNC B0 ;  /* 0x0000000000007941 */ /* 0x000fea0003800000 */
.L_x_788:
[----:B------:R-:W-:Y:S02]  /*1d9d0*/  IMAD.MOV.U32 R6, RZ, RZ, R14 ;  /* 0x000000ffff067224 */ /* 0x000fe400078e000e */
[----:B------:R-:W-:Y:S02]  /*1d9e0*/  IMAD.MOV.U32 R13, RZ, RZ, R2 ;  /* 0x000000ffff0d7224 */ /* 0x000fe400078e0002 */
[----:B------:R-:W0:Y:S01]  /*1d9f0*/  POPC R4, R6 ;  /* 0x0000000600047309 */ /* 0x000e220000000000 */
[----:B------:R-:W-:Y:S02]  /*1da00*/  IMAD.MOV.U32 R11, RZ, RZ, 0x1f ;  /* 0x0000001fff0b7424 */ /* 0x000fe400078e00ff */
[----:B------:R-:W-:Y:S02]  /*1da10*/  IMAD.MOV.U32 R15, RZ, RZ, -0x1 ;  /* 0xffffffffff0f7424 */ /* 0x000fe400078e00ff */
[----:B0-----:R-:W-:-:S07]  /*1da20*/  IMAD.MOV.U32 R12, RZ, RZ, R4 ;  /* 0x000000ffff0c7224 */ /* 0x001fce00078e0004 */
[----:B------:R-:W-:Y:S05]  /*1da30*/  WARPSYNC.COLLECTIVE R15, `(.L_x_790) ;  /* 0x000000000f087348 */ /* 0x000fea0003c00000 */
[----:B------:R0:W1:Y:S02]  /*1da40*/  SHFL.IDX P6, R14, R13, R12, R11 ;  /* 0x0000000c0d0e7389 */ /* 0x00006400000c000b */
[----:B01----:R-:W-:Y:S01]  /*1da50*/  ENDCOLLECTIVE ;  /* 0x000000000000791b */ /* 0x003fe20003800000 */
.L_x_790:
[----:B------:R-:W-:Y:S01]  /*1da60*/  IMAD.MOV.U32 R17, RZ, RZ, R14 ;  /* 0x000000ffff117224 */ /* 0x000fe200078e000e */
[----:B------:R-:W-:Y:S06]  /*1da70*/  BRA `(.L_x_791) ;  /* 0xffffffbc00b47947 */ /* 0x000fec000383ffff */
.L_x_645:
[----:B------:R-:W-:Y:S01]  /*1da80*/  BSSY B0, `(.L_x_792) ;  /* 0x0000007000007945 */ /* 0x000fe20003800000 */
[----:B------:R-:W-:Y:S02]  /*1da90*/  IMAD.MOV.U32 R13, RZ, RZ, R3 ;  /* 0x000000ffff0d7224 */ /* 0x000fe400078e0003 */
[----:B------:R-:W-:Y:S02]  /*1daa0*/  IMAD.MOV.U32 R11, RZ, RZ, 0x1f ;  /* 0x0000001fff0b7424 */ /* 0x000fe400078e00ff */
[----:B------:R-:W-:-:S07]  /*1dab0*/  IMAD.MOV.U32 R15, RZ, RZ, -0x1 ;  /* 0xffffffffff0f7424 */ /* 0x000fce00078e00ff */
[----:B012---:R-:W-:Y:S05]  /*1dac0*/  WARPSYNC.COLLECTIVE R15, `(.L_x_793) ;  /* 0x000000000f087348 */ /* 0x007fea0003c00000 */
[----:B------:R3:W4:Y:S02]  /*1dad0*/  SHFL.IDX P6, R14, R13, R12, R11 ;  /* 0x0000000c0d0e7389 */ /* 0x00072400000c000b */
[----:B01234-:R-:W-:Y:S01]  /*1dae0*/  ENDCOLLECTIVE ;  /* 0x000000000000791b */ /* 0x01ffe20003800000 */
.L_x_793:
[----:B------:R-:W-:Y:S05]  /*1daf0*/  BSYNC B0 ;  /* 0x0000000000007941 */ /* 0x000fea0003800000 */
.L_x_792:
[----:B------:R-:W-:Y:S05]  /*1db00*/  BRA `(.L_x_644) ;  /* 0xffffffbc00ac7947 */ /* 0x000fea000383ffff */
.L_x_649:
[----:B0-----:R0:W3:Y:S02]  /*1db10*/  SYNCS.PHASECHK.TRANS64.TRYWAIT P0, [R5+URZ+0x2d820], R0 ;  /* 0x02d82000050075a7 */ /* 0x0010e4000800017f */
[----:B---3--:R-:W-:Y:S05]  /*1db20*/  @!P0 NANOSLEEP.SYNCS 0x989680 ;  /* 0x009896800000895d */ /* 0x008fea0003900000 */
[----:B------:R-:W3:Y:S02]  /*1db30*/  @!P0 SYNCS.PHASECHK.TRANS64 P0, [R5+URZ+0x2d820], R0 ;  /* 0x02d82000050085a7 */ /* 0x000ee4000800007f */
[----:B---3--:R-:W-:Y:S05]  /*1db40*/  @!P0 BRA `(.L_x_649) ;  /* 0xfffffffc00f08947 */ /* 0x008fea000383ffff */
[----:B------:R-:W-:Y:S05]  /*1db50*/  BRA `(.L_x_794) ;  /* 0xffffffc000987947 */ /* 0x000fea000383ffff */
.L_x_650:
[----:B------:R-:W3:Y:S01]  /*1db60*/  S2R R2, SR_TID.X ;  /* 0x0000000000027919 */ /* 0x000ee20000002100 */
[----:B------:R-:W-:Y:S01]  /*1db70*/  BSSY B0, `(.L_x_795) ;  /* 0x000000a000007945 */ /* 0x000fe20003800000 */
[----:B------:R-:W-:Y:S02]  /*1db80*/  IMAD.MOV.U32 R12, RZ, RZ, RZ ;  /* 0x000000ffff0c7224 */ /* 0x000fe400078e00ff */
[----:B------:R-:W-:Y:S02]  /*1db90*/  IMAD.MOV.U32 R11, RZ, RZ, 0x1f ;  /* 0x0000001fff0b7424 */ /* 0x000fe400078e00ff */
[----:B------:R-:W-:Y:S01]  /*1dba0*/  IMAD.MOV.U32 R15, RZ, RZ, -0x1 ;  /* 0xffffffffff0f7424 */ /* 0x000fe200078e00ff */
[----:B---3--:R-:W-:-:S04]  /*1dbb0*/  SHF.R.U32.HI R2, RZ, 0x5, R2 ;  /* 0x00000005ff027819 */ /* 0x008fc80000011602 */
[----:B------:R-:W-:-:S05]  /*1dbc0*/  LOP3.LUT R2, R2, 0x3, RZ, 0xc0, !PT ;  /* 0x0000000302027812 */ /* 0x000fca00078ec0ff */
[----:B------:R-:W-:-:S07]  /*1dbd0*/  IMAD.MOV.U32 R13, RZ, RZ, R2 ;  /* 0x000000ffff0d7224 */ /* 0x000fce00078e0002 */
[----:B012-4-:R-:W-:Y:S05]  /*1dbe0*/  WARPSYNC.COLLECTIVE R15, `(.L_x_796) ;  /* 0x000000000f087348 */ /* 0x017fea0003c00000 */
[----:B------:R3:W0:Y:S02]  /*1dbf0*/  SHFL.IDX P6, R14, R13, R12, R11 ;  /* 0x0000000c0d0e7389 */ /* 0x00062400000c000b */
[----:B01234-:R-:W-:Y:S01]  /*1dc00*/  ENDCOLLECTIVE ;  /* 0x000000000000791b */ /* 0x01ffe20003800000 */
.L_x_796:
[----:B------:R-:W-:Y:S05]  /*1dc10*/  BSYNC B0 ;  /* 0x0000000000007941 */ /* 0x000fea0003800000 */
.L_x_795:
[----:B------:R-:W-:Y:S05]  /*1dc20*/  BRA `(.L_x_797) ;  /* 0xffffffc000807947 */ /* 0x000fea000383ffff */
.L_x_651:
[----:B------:R-:W-:Y:S01]  /*1dc30*/  BSSY B0, `(.L_x_798) ;  /* 0x0000006000007945 */ /* 0x000fe20003800000 */
[----:B------:R-:W-:-:S07]  /*1dc40*/  IMAD.MOV.U32 R15, RZ, RZ, -0x1 ;  /* 0xffffffffff0f7424 */ /* 0x000fce00078e00ff */
[----:B012-4-:R-:W-:Y:S05]  /*1dc50*/  WARPSYNC.COLLECTIVE R15, `(.L_x_799) ;  /* 0x000000000f0c7348 */ /* 0x017fea0003c00000 */
[----:B------:R-:W-:Y:S02]  /*1dc60*/  ELECT P6, UR62, PT ;  /* 0x00000000003e782f */ /* 0x000fe400038c0000 */
[----:B------:R-:W-:Y:S01]  /*1dc70*/  MOV R14, UR62 ;  /* 0x0000003e000e7c02 */ /* 0x000fe20008000f00 */
[----:B012-4-:R-:W-:Y:S10]  /*1dc80*/  ENDCOLLECTIVE ;  /* 0x000000000000791b */ /* 0x017ff40003800000 */
.L_x_799:
[----:B------:R-:W-:Y:S05]  /*1dc90*/  BSYNC B0 ;  /* 0x0000000000007941 */ /* 0x000fea0003800000 */
.L_x_798:
[----:B------:R-:W-:Y:S05]  /*1dca0*/  BRA `(.L_x_800) ;  /* 0xffffffc000747947 */ /* 0x000fea000383ffff */
.L_x_653:
[----:B0-----:R0:W3:Y:S02]  /*1dcb0*/  SYNCS.PHASECHK.TRANS64.TRYWAIT P1, [R3+URZ+0x2d840], R2 ;  /* 0x02d84002030075a7 */ /* 0x0010e4000802017f */
[----:B---3--:R-:W-:Y:S05]  /*1dcc0*/  @!P1 NANOSLEEP.SYNCS 0x989680 ;  /* 0x009896800000995d */ /* 0x008fea0003900000 */
[----:B------:R-:W3:Y:S02]  /*1dcd0*/  @!P1 SYNCS.PHASECHK.TRANS64 P1, [R3+URZ+0x2d840], R2 ;  /* 0x02d84002030095a7 */ /* 0x000ee4000802007f */
[----:B---3--:R-:W-:Y:S05]  /*1dce0*/  @!P1 BRA `(.L_x_653) ;  /* 0xfffffffc00f09947 */ /* 0x008fea000383ffff */
[----:B------:R-:W-:Y:S05]  /*1dcf0*/  BRA `(.L_x_801) ;  /* 0xffffffc000987947 */ /* 0x000fea000383ffff */
.L_x_655:
[----:B---3--:R3:W0:Y:S02]  /*1dd00*/  SYNCS.PHASECHK.TRANS64.TRYWAIT P1, [R5+URZ+0x2d840], R0 ;  /* 0x02d84000050075a7 */ /* 0x008624000802017f */
[----:B0-----:R-:W-:Y:S05]  /*1dd10*/  @!P1 NANOSLEEP.SYNCS 0x989680 ;  /* 0x009896800000995d */ /* 0x001fea0003900000 */
[----:B------:R-:W0:Y:S02]  /*1dd20*/  @!P1 SYNCS.PHASECHK.TRANS64 P1, [R5+URZ+0x2d840], R0 ;  /* 0x02d84000050095a7 */ /* 0x000e24000802007f */
[----:B0-----:R-:W-:Y:S05]  /*1dd30*/  @!P1 BRA `(.L_x_655) ;  /* 0xfffffffc00f09947 */ /* 0x001fea000383ffff */
[----:B------:R-:W-:Y:S05]  /*1dd40*/  BRA `(.L_x_802) ;  /* 0xffffffc000a87947 */ /* 0x000fea000383ffff */
.L_x_657:
[----:B------:R0:W0:Y:S02]  /*1dd50*/  SYNCS.PHASECHK.TRANS64.TRYWAIT P1, [R3+URZ+0x2d860], R2 ;  /* 0x02d86002030075a7 */ /* 0x000024000802017f */
[----:B0-----:R-:W-:Y:S05]  /*1dd60*/  @!P1 NANOSLEEP.SYNCS 0x989680 ;  /* 0x009896800000995d */ /* 0x001fea0003900000 */
[----:B------:R-:W0:Y:S02]  /*1dd70*/  @!P1 SYNCS.PHASECHK.TRANS64 P1, [R3+URZ+0x2d860], R2 ;  /* 0x02d86002030095a7 */ /* 0x000e24000802007f */
[----:B0-----:R-:W-:Y:S05]  /*1dd80*/  @!P1 BRA `(.L_x_657) ;  /* 0xfffffffc00f09947 */ /* 0x001fea000383ffff */
[----:B------:R-:W-:Y:S05]  /*1dd90*/  BRA `(.L_x_803) ;  /* 0xffffffc000a47947 */ /* 0x000fea000383ffff */
.L_x_804:
        /* <DEDUP_REMOVED lines=14> */
.L_x_2730:


//--------------------- .text._ZN7cutlass13device_kernelIN5flash11enable_sm90INS1_16FlashAttnFwdSm90INS1_25CollectiveMainloopFwdSm90ILi2EN4cute5tupleIJNS5_1CILi1EEES8_S8_EEENS6_IJNS7_ILi192EEENS7_ILi128EEENS7_ILi96EEEEEELi96ENS_10bfloat16_tEfNS_4arch4Sm90ELb0ELb1ELb1ELb0ELb1ELb0ELb0ELb0ELb1ELb1ELb0ELb0EEENS1_21CollectiveEpilogueFwdINS6_IJSA_SC_SB_EEES9_SE_SG_Li384ELb0ELb1ELb0ELb0EEENS1_30DynamicPersistentTileSchedulerILi384ELi128ELb0ELb1ELb1EEEEEEEEEvNT_6ParamsE --------------------------
	.section	.text._ZN7cutlass13device_kernelIN5flash11enable_sm90INS1_16FlashAttnFwdSm90INS1_25CollectiveMainloopFwdSm90ILi2EN4cute5tupleIJNS5_1CILi1EEES8_S8_EEENS6_IJNS7_ILi192EEENS7_ILi128EEENS7_ILi96EEEEEELi96ENS_10bfloat16_tEfNS_4arch4Sm90ELb0ELb1ELb1ELb0ELb1ELb0ELb0ELb0ELb1ELb1ELb0ELb0EEENS1_21CollectiveEpilogueFwdINS6_IJSA_SC_SB_EEES9_SE_SG_Li384ELb0ELb1ELb0ELb0EEENS1_30DynamicPersistentTileSchedulerILi384ELi128ELb0ELb1ELb1EEEEEEEEEvNT_6ParamsE,"ax",@progbits
	.align	128
.text._ZN7cutlass13device_kernelIN5flash11enable_sm90INS1_16FlashAttnFwdSm90INS1_25CollectiveMainloopFwdSm90ILi2EN4cute5tupleIJNS5_1CILi1EEES8_S8_EEENS6_IJNS7_ILi192EEENS7_ILi128EEENS7_ILi96EEEEEELi96ENS_10bfloat16_tEfNS_4arch4Sm90ELb0ELb1ELb1ELb0ELb1ELb0ELb0ELb0ELb1ELb1ELb0ELb0EEENS1_21CollectiveEpilogueFwdINS6_IJSA_SC_SB_EEES9_SE_SG_Li384ELb0ELb1ELb0ELb0EEENS1_30DynamicPersistentTileSchedulerILi384ELi128ELb0ELb1ELb1EEEEEEEEEvNT_6ParamsE:
        .type           _ZN7cutlass13device_kernelIN5flash11enable_sm90INS1_16FlashAttnFwdSm90INS1_25CollectiveMainloopFwdSm90ILi2EN4cute5tupleIJNS5_1CILi1EEES8_S8_EEENS6_IJNS7_ILi192EEENS7_ILi128EEENS7_ILi96EEEEEELi96ENS_10bfloat16_tEfNS_4arch4Sm90ELb0ELb1ELb1ELb0ELb1ELb0ELb0ELb0ELb1ELb1ELb0ELb0EEENS1_21CollectiveEpilogueFwdINS6_IJSA_SC_SB_EEES9_SE_SG_Li384ELb0ELb1ELb0ELb0EEENS1_30DynamicPersistentTileSchedulerILi384ELi128ELb0ELb1ELb1EEEEEEEEEvNT_6ParamsE,@function
        .size           _ZN7cutlass13device_kernelIN5flash11enable_sm90INS1_16FlashAttnFwdSm90INS1_25CollectiveMainloopFwdSm90ILi2EN4cute5tupleIJNS5_1CILi1EEES8_S8_EEENS6_IJNS7_ILi192EEENS7_ILi128EEENS7_ILi96EEEEEELi96ENS_10bfloat16_tEfNS_4arch4Sm90ELb0ELb1ELb1ELb0ELb1ELb0ELb0ELb0ELb1ELb1ELb0ELb0EEENS1_21CollectiveEpilogueFwdINS6_IJSA_SC_SB_EEES9_SE_SG_Li384ELb0ELb1ELb0ELb0EEENS1_30DynamicPersistentTileSchedulerILi384ELi128ELb0ELb1ELb1EEEEEEEEEvNT_6ParamsE,(.L_x_2731 - _ZN7cutlass13device_kernelIN5flash11enable_sm90INS1_16FlashAttnFwdSm90INS1_25CollectiveMainloopFwdSm90ILi2EN4cute5tupleIJNS5_1CILi1EEES8_S8_EEENS6_IJNS7_ILi192EEENS7_ILi128EEENS7_ILi96EEEEEELi96ENS_10bfloat16_tEfNS_4arch4Sm90ELb0ELb1ELb1ELb0ELb1ELb0ELb0ELb0ELb1ELb1ELb0ELb0EEENS1_21CollectiveEpilogueFwdINS6_IJSA_SC_SB_EEES9_SE_SG_Li384ELb0ELb1ELb0ELb0EEENS1_30DynamicPersistentTileSchedulerILi384ELi128ELb0ELb1ELb1EEEEEEEEEvNT_6ParamsE)
        .other          _ZN7cutlass13device_kernelIN5flash11enable_sm90INS1_16FlashAttnFwdSm90INS1_25CollectiveMainloopFwdSm90ILi2EN4cute5tupleIJNS5_1CILi1EEES8_S8_EEENS6_IJNS7_ILi192EEENS7_ILi128EEENS7_ILi96EEEEEELi96ENS_10bfloat16_tEfNS_4arch4Sm90ELb0ELb1ELb1ELb0ELb1ELb0ELb0ELb0ELb1ELb1ELb0ELb0EEENS1_21CollectiveEpilogueFwdINS6_IJSA_SC_SB_EEES9_SE_SG_Li384ELb0ELb1ELb0ELb0EEENS1_30DynamicPersistentTileSchedulerILi384ELi128ELb0ELb1ELb1EEEEEEEEEvNT_6ParamsE,@"STO_CUDA_ENTRY STV_DEFAULT"
_ZN7cutlass13device_kernelIN5flash11enable_sm90INS1_16FlashAttnFwdSm90INS1_25CollectiveMainloopFwdSm90ILi2EN4cute5tupleIJNS5_1CILi1EEES8_S8_EEENS6_IJNS7_ILi192EEENS7_ILi128EEENS7_ILi96EEEEEELi96ENS_10bfloat16_tEfNS_4arch4Sm90ELb0ELb1ELb1ELb0ELb1ELb0ELb0ELb0ELb1ELb1ELb0ELb0EEENS1_21CollectiveEpilogueFwdINS6_IJSA_SC_SB_EEES9_SE_SG_Li384ELb0ELb1ELb0ELb0EEENS1_30DynamicPersistentTileSchedulerILi384ELi128ELb0ELb1ELb1EEEEEEEEEvNT_6ParamsE:
        /* <DEDUP_REMOVED lines=45> */
.L_x_805:
        /* <DEDUP_REMOVED lines=22> */
.L_x_806:
        /* <DEDUP_REMOVED lines=18> */
.L_x_807:
        /* <DEDUP_REMOVED lines=22> */
.L_x_808:
        /* <DEDUP_REMOVED lines=23> */
.L_x_809:
        /* <DEDUP_REMOVED lines=8> */
.L_x_811:
[----:B------:R-:W-:-:S08]  /*08a0*/  NOP ;  /* 0x0000000000007918 */ /* 0x000fd00000000000 */
[----:B------:R-:W0:Y:S02]  /*08b0*/  USETMAXREG.TRY_ALLOC.CTAPOOL UP0, 0xa0 ;  /* 0x000000a0000079c8 */ /* 0x000e240008000600 */
[----:B0-----:R-:W-:-:S13]  /*08c0*/  PLOP3.LUT P0, PT, PT, PT, UP0, 0x80, 0x0 ;  /* 0x000000000000781c */ /* 0x001fda0003f0f008 */
[----:B------:R-:W-:Y:S05]  /*08d0*/  @!P0 BRA `(.L_x_811) ;  /* 0xfffffffc00f08947 */ /* 0x000fea000383ffff */
[----:B------:R-:W0:Y:S01]  /*08e0*/  S2R R2, SR_TID.X ;  /* 0x0000000000027919 */ /* 0x000e220000002100 */
[----:B------:R-:W1:Y:S08]  /*08f0*/  S2UR UR4, SR_CTAID.X ;  /* 0x00000000000479c3 */ /* 0x000e700000002500 */
[----:B------:R-:W-:Y:S08]  /*0900*/  BAR.ARV 0x4, 0x200 ;  /* 0x0108000000007b1d */ /* 0x000ff00000002000 */
        /* <DEDUP_REMOVED lines=10> */
[----:B------:R-:W-:Y:S01]  /*09b0*/  IMAD.MOV.U32 R18, RZ, RZ, 0x40 ;  /* 0x00000040ff127424 */ /* 0x000fe200078e00ff */
[----:B------:R-:W-:Y:S01]  /*09c0*/  ULOP3.LUT UR49, UR42, 0x1, URZ, 0xfc, !UPT ;  /* 0x000000012a317892 */ /* 0x000fe2000f8efc3f */
[----:B------:R-:W-:Y:S01]  /*09d0*/  SHF.R.S32.HI R0, RZ, 0x1f, R151 ;  /* 0x0000001fff007819 */ /* 0x000fe20000011497 */
[----:B------:R-:W-:Y:S01]  /*09e0*/  UMOV UR48, URZ ;  /* 0x0000003f00307c82 */ /* 0x000fe20008000000 */
[----:B------:R-:W-:Y:S01]  /*09f0*/  UMOV UR47, URZ ;  /* 0x0000003f002f7c82 */ /* 0x000fe20008000000 */
[----:B------:R-:W-:Y:S01]  /*0a00*/  UMOV UR46, URZ ;  /* 0x0000003f002e7c82 */ /* 0x000fe20008000000 */
[CC--:B------:R-:W-:Y:S02]  /*0a10*/  LEA.HI R2, R0.reuse, R151.reuse, RZ, 0x4 ;  /* 0x0000009700027211 */ /* 0x0c0fe400078f20ff */
[----:B------:R-:W-:-:S02]  /*0a20*/  LEA.HI R146, R0, R151, RZ, 0x7 ;  /* 0x0000009700927211 */ /* 0x000fc400078f38ff */
[----:B------:R-:W-:Y:S02]  /*0a30*/  LOP3.LUT R4, R2, 0xfffffff0, RZ, 0xc0, !PT ;  /* 0xfffffff002047812 */ /* 0x000fe400078ec0ff */
[----:B------:R-:W-:Y:S02]  /*0a40*/  SHF.R.S32.HI R5, RZ, 0x4, R2 ;  /* 0x00000004ff057819 */ /* 0x000fe40000011402 */
[----:B------:R-:W-:Y:S01]  /*0a50*/  LOP3.LUT R6, R146, 0xffffff80, RZ, 0xc0, !PT ;  /* 0xffffff8092067812 */ /* 0x000fe200078ec0ff */
[C---:B------:R-:W-:Y:S01]  /*0a60*/  IMAD.IADD R4, R151.reuse, 0x1, -R4 ;  /* 0x0000000197047824 */ /* 0x040fe200078e0a04 */
[----:B------:R-:W-:Y:S02]  /*0a70*/  LEA.HI R2, R2, R5, RZ, 0x1 ;  /* 0x0000000502027211 */ /* 0x000fe400078f08ff */
[----:B------:R-:W-:Y:S01]  /*0a80*/  SHF.R.S32.HI R146, RZ, 0x7, R146 ;  /* 0x00000007ff927819 */ /* 0x000fe20000011492 */
[----:B------:R-:W-:Y:S01]  /*0a90*/  IMAD.IADD R145, R151, 0x1, -R6 ;  /* 0x0000000197917824 */ /* 0x000fe200078e0a06 */
[----:B------:R-:W-:-:S02]  /*0aa0*/  SHF.R.S32.HI R3, RZ, 0x1f, R4 ;  /* 0x0000001fff037819 */ /* 0x000fc40000011404 */
[----:B------:R-:W-:Y:S01]  /*0ab0*/  LOP3.LUT R2, R2, 0x1ffffffe, RZ, 0xc0, !PT ;  /* 0x1ffffffe02027812 */ /* 0x000fe200078ec0ff */
[----:B0-----:R-:W-:Y:S01]  /*0ac0*/  ULEA UR40, UR41, UR40, 0x18 ;  /* 0x0000002829287291 */ /* 0x001fe2000f8ec03f */
[----:B------:R-:W-:Y:S02]  /*0ad0*/  LEA.HI R3, R3, R4, RZ, 0x3 ;  /* 0x0000000403037211 */ /* 0x000fe400078f18ff */
[----:B------:R-:W-:Y:S01]  /*0ae0*/  LEA.HI R6, R0, R151, RZ, 0x5 ;  /* 0x0000009700067211 */ /* 0x000fe200078f28ff */
[----:B------:R-:W-:Y:S01]  /*0af0*/  IMAD.IADD R2, R5, 0x1, -R2 ;  /* 0x0000000105027824 */ /* 0x000fe200078e0a02 */
[C---:B------:R-:W-:Y:S01]  /*0b00*/  LOP3.LUT R5, R3.reuse, 0xfffffff8, RZ, 0xc0, !PT ;  /* 0xfffffff803057812 */ /* 0x040fe200078ec0ff */
[----:B------:R-:W-:Y:S01]  /*0b10*/  IMAD.SHL.U32 R3, R3, 0x40, RZ ;  /* 0x0000004003037824 */ /* 0x000fe200078e00ff */
[----:B------:R-:W-:Y:S01]  /*0b20*/  SHF.R.S32.HI R6, RZ, 0x5, R6 ;  /* 0x00000005ff067819 */ /* 0x000fe20000011406 */
[----:B------:R-:W-:Y:S01]  /*0b30*/  IMAD.SHL.U32 R2, R2, 0x8, RZ ;  /* 0x0000000802027824 */ /* 0x000fe200078e00ff */
[----:B------:R-:W-:Y:S01]  /*0b40*/  SHF.R.S32.HI R8, RZ, 0x1f, R145 ;  /* 0x0000001fff087819 */ /* 0x000fe20000011491 */
[----:B------:R-:W-:Y:S01]  /*0b50*/  IMAD.IADD R5, R4, 0x1, -R5 ;  /* 0x0000000104057824 */ /* 0x000fe200078e0a05 */
[----:B------:R-:W-:Y:S01]  /*0b60*/  LOP3.LUT R3, R3, 0x7ffffe00, RZ, 0xc0, !PT ;  /* 0x7ffffe0003037812 */ /* 0x000fe200078ec0ff */
[----:B------:R-:W-:Y:S01]  /*0b70*/  IMAD R13, R6, 0x10, R4 ;  /* 0x00000010060d7824 */ /* 0x000fe200078e0204 */
[----:B------:R-:W-:Y:S01]  /*0b80*/  LEA.HI R9, R8, R145, RZ, 0x2 ;  /* 0x0000009108097211 */ /* 0x000fe200078f10ff */
[----:B------:R-:W-:Y:S01]  /*0b90*/  IMAD.HI R4, R146, 0x55555556, RZ ;  /* 0x5555555692047827 */ /* 0x000fe200078e02ff */
[----:B------:R-:W-:-:S02]  /*0ba0*/  R2P PR, R5, 0x6 ;  /* 0x0000000605007804 */ /* 0x000fc40000000000 */
[--C-:B------:R-:W-:Y:S01]  /*0bb0*/  SHF.R.S32.HI R7, RZ, 0x2, R9.reuse ;  /* 0x00000002ff077819 */ /* 0x100fe20000011409 */
[----:B------:R-:W-:Y:S01]  /*0bc0*/  IMAD.SHL.U32 R5, R5, 0x40, RZ ;  /* 0x0000004005057824 */ /* 0x000fe200078e00ff */
[----:B------:R-:W-:Y:S01]  /*0bd0*/  SHF.R.S32.HI R10, RZ, 0x1f, R9 ;  /* 0x0000001fff0a7819 */ /* 0x000fe20000011409 */
[--C-:B------:R-:W-:Y:S01]  /*0be0*/  IMAD.U32 R148, R13, 0x20, R2.reuse ;  /* 0x000000200d947824 */ /* 0x100fe200078e0002 */
[----:B------:R-:W-:Y:S01]  /*0bf0*/  LEA.HI R0, R0, R151, RZ, 0x2 ;  /* 0x0000009700007211 */ /* 0x000fe200078f10ff */
[----:B------:R-:W-:Y:S01]  /*0c00*/  IMAD R3, R6, 0x400, R3 ;  /* 0x0000040006037824 */ /* 0x000fe200078e0203 */
[----:B------:R-:W-:Y:S02]  /*0c10*/  LOP3.LUT R5, R5, 0x1c0, RZ, 0xc0, !PT ;  /* 0x000001c005057812 */ /* 0x000fe400078ec0ff */
[----:B------:R-:W-:Y:S02]  /*0c20*/  LEA.HI R10, R10, R7, RZ, 0x3 ;  /* 0x000000070a0a7211 */ /* 0x000fe400078f18ff */
[----:B------:R-:W-:-:S02]  /*0c30*/  LOP3.LUT R2, R5, 0x8, R2, 0xf8, !PT ;  /* 0x0000000805027812 */ /* 0x000fc400078ef802 */
[----:B------:R-:W-:Y:S02]  /*0c40*/  SHF.R.U32.HI R5, RZ, 0x3, R5 ;  /* 0x00000003ff057819 */ /* 0x000fe40000011605 */
[----:B------:R-:W-:Y:S02]  /*0c50*/  LOP3.LUT R142, R0, 0xfffffffc, RZ, 0xc0, !PT ;  /* 0xfffffffc008e7812 */ /* 0x000fe400078ec0ff */
[----:B------:R-:W-:Y:S02]  /*0c60*/  LOP3.LUT R2, R2, R5, RZ, 0x3c, !PT ;  /* 0x0000000502027212 */ /* 0x000fe400078e3cff */
[----:B------:R-:W-:Y:S01]  /*0c70*/  LOP3.LUT R10, R10, 0xfffffff8, RZ, 0xc0, !PT ;  /* 0xfffffff80a0a7812 */ /* 0x000fe200078ec0ff */
[----:B------:R-:W-:Y:S01]  /*0c80*/  IMAD.IADD R142, R151, 0x1, -R142 ;  /* 0x00000001978e7824 */ /* 0x000fe200078e0a8e */
[----:B------:R-:W-:Y:S01]  /*0c90*/  LEA.HI R8, R8, R145, RZ, 0x5 ;  /* 0x0000009108087211 */ /* 0x000fe200078f28ff */
[----:B------:R-:W-:Y:S01]  /*0ca0*/  IMAD.IADD R2, R3, 0x1, R2 ;  /* 0x0000000103027824 */ /* 0x000fe200078e0202 */
[----:B------:R-:W-:Y:S01]  /*0cb0*/  SEL R18, R18, 0xffffffc0, !P2 ;  /* 0xffffffc012127807 */ /* 0x000fe20005000000 */
[----:B------:R-:W-:Y:S01]  /*0cc0*/  IMAD.IADD R11, R7, 0x1, -R10 ;  /* 0x00000001070b7824 */ /* 0x000fe200078e0a0a */
[----:B------:R-:W-:Y:S01]  /*0cd0*/  LEA.HI R7, R4, R4, RZ, 0x1 ;  /* 0x0000000404077211 */ /* 0x000fe200078f08ff */
[----:B------:R-:W-:Y:S01]  /*0ce0*/  IMAD.SHL.U32 R138, R142, 0x8, RZ ;  /* 0x000000088e8a7824 */ /* 0x000fe200078e00ff */
[----:B------:R-:W-:-:S02]  /*0cf0*/  SHF.R.S32.HI R8, RZ, 0x5, R8 ;  /* 0x00000005ff087819 */ /* 0x000fc40000011408 */
[----:B------:R-:W-:Y:S01]  /*0d00*/  LEA.HI R3, R142, R142, RZ, 0x1 ;  /* 0x0000008e8e037211 */ /* 0x000fe200078f08ff */
[----:B------:R-:W-:Y:S01]  /*0d10*/  IMAD R7, R7, -0x3, R146 ;  /* 0xfffffffd07077824 */ /* 0x000fe200078e0292 */
[----:B------:R-:W-:Y:S01]  /*0d20*/  LEA R17, R2, UR40, 0x1 ;  /* 0x0000002802117c11 */ /* 0x000fe2000f8e08ff */
[----:B------:R-:W-:Y:S01]  /*0d30*/  IMAD R8, R8, 0x10, R11 ;  /* 0x0000001008087824 */ /* 0x000fe200078e020b */
[----:B------:R-:W-:Y:S01]  /*0d40*/  LOP3.LUT R3, R3, 0x1ffffffe, RZ, 0xc0, !PT ;  /* 0x1ffffffe03037812 */ /* 0x000fe200078ec0ff */
[C---:B------:R-:W-:Y:S01]  /*0d50*/  VIADD R139, R138.reuse, 0x20 ;  /* 0x000000208a8b7836 */ /* 0x040fe20000000000 */
[----:B------:R-:W-:Y:S01]  /*0d60*/  SHF.R.S32.HI R144, RZ, 0x2, R0 ;  /* 0x00000002ff907819 */ /* 0x000fe20000011400 */
[----:B------:R-:W-:Y:S01]  /*0d70*/  VIADD R22, R17, 0x21800 ;  /* 0x0002180011167836 */ /* 0x000fe20000000000 */
[----:B------:R-:W-:Y:S01]  /*0d80*/  LOP3.LUT R16, R9, 0x7ffffffc, RZ, 0xc0, !PT ;  /* 0x7ffffffc09107812 */ /* 0x000fe200078ec0ff */
[----:B------:R-:W-:Y:S01]  /*0d90*/  VIADD R140, R138, 0x40 ;  /* 0x000000408a8c7836 */ /* 0x000fe20000000000 */
[----:B------:R-:W-:Y:S01]  /*0da0*/  SHF.R.S32.HI R150, RZ, 0x1f, R139 ;  /* 0x0000001fff967819 */ /* 0x000fe2000001148b */
[----:B------:R-:W-:-:S02]  /*0db0*/  VIADD R23, R17, 0x21820 ;  /* 0x0002182011177836 */ /* 0x000fc40000000000 */
[----:B------:R-:W-:Y:S01]  /*0dc0*/  IMAD R147, R7, 0x40, R8 ;  /* 0x0000004007937824 */ /* 0x000fe200078e0208 */
[----:B------:R-:W-:Y:S01]  /*0dd0*/  SHF.R.S32.HI R149, RZ, 0x1f, R140 ;  /* 0x0000001fff957819 */ /* 0x000fe2000001148c */
[----:B------:R-:W-:Y:S02]  /*0de0*/  IMAD.IADD R0, R142, 0x1, -R3 ;  /* 0x000000018e007824 */ /* 0x000fe400078e0a03 */
[C---:B------:R-:W-:Y:S02]  /*0df0*/  @P1 VIADD R23, R22.reuse, 0xffffffe0 ;  /* 0xffffffe016171836 */ /* 0x040fe40000000000 */
[----:B------:R-:W-:Y:S02]  /*0e00*/  IMAD.IADD R22, R22, 0x1, R18 ;  /* 0x0000000116167824 */ /* 0x000fe400078e0212 */
[----:B------:R-:W-:Y:S02]  /*0e10*/  IMAD.IADD R16, R145, 0x1, -R16 ;  /* 0x0000000191107824 */ /* 0x000fe400078e0a10 */
[----:B------:R-:W-:-:S02]  /*0e20*/  IMAD R137, R0, 0x8, R147 ;  /* 0x0000000800897824 */ /* 0x000fc400078e0293 */
[----:B------:R-:W-:Y:S02]  /*0e30*/  IMAD.IADD R18, R18, 0x1, R23 ;  /* 0x0000000112127824 */ /* 0x000fe400078e0217 */
[----:B------:R-:W-:-:S07]  /*0e40*/  VIADD R136, R23, 0x6000 ;  /* 0x0000600017887836 */ /* 0x000fce0000000000 */
.L_x_908:
[----:B------:R-:W-:Y:S01]  /*0e50*/  ULDC UR5, c[0x0][0xc60] ;  /* 0x0003180000057ab9 */ /* 0x000fe20000000800 */
[----:B------:R-:W-:Y:S01]  /*0e60*/  UMOV UR8, UR4 ;  /* 0x0000000400087c82 */ /* 0x000fe20008000000 */
[----:B------:R-:W-:-:S11]  /*0e70*/  UISETP.NE.AND UP0, UPT, UR5, 0x1, UPT ;  /* 0x000000010500788c */ /* 0x000fd6000bf05270 */
[----:B------:R-:W-:Y:S01]  /*0e80*/  @UP0 ULDC UR6, c[0x0][0xc64] ;  /* 0x0003190000060ab9 */ /* 0x000fe20000000800 */
[----:B------:R-:W-:Y:S01]  /*0e90*/  @UP0 ULDC UR9, c[0x0][0xc68] ;  /* 0x00031a0000090ab9 */ /* 0x000fe20000000800 */
[----:B------:R-:W-:-:S04]  /*0ea0*/  UIMAD.WIDE.U32 UR6, UR4, UR6, URZ ;  /* 0x00000006040672a5 */ /* 0x000fc8000f8e003f */
[----:B------:R-:W-:-:S03]  /*0eb0*/  @UP0 USHF.R.U32.HI UR8, URZ, UR9, UR7 ;  /* 0x000000093f080299 */ /* 0x000fc60008011607 */
[----:B------:R-:W-:Y:S02]  /*0ec0*/  ULDC UR6, c[0x0][0xc78] ;  /* 0x00031e0000067ab9 */ /* 0x000fe40000000800 */
[----:B------:R-:W-:Y:S02]  /*0ed0*/  UISETP.GE.AND UP0, UPT, UR8, UR6, UPT ;  /* 0x000000060800728c */ /* 0x000fe4000bf06270 */
[----:B------:R-:W-:-:S04]  /*0ee0*/  UIADD3 UR6, -UR8, URZ, URZ ;  /* 0x0000003f08067290 */ /* 0x000fc8000fffe13f */
[----:B------:R-:W-:Y:S01]  /*0ef0*/  PLOP3.LUT P0, PT, PT, PT, UP0, 0x80, 0x0 ;  /* 0x000000000000781c */ /* 0x000fe20003f0f008 */
[----:B------:R-:W-:-:S12]  /*0f00*/  UIMAD UR9, UR5, UR6, UR4 ;  /* 0x00000006050972a4 */ /* 0x000fd8000f8e0204 */
[----:B012345:R-:W-:Y:S05]  /*0f10*/  @!P0 BRA `(.L_x_812) ;  /* 0x0000000000208947 */ /* 0x03ffea0003800000 */
[----:B------:R-:W-:Y:S01]  /*0f20*/  ULDC UR7, c[0x0][0xc6c] ;  /* 0x00031b0000077ab9 */ /* 0x000fe20000000800 */
[----:B------:R-:W-:Y:S01]  /*0f30*/  UMOV UR6, UR9 ;  /* 0x0000000900067c82 */ /* 0x000fe20008000000 */
[----:B------:R-:W-:-:S11]  /*0f40*/  UISETP.NE.AND UP0, UPT, UR7, 0x1, UPT ;  /* 0x000000010700788c */ /* 0x000fd6000bf05270 */
[----:B------:R-:W-:Y:S02]  /*0f50*/  @UP0 ULDC.64 UR10, c[0x0][0xc70] ;  /* 0x00031c00000a0ab9 */ /* 0x000fe40000000a00 */
[----:B------:R-:W-:-:S04]  /*0f60*/  UIMAD.WIDE.U32 UR4, UR9, UR10, URZ ;  /* 0x0000000a090472a5 */ /* 0x000fc8000f8e003f */
[----:B------:R-:W-:-:S04]  /*0f70*/  @UP0 USHF.R.U32.HI UR6, URZ, UR11, UR5 ;  /* 0x0000000b3f060299 */ /* 0x000fc80008011605 */
[----:B------:R-:W-:Y:S01]  /*0f80*/  UIMAD UR4, UR6, UR7, URZ ;  /* 0x00000007060472a4 */ /* 0x000fe2000f8e023f */
[----:B------:R-:W-:Y:S11]  /*0f90*/  BRA `(.L_x_813) ;  /* 0x00000000001c7947 */ /* 0x000ff60003800000 */
.L_x_812:
[----:B------:R-:W-:Y:S01]  /*0fa0*/  ULDC UR7, c[0x0][0xc54] ;  /* 0x0003150000077ab9 */ /* 0x000fe20000000800 */
[----:B------:R-:W-:Y:S01]  /*0fb0*/  UMOV UR6, UR9 ;  /* 0x0000000900067c82 */ /* 0x000fe20008000000 */
[----:B------:R-:W-:-:S11]  /*0fc0*/  UISETP.NE.AND UP0, UPT, UR7, 0x1, UPT ;  /* 0x000000010700788c */ /* 0x000fd6000bf05270 */
[----:B------:R-:W-:Y:S02]  /*0fd0*/  @UP0 ULDC.64 UR10, c[0x0][0xc58] ;  /* 0x00031600000a0ab9 */ /* 0x000fe40000000a00 */
[----:B------:R-:W-:-:S04]  /*0fe0*/  UIMAD.WIDE.U32 UR4, UR9, UR10, URZ ;  /* 0x0000000a090472a5 */ /* 0x000fc8000f8e003f */
[----:B------:R-:W-:-:S04]  /*0ff0*/  @UP0 USHF.R.U32.HI UR6, URZ, UR11, UR5 ;  /* 0x0000000b3f060299 */ /* 0x000fc80008011605 */
[----:B------:R-:W-:-:S12]  /*1000*/  UIMAD UR4, UR6, UR7, URZ ;  /* 0x00000007060472a4 */ /* 0x000fd8000f8e023f */
.L_x_813:
[----:B------:R-:W-:Y:S01]  /*1010*/  ULOP3.LUT UR6, URZ, UR6, URZ, 0x33, !UPT ;  /* 0x000000063f067292 */ /* 0x000fe2000f8e333f */
[----:B------:R-:W-:Y:S01]  /*1020*/  ULDC UR5, c[0x0][0x448] ;  /* 0x0001120000057ab9 */ /* 0x000fe20000000800 */
[----:B------:R-:W-:Y:S01]  /*1030*/  ULDC UR39, c[0x0][0xc3c] ;  /* 0x00030f0000277ab9 */ /* 0x000fe20000000800 */
[----:B------:R-:W-:Y:S02]  /*1040*/  UISETP.NE.AND UP3, UPT, UR5, 0x1, UPT ;  /* 0x000000010500788c */ /* 0x000fe4000bf65270 */
[----:B------:R-:W-:Y:S01]  /*1050*/  UIADD3 UR39, UR6, UR39, URZ ;  /* 0x0000002706277290 */ /* 0x000fe2000fffe03f */
[----:B------:R-:W-:Y:S01]  /*1060*/  ULDC.64 UR10, c[0x0][0x418] ;  /* 0x00010600000a7ab9 */ /* 0x000fe20000000a00 */
[----:B------:R-:W-:Y:S01]  /*1070*/  UIADD3 UR4, UR9, -UR4, URZ ;  /* 0x8000000409047290 */ /* 0x000fe2000fffe03f */
[----:B------:R-:W-:Y:S01]  /*1080*/  ULDC UR38, c[0x0][0xc48] ;  /* 0x0003120000267ab9 */ /* 0x000fe20000000800 */
[----:B------:R-:W-:Y:S02]  /*1090*/  UISETP.NE.U32.AND UP0, UPT, UR10, URZ, UPT ;  /* 0x0000003f0a00728c */ /* 0x000fe4000bf05070 */
[----:B------:R-:W-:-:S02]  /*10a0*/  UIMAD UR39, UR39, 0xc0, URZ ;  /* 0x000000c0272778a4 */ /* 0x000fc4000f8e023f */
[----:B------:R-:W-:Y:S01]  /*10b0*/  UISETP.NE.AND UP1, UPT, UR38, 0x1, UPT ;  /* 0x000000012600788c */ /* 0x000fe2000bf25270 */
[----:B------:R-:W-:Y:S01]  /*10c0*/  ULDC UR13, c[0x0][0xc54] ;  /* 0x00031500000d7ab9 */ /* 0x000fe20000000800 */
[----:B------:R-:W-:Y:S02]  /*10d0*/  UISETP.NE.AND.EX UP0, UPT, UR11, URZ, UPT, UP0 ;  /* 0x0000003f0b00728c */ /* 0x000fe4000bf05300 */
[----:B------:R-:W-:Y:S02]  /*10e0*/  UIADD3 UR7, UR39, 0xbf, URZ ;  /* 0x000000bf27077890 */ /* 0x000fe4000fffe03f */
[----:B------:R-:W-:Y:S01]  /*10f0*/  UIMAD UR13, UR8, UR13, UR4 ;  /* 0x0000000d080d72a4 */ /* 0x000fe2000f8e0204 */
[----:B------:R-:W-:Y:S01]  /*1100*/  ULDC UR44, c[0x0][0x424] ;  /* 0x00010900002c7ab9 */ /* 0x000fe20000000800 */
[----:B------:R-:W-:Y:S01]  /*1110*/  ULDC UR55, c[0x0][0x288] ;  /* 0x0000a20000377ab9 */ /* 0x000fe20000000800 */
[----:B------:R-:W-:Y:S01]  /*1120*/  ULDC.64 UR4, c[0x0][0x9e0] ;  /* 0x0002780000047ab9 */ /* 0x000fe20000000a00 */
[----:B------:R-:W-:Y:S01]  /*1130*/  @UP3 ULDC UR10, c[0x0][0x44c] ;  /* 0x00011300000a3ab9 */ /* 0x000fe20000000800 */
[----:B------:R-:W-:-:S02]  /*1140*/  UIADD3 UR12, -UR55, 0x1, URZ ;  /* 0x00000001370c7890 */ /* 0x000fc4000fffe13f */
[----:B------:R-:W-:Y:S02]  /*1150*/  UISETP.GE.AND UP2, UPT, UR5, 0x1, UPT ;  /* 0x000000010500788c */ /* 0x000fe4000bf46270 */
[----:B------:R-:W-:Y:S02]  /*1160*/  USEL UR44, UR44, 0x1, UP0 ;  /* 0x000000012c2c7887 */ /* 0x000fe40008000000 */
[----:B------:R-:W-:Y:S01]  /*1170*/  UIMAD.WIDE.U32 UR10, UR7, UR10, URZ ;  /* 0x0000000a070a72a5 */ /* 0x000fe2000f8e003f */
[----:B------:R-:W-:Y:S01]  /*1180*/  ULDC UR6, c[0x0][0x2f0] ;  /* 0x0000bc0000067ab9 */ /* 0x000fe20000000800 */
[----:B------:R-:W-:Y:S01]  /*1190*/  @UP3 ULDC UR15, c[0x0][0x450] ;  /* 0x00011400000f3ab9 */ /* 0x000fe20000000800 */
[----:B------:R-:W-:Y:S01]  /*11a0*/  @UP1 ULDC UR8, c[0x0][0xc4c] ;  /* 0x0003130000081ab9 */ /* 0x000fe20000000800 */
[----:B------:R-:W-:Y:S01]  /*11b0*/  UIMAD UR12, UR44, UR6, UR12 ;  /* 0x000000062c0c72a4 */ /* 0x000fe2000f8e020c */
[----:B------:R-:W-:Y:S01]  /*11c0*/  PLOP3.LUT P0, PT, PT, PT, UP2, 0x40, 0x0 ;  /* 0x000000000000781c */ /* 0x000fe20003f0e828 */
[----:B------:R-:W-:-:S02]  /*11d0*/  @UP3 USHF.R.U32.HI UR7, URZ, UR15, UR11 ;  /* 0x0000000f3f073299 */ /* 0x000fc4000801160b */
[----:B------:R-:W-:Y:S01]  /*11e0*/  UIMAD.WIDE.U32 UR8, UR13, UR8, URZ ;  /* 0x000000080d0872a5 */ /* 0x000fe2000f8e003f */
[----:B------:R-:W-:Y:S01]  /*11f0*/  @UP1 ULDC UR14, c[0x0][0xc50] ;  /* 0x00031400000e1ab9 */ /* 0x000fe20000000800 */
[----:B------:R-:W-:Y:S01]  /*1200*/  UIADD3 UR12, UR12, UR7, URZ ;  /* 0x000000070c0c7290 */ /* 0x000fe2000fffe03f */
[----:B------:R-:W-:Y:S01]  /*1210*/  UMOV UR45, UR13 ;  /* 0x0000000d002d7c82 */ /* 0x000fe20008000000 */
[----:B------:R-:W-:Y:S02]  /*1220*/  @UP1 USHF.R.U32.HI UR45, URZ, UR14, UR9 ;  /* 0x0000000e3f2d1299 */ /* 0x000fe40008011609 */
[----:B------:R-:W-:Y:S02]  /*1230*/  UIADD3 UR4, UR12, UR4, URZ ;  /* 0x000000040c047290 */ /* 0x000fe4000fffe03f */
[----:B------:R-:W-:Y:S02]  /*1240*/  UIADD3 UR7, -UR45, URZ, URZ ;  /* 0x0000003f2d077290 */ /* 0x000fe4000fffe13f */
[----:B------:R-:W-:-:S02]  /*1250*/  UP2UR UR51, UPR, URZ, 0x8 ;  /* 0x000000083f337883 */ /* 0x000fc40008000000 */
[----:B------:R-:W-:Y:S01]  /*1260*/  UP2UR UR50, UPR, URZ, 0x4 ;  /* 0x000000043f327883 */ /* 0x000fe20008000000 */
[----:B------:R-:W-:Y:S01]  /*1270*/  IMAD.U32 R0, RZ, RZ, UR4 ;  /* 0x00000004ff007e24 */ /* 0x000fe2000f8e00ff */
[----:B------:R-:W-:Y:S01]  /*1280*/  UIMAD UR38, UR38, UR7, UR13 ;  /* 0x00000007262672a4 */ /* 0x000fe2000f8e020d */
[----:B------:R-:W-:Y:S11]  /*1290*/  @P0 BRA `(.L_x_814) ;  /* 0x0000000000400947 */ /* 0x000ff60003800000 */
[----:B------:R-:W-:Y:S01]  /*12a0*/  ISETP.LT.AND P0, PT, RZ, UR12, PT ;  /* 0x0000000cff007c0c */ /* 0x000fe2000bf01270 */
[----:B------:R-:W-:-:S12]  /*12b0*/  UIADD3 UR4, UR12, -0x1, URZ ;  /* 0xffffffff0c047890 */ /* 0x000fd8000fffe03f */
[----:B------:R-:W-:Y:S05]  /*12c0*/  @P0 BRA `(.L_x_815) ;  /* 0x00000000001c0947 */ /* 0x000fea0003800000 */
[----:B------:R-:W-:Y:S02]  /*12d0*/  UISETP.NE.AND UP0, UPT, UR5, 0x1, UPT ;  /* 0x000000010500788c */ /* 0x000fe4000bf05270 */
[----:B------:R-:W-:-:S09]  /*12e0*/  UIADD3 UR4, -UR12, URZ, URZ ;  /* 0x0000003f0c047290 */ /* 0x000fd2000fffe13f */
[----:B------:R-:W-:Y:S02]  /*12f0*/  @UP0 ULDC.64 UR10, c[0x0][0x9e8] ;  /* 0x00027a00000a0ab9 */ /* 0x000fe40000000a00 */
[----:B------:R-:W-:-:S04]  /*1300*/  UIMAD.WIDE.U32 UR8, UR4, UR10, URZ ;  /* 0x0000000a040872a5 */ /* 0x000fc8000f8e003f */
[----:B------:R-:W-:-:S04]  /*1310*/  @UP0 USHF.R.U32.HI UR4, URZ, UR11, UR9 ;  /* 0x0000000b3f040299 */ /* 0x000fc80008011609 */
[----:B------:R-:W-:Y:S01]  /*1320*/  ULOP3.LUT UR4, URZ, UR4, URZ, 0x33, !UPT ;  /* 0x000000043f047292 */ /* 0x000fe2000f8e333f */
[----:B------:R-:W-:Y:S11]  /*1330*/  BRA `(.L_x_816) ;  /* 0x0000000000107947 */ /* 0x000ff60003800000 */
.L_x_815:
[----:B------:R-:W-:-:S11]  /*1340*/  UISETP.NE.AND UP0, UPT, UR5, 0x1, UPT ;  /* 0x000000010500788c */ /* 0x000fd6000bf05270 */
[----:B------:R-:W-:Y:S02]  /*1350*/  @UP0 ULDC.64 UR10, c[0x0][0x9e8] ;  /* 0x00027a00000a0ab9 */ /* 0x000fe40000000a00 */
[----:B------:R-:W-:-:S04]  /*1360*/  UIMAD.WIDE.U32 UR8, UR4, UR10, URZ ;  /* 0x0000000a040872a5 */ /* 0x000fc8000f8e003f */
[----:B------:R-:W-:-:S12]  /*1370*/  @UP0 USHF.R.U32.HI UR4, URZ, UR11, UR9 ;  /* 0x0000000b3f040299 */ /* 0x000fd80008011609 */
.L_x_816:
[----:B------:R-:W-:-:S06]  /*1380*/  UIMAD UR4, UR4, UR5, UR5 ;  /* 0x00000005040472a4 */ /* 0x000fcc000f8e0205 */
[----:B------:R-:W-:-:S07]  /*1390*/  VIMNMX R0, R0, UR4, PT ;  /* 0x0000000400007c48 */ /* 0x000fce000bfe0100 */
.L_x_814:
[----:B------:R-:W-:Y:S01]  /*13a0*/  UISETP.NE.AND UP0, UPT, UR51, URZ, UPT ;  /* 0x0000003f3300728c */ /* 0x000fe2000bf05270 */
[----:B------:R-:W-:Y:S01]  /*13b0*/  VIADD R0, R0, 0x7f ;  /* 0x0000007f00007836 */ /* 0x000fe20000000000 */
[----:B------:R-:W-:Y:S01]  /*13c0*/  UMOV UR7, UR39 ;  /* 0x0000002700077c82 */ /* 0x000fe20008000000 */
[----:B------:R-:W-:Y:S02]  /*13d0*/  UIMAD UR4, UR44, UR6, 0x7f ;  /* 0x0000007f2c0474a4 */ /* 0x000fe4000f8e0206 */
[----:B------:R-:W-:Y:S01]  /*13e0*/  UIMAD UR55, UR44, UR6, -UR55 ;  /* 0x000000062c3772a4 */ /* 0x000fe2000f8e0a37 */
[----:B------:R-:W-:Y:S01]  /*13f0*/  SHF.R.S32.HI R3, RZ, 0x1f, R0 ;  /* 0x0000001fff037819 */ /* 0x000fe20000011400 */
[----:B------:R-:W-:Y:S01]  /*1400*/  USHF.R.S32.HI UR6, URZ, 0x1f, UR4 ;  /* 0x0000001f3f067899 */ /* 0x000fe20008011404 */
[----:B------:R-:W-:Y:S02]  /*1410*/  ULDC UR10, c[0x0][0x9dc] ;  /* 0x00027700000a7ab9 */ /* 0x000fe40000000800 */
[----:B------:R-:W-:Y:S01]  /*1420*/  LEA.HI R3, R3, R0, RZ, 0x7 ;  /* 0x0000000003037211 */ /* 0x000fe200078f38ff */
[----:B------:R-:W-:Y:S01]  /*1430*/  @UP0 ULDC UR8, c[0x0][0x44c] ;  /* 0x0001130000080ab9 */ /* 0x000fe20000000800 */
[----:B------:R-:W-:Y:S01]  /*1440*/  @UP0 ULDC UR11, c[0x0][0x450] ;  /* 0x00011400000b0ab9 */ /* 0x000fe20000000800 */
[----:B------:R-:W-:Y:S01]  /*1450*/  UIMAD.WIDE.U32 UR8, UR39, UR8, URZ ;  /* 0x00000008270872a5 */ /* 0x000fe2000f8e003f */
[----:B------:R-:W-:Y:S01]  /*1460*/  SHF.R.S32.HI R3, RZ, 0x7, R3 ;  /* 0x00000007ff037819 */ /* 0x000fe20000011403 */
[----:B------:R-:W-:-:S02]  /*1470*/  ULEA.HI UR6, UR6, UR4, URZ, 0x7 ;  /* 0x0000000406067291 */ /* 0x000fc4000f8f383f */
[----:B------:R-:W-:Y:S02]  /*1480*/  @UP0 USHF.R.U32.HI UR7, URZ, UR11, UR9 ;  /* 0x0000000b3f070299 */ /* 0x000fe40008011609 */
[----:B------:R-:W-:Y:S02]  /*1490*/  UISETP.GE.AND UP0, UPT, UR5, 0x1, UPT ;  /* 0x000000010500788c */ /* 0x000fe4000bf06270 */
[----:B------:R-:W-:Y:S02]  /*14a0*/  USHF.R.S32.HI UR6, URZ, 0x7, UR6 ;  /* 0x000000073f067899 */ /* 0x000fe40008011406 */
[----:B------:R-:W-:Y:S02]  /*14b0*/  UIADD3 UR4, UR55, UR7, URZ ;  /* 0x0000000737047290 */ /* 0x000fe4000fffe03f */
[----:B------:R-:W-:Y:S02]  /*14c0*/  PLOP3.LUT P0, PT, PT, PT, UP0, 0x40, 0x0 ;  /* 0x000000000000781c */ /* 0x000fe40003f0e808 */
[----:B------:R-:W-:Y:S01]  /*14d0*/  UIADD3 UR8, UR4, -UR10, URZ ;  /* 0x8000000a04087290 */ /* 0x000fe2000fffe03f */
[----:B------:R-:W-:-:S10]  /*14e0*/  VIMNMX R88, R3, UR6, PT ;  /* 0x0000000603587c48 */ /* 0x000fd4000bfe0100 */
[----:B------:R-:W-:Y:S05]  /*14f0*/  @P0 BRA `(.L_x_817) ;  /* 0x0000000000440947 */ /* 0x000fea0003800000 */
[----:B------:R-:W-:-:S06]  /*1500*/  UISETP.GT.AND UP0, UPT, UR4, -0x1, UPT ;  /* 0xffffffff0400788c */ /* 0x000fcc000bf04270 */
[----:B------:R-:W-:-:S13]  /*1510*/  PLOP3.LUT P0, PT, PT, PT, UP0, 0x80, 0x0 ;  /* 0x000000000000781c */ /* 0x000fda0003f0f008 */
[----:B------:R-:W-:Y:S05]  /*1520*/  @P0 BRA `(.L_x_818) ;  /* 0x00000000001c0947 */ /* 0x000fea0003800000 */
[----:B------:R-:W-:Y:S02]  /*1530*/  UISETP.NE.AND UP0, UPT, UR5, 0x1, UPT ;  /* 0x000000010500788c */ /* 0x000fe4000bf05270 */
[----:B------:R-:W-:-:S09]  /*1540*/  ULOP3.LUT UR4, URZ, UR4, URZ, 0x33, !UPT ;  /* 0x000000043f047292 */ /* 0x000fd2000f8e333f */
[----:B------:R-:W-:Y:S02]  /*1550*/  @UP0 ULDC.64 UR10, c[0x0][0x9e8] ;  /* 0x00027a00000a0ab9 */ /* 0x000fe40000000a00 */
[----:B------:R-:W-:-:S04]  /*1560*/  UIMAD.WIDE.U32 UR6, UR4, UR10, URZ ;  /* 0x0000000a040672a5 */ /* 0x000fc8000f8e003f */
[----:B------:R-:W-:-:S04]  /*1570*/  @UP0 USHF.R.U32.HI UR4, URZ, UR11, UR7 ;  /* 0x0000000b3f040299 */ /* 0x000fc80008011607 */
[----:B------:R-:W-:Y:S01]  /*1580*/  ULOP3.LUT UR4, URZ, UR4, URZ, 0x33, !UPT ;  /* 0x000000043f047292 */ /* 0x000fe2000f8e333f */
[----:B------:R-:W-:Y:S11]  /*1590*/  BRA `(.L_x_819) ;  /* 0x0000000000107947 */ /* 0x000ff60003800000 */
.L_x_818:
[----:B------:R-:W-:-:S11]  /*15a0*/  UISETP.NE.AND UP0, UPT, UR5, 0x1, UPT ;  /* 0x000000010500788c */ /* 0x000fd6000bf05270 */
[----:B------:R-:W-:Y:S02]  /*15b0*/  @UP0 ULDC.64 UR10, c[0x0][0x9e8] ;  /* 0x00027a00000a0ab9 */ /* 0x000fe40000000a00 */
[----:B------:R-:W-:-:S04]  /*15c0*/  UIMAD.WIDE.U32 UR6, UR4, UR10, URZ ;  /* 0x0000000a040672a5 */ /* 0x000fc8000f8e003f */
[----:B------:R-:W-:-:S12]  /*15d0*/  @UP0 USHF.R.U32.HI UR4, URZ, UR11, UR7 ;  /* 0x0000000b3f040299 */ /* 0x000fd80008011607 */
.L_x_819:
[----:B------:R-:W-:-:S04]  /*15e0*/  UIMAD UR4, UR4, UR5, URZ ;  /* 0x00000005040472a4 */ /* 0x000fc8000f8e023f */
[----:B------:R-:W-:-:S04]  /*15f0*/  UISETP.LT.AND UP0, UPT, UR8, UR4, UPT ;  /* 0x000000040800728c */ /* 0x000fc8000bf01270 */
[----:B------:R-:W-:-:S12]  /*1600*/  USEL UR8, UR8, UR4, !UP0 ;  /* 0x0000000408087287 */ /* 0x000fd8000c000000 */
.L_x_817:
[----:B------:R-:W-:Y:S01]  /*1610*/  USHF.R.S32.HI UR4, URZ, 0x1f, UR8 ;  /* 0x0000001f3f047899 */ /* 0x000fe20008011408 */
[----:B------:R-:W-:Y:S01]  /*1620*/  PLOP3.LUT P0, PT, PT, PT, PT, 0x80, 0x0 ;  /* 0x000000000000781c */ /* 0x000fe20003f0f070 */
[----:B------:R-:W-:Y:S01]  /*1630*/  IMAD.MOV.U32 R36, RZ, RZ, RZ ;  /* 0x000000ffff247224 */ /* 0x000fe200078e00ff */
[----:B------:R-:W-:Y:S01]  /*1640*/  CS2R R30, SRZ ;  /* 0x00000000001e7805 */ /* 0x000fe2000001ff00 */
[----:B------:R-:W-:Y:S01]  /*1650*/  ULEA.HI UR4, UR4, UR8, URZ, 0x7 ;  /* 0x0000000804047291 */ /* 0x000fe2000f8f383f */
[----:B------:R-:W-:Y:S01]  /*1660*/  IMAD.MOV.U32 R0, RZ, RZ, RZ ;  /* 0x000000ffff007224 */ /* 0x000fe200078e00ff */
[----:B------:R-:W-:Y:S01]  /*1670*/  CS2R R28, SRZ ;  /* 0x00000000001c7805 */ /* 0x000fe2000001ff00 */
[----:B------:R-:W-:Y:S01]  /*1680*/  IMAD.MOV.U32 R48, RZ, RZ, RZ ;  /* 0x000000ffff307224 */ /* 0x000fe200078e00ff */
[----:B------:R-:W-:Y:S01]  /*1690*/  USHF.R.S32.HI UR4, URZ, 0x7, UR4 ;  /* 0x000000073f047899 */ /* 0x000fe20008011404 */
[----:B------:R-:W-:Y:S01]  /*16a0*/  IMAD.MOV.U32 R133, RZ, RZ, RZ ;  /* 0x000000ffff857224 */ /* 0x000fe200078e00ff */
[----:B------:R-:W-:Y:S01]  /*16b0*/  CS2R R26, SRZ ;  /* 0x00000000001a7805 */ /* 0x000fe2000001ff00 */
[----:B------:R-:W-:Y:S01]  /*16c0*/  IMAD.MOV.U32 R44, RZ, RZ, RZ ;  /* 0x000000ffff2c7224 */ /* 0x000fe200078e00ff */
[----:B------:R-:W-:Y:S01]  /*16d0*/  UISETP.LT.AND UP0, UPT, URZ, UR4, UPT ;  /* 0x000000043f00728c */ /* 0x000fe2000bf01270 */
[----:B------:R-:W-:Y:S01]  /*16e0*/  IMAD.MOV.U32 R129, RZ, RZ, RZ ;  /* 0x000000ffff817224 */ /* 0x000fe200078e00ff */
[----:B------:R-:W-:Y:S01]  /*16f0*/  CS2R R122, SRZ ;  /* 0x00000000007a7805 */ /* 0x000fe2000001ff00 */
[----:B------:R-:W-:Y:S01]  /*1700*/  IMAD.MOV.U32 R46, RZ, RZ, RZ ;  /* 0x000000ffff2e7224 */ /* 0x000fe200078e00ff */
[----:B------:R-:W-:Y:S01]  /*1710*/  USEL UR37, URZ, UR4, !UP0 ;  /* 0x000000043f257287 */ /* 0x000fe2000c000000 */
[----:B------:R-:W-:Y:S01]  /*1720*/  IMAD.MOV.U32 R125, RZ, RZ, RZ ;  /* 0x000000ffff7d7224 */ /* 0x000fe200078e00ff */
[----:B------:R-:W-:-:S02]  /*1730*/  CS2R R120, SRZ ;  /* 0x0000000000787805 */ /* 0x000fc4000001ff00 */
[----:B------:R-:W-:Y:S02]  /*1740*/  CS2R R118, SRZ ;  /* 0x0000000000767805 */ /* 0x000fe4000001ff00 */
[----:B------:R-:W-:Y:S02]  /*1750*/  CS2R R116, SRZ ;  /* 0x0000000000747805 */ /* 0x000fe4000001ff00 */
[----:B------:R-:W-:Y:S02]  /*1760*/  CS2R R114, SRZ ;  /* 0x0000000000727805 */ /* 0x000fe4000001ff00 */
[----:B------:R-:W-:Y:S02]  /*1770*/  ISETP.GT.AND P1, PT, R88, UR37, PT ;  /* 0x0000002558007c0c */ /* 0x000fe4000bf24270 */
        /* <DEDUP_REMOVED lines=9> */
[----:B------:R-:W-:Y:S01]  /*1810*/  CS2R R94, SRZ ;  /* 0x00000000005e7805 */ /* 0x000fe2000001ff00 */
[----:B------:R-:W-:Y:S01]  /*1820*/  IMAD.MOV.U32 R93, RZ, RZ, RZ ;  /* 0x000000ffff5d7224 */ /* 0x000fe200078e00ff */
[----:B------:R-:W-:Y:S02]  /*1830*/  CS2R R6, SRZ ;  /* 0x0000000000067805 */ /* 0x000fe4000001ff00 */
[----:B------:R-:W-:Y:S01]  /*1840*/  CS2R R90, SRZ ;  /* 0x00000000005a7805 */ /* 0x000fe2000001ff00 */
[----:B------:R-:W-:Y:S01]  /*1850*/  IMAD.MOV.U32 R42, RZ, RZ, RZ ;  /* 0x000000ffff2a7224 */ /* 0x000fe200078e00ff */
[----:B------:R-:W-:Y:S06]  /*1860*/  @!P1 BRA `(.L_x_820) ;  /* 0x000000e8004c9947 */ /* 0x000fec0003800000 */
[----:B------:R-:W0:Y:S02]  /*1870*/  SHFL.IDX PT, R0, R146, RZ, 0x1f ;  /* 0x00001fff92007589 */ /* 0x000e2400000e0000 */
[----:B0-----:R-:W-:-:S13]  /*1880*/  R2UR UR43, R0 ;  /* 0x00000000002b72ca */ /* 0x001fda00000e0000 */
[----:B------:R-:W-:-:S04]  /*1890*/  UIMAD.WIDE UR4, UR43, 0x55555556, URZ ;  /* 0x555555562b0478a5 */ /* 0x000fc8000f8e023f */
[----:B------:R-:W-:Y:S02]  /*18a0*/  ULEA.HI UR54, UR5, UR5, URZ, 0x1 ;  /* 0x0000000505367291 */ /* 0x000fe4000f8f083f */
[----:B------:R-:W-:Y:S02]  /*18b0*/  UIADD3 UR5, UR40, 0x21800, URZ ;  /* 0x0002180028057890 */ /* 0x000fe4000fffe03f */
[----:B------:R-:W-:Y:S02]  /*18c0*/  UIMAD UR54, UR54, -0x3, UR43 ;  /* 0xfffffffd363678a4 */ /* 0x000fe4000f8e022b */
[----:B------:R-:W-:Y:S02]  /*18d0*/  ULOP3.LUT UP0, URZ, UR5, 0x3ff, URZ, 0xc0, !UPT ;  /* 0x000003ff053f7892 */ /* 0x000fe4000f80c03f */
[----:B------:R-:W-:Y:S02]  /*18e0*/  ULEA UR4, UR54, UR40, 0xc ;  /* 0x0000002836047291 */ /* 0x000fe4000f8e603f */
[----:B------:R-:W-:-:S02]  /*18f0*/  ULEA UR5, UR54, UR5, 0xd ;  /* 0x0000000536057291 */ /* 0x000fc4000f8e683f */
[----:B------:R-:W-:Y:S01]  /*1900*/  PLOP3.LUT P0, PT, PT, PT, UP0, 0x80, 0x0 ;  /* 0x000000000000781c */ /* 0x000fe20003f0f008 */
[----:B------:R-:W-:Y:S02]  /*1910*/  UIADD3 UR4, UR4, 0xc400, URZ ;  /* 0x0000c40004047890 */ /* 0x000fe4000fffe03f */
[----:B------:R-:W-:Y:S02]  /*1920*/  USHF.R.U32.HI UR5, URZ, 0x4, UR5 ;  /* 0x000000043f057899 */ /* 0x000fe40008011605 */
[----:B------:R-:W-:Y:S02]  /*1930*/  USHF.R.U32.HI UR4, URZ, 0x4, UR4 ;  /* 0x000000043f047899 */ /* 0x000fe40008011604 */
[----:B------:R-:W-:Y:S02]  /*1940*/  ULOP3.LUT UR36, UR5, 0x3fff, URZ, 0xc0, !UPT ;  /* 0x00003fff05247892 */ /* 0x000fe4000f8ec03f */
[----:B------:R-:W-:-:S04]  /*1950*/  ULOP3.LUT UR56, UR4, 0x3fff, URZ, 0xc0, !UPT ;  /* 0x00003fff04387892 */ /* 0x000fc8000f8ec03f */
[----:B------:R-:W-:Y:S08]  /*1960*/  @!P0 BRA `(.L_x_821) ;  /* 0x0000000000408947 */ /* 0x000ff00003800000 */
[----:B------:R-:W-:Y:S01]  /*1970*/  MOV R0, 0x0 ;  /* 0x0000000000007802 */ /* 0x000fe20000000f00 */
[----:B------:R-:W-:Y:S01]  /*1980*/  ULDC.64 UR4, c[0x4][0x88] ;  /* 0x0100220000047ab9 */ /* 0x000fe20000000a00 */
[----:B------:R-:W-:Y:S01]  /*1990*/  ULDC.64 UR6, c[0x4][0x28] ;  /* 0x01000a0000067ab9 */ /* 0x000fe20000000a00 */
[----:B------:R-:W-:Y:S01]  /*19a0*/  IMAD.U32 R4, RZ, RZ, UR4 ;  /* 0x00000004ff047e24 */ /* 0x000fe2000f8e00ff */
[----:B------:R0:W1:Y:S01]  /*19b0*/  LDC.64 R2, c[0x4][R0] ;  /* 0x0100000000027b82 */ /* 0x0000620000000a00 */
        /* <DEDUP_REMOVED lines=11> */
.L_x_821:
[----:B------:R-:W-:Y:S01]  /*1a70*/  ULEA.HI UR4, UR48, UR48, URZ, 0x1 ;  /* 0x0000003030047291 */ /* 0x000fe2000f8f083f */
[----:B------:R-:W-:-:S03]  /*1a80*/  IMAD.U32 R2, RZ, RZ, UR49 ;  /* 0x00000031ff027e24 */ /* 0x000fc6000f8e00ff */
[----:B------:R-:W-:Y:S02]  /*1a90*/  ULOP3.LUT UR4, UR4, 0xfffffffe, URZ, 0xc0, !UPT ;  /* 0xfffffffe04047892 */ /* 0x000fe4000f8ec03f */
[----:B------:R-:W-:Y:S02]  /*1aa0*/  ISETP.NE.AND P0, PT, R2, 0x3, PT ;  /* 0x000000030200780c */ /* 0x000fe40003f05270 */
[----:B------:R-:W-:-:S06]  /*1ab0*/  UIADD3 UR4, UR48, -UR4, URZ ;  /* 0x8000000430047290 */ /* 0x000fcc000fffe03f */
[----:B------:R-:W-:-:S05]  /*1ac0*/  IMAD.U32 R0, RZ, RZ, UR4 ;  /* 0x00000004ff007e24 */ /* 0x000fca000f8e00ff */
[----:B------:R-:W-:-:S04]  /*1ad0*/  SHF.L.U32 R0, R0, 0x1f, RZ ;  /* 0x0000001f00007819 */ /* 0x000fc800000006ff */
[----:B------:R-:W0:Y:S02]  /*1ae0*/  SYNCS.PHASECHK.TRANS64.TRYWAIT P1, [UR40+0x2d800], R0 ;  /* 0x02d80000ff0075a7 */ /* 0x000e240008020168 */
[----:B0-----:R-:W-:Y:S05]  /*1af0*/  @!P1 BRA `(.L_x_822) ;  /* 0x0000014400049947 */ /* 0x001fea0003800000 */
.L_x_978:
[----:B------:R-:W-:Y:S05]  /*1b00*/  @!P0 BRA `(.L_x_823) ;  /* 0x0000000000048947 */ /* 0x000fea0003800000 */
[----:B------:R-:W-:Y:S01]  /*1b10*/  BPT.TRAP 0x1 ;  /* 0x000000040000795c */ /* 0x000fe20000300000 */
.L_x_823:
[----:B------:R-:W-:Y:S02]  /*1b20*/  IMAD.U32 R6, RZ, RZ, UR46 ;  /* 0x0000002eff067e24 */ /* 0x000fe4000f8e00ff */
[----:B0-----:R-:W-:-:S03]  /*1b30*/  IMAD.U32 R3, RZ, RZ, UR47 ;  /* 0x0000002fff037e24 */ /* 0x001fc6000f8e00ff */
[----:B------:R-:W-:Y:S02]  /*1b40*/  LEA R6, R6, UR40, 0x3 ;  /* 0x0000002806067c11 */ /* 0x000fe4000f8e18ff */
[----:B------:R-:W-:-:S04]  /*1b50*/  SHF.L.U32 R3, R3, 0x1f, RZ ;  /* 0x0000001f03037819 */ /* 0x000fc800000006ff */
[----:B------:R0:W1:Y:S01]  /*1b60*/  SYNCS.PHASECHK.TRANS64.TRYWAIT P1, [R6+URZ+0x2d830], R3 ;  /* 0x02d83003060075a7 */ /* 0x000062000802017f */
[----:B------:R-:W-:Y:S05]  /*1b70*/  @!P0 BRA `(.L_x_824) ;  /* 0x0000000000048947 */ /* 0x000fea0003800000 */
[----:B------:R-:W-:Y:S01]  /*1b80*/  BPT.TRAP 0x1 ;  /* 0x000000040000795c */ /* 0x000fe20000300000 */
.L_x_824:
[----:B-1----:R-:W-:Y:S05]  /*1b90*/  @P1 BRA `(.L_x_825) ;  /* 0x0000000000081947 */ /* 0x002fea0003800000 */
[----:B------:R-:W1:Y:S02]  /*1ba0*/  SYNCS.PHASECHK.TRANS64.TRYWAIT P1, [R6+URZ+0x2d830], R3 ;  /* 0x02d83003060075a7 */ /* 0x000e64000802017f */
[----:B-1----:R-:W-:Y:S05]  /*1bb0*/  @!P1 BRA `(.L_x_826) ;  /* 0x0000014000ec9947 */ /* 0x002fea0003800000 */
.L_x_825:
[----:B------:R-:W-:Y:S05]  /*1bc0*/  WARPSYNC.ALL ;  /* 0x0000000000007948 */ /* 0x000fea0003800000 */
[----:B------:R-:W-:Y:S01]  /*1bd0*/  UIADD3 UR4, UR40, 0x15400, URZ ;  /* 0x0001540028047890 */ /* 0x000fe2000fffe03f */
[----:B------:R-:W-:Y:S01]  /*1be0*/  WARPGROUP.ARRIVE ;  /* 0x00000000000079c5 */ /* 0x000fe20000000000 */
[----:B------:R-:W-:Y:S01]  /*1bf0*/  UMOV UR5, 0x80000020 ;  /* 0x8000002000057882 */ /* 0x000fe20000000000 */
[----:B------:R-:W-:Y:S01]  /*1c00*/  UMOV UR7, 0x80000020 ;  /* 0x8000002000077882 */ /* 0x000fe20000000000 */
[----:B------:R-:W-:Y:S01]  /*1c10*/  USHF.R.U32.HI UR4, URZ, 0x4, UR4 ;  /* 0x000000043f047899 */ /* 0x000fe20008011604 */
[----:B------:R-:W-:Y:S01]  /*1c20*/  UMOV UR9, 0x80000020 ;  /* 0x8000002000097882 */ /* 0x000fe20000000000 */
[----:B------:R-:W-:-:S02]  /*1c30*/  UMOV UR11, 0x80000020 ;  /* 0x80000020000b7882 */ /* 0x000fc40000000000 */
[----:B------:R-:W-:Y:S01]  /*1c40*/  ULOP3.LUT UR4, UR4, 0x3fff, URZ, 0xc0, !UPT ;  /* 0x00003fff04047892 */ /* 0x000fe2000f8ec03f */
[----:B------:R-:W-:Y:S01]  /*1c50*/  UMOV UR13, 0x80000020 ;  /* 0x80000020000d7882 */ /* 0x000fe20000000000 */
[----:B------:R-:W-:Y:S02]  /*1c60*/  UMOV UR15, 0x80000020 ;  /* 0x80000020000f7882 */ /* 0x000fe40000000000 */
[----:B------:R-:W-:Y:S02]  /*1c70*/  ULOP3.LUT UR32, UR4, 0x10000, URZ, 0xfc, !UPT ;  /* 0x0001000004207892 */ /* 0x000fe4000f8efc3f */
[----:B------:R-:W-:Y:S02]  /*1c80*/  ULOP3.LUT UR4, UR56, 0x10000, URZ, 0xfc, !UPT ;  /* 0x0001000038047892 */ /* 0x000fe4000f8efc3f */
[----:B------:R-:W-:Y:S02]  /*1c90*/  UIMAD UR6, UR46, 0x600, UR32 ;  /* 0x000006002e0678a4 */ /* 0x000fe4000f8e0220 */
[----:B------:R-:W-:-:S02]  /*1ca0*/  UIADD3 UR8, UR4, 0x2, URZ ;  /* 0x0000000204087890 */ /* 0x000fc4000fffe03f */
[----:B------:R-:W-:Y:S02]  /*1cb0*/  UIADD3 UR10, UR6, 0x2, URZ ;  /* 0x00000002060a7890 */ /* 0x000fe4000fffe03f */
[----:B------:R-:W-:Y:S02]  /*1cc0*/  UIADD3 UR12, UR4, 0x300, URZ ;  /* 0x00000300040c7890 */ /* 0x000fe4000fffe03f */
[----:B------:R-:W-:Y:S02]  /*1cd0*/  UIADD3 UR14, UR6, 0x200, URZ ;  /* 0x00000200060e7890 */ /* 0x000fe4000fffe03f */
[----:B------:R-:W-:Y:S01]  /*1ce0*/  HGMMA.64x128x16.F32.BF16 R24, gdesc[UR4], RZ, !UPT, gsb0 ;  /* 0x01e00000041879f0 */ /* 0x000fe2000c0018ff */
        /* <DEDUP_REMOVED lines=12> */
[----:B------:R-:W-:Y:S02]  /*1db0*/  WARPGROUP.DEPBAR.LE gsb0, 0x0 ;  /* 0x00008000000079c5 */ /* 0x000fe40000010000 */
        /* <DEDUP_REMOVED lines=17> */
.L_x_827:
[----:B------:R-:W-:Y:S01]  /*1ed0*/  UISETP.NE.AND UP1, UPT, UR51, URZ, UPT ;  /* 0x0000003f3300728c */ /* 0x000fe2000bf25270 */
[----:B------:R-:W-:Y:S01]  /*1ee0*/  R2UR UR6, R6 ;  /* 0x00000000060672ca */ /* 0x000fe200000e0000 */
[----:B------:R-:W-:Y:S01]  /*1ef0*/  ULDC UR7, c[0x0][0x9d8] ;  /* 0x0002760000077ab9 */ /* 0x000fe20000000800 */
[----:B------:R-:W2:Y:S01]  /*1f00*/  LDC R141, c[0x0][0x2f0] ;  /* 0x0000bc00ff8d7b82 */ /* 0x000ea20000000800 */
[----:B------:R-:W-:Y:S01]  /*1f10*/  FMUL.FTZ R93, R33, UR7 ;  /* 0x00000007215d7c20 */ /* 0x000fe20008410000 */
[----:B------:R-:W-:Y:S01]  /*1f20*/  FMUL.FTZ R33, R70, UR7 ;  /* 0x0000000746217c20 */ /* 0x000fe20008410000 */
[----:B------:R-:W-:Y:S01]  /*1f30*/  PLOP3.LUT P1, PT, PT, PT, UP1, 0x80, 0x0 ;  /* 0x000000000000781c */ /* 0x000fe20003f2f018 */
[----:B------:R-:W-:Y:S01]  /*1f40*/  VIADD R70, R137, UR39 ;  /* 0x0000002789467c36 */ /* 0x000fe20008000000 */
[----:B------:R-:W-:Y:S01]  /*1f50*/  PLOP3.LUT P2, PT, PT, PT, UP1, 0x80, 0x0 ;  /* 0x000000000000781c */ /* 0x000fe20003f4f018 */
[----:B------:R-:W-:Y:S02]  /*1f60*/  IMAD.MOV.U32 R7, RZ, RZ, -0x80 ;  /* 0xffffff80ff077424 */ /* 0x000fe400078e00ff */
[----:B01----:R-:W-:Y:S01]  /*1f70*/  FMUL.FTZ R3, R30, UR7 ;  /* 0x000000071e037c20 */ /* 0x003fe20008410000 */
[----:B------:R-:W-:Y:S01]  /*1f80*/  @UP1 ULDC UR10, c[0x0][0x44c] ;  /* 0x00011300000a1ab9 */ /* 0x000fe20000000800 */
[----:B------:R-:W0:Y:S01]  /*1f90*/  LDC R143, c[0x0][0x288] ;  /* 0x0000a200ff8f7b82 */ /* 0x000e220000000800 */
[----:B------:R-:W-:Y:S01]  /*1fa0*/  FMUL.FTZ R30, R66, UR7 ;  /* 0x00000007421e7c20 */ /* 0x000fe20008410000 */
[----:B------:R-:W-:Y:S01]  /*1fb0*/  FMUL.FTZ R20, R50, UR7 ;  /* 0x0000000732147c20 */ /* 0x000fe20008410000 */
[----:B------:R-:W-:Y:S01]  /*1fc0*/  FMUL.FTZ R66, R76, UR7 ;  /* 0x000000074c427c20 */ /* 0x000fe20008410000 */
[----:B------:R-:W-:Y:S01]  /*1fd0*/  FMUL.FTZ R50, R60, UR7 ;  /* 0x000000073c327c20 */ /* 0x000fe20008410000 */
[----:B------:R-:W-:Y:S01]  /*1fe0*/  IMAD R76, R88, R7, 0x80 ;  /* 0x00000080584c7424 */ /* 0x000fe200078e0207 */
[----:B------:R-:W-:Y:S01]  /*1ff0*/  UIADD3 UR6, UR6, 0x2d840, URZ ;  /* 0x0002d84006067890 */ /* 0x000fe2000fffe03f */
[----:B------:R-:W-:Y:S01]  /*2000*/  @P1 IMAD.HI.U32 R6, R70, UR10, RZ ;  /* 0x0000000a46061c27 */ /* 0x000fe2000f8e00ff */
[----:B------:R-:W-:-:S03]  /*2010*/  @UP1 ULDC UR10, c[0x0][0x450] ;  /* 0x00011400000a1ab9 */ /* 0x000fc60000000800 */
[----:B------:R-:W-:Y:S01]  /*2020*/  FMUL.FTZ R12, R42, UR7 ;  /* 0x000000072a0c7c20 */ /* 0x000fe20008410000 */
[----:B------:R-:W-:Y:S01]  /*2030*/  FMUL.FTZ R42, R44, UR7 ;  /* 0x000000072c2a7c20 */ /* 0x000fe20008410000 */
[----:B------:R-:W-:Y:S01]  /*2040*/  UISETP.NE.AND UP0, UPT, UR50, URZ, UPT ;  /* 0x0000003f3200728c */ /* 0x000fe2000bf05270 */
[----:B------:R-:W-:Y:S01]  /*2050*/  @P2 SHF.R.U32.HI R70, RZ, UR10, R6 ;  /* 0x0000000aff462c19 */ /* 0x000fe20008011606 */
[----:B------:R-:W-:Y:S01]  /*2060*/  FMUL.FTZ R4, R24, UR7 ;  /* 0x0000000718047c20 */ /* 0x000fe20008410000 */
[----:B------:R-:W-:Y:S01]  /*2070*/  FMUL.FTZ R13, R43, UR7 ;  /* 0x000000072b0d7c20 */ /* 0x000fe20008410000 */
[----:B------:R-:W-:Y:S01]  /*2080*/  FMUL.FTZ R44, R48, UR7 ;  /* 0x00000007302c7c20 */ /* 0x000fe20008410000 */
[----:B------:R-:W-:Y:S01]  /*2090*/  VIADD R7, R76, 0x1 ;  /* 0x000000014c077836 */ /* 0x000fe20000000000 */
[----:B------:R-:W1:Y:S01]  /*20a0*/  SHFL.IDX PT, R60, R70, RZ, 0x1c1f ;  /* 0x001c1fff463c7589 */ /* 0x000e6200000e0000 */
[----:B------:R-:W-:Y:S01]  /*20b0*/  FMUL.FTZ R0, R26, UR7 ;  /* 0x000000071a007c20 */ /* 0x000fe20008410000 */
[----:B------:R-:W-:Y:S01]  /*20c0*/  FMUL.FTZ R2, R27, UR7 ;  /* 0x000000071b027c20 */ /* 0x000fe20008410000 */
[----:B------:R-:W-:Y:S01]  /*20d0*/  FMUL.FTZ R5, R31, UR7 ;  /* 0x000000071f057c20 */ /* 0x000fe20008410000 */
[----:B------:R-:W-:Y:S01]  /*20e0*/  FMUL.FTZ R43, R45, UR7 ;  /* 0x000000072d2b7c20 */ /* 0x000fe20008410000 */
[----:B------:R-:W-:Y:S01]  /*20f0*/  FMUL.FTZ R14, R46, UR7 ;  /* 0x000000072e0e7c20 */ /* 0x000fe20008410000 */
[----:B------:R-:W-:Y:S01]  /*2100*/  FMUL.FTZ R15, R47, UR7 ;  /* 0x000000072f0f7c20 */ /* 0x000fe20008410000 */
[----:B------:R-:W-:Y:S01]  /*2110*/  FMUL.FTZ R24, R54, UR7 ;  /* 0x0000000736187c20 */ /* 0x000fe20008410000 */
[----:B------:R-:W-:Y:S01]  /*2120*/  FMUL.FTZ R48, R56, UR7 ;  /* 0x0000000738307c20 */ /* 0x000fe20008410000 */
[----:B------:R-:W-:Y:S01]  /*2130*/  UPRMT UR6, UR41, 0x654, UR6 ;  /* 0x0000065429067896 */ /* 0x000fe20008000006 */
        /* <DEDUP_REMOVED lines=44> */
[----:B------:R-:W-:Y:S01]  /*2400*/  IMAD R6, R16, -0x2, R7 ;  /* 0xfffffffe10067824 */ /* 0x000fe200078e0207 */
[----:B------:R-:W-:Y:S01]  /*2410*/  PLOP3.LUT P1, PT, PT, PT, UP0, 0x40, 0x0 ;  /* 0x000000000000781c */ /* 0x000fe20003f2e808 */
[----:B------:R-:W3:Y:S01]  /*2420*/  MUFU.TANH R4, R4 ;  /* 0x0000000400047308 */ /* 0x000ee20000002400 */
[----:B------:R-:W-:Y:S01]  /*2430*/  ULDC UR35, c[0x0][0x9dc] ;  /* 0x0002770000237ab9 */ /* 0x000fe20000000800 */
[C---:B--2---:R-:W-:Y:S01]  /*2440*/  IMAD R6, R141.reuse, UR44, R6 ;  /* 0x0000002c8d067c24 */ /* 0x044fe2000f8e0206 */
[----:B------:R-:W-:Y:S01]  /*2450*/  SYNCS.ARRIVE.TRANS64.RED.A1T0 RZ, [UR6], RZ ;  /* 0x000000ffffff79a7 */ /* 0x000fe20008100406 */
[----:B------:R-:W-:Y:S01]  /*2460*/  ULOP3.LUT UR6, URZ, UR35, URZ, 0x33, !UPT ;  /* 0x000000233f067292 */ /* 0x000fe2000f8e333f */
[----:B------:R-:W-:Y:S01]  /*2470*/  IMAD R7, R141, UR44, R76 ;  /* 0x0000002c8d077c24 */ /* 0x000fe2000f8e024c */
[----:B------:R-:W-:Y:S01]  /*2480*/  ULDC UR14, c[0x0][0x9e0] ;  /* 0x00027800000e7ab9 */ /* 0x000fe20000000800 */
[----:B0-----:R-:W-:Y:S01]  /*2490*/  IMAD.IADD R6, R6, 0x1, -R143 ;  /* 0x0000000106067824 */ /* 0x001fe200078e0a8f */
[----:B------:R-:W0:Y:S01]  /*24a0*/  MUFU.TANH R89, R89 ;  /* 0x0000005900597308 */ /* 0x000e220000002400 */
[----:B------:R-:W-:Y:S01]  /*24b0*/  IMAD R73, R16, -0x2, R7 ;  /* 0xfffffffe10497824 */ /* 0x000fe200078e0207 */
[----:B------:R-:W-:Y:S01]  /*24c0*/  LEA R74, R88, 0xffffff80, 0x7 ;  /* 0xffffff80584a7811 */ /* 0x000fe200078e38ff */
[----:B------:R-:W-:-:S02]  /*24d0*/  VIADD R78, R6, UR14 ;  /* 0x0000000e064e7c36 */ /* 0x000fc40008000000 */
[----:B------:R-:W-:-:S03]  /*24e0*/  VIADD R75, R6, UR6 ;  /* 0x00000006064b7c36 */ /* 0x000fc60008000000 */
[----:B------:R-:W2:Y:S01]  /*24f0*/  MUFU.TANH R0, R0 ;  /* 0x0000000000007308 */ /* 0x000ea20000002400 */
[----:B-1----:R-:W-:Y:S01]  /*2500*/  VIADDMNMX R71, R60, R78, R73, PT ;  /* 0x0000004e3c477246 */ /* 0x002fe20003800149 */
[----:B------:R-:W-:-:S06]  /*2510*/  IMAD.IADD R72, R75, 0x1, R60 ;  /* 0x000000014b487824 */ /* 0x000fcc00078e023c */
[----:B------:R-:W1:Y:S08]  /*2520*/  MUFU.TANH R2, R2 ;  /* 0x0000000200027308 */ /* 0x000e700000002400 */
[----:B------:R-:W4:Y:S08]  /*2530*/  MUFU.TANH R90, R90 ;  /* 0x0000005a005a7308 */ /* 0x000f300000002400 */
[----:B------:R-:W0:Y:S08]  /*2540*/  MUFU.TANH R91, R91 ;  /* 0x0000005b005b7308 */ /* 0x000e300000002400 */
        /* <DEDUP_REMOVED lines=57> */
[----:B------:R-:W0:Y:S01]  /*28e0*/  MUFU.TANH R41, R41 ;  /* 0x0000002900297308 */ /* 0x000e220000002400 */
[----:B-1234-:R-:W-:Y:S05]  /*28f0*/  @P1 BRA `(.L_x_828) ;  /* 0x0000000000641947 */ /* 0x01efea0003800000 */
[----:B------:R-:W-:Y:S01]  /*2900*/  IMAD R6, R141, UR44, R60 ;  /* 0x0000002c8d067c24 */ /* 0x000fe2000f8e023c */
[----:B------:R-:W-:Y:S03]  /*2910*/  BSSY B0, `(.L_x_829) ;  /* 0x0000013000007945 */ /* 0x000fe60003800000 */
[----:B------:R-:W-:-:S05]  /*2920*/  IMAD.IADD R55, R6, 0x1, -R143 ;  /* 0x0000000106377824 */ /* 0x000fca00078e0a8f */
[----:B------:R-:W-:-:S13]  /*2930*/  ISETP.GT.AND P1, PT, R55, -0x1, PT ;  /* 0xffffffff3700780c */ /* 0x000fda0003f24270 */
[----:B------:R-:W-:Y:S05]  /*2940*/  @P1 BRA `(.L_x_830) ;  /* 0x0000000000241947 */ /* 0x000fea0003800000 */
[----:B------:R-:W-:Y:S01]  /*2950*/  ULDC UR6, c[0x0][0x9e4] ;  /* 0x0002790000067ab9 */ /* 0x000fe20000000800 */
[----:B------:R-:W-:Y:S01]  /*2960*/  LOP3.LUT R55, RZ, R55, RZ, 0x33, !PT ;  /* 0x00000037ff377212 */ /* 0x000fe200078e33ff */
[----:B------:R-:W-:-:S05]  /*2970*/  IMAD.U32 R60, RZ, RZ, UR6 ;  /* 0x00000006ff3c7e24 */ /* 0x000fca000f8e00ff */
[----:B------:R-:W-:-:S13]  /*2980*/  ISETP.NE.AND P1, PT, R60, 0x1, PT ;  /* 0x000000013c00780c */ /* 0x000fda0003f25270 */
[----:B------:R-:W1:Y:S02]  /*2990*/  @P1 LDC.64 R6, c[0x0][0x9e8] ;  /* 0x00027a00ff061b82 */ /* 0x000e640000000a00 */
[----:B-1----:R-:W-:-:S05]  /*29a0*/  @P1 IMAD.HI.U32 R6, R55, R6, RZ ;  /* 0x0000000637061227 */ /* 0x002fca00078e00ff */
[----:B------:R-:W-:-:S04]  /*29b0*/  @P1 SHF.R.U32.HI R55, RZ, R7, R6 ;  /* 0x00000007ff371219 */ /* 0x000fc80000011606 */
[----:B------:R-:W-:Y:S01]  /*29c0*/  LOP3.LUT R55, RZ, R55, RZ, 0x33, !PT ;  /* 0x00000037ff377212 */ /* 0x000fe200078e33ff */
[----:B------:R-:W-:Y:S06]  /*29d0*/  BRA `(.L_x_831) ;  /* 0x0000000000187947 */ /* 0x000fec0003800000 */
.L_x_830:
[----:B------:R-:W-:Y:S02]  /*29e0*/  ULDC UR6, c[0x0][0x9e4] ;  /* 0x0002790000067ab9 */ /* 0x000fe40000000800 */
[----:B------:R-:W-:-:S05]  /*29f0*/  IMAD.U32 R60, RZ, RZ, UR6 ;  /* 0x00000006ff3c7e24 */ /* 0x000fca000f8e00ff */
[----:B------:R-:W-:-:S13]  /*2a00*/  ISETP.NE.AND P1, PT, R60, 0x1, PT ;  /* 0x000000013c00780c */ /* 0x000fda0003f25270 */
[----:B------:R-:W1:Y:S02]  /*2a10*/  @P1 LDC.64 R6, c[0x0][0x9e8] ;  /* 0x00027a00ff061b82 */ /* 0x000e640000000a00 */
[----:B-1----:R-:W-:-:S05]  /*2a20*/  @P1 IMAD.HI.U32 R6, R55, R6, RZ ;  /* 0x0000000637061227 */ /* 0x002fca00078e00ff */
[----:B------:R-:W-:-:S07]  /*2a30*/  @P1 SHF.R.U32.HI R55, RZ, R7, R6 ;  /* 0x00000007ff371219 */ /* 0x000fce0000011606 */
.L_x_831:
[----:B------:R-:W-:Y:S05]  /*2a40*/  BSYNC B0 ;  /* 0x0000000000007941 */ /* 0x000fea0003800000 */
.L_x_829:
[----:B------:R-:W-:-:S04]  /*2a50*/  IMAD R55, R55, R60, -R74 ;  /* 0x0000003c37377224 */ /* 0x000fc800078e0a4a */
[----:B------:R-:W-:-:S05]  /*2a60*/  IMAD R55, R16, -0x2, R55 ;  /* 0xfffffffe10377824 */ /* 0x000fca00078e0237 */
[----:B------:R-:W-:Y:S02]  /*2a70*/  VIADDMNMX R71, R55, R60, R71, PT ;  /* 0x0000003c37477246 */ /* 0x000fe40003800147 */
[----:B------:R-:W-:-:S07]  /*2a80*/  VIMNMX R72, R72, R55, !PT ;  /* 0x0000003748487248 */ /* 0x000fce0007fe0100 */
.L_x_828:
[C---:B------:R-:W-:Y:S01]  /*2a90*/  ISETP.GE.AND P6, PT, R76.reuse, 0xa, PT ;  /* 0x0000000a4c00780c */ /* 0x040fe20003fc6270 */
[----:B------:R-:W1:Y:S01]  /*2aa0*/  SHFL.IDX PT, R6, R70, 0x1, 0x1c1f ;  /* 0x003c1f0046067f89 */ /* 0x000e6200000e0000 */
[C---:B------:R-:W-:Y:S01]  /*2ab0*/  ISETP.GE.AND P1, PT, R76.reuse, 0x2, PT ;  /* 0x000000024c00780c */ /* 0x040fe20003f26270 */
[----:B------:R-:W-:Y:S01]  /*2ac0*/  UISETP.NE.AND UP0, UPT, UR50, URZ, UPT ;  /* 0x0000003f3200728c */ /* 0x000fe2000bf05270 */
[C---:B------:R-:W-:Y:S02]  /*2ad0*/  ISETP.GE.AND P2, PT, R76.reuse, 0x9, PT ;  /* 0x000000094c00780c */ /* 0x040fe40003f46270 */
[----:B------:R-:W-:Y:S02]  /*2ae0*/  ISETP.GE.AND P5, PT, R76, 0x11, PT ;  /* 0x000000114c00780c */ /* 0x000fe40003fa6270 */
[----:B------:R-:W-:Y:S02]  /*2af0*/  LOP3.LUT R19, R19, 0xfffffffb, RZ, 0xc0, !PT ;  /* 0xfffffffb13137812 */ /* 0x000fe400078ec0ff */
[----:B------:R-:W-:-:S02]  /*2b00*/  ISETP.GT.AND P4, PT, R72, 0x1, !P1 ;  /* 0x000000014800780c */ /* 0x000fc40004f84270 */
[----:B------:R-:W-:Y:S02]  /*2b10*/  ISETP.GT.AND P3, PT, R72, 0x8, !P2 ;  /* 0x000000084800780c */ /* 0x000fe40005764270 */
[----:B------:R-:W-:Y:S02]  /*2b20*/  @P6 LOP3.LUT R19, R19, 0x4, RZ, 0xfc, !PT ;  /* 0x0000000413136812 */ /* 0x000fe400078efcff */
[C---:B------:R-:W-:Y:S02]  /*2b30*/  ISETP.LT.OR P4, PT, R71.reuse, 0x2, P4 ;  /* 0x000000024700780c */ /* 0x040fe40002781670 */
[----:B------:R-:W-:Y:S02]  /*2b40*/  ISETP.LT.OR P3, PT, R71, 0x9, P3 ;  /* 0x000000094700780c */ /* 0x000fe40001f61670 */
[----:B------:R-:W-:Y:S02]  /*2b50*/  LOP3.LUT R19, R19, 0xfffffff7, RZ, 0xc0, !PT ;  /* 0xfffffff713137812 */ /* 0x000fe400078ec0ff */
[----:B0-----:R-:W-:-:S02]  /*2b60*/  FSEL R89, R89, -INF , !P4 ;  /* 0xff80000059597808 */ /* 0x001fc40006000000 */
[----:B------:R-:W-:Y:S02]  /*2b70*/  FSEL R90, R90, -INF , !P3 ;  /* 0xff8000005a5a7808 */ /* 0x000fe40005800000 */
[C---:B------:R-:W-:Y:S02]  /*2b80*/  ISETP.GT.AND P4, PT, R72.reuse, 0x9, !P6 ;  /* 0x000000094800780c */ /* 0x040fe40007784270 */
[----:B------:R-:W-:Y:S02]  /*2b90*/  @P5 LOP3.LUT R19, R19, 0x8, RZ, 0xfc, !PT ;  /* 0x0000000813135812 */ /* 0x000fe400078efcff */
[----:B------:R-:W-:Y:S02]  /*2ba0*/  ISETP.GT.AND P3, PT, R72, 0x10, !P5 ;  /* 0x000000104800780c */ /* 0x000fe40006f64270 */
[----:B------:R-:W-:Y:S02]  /*2bb0*/  ISETP.GE.AND P5, PT, R76, 0x12, PT ;  /* 0x000000124c00780c */ /* 0x000fe40003fa6270 */
[----:B------:R-:W-:-:S02]  /*2bc0*/  ISETP.LT.OR P4, PT, R71, 0xa, P4 ;  /* 0x0000000a4700780c */ /* 0x000fc40002781670 */
[----:B------:R-:W-:Y:S02]  /*2bd0*/  ISETP.LT.OR P3, PT, R71, 0x11, P3 ;  /* 0x000000114700780c */ /* 0x000fe40001f61670 */
[----:B------:R-:W-:Y:S02]  /*2be0*/  FSEL R91, R91, -INF , !P4 ;  /* 0xff8000005b5b7808 */ /* 0x000fe40006000000 */
[----:B------:R-:W-:Y:S02]  /*2bf0*/  ISETP.GE.AND P4, PT, R76, 0x19, PT ;  /* 0x000000194c00780c */ /* 0x000fe40003f86270 */
[----:B------:R-:W-:Y:S02]  /*2c00*/  LOP3.LUT R19, R19, 0xffffffef, RZ, 0xc0, !PT ;  /* 0xffffffef13137812 */ /* 0x000fe400078ec0ff */
[----:B------:R-:W-:Y:S02]  /*2c10*/  FSEL R92, R92, -INF , !P3 ;  /* 0xff8000005c5c7808 */ /* 0x000fe40005800000 */
[----:B------:R-:W-:-:S02]  /*2c20*/  ISETP.GT.AND P3, PT, R72, 0x11, !P5 ;  /* 0x000000114800780c */ /* 0x000fc40006f64270 */
[----:B------:R-:W-:Y:S02]  /*2c30*/  @P5 LOP3.LUT R19, R19, 0x10, RZ, 0xfc, !PT ;  /* 0x0000001013135812 */ /* 0x000fe400078efcff */
[----:B------:R-:W-:Y:S02]  /*2c40*/  ISETP.LT.OR P3, PT, R71, 0x12, P3 ;  /* 0x000000124700780c */ /* 0x000fe40001f61670 */
[----:B------:R-:W-:Y:S02]  /*2c50*/  LOP3.LUT R19, R19, 0xfdffffff, RZ, 0xc0, !PT ;  /* 0xfdffffff13137812 */ /* 0x000fe400078ec0ff */
[----:B------:R-:W-:Y:S02]  /*2c60*/  FSEL R93, R93, -INF , !P3 ;  /* 0xff8000005d5d7808 */ /* 0x000fe40005800000 */
[----:B------:R-:W-:Y:S02]  /*2c70*/  @P4 LOP3.LUT R19, R19, 0x2000000, RZ, 0xfc, !PT ;  /* 0x0200000013134812 */ /* 0x000fe400078efcff */
[----:B------:R-:W-:-:S02]  /*2c80*/  ISETP.GT.AND P3, PT, R72, 0x18, !P4 ;  /* 0x000000184800780c */ /* 0x000fc40006764270 */
[----:B------:R-:W-:Y:S02]  /*2c90*/  ISETP.GE.AND P4, PT, R76, 0x1a, PT ;  /* 0x0000001a4c00780c */ /* 0x000fe40003f86270 */
[----:B------:R-:W-:Y:S02]  /*2ca0*/  ISETP.LT.OR P3, PT, R71, 0x19, P3 ;  /* 0x000000194700780c */ /* 0x000fe40001f61670 */
[----:B------:R-:W-:Y:S02]  /*2cb0*/  LOP3.LUT R19, R19, 0xfeffffff, RZ, 0xc0, !PT ;  /* 0xfeffffff13137812 */ /* 0x000fe400078ec0ff */
[----:B------:R-:W-:Y:S02]  /*2cc0*/  FSEL R94, R94, -INF , !P3 ;  /* 0xff8000005e5e7808 */ /* 0x000fe40005800000 */
[----:B------:R-:W-:-:S04]  /*2cd0*/  ISETP.GT.AND P3, PT, R72, 0x19, !P4 ;  /* 0x000000194800780c */ /* 0x000fc80006764270 */
[----:B------:R-:W-:Y:S02]  /*2ce0*/  ISETP.LT.OR P3, PT, R71, 0x1a, P3 ;  /* 0x0000001a4700780c */ /* 0x000fe40001f61670 */
[----:B------:R-:W-:Y:S02]  /*2cf0*/  @P4 LOP3.LUT R19, R19, 0x1000000, RZ, 0xfc, !PT ;  /* 0x0100000013134812 */ /* 0x000fe400078efcff */
[----:B------:R-:W-:Y:S02]  /*2d00*/  ISETP.GE.AND P4, PT, R76, 0x21, PT ;  /* 0x000000214c00780c */ /* 0x000fe40003f86270 */
[----:B------:R-:W-:Y:S02]  /*2d10*/  LOP3.LUT R19, R19, 0xff7fffff, RZ, 0xc0, !PT ;  /* 0xff7fffff13137812 */ /* 0x000fe400078ec0ff */
[----:B------:R-:W-:Y:S02]  /*2d20*/  FSEL R95, R95, -INF , !P3 ;  /* 0xff8000005f5f7808 */ /* 0x000fe40005800000 */
[----:B------:R-:W-:-:S04]  /*2d30*/  ISETP.GT.AND P3, PT, R72, 0x20, !P4 ;  /* 0x000000204800780c */ /* 0x000fc80006764270 */
[----:B------:R-:W-:-:S03]  /*2d40*/  ISETP.LT.OR P3, PT, R71, 0x21, P3 ;  /* 0x000000214700780c */ /* 0x000fc60001f61670 */
        /* <DEDUP_REMOVED lines=94> */
[----:B------:R-:W-:Y:S02]  /*3330*/  ISETP.GT.AND P3, PT, R72, 0x60, !P4 ;  /* 0x000000604800780c */ /* 0x000fe40006764270 */
[----:B-1----:R-:W-:-:S02]  /*3340*/  VIADDMNMX R56, R6, R78, R73, PT ;  /* 0x0000004e06387246 */ /* 0x002fc40003800149 */
[----:B------:R-:W-:-:S03]  /*3350*/  ISETP.LT.OR P3, PT, R71, 0x61, P3 ;  /* 0x000000614700780c */ /* 0x000fc60001f61670 */
[----:B------:R-:W-:Y:S02]  /*3360*/  @P4 LOP3.LUT R19, R19, 0x80, RZ, 0xfc, !PT ;  /* 0x0000008013134812 */ /* 0x000fe400078efcff */
[----:B------:R-:W-:Y:S02]  /*3370*/  ISETP.GE.AND P4, PT, R76, 0x62, PT ;  /* 0x000000624c00780c */ /* 0x000fe40003f86270 */
[----:B------:R-:W-:Y:S02]  /*3380*/  LOP3.LUT R19, R19, 0xffffffbf, RZ, 0xc0, !PT ;  /* 0xffffffbf13137812 */ /* 0x000fe400078ec0ff */
[----:B------:R-:W-:Y:S01]  /*3390*/  FSEL R51, R58, -INF , !P3 ;  /* 0xff8000003a337808 */ /* 0x000fe20005800000 */
[----:B------:R-:W-:Y:S01]  /*33a0*/  IMAD.IADD R58, R75, 0x1, R6 ;  /* 0x000000014b3a7824 */ /* 0x000fe200078e0206 */
[----:B------:R-:W-:-:S04]  /*33b0*/  ISETP.GT.AND P3, PT, R72, 0x61, !P4 ;  /* 0x000000614800780c */ /* 0x000fc80006764270 */
[----:B------:R-:W-:-:S03]  /*33c0*/  ISETP.LT.OR P3, PT, R71, 0x62, P3 ;  /* 0x000000624700780c */ /* 0x000fc60001f61670 */
[----:B------:R-:W-:Y:S02]  /*33d0*/  @P4 LOP3.LUT R19, R19, 0x40, RZ, 0xfc, !PT ;  /* 0x0000004013134812 */ /* 0x000fe400078efcff */
[----:B------:R-:W-:Y:S02]  /*33e0*/  ISETP.GE.AND P4, PT, R76, 0x69, PT ;  /* 0x000000694c00780c */ /* 0x000fe40003f86270 */
[----:B------:R-:W-:Y:S02]  /*33f0*/  FSEL R52, R59, -INF , !P3 ;  /* 0xff8000003b347808 */ /* 0x000fe40005800000 */
[----:B------:R-:W-:Y:S02]  /*3400*/  LOP3.LUT R19, R19, 0xfbffffff, RZ, 0xc0, !PT ;  /* 0xfbffffff13137812 */ /* 0x000fe400078ec0ff */
[----:B------:R-:W-:-:S04]  /*3410*/  ISETP.GT.AND P3, PT, R72, 0x68, !P4 ;  /* 0x000000684800780c */ /* 0x000fc80006764270 */
[----:B------:R-:W-:-:S03]  /*3420*/  ISETP.LT.OR P3, PT, R71, 0x69, P3 ;  /* 0x000000694700780c */ /* 0x000fc60001f61670 */
[----:B------:R-:W-:Y:S02]  /*3430*/  @P4 LOP3.LUT R19, R19, 0x4000000, RZ, 0xfc, !PT ;  /* 0x0400000013134812 */ /* 0x000fe400078efcff */
[----:B------:R-:W-:Y:S02]  /*3440*/  ISETP.GE.AND P4, PT, R76, 0x6a, PT ;  /* 0x0000006a4c00780c */ /* 0x000fe40003f86270 */
[----:B------:R-:W-:Y:S02]  /*3450*/  FSEL R53, R66, -INF , !P3 ;  /* 0xff80000042357808 */ /* 0x000fe40005800000 */
[----:B------:R-:W-:Y:S02]  /*3460*/  ISETP.GT.AND P3, PT, R72, 0x69, !P4 ;  /* 0x000000694800780c */ /* 0x000fe40006764270 */
[----:B------:R-:W-:Y:S02]  /*3470*/  LOP3.LUT R19, R19, 0xffffffdf, RZ, 0xc0, !PT ;  /* 0xffffffdf13137812 */ /* 0x000fe400078ec0ff */
[----:B------:R-:W-:-:S04]  /*3480*/  ISETP.LT.OR P3, PT, R71, 0x6a, P3 ;  /* 0x0000006a4700780c */ /* 0x000fc80001f61670 */
[----:B------:R-:W-:Y:S02]  /*3490*/  FSEL R54, R67, -INF , !P3 ;  /* 0xff80000043367808 */ /* 0x000fe40005800000 */
[----:B------:R-:W-:Y:S02]  /*34a0*/  ISETP.GE.AND P3, PT, R76, 0x71, PT ;  /* 0x000000714c00780c */ /* 0x000fe40003f66270 */
[----:B------:R-:W-:Y:S02]  /*34b0*/  @P4 LOP3.LUT R19, R19, 0x20, RZ, 0xfc, !PT ;  /* 0x0000002013134812 */ /* 0x000fe400078efcff */
[----:B------:R-:W-:Y:S02]  /*34c0*/  ISETP.GT.AND P4, PT, R72, 0x70, !P3 ;  /* 0x000000704800780c */ /* 0x000fe40005f84270 */
[----:B------:R-:W-:Y:S02]  /*34d0*/  LOP3.LUT R19, R19, 0xfffffffd, RZ, 0xc0, !PT ;  /* 0xfffffffd13137812 */ /* 0x000fe400078ec0ff */
[----:B------:R-:W-:-:S04]  /*34e0*/  ISETP.LT.OR P4, PT, R71, 0x71, P4 ;  /* 0x000000714700780c */ /* 0x000fc80002781670 */
[----:B------:R-:W-:Y:S02]  /*34f0*/  FSEL R44, R68, -INF , !P4 ;  /* 0xff800000442c7808 */ /* 0x000fe40006000000 */
[----:B------:R-:W-:-:S04]  /*3500*/  ISETP.GE.AND P4, PT, R76, 0x72, PT ;  /* 0x000000724c00780c */ /* 0x000fc80003f86270 */
[----:B------:R-:W-:-:S04]  /*3510*/  ISETP.GT.AND P5, PT, R72, 0x71, !P4 ;  /* 0x000000714800780c */ /* 0x000fc800067a4270 */
[----:B------:R-:W-:-:S04]  /*3520*/  ISETP.LT.OR P5, PT, R71, 0x72, P5 ;  /* 0x000000724700780c */ /* 0x000fc80002fa1670 */
[----:B------:R-:W-:Y:S02]  /*3530*/  FSEL R43, R69, -INF , !P5 ;  /* 0xff800000452b7808 */ /* 0x000fe40006800000 */
[----:B------:R-:W-:-:S04]  /*3540*/  ISETP.GE.AND P5, PT, R76, 0x79, PT ;  /* 0x000000794c00780c */ /* 0x000fc80003fa6270 */
[----:B------:R-:W-:-:S04]  /*3550*/  ISETP.GT.AND P6, PT, R72, 0x78, !P5 ;  /* 0x000000784800780c */ /* 0x000fc80006fc4270 */
[----:B------:R-:W-:-:S04]  /*3560*/  ISETP.LT.OR P6, PT, R71, 0x79, P6 ;  /* 0x000000794700780c */ /* 0x000fc800037c1670 */
[----:B------:R-:W-:Y:S02]  /*3570*/  FSEL R42, R84, -INF , !P6 ;  /* 0xff800000542a7808 */ /* 0x000fe40007000000 */
[----:B------:R-:W-:-:S13]  /*3580*/  ISETP.GE.AND P6, PT, R76, 0x1, PT ;  /* 0x000000014c00780c */ /* 0x000fda0003fc6270 */
[----:B------:R-:W-:Y:S02]  /*3590*/  @P6 LOP3.LUT R19, R19, 0x2, RZ, 0xfc, !PT ;  /* 0x0000000213136812 */ /* 0x000fe400078efcff */
[----:B------:R-:W-:Y:S02]  /*35a0*/  ISETP.GT.AND P6, PT, R72, RZ, !P6 ;  /* 0x000000ff4800720c */ /* 0x000fe400077c4270 */
[----:B------:R-:W-:Y:S02]  /*35b0*/  LOP3.LUT R19, R19, 0xfffffffe, RZ, 0xc0, !PT ;  /* 0xfffffffe13137812 */ /* 0x000fe400078ec0ff */
[----:B------:R-:W-:-:S04]  /*35c0*/  ISETP.LT.OR P6, PT, R71, 0x1, P6 ;  /* 0x000000014700780c */ /* 0x000fc800037c1670 */
[----:B------:R-:W-:Y:S02]  /*35d0*/  FSEL R66, R4, -INF , !P6 ;  /* 0xff80000004427808 */ /* 0x000fe40007000000 */
[----:B------:R-:W-:-:S13]  /*35e0*/  ISETP.GE.AND P6, PT, R76, 0x7a, PT ;  /* 0x0000007a4c00780c */ /* 0x000fda0003fc6270 */
[----:B------:R-:W-:Y:S02]  /*35f0*/  @P6 LOP3.LUT R19, R19, 0x1, RZ, 0xfc, !PT ;  /* 0x0000000113136812 */ /* 0x000fe400078efcff */
[----:B------:R-:W-:-:S04]  /*3600*/  ISETP.GT.AND P6, PT, R72, 0x79, !P6 ;  /* 0x000000794800780c */ /* 0x000fc800077c4270 */
[----:B------:R-:W-:-:S04]  /*3610*/  ISETP.LT.OR P6, PT, R71, 0x7a, P6 ;  /* 0x0000007a4700780c */ /* 0x000fc800037c1670 */
[----:B------:R-:W-:Y:S02]  /*3620*/  FSEL R4, R85, -INF , !P6 ;  /* 0xff80000055047808 */ /* 0x000fe40007000000 */
[----:B------:R-:W-:-:S13]  /*3630*/  PLOP3.LUT P6, PT, PT, PT, UP0, 0x40, 0x0 ;  /* 0x000000000000781c */ /* 0x000fda0003fce808 */
[----:B------:R-:W-:Y:S05]  /*3640*/  @P6 BRA `(.L_x_832) ;  /* 0x0000000000646947 */ /* 0x000fea0003800000 */
        /* <DEDUP_REMOVED lines=9> */
[----:B------:R-:W0:Y:S02]  /*36e0*/  @P6 LDC.64 R6, c[0x0][0x9e8] ;  /* 0x00027a00ff066b82 */ /* 0x000e240000000a00 */
[----:B0-----:R-:W-:-:S05]  /*36f0*/  @P6 IMAD.HI.U32 R6, R59, R6, RZ ;  /* 0x000000063b066227 */ /* 0x001fca00078e00ff */
[----:B------:R-:W-:-:S04]  /*3700*/  @P6 SHF.R.U32.HI R59, RZ, R7, R6 ;  /* 0x00000007ff3b6219 */ /* 0x000fc80000011606 */
[----:B------:R-:W-:Y:S01]  /*3710*/  LOP3.LUT R59, RZ, R59, RZ, 0x33, !PT ;  /* 0x0000003bff3b7212 */ /* 0x000fe200078e33ff */
[----:B------:R-:W-:Y:S06]  /*3720*/  BRA `(.L_x_835) ;  /* 0x0000000000187947 */ /* 0x000fec0003800000 */
.L_x_834:
[----:B------:R-:W-:Y:S02]  /*3730*/  ULDC UR6, c[0x0][0x9e4] ;  /* 0x0002790000067ab9 */ /* 0x000fe40000000800 */
[----:B------:R-:W-:-:S05]  /*3740*/  IMAD.U32 R67, RZ, RZ, UR6 ;  /* 0x00000006ff437e24 */ /* 0x000fca000f8e00ff */
[----:B------:R-:W-:-:S13]  /*3750*/  ISETP.NE.AND P6, PT, R67, 0x1, PT ;  /* 0x000000014300780c */ /* 0x000fda0003fc5270 */
[----:B------:R-:W0:Y:S02]  /*3760*/  @P6 LDC.64 R6, c[0x0][0x9e8] ;  /* 0x00027a00ff066b82 */ /* 0x000e240000000a00 */
[----:B0-----:R-:W-:-:S05]  /*3770*/  @P6 IMAD.HI.U32 R6, R59, R6, RZ ;  /* 0x000000063b066227 */ /* 0x001fca00078e00ff */
[----:B------:R-:W-:-:S07]  /*3780*/  @P6 SHF.R.U32.HI R59, RZ, R7, R6 ;  /* 0x00000007ff3b6219 */ /* 0x000fce0000011606 */
.L_x_835:
[----:B------:R-:W-:Y:S05]  /*3790*/  BSYNC B0 ;  /* 0x0000000000007941 */ /* 0x000fea0003800000 */
.L_x_833:
[----:B------:R-:W-:-:S04]  /*37a0*/  IMAD R59, R59, R67, -R74 ;  /* 0x000000433b3b7224 */ /* 0x000fc800078e0a4a */
[----:B------:R-:W-:-:S05]  /*37b0*/  IMAD R59, R16, -0x2, R59 ;  /* 0xfffffffe103b7824 */ /* 0x000fca00078e023b */
[----:B------:R-:W-:Y:S02]  /*37c0*/  VIADDMNMX R56, R59, R67, R56, PT ;  /* 0x000000433b387246 */ /* 0x000fe40003800138 */
[----:B------:R-:W-:-:S07]  /*37d0*/  VIMNMX R58, R58, R59, !PT ;  /* 0x0000003b3a3a7248 */ /* 0x000fce0007fe0100 */
.L_x_832:
[----:B------:R-:W-:Y:S01]  /*37e0*/  ISETP.GT.AND P1, PT, R58, 0x1, !P1 ;  /* 0x000000013a00780c */ /* 0x000fe20004f24270 */
[----:B------:R-:W-:Y:S01]  /*37f0*/  ULDC UR33, c[0x0][0x988] ;  /* 0x0002620000217ab9 */ /* 0x000fe20000000800 */
[----:B------:R-:W-:Y:S01]  /*3800*/  LOP3.LUT P6, RZ, R19, 0x4, RZ, 0xc0, !PT ;  /* 0x0000000413ff7812 */ /* 0x000fe200078cc0ff */
[----:B------:R-:W-:Y:S01]  /*3810*/  UISETP.NE.AND UP1, UPT, UR51, URZ, UPT ;  /* 0x0000003f3300728c */ /* 0x000fe2000bf25270 */
[----:B------:R-:W-:Y:S01]  /*3820*/  ISETP.LT.OR P1, PT, R56, 0x2, P1 ;  /* 0x000000023800780c */ /* 0x000fe20000f21670 */
[----:B------:R-:W-:Y:S01]  /*3830*/  UISETP.NE.AND UP0, UPT, UR50, URZ, UPT ;  /* 0x0000003f3200728c */ /* 0x000fe2000bf05270 */
[----:B------:R-:W-:Y:S01]  /*3840*/  FMNMX.FTZ R7, R66, R89, !PT ;  /* 0x0000005942077209 */ /* 0x000fe20007810000 */
[----:B------:R-:W-:Y:S01]  /*3850*/  UMOV UR10, UR39 ;  /* 0x00000027000a7c82 */ /* 0x000fe20008000000 */
[----:B------:R-:W-:Y:S02]  /*3860*/  FSEL R2, R2, -INF , !P1 ;  /* 0xff80000002027808 */ /* 0x000fe40004800000 */
[----:B------:R-:W-:-:S02]  /*3870*/  ISETP.GT.AND P1, PT, R58, 0x9, !P6 ;  /* 0x000000093a00780c */ /* 0x000fc40007724270 */
[----:B------:R-:W-:Y:S02]  /*3880*/  FMNMX.FTZ R6, R90, R7, !PT ;  /* 0x000000075a067209 */ /* 0x000fe40007810000 */
[----:B------:R-:W-:Y:S01]  /*3890*/  ISETP.LT.OR P1, PT, R56, 0xa, P1 ;  /* 0x0000000a3800780c */ /* 0x000fe20000f21670 */
[----:B------:R-:W-:Y:S01]  /*38a0*/  @UP1 ULDC UR6, c[0x0][0x44c] ;  /* 0x0001130000061ab9 */ /* 0x000fe20000000800 */
[----:B------:R-:W-:Y:S01]  /*38b0*/  FMNMX.FTZ R7, R91, R6, !PT ;  /* 0x000000065b077209 */ /* 0x000fe20007810000 */
[----:B------:R-:W-:Y:S01]  /*38c0*/  UIMAD.WIDE.U32 UR6, UR39, UR6, URZ ;  /* 0x00000006270672a5 */ /* 0x000fe2000f8e003f */
[----:B------:R-:W-:Y:S01]  /*38d0*/  FSEL R5, R5, -INF , !P1 ;  /* 0xff80000005057808 */ /* 0x000fe20004800000 */
[----:B------:R-:W-:Y:S01]  /*38e0*/  @UP1 ULDC UR11, c[0x0][0x450] ;  /* 0x00011400000b1ab9 */ /* 0x000fe20000000800 */
[----:B------:R-:W-:Y:S01]  /*38f0*/  LOP3.LUT P1, RZ, R19, 0x8, RZ, 0xc0, !PT ;  /* 0x0000000813ff7812 */ /* 0x000fe2000782c0ff */
[----:B------:R-:W-:Y:S01]  /*3900*/  @UP1 USHF.R.U32.HI UR10, URZ, UR11, UR7 ;  /* 0x0000000b3f0a1299 */ /* 0x000fe20008011607 */
[----:B------:R-:W-:-:S02]  /*3910*/  FMNMX.FTZ R6, R92, R7, !PT ;  /* 0x000000075c067209 */ /* 0x000fc40007810000 */
[----:B------:R-:W-:Y:S01]  /*3920*/  ISETP.GT.AND P1, PT, R58, 0x10, !P1 ;  /* 0x000000103a00780c */ /* 0x000fe20004f24270 */
[----:B------:R-:W-:Y:S01]  /*3930*/  UIADD3 UR55, UR55, UR10, URZ ;  /* 0x0000000a37377290 */ /* 0x000fe2000fffe03f */
[----:B------:R-:W-:Y:S02]  /*3940*/  FMNMX.FTZ R7, R93, R6, !PT ;  /* 0x000000065d077209 */ /* 0x000fe40007810000 */
[----:B------:R-:W-:Y:S01]  /*3950*/  ISETP.LT.OR P1, PT, R56, 0x11, P1 ;  /* 0x000000113800780c */ /* 0x000fe20000f21670 */
[----:B------:R-:W-:Y:S01]  /*3960*/  UIADD3 UR14, UR55, UR14, URZ ;  /* 0x0000000e370e7290 */ /* 0x000fe2000fffe03f */
[----:B------:R-:W-:Y:S02]  /*3970*/  ISETP.GT.AND P2, PT, R58, 0x8, !P2 ;  /* 0x000000083a00780c */ /* 0x000fe40005744270 */
[----:B------:R-:W-:Y:S02]  /*3980*/  FSEL R8, R8, -INF , !P1 ;  /* 0xff80000008087808 */ /* 0x000fe40004800000 */
[----:B------:R-:W-:-:S02]  /*3990*/  LOP3.LUT P1, RZ, R19, 0x10, RZ, 0xc0, !PT ;  /* 0x0000001013ff7812 */ /* 0x000fc4000782c0ff */
[----:B------:R-:W-:Y:S02]  /*39a0*/  FMNMX.FTZ R6, R94, R7, !PT ;  /* 0x000000075e067209 */ /* 0x000fe40007810000 */
[----:B------:R-:W-:Y:S02]  /*39b0*/  ISETP.GT.AND P1, PT, R58, 0x11, !P1 ;  /* 0x000000113a00780c */ /* 0x000fe40004f24270 */
[C---:B------:R-:W-:Y:S02]  /*39c0*/  ISETP.LT.OR P2, PT, R56.reuse, 0x9, P2 ;  /* 0x000000093800780c */ /* 0x040fe40001741670 */
[----:B------:R-:W-:Y:S02]  /*39d0*/  ISETP.LT.OR P1, PT, R56, 0x12, P1 ;  /* 0x000000123800780c */ /* 0x000fe40000f21670 */
[----:B------:R-:W-:Y:S02]  /*39e0*/  FMNMX.FTZ R7, R95, R6, !PT ;  /* 0x000000065f077209 */ /* 0x000fe40007810000 */
[----:B------:R-:W-:-:S02]  /*39f0*/  FSEL R9, R9, -INF , !P1 ;  /* 0xff80000009097808 */ /* 0x000fc40004800000 */
[----:B------:R-:W-:Y:S02]  /*3a00*/  LOP3.LUT P1, RZ, R19, 0x2000000, RZ, 0xc0, !PT ;  /* 0x0200000013ff7812 */ /* 0x000fe4000782c0ff */
[----:B------:R-:W-:Y:S02]  /*3a10*/  FSEL R3, R3, -INF , !P2 ;  /* 0xff80000003037808 */ /* 0x000fe40005000000 */
[----:B------:R-:W-:Y:S02]  /*3a20*/  ISETP.GT.AND P1, PT, R58, 0x18, !P1 ;  /* 0x000000183a00780c */ /* 0x000fe40004f24270 */
[----:B------:R-:W-:Y:S02]  /*3a30*/  LOP3.LUT P2, RZ, R19, 0x40000, RZ, 0xc0, !PT ;  /* 0x0004000013ff7812 */ /* 0x000fe4000784c0ff */
[----:B------:R-:W-:Y:S02]  /*3a40*/  ISETP.LT.OR P1, PT, R56, 0x19, P1 ;  /* 0x000000193800780c */ /* 0x000fe40000f21670 */
[----:B------:R-:W-:-:S02]  /*3a50*/  FMNMX.FTZ R6, R96, R7, !PT ;  /* 0x0000000760067209 */ /* 0x000fc40007810000 */
[----:B------:R-:W-:Y:S02]  /*3a60*/  FSEL R10, R10, -INF , !P1 ;  /* 0xff8000000a0a7808 */ /* 0x000fe40004800000 */
[----:B------:R-:W-:Y:S02]  /*3a70*/  LOP3.LUT P1, RZ, R19, 0x1000000, RZ, 0xc0, !PT ;  /* 0x0100000013ff7812 */ /* 0x000fe4000782c0ff */
[----:B------:R-:W-:Y:S02]  /*3a80*/  FMNMX.FTZ R6, R97, R6, !PT ;  /* 0x0000000661067209 */ /* 0x000fe40007810000 */
[----:B------:R-:W-:Y:S02]  /*3a90*/  ISETP.GT.AND P1, PT, R58, 0x19, !P1 ;  /* 0x000000193a00780c */ /* 0x000fe40004f24270 */
[----:B------:R-:W-:Y:S02]  /*3aa0*/  LOP3.LUT P6, RZ, R19, 0x20000, RZ, 0xc0, !PT ;  /* 0x0002000013ff7812 */ /* 0x000fe400078cc0ff */
[----:B------:R-:W-:-:S02]  /*3ab0*/  ISETP.LT.OR P1, PT, R56, 0x1a, P1 ;  /* 0x0000001a3800780c */ /* 0x000fc40000f21670 */
[----:B------:R-:W-:Y:S02]  /*3ac0*/  FMNMX.FTZ R7, R65, R6, !PT ;  /* 0x0000000641077209 */ /* 0x000fe40007810000 */
[----:B------:R-:W-:Y:S02]  /*3ad0*/  FSEL R11, R11, -INF , !P1 ;  /* 0xff8000000b0b7808 */ /* 0x000fe40004800000 */
[----:B------:R-:W-:Y:S02]  /*3ae0*/  LOP3.LUT P1, RZ, R19, 0x800000, RZ, 0xc0, !PT ;  /* 0x0080000013ff7812 */ /* 0x000fe4000782c0ff */
[----:B------:R-:W-:Y:S02]  /*3af0*/  FMNMX.FTZ R6, R64, R7, !PT ;  /* 0x0000000740067209 */ /* 0x000fe40007810000 */
[----:B------:R-:W-:Y:S02]  /*3b00*/  ISETP.GT.AND P1, PT, R58, 0x20, !P1 ;  /* 0x000000203a00780c */ /* 0x000fe40004f24270 */
[----:B------:R-:W-:-:S02]  /*3b10*/  FMNMX.FTZ R7, R63, R6, !PT ;  /* 0x000000063f077209 */ /* 0x000fc40007810000 */
[----:B------:R-:W-:Y:S02]  /*3b20*/  ISETP.LT.OR P1, PT, R56, 0x21, P1 ;  /* 0x000000213800780c */ /* 0x000fe40000f21670 */
[----:B------:R-:W-:Y:S02]  /*3b30*/  FMNMX.FTZ R6, R62, R7, !PT ;  /* 0x000000073e067209 */ /* 0x000fe40007810000 */
[----:B------:R-:W-:Y:S02]  /*3b40*/  FSEL R12, R12, -INF , !P1 ;  /* 0xff8000000c0c7808 */ /* 0x000fe40004800000 */
[----:B------:R-:W-:Y:S02]  /*3b50*/  LOP3.LUT P1, RZ, R19, 0x400000, RZ, 0xc0, !PT ;  /* 0x0040000013ff7812 */ /* 0x000fe4000782c0ff */
[----:B------:R-:W-:Y:S02]  /*3b60*/  FMNMX.FTZ R7, R61, R6, !PT ;  /* 0x000000063d077209 */ /* 0x000fe40007810000 */
[----:B------:R-:W-:-:S02]  /*3b70*/  ISETP.GT.AND P1, PT, R58, 0x21, !P1 ;  /* 0x000000213a00780c */ /* 0x000fc40004f24270 */
[----:B------:R-:W-:Y:S02]  /*3b80*/  FMNMX.FTZ R6, R60, R7, !PT ;  /* 0x000000073c067209 */ /* 0x000fe40007810000 */
[----:B------:R-:W-:Y:S02]  /*3b90*/  ISETP.LT.OR P1, PT, R56, 0x22, P1 ;  /* 0x000000223800780c */ /* 0x000fe40000f21670 */
[----:B------:R-:W-:Y:S02]  /*3ba0*/  FMNMX.FTZ R6, R57, R6, !PT ;  /* 0x0000000639067209 */ /* 0x000fe40007810000 */
[----:B------:R-:W-:Y:S02]  /*3bb0*/  FSEL R13, R13, -INF , !P1 ;  /* 0xff8000000d0d7808 */ /* 0x000fe40004800000 */
[----:B------:R-:W-:Y:S02]  /*3bc0*/  LOP3.LUT P1, RZ, R19, 0x200000, RZ, 0xc0, !PT ;  /* 0x0020000013ff7812 */ /* 0x000fe4000782c0ff */
[----:B------:R-:W-:-:S02]  /*3bd0*/  FMNMX.FTZ R6, R55, R6, !PT ;  /* 0x0000000637067209 */ /* 0x000fc40007810000 */
[----:B------:R-:W-:Y:S02]  /*3be0*/  ISETP.GT.AND P1, PT, R58, 0x28, !P1 ;  /* 0x000000283a00780c */ /* 0x000fe40004f24270 */
[----:B------:R-:W-:Y:S02]  /*3bf0*/  FMNMX.FTZ R7, R45, R6, !PT ;  /* 0x000000062d077209 */ /* 0x000fe40007810000 */
[----:B------:R-:W-:Y:S02]  /*3c00*/  ISETP.LT.OR P1, PT, R56, 0x29, P1 ;  /* 0x000000293800780c */ /* 0x000fe40000f21670 */
[----:B------:R-:W-:Y:S02]  /*3c10*/  FMNMX.FTZ R6, R46, R7, !PT ;  /* 0x000000072e067209 */ /* 0x000fe40007810000 */
[----:B------:R-:W-:Y:S02]  /*3c20*/  FSEL R14, R14, -INF , !P1 ;  /* 0xff8000000e0e7808 */ /* 0x000fe40004800000 */
[----:B------:R-:W-:-:S02]  /*3c30*/  LOP3.LUT P1, RZ, R19, 0x100000, RZ, 0xc0, !PT ;  /* 0x0010000013ff7812 */ /* 0x000fc4000782c0ff */
[----:B------:R-:W-:Y:S02]  /*3c40*/  FMNMX.FTZ R7, R47, R6, !PT ;  /* 0x000000062f077209 */ /* 0x000fe40007810000 */
[----:B------:R-:W-:Y:S02]  /*3c50*/  ISETP.GT.AND P1, PT, R58, 0x29, !P1 ;  /* 0x000000293a00780c */ /* 0x000fe40004f24270 */
[----:B------:R-:W-:Y:S02]  /*3c60*/  FMNMX.FTZ R6, R48, R7, !PT ;  /* 0x0000000730067209 */ /* 0x000fe40007810000 */
[----:B------:R-:W-:Y:S02]  /*3c70*/  ISETP.LT.OR P1, PT, R56, 0x2a, P1 ;  /* 0x0000002a3800780c */ /* 0x000fe40000f21670 */
[----:B------:R-:W-:Y:S02]  /*3c80*/  FMNMX.FTZ R7, R49, R6, !PT ;  /* 0x0000000631077209 */ /* 0x000fe40007810000 */
[----:B------:R-:W-:-:S02]  /*3c90*/  FSEL R15, R15, -INF , !P1 ;  /* 0xff8000000f0f7808 */ /* 0x000fc40004800000 */
[----:B------:R-:W-:Y:S02]  /*3ca0*/  LOP3.LUT P1, RZ, R19, 0x80000, RZ, 0xc0, !PT ;  /* 0x0008000013ff7812 */ /* 0x000fe4000782c0ff */
[----:B------:R-:W-:Y:S02]  /*3cb0*/  FMNMX.FTZ R6, R50, R7, !PT ;  /* 0x0000000732067209 */ /* 0x000fe40007810000 */
[----:B------:R-:W-:Y:S02]  /*3cc0*/  ISETP.GT.AND P1, PT, R58, 0x30, !P1 ;  /* 0x000000303a00780c */ /* 0x000fe40004f24270 */
[----:B------:R-:W-:Y:S02]  /*3cd0*/  FMNMX.FTZ R7, R51, R6, !PT ;  /* 0x0000000633077209 */ /* 0x000fe40007810000 */
[----:B------:R-:W-:Y:S02]  /*3ce0*/  ISETP.LT.OR P1, PT, R56, 0x31, P1 ;  /* 0x000000313800780c */ /* 0x000fe40000f21670 */
[----:B------:R-:W-:-:S02]  /*3cf0*/  FMNMX.FTZ R6, R52, R7, !PT ;  /* 0x0000000734067209 */ /* 0x000fc40007810000 */
[----:B------:R-:W-:Y:S02]  /*3d00*/  FSEL R20, R20, -INF , !P1 ;  /* 0xff80000014147808 */ /* 0x000fe40004800000 */
[----:B------:R-:W-:Y:S02]  /*3d10*/  ISETP.GT.AND P1, PT, R58, 0x31, !P2 ;  /* 0x000000313a00780c */ /* 0x000fe40005724270 */
[----:B------:R-:W-:Y:S02]  /*3d20*/  FMNMX.FTZ R7, R53, R6, !PT ;  /* 0x0000000635077209 */ /* 0x000fe40007810000 */
[----:B------:R-:W-:Y:S02]  /*3d30*/  ISETP.LT.OR P1, PT, R56, 0x32, P1 ;  /* 0x000000323800780c */ /* 0x000fe40000f21670 */
[----:B------:R-:W-:Y:S02]  /*3d40*/  FMNMX.FTZ R7, R54, R7, !PT ;  /* 0x0000000736077209 */ /* 0x000fe40007810000 */
[----:B------:R-:W-:-:S02]  /*3d50*/  FSEL R21, R21, -INF , !P1 ;  /* 0xff80000015157808 */ /* 0x000fc40004800000 */
        /* <DEDUP_REMOVED lines=10> */
[----:B------:R-:W-:Y:S01]  /*3e00*/  LOP3.LUT P2, RZ, R19, 0x80, RZ, 0xc0, !PT ;  /* 0x0000008013ff7812 */ /* 0x000fe2000784c0ff */
[----:B------:R-:W0:Y:S01]  /*3e10*/  SHFL.BFLY PT, R6, R7, 0x2, 0x1f ;  /* 0x0c401f0007067f89 */ /* 0x000e2200000e0000 */
[----:B------:R-:W-:-:S02]  /*3e20*/  FSEL R25, R25, -INF , !P1 ;  /* 0xff80000019197808 */ /* 0x000fc40004800000 */
[C---:B------:R-:W-:Y:S02]  /*3e30*/  LOP3.LUT P1, RZ, R19.reuse, 0x8000, RZ, 0xc0, !PT ;  /* 0x0000800013ff7812 */ /* 0x040fe4000782c0ff */
[----:B------:R-:W-:Y:S02]  /*3e40*/  LOP3.LUT P6, RZ, R19, 0x40, RZ, 0xc0, !PT ;  /* 0x0000004013ff7812 */ /* 0x000fe400078cc0ff */
[C---:B------:R-:W-:Y:S02]  /*3e50*/  ISETP.GT.AND P1, PT, R58.reuse, 0x40, !P1 ;  /* 0x000000403a00780c */ /* 0x040fe40004f24270 */
[----:B------:R-:W-:Y:S02]  /*3e60*/  ISETP.GT.AND P3, PT, R58, 0x70, !P3 ;  /* 0x000000703a00780c */ /* 0x000fe40005f64270 */
[----:B------:R-:W-:Y:S02]  /*3e70*/  ISETP.LT.OR P1, PT, R56, 0x41, P1 ;  /* 0x000000413800780c */ /* 0x000fe40000f21670 */
[----:B------:R-:W-:-:S02]  /*3e80*/  ISETP.GT.AND P4, PT, R58, 0x71, !P4 ;  /* 0x000000713a00780c */ /* 0x000fc40006784270 */
[----:B------:R-:W-:Y:S02]  /*3e90*/  FSEL R26, R26, -INF , !P1 ;  /* 0xff8000001a1a7808 */ /* 0x000fe40004800000 */
[----:B------:R-:W-:Y:S02]  /*3ea0*/  LOP3.LUT P1, RZ, R19, 0x4000, RZ, 0xc0, !PT ;  /* 0x0000400013ff7812 */ /* 0x000fe4000782c0ff */
[C---:B------:R-:W-:Y:S02]  /*3eb0*/  ISETP.GT.AND P5, PT, R58.reuse, 0x78, !P5 ;  /* 0x000000783a00780c */ /* 0x040fe40006fa4270 */
[----:B------:R-:W-:Y:S02]  /*3ec0*/  ISETP.GT.AND P1, PT, R58, 0x41, !P1 ;  /* 0x000000413a00780c */ /* 0x000fe40004f24270 */
[C---:B------:R-:W-:Y:S02]  /*3ed0*/  ISETP.LT.OR P3, PT, R56.reuse, 0x71, P3 ;  /* 0x000000713800780c */ /* 0x040fe40001f61670 */
[----:B------:R-:W-:-:S02]  /*3ee0*/  ISETP.LT.OR P1, PT, R56, 0x42, P1 ;  /* 0x000000423800780c */ /* 0x000fc40000f21670 */
[----:B0-----:R-:W-:Y:S02]  /*3ef0*/  FMNMX.FTZ R59, R7, R6, !PT ;  /* 0x00000006073b7209 */ /* 0x001fe40007810000 */
[----:B------:R-:W-:Y:S02]  /*3f00*/  FSEL R27, R27, -INF , !P1 ;  /* 0xff8000001b1b7808 */ /* 0x000fe40004800000 */
[----:B------:R-:W-:Y:S01]  /*3f10*/  LOP3.LUT P1, RZ, R19, 0x2000, RZ, 0xc0, !PT ;  /* 0x0000200013ff7812 */ /* 0x000fe2000782c0ff */
[----:B------:R-:W0:Y:S01]  /*3f20*/  SHFL.BFLY PT, R76, R59, 0x1, 0x1f ;  /* 0x0c201f003b4c7f89 */ /* 0x000e2200000e0000 */
[----:B------:R-:W-:Y:S02]  /*3f30*/  ISETP.LT.OR P4, PT, R56, 0x72, P4 ;  /* 0x000000723800780c */ /* 0x000fe40002781670 */
[----:B------:R-:W-:Y:S02]  /*3f40*/  ISETP.GT.AND P1, PT, R58, 0x48, !P1 ;  /* 0x000000483a00780c */ /* 0x000fe40004f24270 */
[----:B------:R-:W-:-:S02]  /*3f50*/  ISETP.LT.OR P5, PT, R56, 0x79, P5 ;  /* 0x000000793800780c */ /* 0x000fc40002fa1670 */
[----:B------:R-:W-:-:S04]  /*3f60*/  ISETP.LT.OR P1, PT, R56, 0x49, P1 ;  /* 0x000000493800780c */ /* 0x000fc80000f21670 */
[----:B------:R-:W-:Y:S02]  /*3f70*/  FSEL R29, R29, -INF , !P1 ;  /* 0xff8000001d1d7808 */ /* 0x000fe40004800000 */
[----:B------:R-:W-:-:S04]  /*3f80*/  LOP3.LUT P1, RZ, R19, 0x1000, RZ, 0xc0, !PT ;  /* 0x0000100013ff7812 */ /* 0x000fc8000782c0ff */
[----:B------:R-:W-:-:S04]  /*3f90*/  ISETP.GT.AND P1, PT, R58, 0x49, !P1 ;  /* 0x000000493a00780c */ /* 0x000fc80004f24270 */
[----:B------:R-:W-:Y:S02]  /*3fa0*/  ISETP.LT.OR P1, PT, R56, 0x4a, P1 ;  /* 0x0000004a3800780c */ /* 0x000fe40000f21670 */
[----:B0-----:R-:W-:Y:S02]  /*3fb0*/  FMNMX.FTZ R76, R59, R76, !PT ;  /* 0x0000004c3b4c7209 */ /* 0x001fe40007810000 */
[----:B------:R-:W-:Y:S02]  /*3fc0*/  FSEL R28, R28, -INF , !P1 ;  /* 0xff8000001c1c7808 */ /* 0x000fe40004800000 */
[----:B------:R-:W-:Y:S01]  /*3fd0*/  LOP3.LUT P1, RZ, R19, 0x800, RZ, 0xc0, !PT ;  /* 0x0000080013ff7812 */ /* 0x000fe2000782c0ff */
[----:B------:R-:W-:-:S03]  /*3fe0*/  FMUL.FTZ R72, R76, UR33 ;  /* 0x000000214c487c20 */ /* 0x000fc60008410000 */
[----:B------:R-:W-:-:S04]  /*3ff0*/  ISETP.GT.AND P1, PT, R58, 0x50, !P1 ;  /* 0x000000503a00780c */ /* 0x000fc80004f24270 */
[----:B------:R-:W-:-:S04]  /*4000*/  ISETP.LT.OR P1, PT, R56, 0x51, P1 ;  /* 0x000000513800780c */ /* 0x000fc80000f21670 */
[----:B------:R-:W-:Y:S02]  /*4010*/  FSEL R30, R30, -INF , !P1 ;  /* 0xff8000001e1e7808 */ /* 0x000fe40004800000 */
[----:B------:R-:W-:-:S04]  /*4020*/  LOP3.LUT P1, RZ, R19, 0x400, RZ, 0xc0, !PT ;  /* 0x0000040013ff7812 */ /* 0x000fc8000782c0ff */
        /* <DEDUP_REMOVED lines=11> */
[----:B------:R-:W-:Y:S02]  /*40e0*/  ISETP.GT.AND P1, PT, R58, 0x60, !P2 ;  /* 0x000000603a00780c */ /* 0x000fe40005724270 */
[----:B------:R-:W-:Y:S02]  /*40f0*/  LOP3.LUT P2, RZ, R19, 0x20, RZ, 0xc0, !PT ;  /* 0x0000002013ff7812 */ /* 0x000fe4000784c0ff */
[----:B------:R-:W-:Y:S02]  /*4100*/  ISETP.LT.OR P1, PT, R56, 0x61, P1 ;  /* 0x000000613800780c */ /* 0x000fe40000f21670 */
[----:B------:R-:W-:Y:S02]  /*4110*/  ISETP.GT.AND P2, PT, R58, 0x69, !P2 ;  /* 0x000000693a00780c */ /* 0x000fe40005744270 */
[----:B------:R-:W-:-:S02]  /*4120*/  FSEL R35, R35, -INF , !P1 ;  /* 0xff80000023237808 */ /* 0x000fc40004800000 */
[----:B------:R-:W-:Y:S02]  /*4130*/  ISETP.GT.AND P1, PT, R58, 0x61, !P6 ;  /* 0x000000613a00780c */ /* 0x000fe40007724270 */
[----:B------:R-:W-:Y:S02]  /*4140*/  LOP3.LUT P6, RZ, R19, 0x2, RZ, 0xc0, !PT ;  /* 0x0000000213ff7812 */ /* 0x000fe400078cc0ff */
[C---:B------:R-:W-:Y:S02]  /*4150*/  ISETP.LT.OR P1, PT, R56.reuse, 0x62, P1 ;  /* 0x000000623800780c */ /* 0x040fe40000f21670 */
[----:B------:R-:W-:Y:S02]  /*4160*/  ISETP.LT.OR P2, PT, R56, 0x6a, P2 ;  /* 0x0000006a3800780c */ /* 0x000fe40001741670 */
[----:B------:R-:W-:Y:S02]  /*4170*/  FSEL R34, R34, -INF , !P1 ;  /* 0xff80000022227808 */ /* 0x000fe40004800000 */
[----:B------:R-:W-:-:S04]  /*4180*/  FSETP.NEU.FTZ.AND P1, PT, R76, -INF , PT ;  /* 0xff8000004c00780b */ /* 0x000fc80003f3d000 */
[----:B------:R-:W-:Y:S02]  /*4190*/  FSEL R72, R72, RZ, P1 ;  /* 0x000000ff48487208 */ /* 0x000fe40000800000 */
[----:B------:R-:W-:Y:S02]  /*41a0*/  ISETP.GT.AND P1, PT, R58, RZ, !P6 ;  /* 0x000000ff3a00720c */ /* 0x000fe40007724270 */
[----:B------:R-:W-:Y:S01]  /*41b0*/  LOP3.LUT P6, RZ, R19, 0x1, RZ, 0xc0, !PT ;  /* 0x0000000113ff7812 */ /* 0x000fe200078cc0ff */
[--C-:B------:R-:W-:Y:S01]  /*41c0*/  FFMA.FTZ R77, R60, UR33, -R72.reuse ;  /* 0x000000213c4d7c23 */ /* 0x100fe20008010848 */
[----:B------:R-:W-:Y:S01]  /*41d0*/  ISETP.LT.OR P1, PT, R56, 0x1, P1 ;  /* 0x000000013800780c */ /* 0x000fe20000f21670 */
[--C-:B------:R-:W-:Y:S01]  /*41e0*/  FFMA.FTZ R51, R51, UR33, -R72.reuse ;  /* 0x0000002133337c23 */ /* 0x100fe20008010848 */
[----:B------:R-:W-:Y:S01]  /*41f0*/  ISETP.GT.AND P6, PT, R58, 0x79, !P6 ;  /* 0x000000793a00780c */ /* 0x000fe200077c4270 */
[--C-:B------:R-:W-:Y:S01]  /*4200*/  FFMA.FTZ R6, R66, UR33, -R72.reuse ;  /* 0x0000002142067c23 */ /* 0x100fe20008010848 */
[----:B------:R-:W-:Y:S01]  /*4210*/  FSEL R73, R0, -INF , !P1 ;  /* 0xff80000000497808 */ /* 0x000fe20004800000 */
[--C-:B------:R-:W-:Y:S01]  /*4220*/  FFMA.FTZ R59, R89, UR33, -R72.reuse ;  /* 0x00000021593b7c23 */ /* 0x100fe20008010848 */
[----:B------:R-:W-:Y:S01]  /*4230*/  LOP3.LUT P1, RZ, R19, 0x4000000, RZ, 0xc0, !PT ;  /* 0x0400000013ff7812 */ /* 0x000fe2000782c0ff */
[--C-:B------:R-:W-:Y:S01]  /*4240*/  FFMA.FTZ R7, R90, UR33, -R72.reuse ;  /* 0x000000215a077c23 */ /* 0x100fe20008010848 */
[----:B------:R-:W-:Y:S01]  /*4250*/  FMNMX.FTZ R0, R73, R2, !PT ;  /* 0x0000000249007209 */ /* 0x000fe20007810000 */
[----:B------:R-:W-:Y:S01]  /*4260*/  MUFU.EX2 R6, R6 ;  /* 0x0000000600067308 */ /* 0x000fe20000000800 */
[----:B------:R-:W-:Y:S01]  /*4270*/  ISETP.GT.AND P1, PT, R58, 0x68, !P1 ;  /* 0x000000683a00780c */ /* 0x000fe20004f24270 */
[--C-:B------:R-:W-:Y:S01]  /*4280*/  FFMA.FTZ R66, R91, UR33, -R72.reuse ;  /* 0x000000215b427c23 */ /* 0x100fe20008010848 */
[----:B------:R-:W-:Y:S01]  /*4290*/  FMNMX.FTZ R68, R3, R0, !PT ;  /* 0x0000000003447209 */ /* 0x000fe20007810000 */
[--C-:B------:R-:W-:Y:S01]  /*42a0*/  FFMA.FTZ R92, R92, UR33, -R72.reuse ;  /* 0x000000215c5c7c23 */ /* 0x100fe20008010848 */
[----:B------:R-:W-:Y:S01]  /*42b0*/  ISETP.LT.OR P1, PT, R56, 0x69, P1 ;  /* 0x000000693800780c */ /* 0x000fe20000f21670 */
[--C-:B------:R-:W-:Y:S01]  /*42c0*/  FFMA.FTZ R93, R93, UR33, -R72.reuse ;  /* 0x000000215d5d7c23 */ /* 0x100fe20008010848 */
[----:B------:R-:W-:Y:S01]  /*42d0*/  FMNMX.FTZ R67, R5, R68, !PT ;  /* 0x0000004405437209 */ /* 0x000fe20007810000 */
[----:B------:R-:W0:Y:S01]  /*42e0*/  MUFU.EX2 R59, R59 ;  /* 0x0000003b003b7308 */ /* 0x000e220000000800 */
[----:B------:R-:W-:Y:S01]  /*42f0*/  FSEL R58, R36, -INF , !P1 ;  /* 0xff800000243a7808 */ /* 0x000fe20004800000 */
[--C-:B------:R-:W-:Y:S01]  /*4300*/  FFMA.FTZ R95, R95, UR33, -R72.reuse ;  /* 0x000000215f5f7c23 */ /* 0x100fe20008010848 */
[----:B------:R-:W-:Y:S01]  /*4310*/  FMNMX.FTZ R68, R8, R67, !PT ;  /* 0x0000004308447209 */ /* 0x000fe20007810000 */
[--C-:B------:R-:W-:Y:S01]  /*4320*/  FFMA.FTZ R97, R97, UR33, -R72.reuse ;  /* 0x0000002161617c23 */ /* 0x100fe20008010848 */
[----:B------:R-:W-:Y:S01]  /*4330*/  FSEL R60, R37, -INF , !P2 ;  /* 0xff800000253c7808 */ /* 0x000fe20005000000 */
[--C-:B------:R-:W-:Y:S01]  /*4340*/  FFMA.FTZ R37, R57, UR33, -R72.reuse ;  /* 0x0000002139257c23 */ /* 0x100fe20008010848 */
[----:B------:R-:W-:Y:S01]  /*4350*/  FMNMX.FTZ R69, R9, R68, !PT ;  /* 0x0000004409457209 */ /* 0x000fe20007810000 */
[----:B------:R1:W-:Y:S01]  /*4360*/  MUFU.EX2 R36, R77 ;  /* 0x0000004d00247308 */ /* 0x0003e20000000800 */
[----:B------:R-:W-:Y:S01]  /*4370*/  FSEL R57, R38, -INF , !P3 ;  /* 0xff80000026397808 */ /* 0x000fe20005800000 */
[--C-:B------:R-:W-:Y:S01]  /*4380*/  FFMA.FTZ R68, R94, UR33, -R72.reuse ;  /* 0x000000215e447c23 */ /* 0x100fe20008010848 */
[----:B------:R-:W-:Y:S01]  /*4390*/  FMNMX.FTZ R70, R10, R69, !PT ;  /* 0x000000450a467209 */ /* 0x000fe20007810000 */
[--C-:B------:R-:W-:Y:S01]  /*43a0*/  FFMA.FTZ R65, R65, UR33, -R72.reuse ;  /* 0x0000002141417c23 */ /* 0x100fe20008010848 */
[----:B------:R-:W-:Y:S01]  /*43b0*/  ISETP.LT.OR P6, PT, R56, 0x7a, P6 ;  /* 0x0000007a3800780c */ /* 0x000fe200037c1670 */
[--C-:B------:R-:W-:Y:S01]  /*43c0*/  FFMA.FTZ R64, R64, UR33, -R72.reuse ;  /* 0x0000002140407c23 */ /* 0x100fe20008010848 */
[----:B------:R-:W-:Y:S01]  /*43d0*/  FMNMX.FTZ R69, R11, R70, !PT ;  /* 0x000000460b457209 */ /* 0x000fe20007810000 */
[----:B------:R-:W-:Y:S01]  /*43e0*/  MUFU.EX2 R7, R7 ;  /* 0x0000000700077308 */ /* 0x000fe20000000800 */
[----:B------:R-:W-:Y:S01]  /*43f0*/  FSEL R56, R41, -INF , !P6 ;  /* 0xff80000029387808 */ /* 0x000fe20007000000 */
[--C-:B------:R-:W-:Y:S01]  /*4400*/  FFMA.FTZ R63, R63, UR33, -R72.reuse ;  /* 0x000000213f3f7c23 */ /* 0x100fe20008010848 */
[----:B------:R-:W-:Y:S01]  /*4410*/  FMNMX.FTZ R70, R12, R69, !PT ;  /* 0x000000450c467209 */ /* 0x000fe20007810000 */
[--C-:B------:R-:W-:Y:S01]  /*4420*/  FFMA.FTZ R62, R62, UR33, -R72.reuse ;  /* 0x000000213e3e7c23 */ /* 0x100fe20008010848 */
[--C-:B------:R-:W-:Y:S01]  /*4430*/  FFMA.FTZ R61, R61, UR33, -R72.reuse ;  /* 0x000000213d3d7c23 */ /* 0x100fe20008010848 */
[--C-:B------:R-:W-:Y:S01]  /*4440*/  FFMA.FTZ R50, R50, UR33, -R72.reuse ;  /* 0x0000002132327c23 */ /* 0x100fe20008010848 */
[----:B------:R-:W-:Y:S01]  /*4450*/  FMNMX.FTZ R71, R13, R70, !PT ;  /* 0x000000460d477209 */ /* 0x000fe20007810000 */
[----:B------:R-:W-:Y:S01]  /*4460*/  MUFU.EX2 R66, R66 ;  /* 0x0000004200427308 */ /* 0x000fe20000000800 */
[--C-:B------:R-:W-:Y:S01]  /*4470*/  FFMA.FTZ R70, R96, UR33, -R72.reuse ;  /* 0x0000002160467c23 */ /* 0x100fe20008010848 */
[--C-:B------:R-:W-:Y:S01]  /*4480*/  FFMA.FTZ R44, R44, UR33, -R72.reuse ;  /* 0x000000212c2c7c23 */ /* 0x100fe20008010848 */
[----:B------:R-:W-:Y:S01]  /*4490*/  FMNMX.FTZ R74, R14, R71, !PT ;  /* 0x000000470e4a7209 */ /* 0x000fe20007810000 */
[--C-:B------:R-:W-:Y:S01]  /*44a0*/  FFMA.FTZ R43, R43, UR33, -R72.reuse ;  /* 0x000000212b2b7c23 */ /* 0x100fe20008010848 */
[----:B------:R-:W-:-:S02]  /*44b0*/  FFMA.FTZ R42, R42, UR33, -R72 ;  /* 0x000000212a2a7c23 */ /* 0x000fc40008010848 */
[----:B------:R-:W-:Y:S01]  /*44c0*/  FMNMX.FTZ R71, R15, R74, !PT ;  /* 0x0000004a0f477209 */ /* 0x000fe20007810000 */
[----:B------:R-:W-:Y:S03]  /*44d0*/  MUFU.EX2 R0, R92 ;  /* 0x0000005c00007308 */ /* 0x000fe60000000800 */
[----:B------:R-:W-:-:S04]  /*44e0*/  FMNMX.FTZ R74, R20, R71, !PT ;  /* 0x00000047144a7209 */ /* 0x000fc80007810000 */
        /* <DEDUP_REMOVED lines=17> */
[----:B------:R-:W-:Y:S02]  /*4600*/  FMNMX.FTZ R75, R35, R74, !PT ;  /* 0x0000004a234b7209 */ /* 0x000fe40007810000 */
[----:B------:R-:W-:Y:S02]  /*4610*/  FSEL R74, R39, -INF , !P4 ;  /* 0xff800000274a7808 */ /* 0x000fe40006000000 */
[----:B------:R-:W-:Y:S01]  /*4620*/  FMNMX.FTZ R75, R34, R75, !PT ;  /* 0x0000004b224b7209 */ /* 0x000fe20007810000 */
[----:B------:R-:W-:Y:S03]  /*4630*/  MUFU.EX2 R64, R64 ;  /* 0x0000004000407308 */ /* 0x000fe60000000800 */
[----:B------:R-:W-:-:S04]  /*4640*/  FMNMX.FTZ R75, R58, R75, !PT ;  /* 0x0000004b3a4b7209 */ /* 0x000fc80007810000 */
[----:B------:R-:W-:Y:S01]  /*4650*/  FMNMX.FTZ R38, R60, R75, !PT ;  /* 0x0000004b3c267209 */ /* 0x000fe20007810000 */
[----:B------:R-:W-:Y:S01]  /*4660*/  FFMA.FTZ R75, R55, UR33, -R72 ;  /* 0x00000021374b7c23 */ /* 0x000fe20008010848 */
[----:B------:R-:W-:Y:S01]  /*4670*/  FSEL R55, R40, -INF , !P5 ;  /* 0xff80000028377808 */ /* 0x000fe20006800000 */
[----:B------:R-:W-:Y:S01]  /*4680*/  MUFU.EX2 R63, R63 ;  /* 0x0000003f003f7308 */ /* 0x000fe20000000800 */
[----:B------:R-:W-:-:S04]  /*4690*/  FMNMX.FTZ R39, R57, R38, !PT ;  /* 0x0000002639277209 */ /* 0x000fc80007810000 */
[----:B------:R-:W-:Y:S01]  /*46a0*/  FMNMX.FTZ R40, R74, R39, !PT ;  /* 0x000000274a287209 */ /* 0x000fe20007810000 */
[--C-:B------:R-:W-:Y:S02]  /*46b0*/  FFMA.FTZ R39, R45, UR33, -R72.reuse ;  /* 0x000000212d277c23 */ /* 0x100fe40008010848 */
[----:B------:R-:W-:Y:S01]  /*46c0*/  MUFU.EX2 R38, R75 ;  /* 0x0000004b00267308 */ /* 0x000fe20000000800 */
        /* <DEDUP_REMOVED lines=8> */
[----:B------:R-:W-:Y:S01]  /*4750*/  FFMA.FTZ R52, R54, UR33, -R72 ;  /* 0x0000002136347c23 */ /* 0x000fe20008010848 */
[----:B------:R-:W2:Y:S01]  /*4760*/  SHFL.BFLY PT, R78, R45, 0x2, 0x1f ;  /* 0x0c401f002d4e7f89 */ /* 0x000ea200000e0000 */
[----:B------:R-:W-:Y:S08]  /*4770*/  MUFU.EX2 R62, R62 ;  /* 0x0000003e003e7308 */ /* 0x000ff00000000800 */
[----:B------:R-:W-:Y:S08]  /*4780*/  MUFU.EX2 R61, R61 ;  /* 0x0000003d003d7308 */ /* 0x000ff00000000800 */
[----:B------:R-:W-:Y:S01]  /*4790*/  MUFU.EX2 R37, R37 ;  /* 0x0000002500257308 */ /* 0x000fe20000000800 */
[----:B--2---:R-:W-:-:S07]  /*47a0*/  FMNMX.FTZ R78, R45, R78, !PT ;  /* 0x0000004e2d4e7209 */ /* 0x004fce0007810000 */
[----:B------:R-:W-:Y:S01]  /*47b0*/  MUFU.EX2 R39, R39 ;  /* 0x0000002700277308 */ /* 0x000fe20000000800 */
[----:B-1----:R-:W1:Y:S07]  /*47c0*/  SHFL.BFLY PT, R77, R78, 0x1, 0x1f ;  /* 0x0c201f004e4d7f89 */ /* 0x002e6e00000e0000 */
[----:B------:R2:W-:Y:S08]  /*47d0*/  MUFU.EX2 R45, R51 ;  /* 0x00000033002d7308 */ /* 0x0005f00000000800 */
[----:B------:R-:W-:Y:S01]  /*47e0*/  MUFU.EX2 R40, R40 ;  /* 0x0000002800287308 */ /* 0x000fe20000000800 */
[----:B--2---:R-:W-:-:S07]  /*47f0*/  FFMA.FTZ R51, R4, UR33, -R72 ;  /* 0x0000002104337c23 */ /* 0x004fce0008010848 */
[----:B------:R-:W-:Y:S01]  /*4800*/  MUFU.EX2 R41, R41 ;  /* 0x0000002900297308 */ /* 0x000fe20000000800 */
[----:B-1----:R-:W-:-:S04]  /*4810*/  FMNMX.FTZ R77, R78, R77, !PT ;  /* 0x0000004d4e4d7209 */ /* 0x002fc80007810000 */
        /* <DEDUP_REMOVED lines=21> */
[----:B------:R0:W2:Y:S01]  /*4970*/  MUFU.EX2 R84, R4 ;  /* 0x0000000400547308 */ /* 0x0000a20000000800 */
[--C-:B-1----:R-:W-:Y:S01]  /*4980*/  FFMA.FTZ R73, R14, UR33, -R53.reuse ;  /* 0x000000210e497c23 */ /* 0x102fe20008010835 */
[--C-:B------:R-:W-:Y:S01]  /*4990*/  FFMA.FTZ R30, R31, UR33, -R53.reuse ;  /* 0x000000211f1e7c23 */ /* 0x100fe20008010835 */
[--C-:B------:R-:W-:Y:S01]  /*49a0*/  FFMA.FTZ R78, R25, UR33, -R53.reuse ;  /* 0x00000021194e7c23 */ /* 0x100fe20008010835 */
[--C-:B------:R-:W-:Y:S01]  /*49b0*/  FFMA.FTZ R25, R26, UR33, -R53.reuse ;  /* 0x000000211a197c23 */ /* 0x100fe20008010835 */
[--C-:B------:R-:W-:Y:S01]  /*49c0*/  FFMA.FTZ R28, R28, UR33, -R53.reuse ;  /* 0x000000211c1c7c23 */ /* 0x100fe20008010835 */
[--C-:B------:R-:W-:Y:S01]  /*49d0*/  FFMA.FTZ R33, R33, UR33, -R53.reuse ;  /* 0x0000002121217c23 */ /* 0x100fe20008010835 */
[----:B------:R-:W-:Y:S01]  /*49e0*/  FFMA.FTZ R32, R32, UR33, -R53 ;  /* 0x0000002120207c23 */ /* 0x000fe20008010835 */
[----:B------:R1:W3:Y:S01]  /*49f0*/  MUFU.EX2 R79, R3 ;  /* 0x00000003004f7308 */ /* 0x0002e20000000800 */
[----:B0-----:R-:W-:Y:S01]  /*4a00*/  FADD.FTZ R4, R6, R59 ;  /* 0x0000003b06047221 */ /* 0x001fe20000010000 */
[--C-:B------:R-:W-:Y:S01]  /*4a10*/  FFMA.FTZ R35, R35, UR33, -R53.reuse ;  /* 0x0000002123237c23 */ /* 0x100fe20008010835 */
[--C-:B------:R-:W-:Y:S01]  /*4a20*/  FFMA.FTZ R34, R34, UR33, -R53.reuse ;  /* 0x0000002122227c23 */ /* 0x100fe20008010835 */
[--C-:B------:R-:W-:Y:S01]  /*4a30*/  FFMA.FTZ R58, R58, UR33, -R53.reuse ;  /* 0x000000213a3a7c23 */ /* 0x100fe20008010835 */
[--C-:B------:R-:W-:Y:S01]  /*4a40*/  FFMA.FTZ R57, R57, UR33, -R53.reuse ;  /* 0x0000002139397c23 */ /* 0x100fe20008010835 */
[--C-:B------:R-:W-:Y:S01]  /*4a50*/  FFMA.FTZ R74, R74, UR33, -R53.reuse ;  /* 0x000000214a4a7c23 */ /* 0x100fe20008010835 */
[--C-:B------:R-:W-:Y:S01]  /*4a60*/  FFMA.FTZ R55, R55, UR33, -R53.reuse ;  /* 0x0000002137377c23 */ /* 0x100fe20008010835 */
[----:B------:R0:W4:Y:S01]  /*4a70*/  MUFU.EX2 R86, R5 ;  /* 0x0000000500567308 */ /* 0x0001220000000800 */
[----:B--2---:R-:W-:Y:S01]  /*4a80*/  FADD.FTZ R8, R75, R84 ;  /* 0x000000544b087221 */ /* 0x004fe20000010000 */
[--C-:B-1----:R-:W-:Y:S01]  /*4a90*/  FFMA.FTZ R3, R20, UR33, -R53.reuse ;  /* 0x0000002114037c23 */ /* 0x102fe20008010835 */
[--C-:B------:R-:W-:Y:S01]  /*4aa0*/  FFMA.FTZ R20, R21, UR33, -R53.reuse ;  /* 0x0000002115147c23 */ /* 0x100fe20008010835 */
[--C-:B------:R-:W-:Y:S01]  /*4ab0*/  FFMA.FTZ R21, R24, UR33, -R53.reuse ;  /* 0x0000002118157c23 */ /* 0x100fe20008010835 */
[--C-:B------:R-:W-:Y:S01]  /*4ac0*/  FFMA.FTZ R60, R60, UR33, -R53.reuse ;  /* 0x000000213c3c7c23 */ /* 0x100fe20008010835 */
[----:B------:R-:W-:Y:S01]  /*4ad0*/  FFMA.FTZ R53, R56, UR33, -R53 ;  /* 0x0000002138357c23 */ /* 0x000fe20008010835 */
[----:B------:R-:W-:Y:S01]  /*4ae0*/  F2FP.BF16.F32.PACK_AB R14, R64, R65 ;  /* 0x00000041400e723e */ /* 0x000fe200000010ff */
[----:B------:R-:W1:Y:S01]  /*4af0*/  MUFU.EX2 R2, R2 ;  /* 0x0000000200027308 */ /* 0x000e620000000800 */
[----:B0-----:R-:W-:Y:S01]  /*4b00*/  FADD.FTZ R5, R7, R4 ;  /* 0x0000000407057221 */ /* 0x001fe20000010000 */
[----:B------:R-:W-:-:S02]  /*4b10*/  F2FP.BF16.F32.PACK_AB R4, R59, R6 ;  /* 0x000000063b04723e */ /* 0x000fc400000010ff */
[C---:B------:R-:W-:Y:S01]  /*4b20*/  F2FP.BF16.F32.PACK_AB R6, R66.reuse, R7 ;  /* 0x000000074206723e */ /* 0x040fe200000010ff */
[----:B---3--:R-:W-:Y:S01]  /*4b30*/  FADD.FTZ R7, R79, R8 ;  /* 0x000000084f077221 */ /* 0x008fe20000010000 */
[----:B------:R-:W-:Y:S01]  /*4b40*/  FADD.FTZ R5, R66, R5 ;  /* 0x0000000542057221 */ /* 0x000fe20000010000 */
[----:B------:R-:W-:Y:S01]  /*4b50*/  F2FP.BF16.F32.PACK_AB R26, R40, R39 ;  /* 0x00000027281a723e */ /* 0x000fe200000010ff */
[----:B------:R-:W0:Y:S01]  /*4b60*/  MUFU.EX2 R9, R9 ;  /* 0x0000000900097308 */ /* 0x000e220000000800 */
[----:B----4-:R-:W-:Y:S01]  /*4b70*/  FADD.FTZ R15, R86, R7 ;  /* 0x00000007560f7221 */ /* 0x010fe20000010000 */
[----:B------:R-:W-:Y:S01]  /*4b80*/  FADD.FTZ R10, R0, R5 ;  /* 0x00000005000a7221 */ /* 0x000fe20000010000 */
[----:B------:R-:W-:Y:S02]  /*4b90*/  F2FP.BF16.F32.PACK_AB R5, R84, R75 ;  /* 0x0000004b5405723e */ /* 0x000fe400000010ff */
[----:B------:R-:W-:Y:S01]  /*4ba0*/  F2FP.BF16.F32.PACK_AB R7, R86, R79 ;  /* 0x0000004f5607723e */ /* 0x000fe200000010ff */
[----:B------:R-:W-:-:S02]  /*4bb0*/  FADD.FTZ R31, R67, R10 ;  /* 0x0000000a431f7221 */ /* 0x000fc40000010000 */
[----:B------:R-:W2:Y:S01]  /*4bc0*/  MUFU.EX2 R54, R54 ;  /* 0x0000003600367308 */ /* 0x000ea20000000800 */
[----:B-1----:R-:W-:Y:S01]  /*4bd0*/  FADD.FTZ R8, R2, R15 ;  /* 0x0000000f02087221 */ /* 0x002fe20000010000 */
[----:B------:R-:W-:Y:S01]  /*4be0*/  FADD.FTZ R10, R68, R31 ;  /* 0x0000001f440a7221 */ /* 0x000fe20000010000 */
[----:B------:R1:W-:Y:S03]  /*4bf0*/  STSM.16.M88.4 [R17+0x21800], R4 ;  /* 0x0218000411007844 */ /* 0x0003e60000000200 */
[----:B------:R-:W-:Y:S02]  /*4c00*/  FADD.FTZ R31, R69, R10 ;  /* 0x0000000a451f7221 */ /* 0x000fe40000010000 */
[----:B------:R-:W3:Y:S01]  /*4c10*/  MUFU.EX2 R11, R11 ;  /* 0x0000000b000b7308 */ /* 0x000ee20000000800 */
[C---:B0-----:R-:W-:Y:S01]  /*4c20*/  FADD.FTZ R15, R9.reuse, R8 ;  /* 0x00000008090f7221 */ /* 0x041fe20000010000 */
[----:B------:R-:W-:Y:S01]  /*4c30*/  FADD.FTZ R10, R70, R31 ;  /* 0x0000001f460a7221 */ /* 0x000fe20000010000 */
[----:B------:R-:W-:-:S03]  /*4c40*/  F2FP.BF16.F32.PACK_AB R9, R9, R2 ;  /* 0x000000020909723e */ /* 0x000fc600000010ff */
[----:B------:R-:W-:Y:S02]  /*4c50*/  FADD.FTZ R10, R71, R10 ;  /* 0x0000000a470a7221 */ /* 0x000fe40000010000 */
[----:B------:R-:W0:Y:S01]  /*4c60*/  MUFU.EX2 R72, R72 ;  /* 0x0000004800487308 */ /* 0x000e220000000800 */
[----:B--2---:R-:W-:Y:S01]  /*4c70*/  FADD.FTZ R8, R54, R15 ;  /* 0x0000000f36087221 */ /* 0x004fe20000010000 */
[----:B------:R-:W-:Y:S01]  /*4c80*/  FADD.FTZ R31, R65, R10 ;  /* 0x0000000a411f7221 */ /* 0x000fe20000010000 */
[----:B-1----:R-:W-:Y:S02]  /*4c90*/  F2FP.BF16.F32.PACK_AB R4, R62, R63 ;  /* 0x0000003f3e04723e */ /* 0x002fe400000010ff */
[----:B------:R-:W-:Y:S01]  /*4ca0*/  F2FP.BF16.F32.PACK_AB R6, R36, R61 ;  /* 0x0000003d2406723e */ /* 0x000fe200000010ff */
[----:B------:R-:W-:Y:S02]  /*4cb0*/  FADD.FTZ R10, R64, R31 ;  /* 0x0000001f400a7221 */ /* 0x000fe40000010000 */
[----:B------:R-:W1:Y:S01]  /*4cc0*/  MUFU.EX2 R13, R13 ;  /* 0x0000000d000d7308 */ /* 0x000e620000000800 */
[----:B---3--:R-:W-:Y:S01]  /*4cd0*/  FADD.FTZ R15, R11, R8 ;  /* 0x000000080b0f7221 */ /* 0x008fe20000010000 */
[----:B------:R-:W-:Y:S01]  /*4ce0*/  FADD.FTZ R31, R63, R10 ;  /* 0x0000000a3f1f7221 */ /* 0x000fe20000010000 */
[----:B------:R-:W-:-:S02]  /*4cf0*/  F2FP.BF16.F32.PACK_AB R10, R69, R68 ;  /* 0x00000044450a723e */ /* 0x000fc400000010ff */
[----:B------:R-:W-:Y:S01]  /*4d00*/  F2FP.BF16.F32.PACK_AB R11, R11, R54 ;  /* 0x000000360b0b723e */ /* 0x000fe200000010ff */
[----:B------:R-:W-:Y:S02]  /*4d10*/  FADD.FTZ R12, R62, R31 ;  /* 0x0000001f3e0c7221 */ /* 0x000fe40000010000 */
[----:B------:R-:W2:Y:S01]  /*4d20*/  MUFU.EX2 R73, R73 ;  /* 0x0000004900497308 */ /* 0x000ea20000000800 */
[----:B0-----:R-:W-:Y:S01]  /*4d30*/  FADD.FTZ R8, R72, R15 ;  /* 0x0000000f48087221 */ /* 0x001fe20000010000 */
[----:B------:R-:W-:Y:S01]  /*4d40*/  FADD.FTZ R31, R61, R12 ;  /* 0x0000000c3d1f7221 */ /* 0x000fe20000010000 */
[----:B------:R-:W-:-:S03]  /*4d50*/  F2FP.BF16.F32.PACK_AB R12, R71, R70 ;  /* 0x00000046470c723e */ /* 0x000fc600000010ff */
[----:B------:R-:W-:Y:S02]  /*4d60*/  FADD.FTZ R24, R36, R31 ;  /* 0x0000001f24187221 */ /* 0x000fe40000010000 */
[----:B------:R-:W0:Y:S01]  /*4d70*/  MUFU.EX2 R82, R82 ;  /* 0x0000005200527308 */ /* 0x000e220000000800 */
[----:B-1----:R-:W-:Y:S01]  /*4d80*/  FADD.FTZ R8, R13, R8 ;  /* 0x000000080d087221 */ /* 0x002fe20000010000 */
[----:B------:R-:W-:Y:S01]  /*4d90*/  FADD.FTZ R7, R37, R24 ;  /* 0x0000001825077221 */ /* 0x000fe20000010000 */
[----:B------:R-:W-:Y:S02]  /*4da0*/  F2FP.BF16.F32.PACK_AB R13, R13, R72 ;  /* 0x000000480d0d723e */ /* 0x000fe400000010ff */
[C---:B------:R-:W-:Y:S01]  /*4db0*/  F2FP.BF16.F32.PACK_AB R24, R38.reuse, R37 ;  /* 0x000000252618723e */ /* 0x040fe200000010ff */
[----:B------:R-:W-:Y:S02]  /*4dc0*/  FADD.FTZ R2, R38, R7 ;  /* 0x0000000726027221 */ /* 0x000fe40000010000 */
[----:B------:R-:W1:Y:S01]  /*4dd0*/  MUFU.EX2 R3, R3 ;  /* 0x0000000300037308 */ /* 0x000e620000000800 */
[----:B--2---:R-:W-:Y:S01]  /*4de0*/  FADD.FTZ R15, R73, R8 ;  /* 0x00000008490f7221 */ /* 0x004fe20000010000 */
[----:B------:R-:W-:Y:S01]  /*4df0*/  F2FP.BF16.F32.PACK_AB R8, R67, R0 ;  /* 0x000000004308723e */ /* 0x000fe200000010ff */
[----:B------:R-:W-:-:S04]  /*4e00*/  FADD.FTZ R7, R39, R2 ;  /* 0x0000000227077221 */ /* 0x000fc80000010000 */
[----:B------:R-:W-:Y:S01]  /*4e10*/  FADD.FTZ R2, R40, R7 ;  /* 0x0000000728027221 */ /* 0x000fe20000010000 */
[----:B------:R-:W2:Y:S01]  /*4e20*/  MUFU.EX2 R20, R20 ;  /* 0x0000001400147308 */ /* 0x000ea20000000800 */
[----:B0-----:R-:W-:Y:S01]  /*4e30*/  FADD.FTZ R0, R82, R15 ;  /* 0x0000000f52007221 */ /* 0x001fe20000010000 */
[----:B------:R0:W-:Y:S01]  /*4e40*/  STSM.16.M88.4 [R23], R8 ;  /* 0x0000000817007844 */ /* 0x0001e20000000200 */
[----:B------:R-:W-:-:S04]  /*4e50*/  FADD.FTZ R7, R41, R2 ;  /* 0x0000000229077221 */ /* 0x000fc80000010000 */
[----:B------:R-:W-:Y:S01]  /*4e60*/  FADD.FTZ R2, R46, R7 ;  /* 0x000000072e027221 */ /* 0x000fe20000010000 */
[----:B------:R-:W3:Y:S01]  /*4e70*/  MUFU.EX2 R21, R21 ;  /* 0x0000001500157308 */ /* 0x000ee20000000800 */
[----:B-1----:R-:W-:Y:S02]  /*4e80*/  FADD.FTZ R15, R3, R0 ;  /* 0x00000000030f7221 */ /* 0x002fe40000010000 */
[----:B------:R-:W-:-:S05]  /*4e90*/  FADD.FTZ R7, R47, R2 ;  /* 0x000000022f077221 */ /* 0x000fca0000010000 */
[----:B------:R-:W1:Y:S01]  /*4ea0*/  MUFU.EX2 R78, R78 ;  /* 0x0000004e004e7308 */ /* 0x000e620000000800 */
[----:B--2---:R-:W-:Y:S01]  /*4eb0*/  FADD.FTZ R0, R20, R15 ;  /* 0x0000000f14007221 */ /* 0x004fe20000010000 */
[----:B------:R-:W-:Y:S02]  /*4ec0*/  F2FP.BF16.F32.PACK_AB R15, R82, R73 ;  /* 0x00000049520f723e */ /* 0x000fe400000010ff */
[----:B0-----:R-:W-:-:S03]  /*4ed0*/  F2FP.BF16.F32.PACK_AB R8, R46, R41 ;  /* 0x000000292e08723e */ /* 0x001fc600000010ff */
[----:B------:R0:W-:Y:S01]  /*4ee0*/  STSM.16.M88.4 [R22], R12 ;  /* 0x0000000c16007844 */ /* 0x0001e20000000200 */
[----:B------:R-:W2:Y:S01]  /*4ef0*/  MUFU.EX2 R25, R25 ;  /* 0x0000001900197308 */ /* 0x000ea20000000800 */
[----:B---3--:R-:W-:-:S07]  /*4f00*/  FADD.FTZ R5, R21, R0 ;  /* 0x0000000015057221 */ /* 0x008fce0000010000 */
[----:B------:R-:W3:Y:S01]  /*4f10*/  MUFU.EX2 R80, R80 ;  /* 0x0000005000507308 */ /* 0x000ee20000000800 */
[----:B-1----:R-:W-:-:S07]  /*4f20*/  FADD.FTZ R0, R78, R5 ;  /* 0x000000054e007221 */ /* 0x002fce0000010000 */
[----:B------:R-:W1:Y:S01]  /*4f30*/  MUFU.EX2 R27, R27 ;  /* 0x0000001b001b7308 */ /* 0x000e620000000800 */
[----:B--2---:R-:W-:-:S07]  /*4f40*/  FADD.FTZ R5, R25, R0 ;  /* 0x0000000019057221 */ /* 0x004fce0000010000 */
[----:B------:R-:W2:Y:S01]  /*4f50*/  MUFU.EX2 R28, R28 ;  /* 0x0000001c001c7308 */ /* 0x000ea20000000800 */
[C---:B---3--:R-:W-:Y:S01]  /*4f60*/  FADD.FTZ R0, R80.reuse, R5 ;  /* 0x0000000550007221 */ /* 0x048fe20000010000 */
[----:B------:R-:W-:-:S06]  /*4f70*/  F2FP.BF16.F32.PACK_AB R25, R80, R25 ;  /* 0x000000195019723e */ /* 0x000fcc00000010ff */
[----:B------:R-:W3:Y:S01]  /*4f80*/  MUFU.EX2 R29, R29 ;  /* 0x0000001d001d7308 */ /* 0x000ee20000000800 */
[----:B-1----:R-:W-:-:S07]  /*4f90*/  FADD.FTZ R5, R27, R0 ;  /* 0x000000001b057221 */ /* 0x002fce0000010000 */
[----:B------:R-:W1:Y:S01]  /*4fa0*/  MUFU.EX2 R30, R30 ;  /* 0x0000001e001e7308 */ /* 0x000e620000000800 */
[C---:B--2---:R-:W-:Y:S01]  /*4fb0*/  FADD.FTZ R0, R28.reuse, R5 ;  /* 0x000000051c007221 */ /* 0x044fe20000010000 */
[----:B------:R-:W-:-:S06]  /*4fc0*/  F2FP.BF16.F32.PACK_AB R27, R28, R27 ;  /* 0x0000001b1c1b723e */ /* 0x000fcc00000010ff */
[----:B------:R-:W2:Y:S01]  /*4fd0*/  MUFU.EX2 R33, R33 ;  /* 0x0000002100217308 */ /* 0x000ea20000000800 */
[----:B---3--:R-:W-:-:S07]  /*4fe0*/  FADD.FTZ R5, R29, R0 ;  /* 0x000000001d057221 */ /* 0x008fce0000010000 */
[----:B------:R-:W3:Y:S01]  /*4ff0*/  MUFU.EX2 R50, R50 ;  /* 0x0000003200327308 */ /* 0x000ee20000000800 */
[----:B-1----:R-:W-:Y:S01]  /*5000*/  FADD.FTZ R0, R30, R5 ;  /* 0x000000051e007221 */ /* 0x002fe20000010000 */
[----:B------:R-:W-:Y:S02]  /*5010*/  F2FP.BF16.F32.PACK_AB R5, R20, R3 ;  /* 0x000000031405723e */ /* 0x000fe400000010ff */
[----:B------:R-:W-:-:S04]  /*5020*/  F2FP.BF16.F32.PACK_AB R9, R30, R29 ;  /* 0x0000001d1e09723e */ /* 0x000fc800000010ff */
[----:B------:R-:W0:Y:S01]  /*5030*/  MUFU.EX2 R32, R32 ;  /* 0x0000002000207308 */ /* 0x000e220000000800 */
[----:B--2---:R-:W-:-:S07]  /*5040*/  FADD.FTZ R3, R33, R0 ;  /* 0x0000000021037221 */ /* 0x004fce0000010000 */
[----:B------:R-:W1:Y:S01]  /*5050*/  MUFU.EX2 R35, R35 ;  /* 0x0000002300237308 */ /* 0x000e620000000800 */
[----:B---3--:R-:W-:Y:S01]  /*5060*/  FADD.FTZ R2, R50, R7 ;  /* 0x0000000732027221 */ /* 0x008fe20000010000 */
[----:B------:R-:W-:Y:S02]  /*5070*/  F2FP.BF16.F32.PACK_AB R7, R78, R21 ;  /* 0x000000154e07723e */ /* 0x000fe400000010ff */
[----:B------:R-:W-:-:S03]  /*5080*/  F2FP.BF16.F32.PACK_AB R10, R50, R47 ;  /* 0x0000002f320a723e */ /* 0x000fc600000010ff */
[----:B------:R2:W-:Y:S01]  /*5090*/  STSM.16.M88.4 [R18], R4 ;  /* 0x0000000412007844 */ /* 0x0005e20000000200 */
[----:B------:R-:W3:Y:S01]  /*50a0*/  MUFU.EX2 R48, R48 ;  /* 0x0000003000307308 */ /* 0x000ee20000000800 */
[C---:B0-----:R-:W-:Y:S01]  /*50b0*/  FADD.FTZ R12, R32.reuse, R3 ;  /* 0x00000003200c7221 */ /* 0x041fe20000010000 */
[----:B------:R-:W-:Y:S01]  /*50c0*/  FADD.FTZ R3, R45, R2 ;  /* 0x000000022d037221 */ /* 0x000fe20000010000 */
[----:B------:R-:W-:Y:S01]  /*50d0*/  F2FP.BF16.F32.PACK_AB R11, R32, R33 ;  /* 0x00000021200b723e */ /* 0x000fe200000010ff */
[----:B------:R-:W-:Y:S04]  /*50e0*/  STSM.16.M88.4 [R17+0x27800], R24 ;  /* 0x0278001811007844 */ /* 0x000fe80000000200 */
[----:B------:R-:W0:Y:S01]  /*50f0*/  MUFU.EX2 R34, R34 ;  /* 0x0000002200227308 */ /* 0x000e220000000800 */
[----:B-1----:R-:W-:Y:S01]  /*5100*/  FADD.FTZ R13, R35, R12 ;  /* 0x0000000c230d7221 */ /* 0x002fe20000010000 */
[----:B------:R-:W-:Y:S06]  /*5110*/  STSM.16.M88.4 [R136], R8 ;  /* 0x0000000888007844 */ /* 0x000fec0000000200 */
[----:B------:R-:W1:Y:S01]  /*5120*/  MUFU.EX2 R49, R49 ;  /* 0x0000003100317308 */ /* 0x000e620000000800 */
[C---:B---3--:R-:W-:Y:S01]  /*5130*/  FADD.FTZ R2, R48.reuse, R3 ;  /* 0x0000000330027221 */ /* 0x048fe20000010000 */
[----:B------:R-:W-:-:S06]  /*5140*/  F2FP.BF16.F32.PACK_AB R12, R48, R45 ;  /* 0x0000002d300c723e */ /* 0x000fcc00000010ff */
[----:B------:R-:W3:Y:S01]  /*5150*/  MUFU.EX2 R58, R58 ;  /* 0x0000003a003a7308 */ /* 0x000ee20000000800 */
[----:B0-----:R-:W-:-:S07]  /*5160*/  FADD.FTZ R13, R34, R13 ;  /* 0x0000000d220d7221 */ /* 0x001fce0000010000 */
[----:B------:R-:W0:Y:S01]  /*5170*/  MUFU.EX2 R52, R52 ;  /* 0x0000003400347308 */ /* 0x000e220000000800 */
[----:B-1----:R-:W-:-:S07]  /*5180*/  FADD.FTZ R3, R49, R2 ;  /* 0x0000000231037221 */ /* 0x002fce0000010000 */
[----:B------:R-:W1:Y:S01]  /*5190*/  MUFU.EX2 R31, R60 ;  /* 0x0000003c001f7308 */ /* 0x000e620000000800 */
[----:B---3--:R-:W-:Y:S01]  /*51a0*/  FADD.FTZ R2, R58, R13 ;  /* 0x0000000d3a027221 */ /* 0x008fe20000010000 */
[----:B------:R-:W-:-:S06]  /*51b0*/  F2FP.BF16.F32.PACK_AB R13, R34, R35 ;  /* 0x00000023220d723e */ /* 0x000fcc00000010ff */
[----:B------:R-:W-:Y:S01]  /*51c0*/  MUFU.EX2 R44, R44 ;  /* 0x0000002c002c7308 */ /* 0x000fe20000000800 */
[C---:B0-----:R-:W-:Y:S01]  /*51d0*/  F2FP.BF16.F32.PACK_AB R14, R52.reuse, R49 ;  /* 0x00000031340e723e */ /* 0x041fe200000010ff */
[----:B------:R-:W-:-:S06]  /*51e0*/  FADD.FTZ R3, R52, R3 ;  /* 0x0000000334037221 */ /* 0x000fcc0000010000 */
[----:B------:R-:W2:Y:S01]  /*51f0*/  MUFU.EX2 R43, R43 ;  /* 0x0000002b002b7308 */ /* 0x000ea20000000800 */
[C---:B-1----:R-:W-:Y:S01]  /*5200*/  F2FP.BF16.F32.PACK_AB R15, R31.reuse, R58 ;  /* 0x0000003a1f0f723e */ /* 0x042fe200000010ff */
[----:B------:R-:W-:-:S04]  /*5210*/  FADD.FTZ R2, R31, R2 ;  /* 0x000000021f027221 */ /* 0x000fc80000010000 */
[----:B------:R-:W-:Y:S02]  /*5220*/  STSM.16.M88.4 [R22+0x6000], R12 ;  /* 0x0060000c16007844 */ /* 0x000fe40000000200 */
[----:B------:R-:W-:Y:S08]  /*5230*/  MUFU.EX2 R42, R42 ;  /* 0x0000002a002a7308 */ /* 0x000ff00000000800 */
[----:B------:R-:W0:Y:S01]  /*5240*/  MUFU.EX2 R51, R51 ;  /* 0x0000003300337308 */ /* 0x000e220000000800 */
[----:B--2---:R-:W-:Y:S01]  /*5250*/  F2FP.BF16.F32.PACK_AB R4, R43, R44 ;  /* 0x0000002c2b04723e */ /* 0x004fe200000010ff */
[----:B------:R-:W-:-:S04]  /*5260*/  FADD.FTZ R44, R44, R3 ;  /* 0x000000032c2c7221 */ /* 0x000fc80000010000 */
[----:B------:R-:W-:Y:S02]  /*5270*/  FADD.FTZ R43, R43, R44 ;  /* 0x0000002c2b2b7221 */ /* 0x000fe40000010000 */
[----:B------:R-:W-:Y:S08]  /*5280*/  MUFU.EX2 R57, R57 ;  /* 0x0000003900397308 */ /* 0x000ff00000000800 */
[----:B------:R-:W1:Y:S01]  /*5290*/  MUFU.EX2 R74, R74 ;  /* 0x0000004a004a7308 */ /* 0x000e620000000800 */
[----:B0-----:R-:W-:-:S07]  /*52a0*/  F2FP.BF16.F32.PACK_AB R6, R51, R42 ;  /* 0x0000002a3306723e */ /* 0x001fce00000010ff */
[----:B------:R-:W-:Y:S08]  /*52b0*/  MUFU.EX2 R55, R55 ;  /* 0x0000003700377308 */ /* 0x000ff00000000800 */
[----:B------:R-:W0:Y:S01]  /*52c0*/  MUFU.EX2 R0, R53 ;  /* 0x0000003500007308 */ /* 0x000e220000000800 */
[----:B-1----:R-:W-:Y:S01]  /*52d0*/  F2FP.BF16.F32.PACK_AB R5, R74, R57 ;  /* 0x000000394a05723e */ /* 0x002fe200000010ff */
[----:B------:R-:W-:Y:S01]  /*52e0*/  FADD.FTZ R57, R57, R2 ;  /* 0x0000000239397221 */ /* 0x000fe20000010000 */
[----:B------:R-:W-:-:S03]  /*52f0*/  FADD.FTZ R2, R42, R43 ;  /* 0x0000002b2a027221 */ /* 0x000fc60000010000 */
[----:B------:R-:W-:Y:S01]  /*5300*/  FADD.FTZ R74, R74, R57 ;  /* 0x000000394a4a7221 */ /* 0x000fe20000010000 */
[----:B------:R-:W-:Y:S01]  /*5310*/  FADD.FTZ R2, R51, R2 ;  /* 0x0000000233027221 */ /* 0x000fe20000010000 */
[----:B0-----:R-:W-:Y:S02]  /*5320*/  F2FP.BF16.F32.PACK_AB R7, R0, R55 ;  /* 0x000000370007723e */ /* 0x001fe400000010ff */
[----:B------:R-:W-:-:S03]  /*5330*/  FADD.FTZ R55, R55, R74 ;  /* 0x0000004a37377221 */ /* 0x000fc60000010000 */
[----:B------:R0:W-:Y:S01]  /*5340*/  STSM.16.M88.4 [R18+0x6000], R4 ;  /* 0x0060000412007844 */ /* 0x0001e20000000200 */
[----:B------:R-:W-:Y:S01]  /*5350*/  FADD.FTZ R0, R0, R55 ;  /* 0x0000003700007221 */ /* 0x000fe20000010000 */
[----:B------:R1:W-:Y:S06]  /*5360*/  MEMBAR.ALL.CTA ;  /* 0x0000000000007992 */ /* 0x0003ec0000008000 */
[----:B-1----:R-:W1:Y:S01]  /*5370*/  FENCE.VIEW.ASYNC.S ;  /* 0x00000000000073c6 */ /* 0x002e620000000000 */
[----:B0-----:R-:W-:Y:S01]  /*5380*/  VIADD R7, R88, 0xfffffffe ;  /* 0xfffffffe58077836 */ /* 0x001fe20000000000 */
[----:B-1----:R-:W-:Y:S01]  /*5390*/  NOP ;  /* 0x0000000000007918 */ /* 0x002fe20000000000 */
[----:B------:R-:W-:Y:S05]  /*53a0*/  @P1 BRA `(.L_x_836) ;  /* 0x00000000004c1947 */ /* 0x000fea0003800000 */
[----:B------:R-:W-:Y:S01]  /*53b0*/  ISETP.LT.AND P1, PT, RZ, UR55, PT ;  /* 0x00000037ff007c0c */ /* 0x000fe2000bf21270 */
[----:B------:R-:W-:-:S12]  /*53c0*/  UIADD3 UR15, UR55, -0x1, URZ ;  /* 0xffffffff370f7890 */ /* 0x000fd8000fffe03f */
[----:B------:R-:W-:Y:S05]  /*53d0*/  @P1 BRA `(.L_x_837) ;  /* 0x0000000000201947 */ /* 0x000fea0003800000 */
[----:B------:R-:W-:Y:S01]  /*53e0*/  ULDC UR18, c[0x0][0x9e4] ;  /* 0x0002790000127ab9 */ /* 0x000fe20000000800 */
[----:B------:R-:W-:Y:S02]  /*53f0*/  UIADD3 UR15, -UR55, URZ, URZ ;  /* 0x0000003f370f7290 */ /* 0x000fe4000fffe13f */
[----:B------:R-:W-:-:S11]  /*5400*/  UISETP.NE.AND UP0, UPT, UR18, 0x1, UPT ;  /* 0x000000011200788c */ /* 0x000fd6000bf05270 */
[----:B------:R-:W-:Y:S02]  /*5410*/  @UP0 ULDC.64 UR6, c[0x0][0x9e8] ;  /* 0x00027a0000060ab9 */ /* 0x000fe40000000a00 */
[----:B------:R-:W-:-:S04]  /*5420*/  UIMAD.WIDE.U32 UR10, UR15, UR6, URZ ;  /* 0x000000060f0a72a5 */ /* 0x000fc8000f8e003f */
[----:B------:R-:W-:-:S04]  /*5430*/  @UP0 USHF.R.U32.HI UR15, URZ, UR7, UR11 ;  /* 0x000000073f0f0299 */ /* 0x000fc8000801160b */
[----:B------:R-:W-:Y:S01]  /*5440*/  ULOP3.LUT UR15, URZ, UR15, URZ, 0x33, !UPT ;  /* 0x0000000f3f0f7292 */ /* 0x000fe2000f8e333f */
[----:B------:R-:W-:Y:S11]  /*5450*/  BRA `(.L_x_838) ;  /* 0x0000000000147947 */ /* 0x000ff60003800000 */
.L_x_837:
[----:B------:R-:W-:Y:S02]  /*5460*/  ULDC UR18, c[0x0][0x9e4] ;  /* 0x0002790000127ab9 */ /* 0x000fe40000000800 */
[----:B------:R-:W-:-:S11]  /*5470*/  UISETP.NE.AND UP0, UPT, UR18, 0x1, UPT ;  /* 0x000000011200788c */ /* 0x000fd6000bf05270 */
[----:B------:R-:W-:Y:S02]  /*5480*/  @UP0 ULDC.64 UR6, c[0x0][0x9e8] ;  /* 0x00027a0000060ab9 */ /* 0x000fe40000000a00 */
[----:B------:R-:W-:-:S04]  /*5490*/  UIMAD.WIDE.U32 UR10, UR15, UR6, URZ ;  /* 0x000000060f0a72a5 */ /* 0x000fc8000f8e003f */
[----:B------:R-:W-:-:S12]  /*54a0*/  @UP0 USHF.R.U32.HI UR15, URZ, UR7, UR11 ;  /* 0x000000073f0f0299 */ /* 0x000fd8000801160b */
.L_x_838:
[----:B------:R-:W-:-:S04]  /*54b0*/  UIMAD UR15, UR15, UR18, UR18 ;  /* 0x000000120f0f72a4 */ /* 0x000fc8000f8e0212 */
[----:B------:R-:W-:-:S04]  /*54c0*/  UISETP.LT.AND UP0, UPT, UR14, UR15, UPT ;  /* 0x0000000f0e00728c */ /* 0x000fc8000bf01270 */
[----:B------:R-:W-:-:S12]  /*54d0*/  USEL UR14, UR14, UR15, UP0 ;  /* 0x0000000f0e0e7287 */ /* 0x000fd80008000000 */
.L_x_836:
[----:B------:R-:W-:Y:S01]  /*54e0*/  USHF.R.S32.HI UR6, URZ, 0x1f, UR14 ;  /* 0x0000001f3f067899 */ /* 0x000fe2000801140e */
[----:B------:R-:W-:Y:S02]  /*54f0*/  CS2R R134, SRZ ;  /* 0x0000000000867805 */ /* 0x000fe4000001ff00 */
[----:B------:R-:W-:Y:S02]  /*5500*/  CS2R R132, SRZ ;  /* 0x0000000000847805 */ /* 0x000fe4000001ff00 */
[----:B------:R-:W-:Y:S01]  /*5510*/  CS2R R130, SRZ ;  /* 0x0000000000827805 */ /* 0x000fe2000001ff00 */
[----:B------:R-:W-:Y:S01]  /*5520*/  ULEA.HI UR6, UR6, UR14, URZ, 0x7 ;  /* 0x0000000e06067291 */ /* 0x000fe2000f8f383f */
[----:B------:R-:W-:Y:S02]  /*5530*/  CS2R R128, SRZ ;  /* 0x0000000000807805 */ /* 0x000fe4000001ff00 */
[----:B------:R-:W-:Y:S02]  /*5540*/  CS2R R126, SRZ ;  /* 0x00000000007e7805 */ /* 0x000fe4000001ff00 */
[----:B------:R-:W-:Y:S01]  /*5550*/  CS2R R124, SRZ ;  /* 0x00000000007c7805 */ /* 0x000fe2000001ff00 */
[----:B------:R-:W-:Y:S01]  /*5560*/  USHF.R.S32.HI UR6, URZ, 0x7, UR6 ;  /* 0x000000073f067899 */ /* 0x000fe20008011406 */
[----:B------:R-:W-:-:S02]  /*5570*/  CS2R R122, SRZ ;  /* 0x00000000007a7805 */ /* 0x000fc4000001ff00 */
[----:B------:R-:W-:Y:S02]  /*5580*/  CS2R R120, SRZ ;  /* 0x0000000000787805 */ /* 0x000fe4000001ff00 */
[----:B------:R-:W-:Y:S01]  /*5590*/  CS2R R118, SRZ ;  /* 0x0000000000767805 */ /* 0x000fe2000001ff00 */
[----:B------:R-:W-:Y:S01]  /*55a0*/  UISETP.LT.AND UP0, UPT, UR37, UR6, UPT ;  /* 0x000000062500728c */ /* 0x000fe2000bf01270 */
[----:B------:R-:W-:Y:S02]  /*55b0*/  CS2R R116, SRZ ;  /* 0x0000000000747805 */ /* 0x000fe4000001ff00 */
[----:B------:R-:W-:Y:S02]  /*55c0*/  CS2R R114, SRZ ;  /* 0x0000000000727805 */ /* 0x000fe4000001ff00 */
[----:B------:R-:W-:Y:S01]  /*55d0*/  CS2R R112, SRZ ;  /* 0x0000000000707805 */ /* 0x000fe2000001ff00 */
[----:B------:R-:W-:Y:S01]  /*55e0*/  USEL UR57, UR37, UR6, !UP0 ;  /* 0x0000000625397287 */ /* 0x000fe2000c000000 */
[----:B------:R-:W-:-:S02]  /*55f0*/  CS2R R110, SRZ ;  /* 0x00000000006e7805 */ /* 0x000fc4000001ff00 */
[----:B------:R-:W-:Y:S02]  /*5600*/  CS2R R108, SRZ ;  /* 0x00000000006c7805 */ /* 0x000fe4000001ff00 */
[----:B------:R-:W-:Y:S02]  /*5610*/  CS2R R106, SRZ ;  /* 0x00000000006a7805 */ /* 0x000fe4000001ff00 */
[----:B------:R-:W-:Y:S02]  /*5620*/  CS2R R104, SRZ ;  /* 0x0000000000687805 */ /* 0x000fe4000001ff00 */
[----:B------:R-:W-:Y:S02]  /*5630*/  CS2R R102, SRZ ;  /* 0x0000000000667805 */ /* 0x000fe4000001ff00 */
[----:B------:R-:W-:Y:S02]  /*5640*/  ISETP.GE.AND P1, PT, R7, UR57, PT ;  /* 0x0000003907007c0c */ /* 0x000fe4000bf26270 */
[----:B------:R-:W-:-:S02]  /*5650*/  CS2R R100, SRZ ;  /* 0x0000000000647805 */ /* 0x000fc4000001ff00 */
[----:B------:R-:W-:Y:S02]  /*5660*/  CS2R R98, SRZ ;  /* 0x0000000000627805 */ /* 0x000fe4000001ff00 */
[----:B------:R-:W-:Y:S02]  /*5670*/  CS2R R96, SRZ ;  /* 0x0000000000607805 */ /* 0x000fe4000001ff00 */
[----:B------:R-:W-:Y:S02]  /*5680*/  CS2R R94, SRZ ;  /* 0x00000000005e7805 */ /* 0x000fe4000001ff00 */
[----:B------:R-:W-:Y:S02]  /*5690*/  CS2R R92, SRZ ;  /* 0x00000000005c7805 */ /* 0x000fe4000001ff00 */
[----:B------:R-:W-:Y:S02]  /*56a0*/  CS2R R90, SRZ ;  /* 0x00000000005a7805 */ /* 0x000fe4000001ff00 */
[----:B------:R-:W-:Y:S01]  /*56b0*/  CS2R R88, SRZ ;  /* 0x0000000000587805 */ /* 0x000fe2000001ff00 */
[----:B------:R-:W-:Y:S06]  /*56c0*/  @!P1 BRA `(.L_x_839) ;  /* 0x0000003800b49947 */ /* 0x000fec0003800000 */
[----:B------:R-:W-:Y:S01]  /*56d0*/  IMAD.MOV.U32 R5, RZ, RZ, R77 ;  /* 0x000000ffff057224 */ /* 0x000fe200078e004d */
[----:B------:R-:W-:Y:S01]  /*56e0*/  UMOV UR28, UR47 ;  /* 0x0000002f001c7c82 */ /* 0x000fe20008000000 */
[----:B------:R-:W-:Y:S01]  /*56f0*/  IMAD.MOV.U32 R4, RZ, RZ, R76 ;  /* 0x000000ffff047224 */ /* 0x000fe200078e004c */
[----:B------:R-:W-:Y:S01]  /*5700*/  UMOV UR58, UR46 ;  /* 0x0000002e003a7c82 */ /* 0x000fe20008000000 */
[----:B------:R-:W-:Y:S01]  /*5710*/  IMAD.MOV.U32 R3, RZ, RZ, R7 ;  /* 0x000000ffff037224 */ /* 0x000fe200078e0007 */
[----:B------:R-:W-:Y:S01]  /*5720*/  ULDC UR34, c[0x0][0x9e4] ;  /* 0x0002790000227ab9 */ /* 0x000fe20000000800 */
[----:B------:R-:W-:Y:S01]  /*5730*/  IMAD.MOV.U32 R135, RZ, RZ, RZ ;  /* 0x000000ffff877224 */ /* 0x000fe200078e00ff */
[----:B------:R-:W-:Y:S01]  /*5740*/  ULDC UR35, c[0x0][0x9dc] ;  /* 0x0002770000237ab9 */ /* 0x000fe20000000800 */
[----:B------:R-:W-:Y:S01]  /*5750*/  ULDC UR56, c[0x0][0x9d8] ;  /* 0x0002760000387ab9 */ /* 0x000fe20000000800 */
[----:B------:R-:W-:Y:S01]  /*5760*/  ULDC UR33, c[0x0][0x988] ;  /* 0x0002620000217ab9 */ /* 0x000fe20000000800 */
[----:B------:R-:W-:-:S05]  /*5770*/  ULDC UR55, c[0x0][0x9e0] ;  /* 0x0002780000377ab9 */ /* 0x000fca0000000800 */
.L_x_858:
[----:B------:R-:W-:Y:S01]  /*5780*/  ISETP.NE.AND P2, PT, RZ, UR43, PT ;  /* 0x0000002bff007c0c */ /* 0x000fe2000bf45270 */
[----:B------:R-:W-:-:S04]  /*5790*/  UISETP.NE.AND UP0, UPT, UR58, 0x1, UPT ;  /* 0x000000013a00788c */ /* 0x000fc8000bf05270 */
[----:B------:R-:W-:-:S04]  /*57a0*/  USEL UR47, URZ, 0x1, UP0 ;  /* 0x000000013f2f7887 */ /* 0x000fc80008000000 */
[----:B------:R-:W-:-:S04]  /*57b0*/  ULOP3.LUT UR47, UR28, UR47, URZ, 0x3c, !UPT ;  /* 0x0000002f1c2f7292 */ /* 0x000fc8000f8e3c3f */
[----:B------:R-:W-:Y:S08]  /*57c0*/  @P2 BRA `(.L_x_840) ;  /* 0x0000000000382947 */ /* 0x000ff00003800000 */
[----:B------:R-:W-:Y:S05]  /*57d0*/  @!P0 BRA `(.L_x_841) ;  /* 0x0000000000048947 */ /* 0x000fea0003800000 */
[----:B------:R-:W-:Y:S01]  /*57e0*/  BPT.TRAP 0x1 ;  /* 0x000000040000795c */ /* 0x000fe20000300000 */
.L_x_841:
[----:B------:R-:W-:Y:S01]  /*57f0*/  UIADD3 UR6, UR58, 0x1, URZ ;  /* 0x000000013a067890 */ /* 0x000fe2000fffe03f */
[----:B------:R-:W-:-:S03]  /*5800*/  IMAD.U32 R6, RZ, RZ, UR47 ;  /* 0x0000002fff067e24 */ /* 0x000fc6000f8e00ff */
[----:B------:R-:W-:Y:S02]  /*5810*/  UISETP.NE.AND UP0, UPT, UR6, 0x2, UPT ;  /* 0x000000020600788c */ /* 0x000fe4000bf05270 */
[----:B------:R-:W-:Y:S02]  /*5820*/  SHF.L.U32 R6, R6, 0x1f, RZ ;  /* 0x0000001f06067819 */ /* 0x000fe400000006ff */
[----:B------:R-:W-:-:S04]  /*5830*/  USEL UR6, UR6, URZ, UP0 ;  /* 0x0000003f06067287 */ /* 0x000fc80008000000 */
[----:B------:R-:W-:-:S09]  /*5840*/  ULEA UR6, UR6, UR40, 0x3 ;  /* 0x0000002806067291 */ /* 0x000fd2000f8e183f */
[----:B------:R0:W1:Y:S01]  /*5850*/  SYNCS.PHASECHK.TRANS64.TRYWAIT P1, [UR6+0x2d830], R6 ;  /* 0x02d83006ff0075a7 */ /* 0x0000620008020146 */
[----:B------:R-:W-:Y:S05]  /*5860*/  @!P0 BRA `(.L_x_842) ;  /* 0x0000000000048947 */ /* 0x000fea0003800000 */
[----:B------:R-:W-:Y:S01]  /*5870*/  BPT.TRAP 0x1 ;  /* 0x000000040000795c */ /* 0x000fe20000300000 */
.L_x_842:
[----:B-1----:R-:W-:Y:S05]  /*5880*/  @P1 BRA `(.L_x_840) ;  /* 0x0000000000081947 */ /* 0x002fea0003800000 */
[----:B------:R-:W1:Y:S02]  /*5890*/  SYNCS.PHASECHK.TRANS64.TRYWAIT P1, [UR6+0x2d830], R6 ;  /* 0x02d83006ff0075a7 */ /* 0x000e640008020146 */
[----:B-1----:R-:W-:Y:S05]  /*58a0*/  @!P1 BRA `(.L_x_843) ;  /* 0x0000010400c49947 */ /* 0x002fea0003800000 */
.L_x_840:
[----:B-1----:R-:W1:Y:S01]  /*58b0*/  S2R R7, SR_TID.X ;  /* 0x0000000000077919 */ /* 0x002e620000002100 */
        /* <DEDUP_REMOVED lines=15> */
[----:B-1----:R-:W-:-:S05]  /*59b0*/  SHF.R.U32.HI R7, RZ, 0x7, R7 ;  /* 0x00000007ff077819 */ /* 0x002fca0000011607 */
[----:B0-----:R-:W-:-:S05]  /*59c0*/  VIADD R6, R7, 0x8 ;  /* 0x0000000807067836 */ /* 0x001fca0000000000 */
        /* <DEDUP_REMOVED lines=22> */
.L_x_845:
[----:B------:R-:W-:Y:S01]  /*5b30*/  ULEA UR6, UR58, UR40, 0x3 ;  /* 0x000000283a067291 */ /* 0x000fe2000f8e183f */
[----:B------:R-:W-:-:S05]  /*5b40*/  IMAD.U32 R6, RZ, RZ, UR28 ;  /* 0x0000001cff067e24 */ /* 0x000fca000f8e00ff */
[----:B------:R-:W-:-:S04]  /*5b50*/  SHF.L.U32 R6, R6, 0x1f, RZ ;  /* 0x0000001f06067819 */ /* 0x000fc800000006ff */
[----:B------:R0:W1:Y:S01]  /*5b60*/  SYNCS.PHASECHK.TRANS64.TRYWAIT P1, [UR6+0x2d850], R6 ;  /* 0x02d85006ff0075a7 */ /* 0x0000620008020146 */
[----:B------:R-:W-:Y:S05]  /*5b70*/  @!P0 BRA `(.L_x_846) ;  /* 0x0000000000048947 */ /* 0x000fea0003800000 */
[----:B------:R-:W-:Y:S01]  /*5b80*/  BPT.TRAP 0x1 ;  /* 0x000000040000795c */ /* 0x000fe20000300000 */
.L_x_846:
[----:B-1----:R-:W-:Y:S05]  /*5b90*/  @P1 BRA `(.L_x_844) ;  /* 0x0000000000081947 */ /* 0x002fea0003800000 */
[----:B------:R-:W1:Y:S02]  /*5ba0*/  SYNCS.PHASECHK.TRANS64.TRYWAIT P1, [UR6+0x2d850], R6 ;  /* 0x02d85006ff0075a7 */ /* 0x000e640008020146 */
[----:B-1----:R-:W-:Y:S05]  /*5bb0*/  @!P1 BRA `(.L_x_847) ;  /* 0x0000010400189947 */ /* 0x002fea0003800000 */
.L_x_844:
[----:B------:R-:W-:Y:S01]  /*5bc0*/  UIADD3 UR6, UR40, 0x400, URZ ;  /* 0x0000040028067890 */ /* 0x000fe2000fffe03f */
[----:B------:R-:W-:Y:S01]  /*5bd0*/  WARPGROUP.ARRIVE ;  /* 0x00000000000079c5 */ /* 0x000fe20000000000 */
[----:B------:R-:W-:-:S05]  /*5be0*/  ULEA UR7, UR54, UR40, 0xd ;  /* 0x0000002836077291 */ /* 0x000fca000f8e683f */
[----:B------:R-:W1:Y:S01]  /*5bf0*/  S2R R8, SR_TID.X ;  /* 0x0000000000087919 */ /* 0x000e620000002100 */
[----:B------:R-:W-:Y:S02]  /*5c00*/  USHF.R.U32.HI UR6, URZ, 0x4, UR6 ;  /* 0x000000043f067899 */ /* 0x000fe40008011606 */
[----:B------:R-:W-:Y:S02]  /*5c10*/  UIADD3 UR7, UR7, 0x21800, URZ ;  /* 0x0002180007077890 */ /* 0x000fe4000fffe03f */
[----:B------:R-:W-:Y:S02]  /*5c20*/  ULOP3.LUT UR6, UR6, 0x3fff, URZ, 0xc0, !UPT ;  /* 0x00003fff06067892 */ /* 0x000fe4000f8ec03f */
[----:B------:R-:W-:Y:S02]  /*5c30*/  USHF.R.U32.HI UR7, URZ, 0x4, UR7 ;  /* 0x000000043f077899 */ /* 0x000fe40008011607 */
[----:B------:R-:W-:Y:S02]  /*5c40*/  ULOP3.LUT UR10, UR6, 0x2000000, URZ, 0xfc, !UPT ;  /* 0x02000000060a7892 */ /* 0x000fe4000f8efc3f */
[----:B------:R-:W-:-:S02]  /*5c50*/  ULOP3.LUT UR6, UR7, 0x3fff, URZ, 0xc0, !UPT ;  /* 0x00003fff07067892 */ /* 0x000fc4000f8ec03f */
[----:B------:R-:W-:Y:S02]  /*5c60*/  UIMAD UR7, UR58, 0x600, UR10 ;  /* 0x000006003a0778a4 */ /* 0x000fe4000f8e020a */
[----:B------:R-:W-:Y:S01]  /*5c70*/  ULOP3.LUT UR6, UR6, 0x10000, URZ, 0xfc, !UPT ;  /* 0x0001000006067892 */ /* 0x000fe2000f8efc3f */
[----:B------:R-:W-:Y:S01]  /*5c80*/  UMOV UR31, 0x80000020 ;  /* 0x80000020001f7882 */ /* 0x000fe20000000000 */
[----:B------:R-:W-:-:S03]  /*5c90*/  UMOV UR29, 0x40000040 ;  /* 0x40000040001d7882 */ /* 0x000fc60000000000 */
        /* <DEDUP_REMOVED lines=60> */
.L_x_848:
[----:B------:R-:W-:Y:S01]  /*6060*/  UISETP.NE.AND UP1, UPT, UR51, URZ, UPT ;  /* 0x0000003f3300728c */ /* 0x000fe2000bf25270 */
[----:B------:R-:W-:Y:S01]  /*6070*/  FMUL.FTZ R11, R30, UR56 ;  /* 0x000000381e0b7c20 */ /* 0x000fe20008410000 */
[----:B------:R-:W-:Y:S01]  /*6080*/  FMUL.FTZ R30, R41, UR56 ;  /* 0x00000038291e7c20 */ /* 0x000fe20008410000 */
[----:B------:R-:W-:Y:S01]  /*6090*/  FMUL.FTZ R41, R54, UR56 ;  /* 0x0000003836297c20 */ /* 0x000fe20008410000 */
[----:B------:R-:W-:Y:S01]  /*60a0*/  FMUL.FTZ R54, R64, UR56 ;  /* 0x0000003840367c20 */ /* 0x000fe20008410000 */
[----:B------:R-:W-:Y:S01]  /*60b0*/  FMUL.FTZ R64, R73, UR56 ;  /* 0x0000003849407c20 */ /* 0x000fe20008410000 */
[----:B------:R-:W-:Y:S01]  /*60c0*/  PLOP3.LUT P1, PT, PT, PT, UP1, 0x80, 0x0 ;  /* 0x000000000000781c */ /* 0x000fe20003f2f018 */
[----:B------:R-:W-:Y:S01]  /*60d0*/  FMUL.FTZ R73, R83, UR56 ;  /* 0x0000003853497c20 */ /* 0x000fe20008410000 */
[----:B------:R-:W-:Y:S01]  /*60e0*/  PLOP3.LUT P2, PT, PT, PT, UP1, 0x80, 0x0 ;  /* 0x000000000000781c */ /* 0x000fe20003f4f018 */
[----:B------:R-:W-:Y:S02]  /*60f0*/  VIADD R83, R137, UR39 ;  /* 0x0000002789537c36 */ /* 0x000fe40008000000 */
[----:B------:R-:W-:Y:S01]  /*6100*/  FMUL.FTZ R10, R28, UR56 ;  /* 0x000000381c0a7c20 */ /* 0x000fe20008410000 */
[----:B------:R-:W-:Y:S01]  /*6110*/  FMUL.FTZ R28, R40, UR56 ;  /* 0x00000038281c7c20 */ /* 0x000fe20008410000 */
[----:B------:R-:W-:Y:S01]  /*6120*/  @UP1 ULDC UR7, c[0x0][0x44c] ;  /* 0x0001130000071ab9 */ /* 0x000fe20000000800 */
[----:B------:R-:W1:Y:S01]  /*6130*/  LDC R141, c[0x0][0x2f0] ;  /* 0x0000bc00ff8d7b82 */ /* 0x000e620000000800 */
[----:B------:R-:W-:Y:S01]  /*6140*/  FMUL.FTZ R40, R52, UR56 ;  /* 0x0000003834287c20 */ /* 0x000fe20008410000 */
[----:B------:R-:W-:Y:S01]  /*6150*/  FMUL.FTZ R13, R31, UR56 ;  /* 0x000000381f0d7c20 */ /* 0x000fe20008410000 */
[----:B------:R-:W-:Y:S01]  /*6160*/  FMUL.FTZ R9, R27, UR56 ;  /* 0x000000381b097c20 */ /* 0x000fe20008410000 */
[----:B------:R-:W-:Y:S01]  /*6170*/  FMUL.FTZ R31, R43, UR56 ;  /* 0x000000382b1f7c20 */ /* 0x000fe20008410000 */
[----:B------:R-:W-:Y:S01]  /*6180*/  FMUL.FTZ R27, R39, UR56 ;  /* 0x00000038271b7c20 */ /* 0x000fe20008410000 */
[----:B------:R-:W-:Y:S01]  /*6190*/  @P1 IMAD.HI.U32 R52, R83, UR7, RZ ;  /* 0x0000000753341c27 */ /* 0x000fe2000f8e00ff */
[----:B------:R-:W-:Y:S01]  /*61a0*/  @UP1 ULDC UR7, c[0x0][0x450] ;  /* 0x0001140000071ab9 */ /* 0x000fe20000000800 */
[----:B------:R-:W2:Y:S02]  /*61b0*/  LDC R143, c[0x0][0x288] ;  /* 0x0000a200ff8f7b82 */ /* 0x000ea40000000800 */
[----:B------:R-:W-:Y:S01]  /*61c0*/  FMUL.FTZ R43, R55, UR56 ;  /* 0x00000038372b7c20 */ /* 0x000fe20008410000 */
[----:B------:R-:W-:Y:S01]  /*61d0*/  FMUL.FTZ R39, R51, UR56 ;  /* 0x0000003833277c20 */ /* 0x000fe20008410000 */
[----:B------:R-:W-:Y:S01]  /*61e0*/  @P2 SHF.R.U32.HI R83, RZ, UR7, R52 ;  /* 0x00000007ff532c19 */ /* 0x000fe20008011634 */
[----:B------:R-:W-:Y:S01]  /*61f0*/  FMUL.FTZ R55, R66, UR56 ;  /* 0x0000003842377c20 */ /* 0x000fe20008410000 */
[----:B------:R-:W-:Y:S01]  /*6200*/  ULEA UR6, UR46, UR40, 0x3 ;  /* 0x000000282e067291 */ /* 0x000fe2000f8e183f */
[----:B------:R-:W-:Y:S01]  /*6210*/  FMUL.FTZ R51, R63, UR56 ;  /* 0x000000383f337c20 */ /* 0x000fe20008410000 */
[----:B------:R-:W-:Y:S01]  /*6220*/  FMUL.FTZ R66, R76, UR56 ;  /* 0x000000384c427c20 */ /* 0x000fe20008410000 */
[----:B------:R-:W-:Y:S01]  /*6230*/  FMUL.FTZ R63, R74, UR56 ;  /* 0x000000384a3f7c20 */ /* 0x000fe20008410000 */
[----:B------:R-:W-:-:S02]  /*6240*/  IMAD.SHL.U32 R76, R3, 0x80, RZ ;  /* 0x00000080034c7824 */ /* 0x000fc400078e00ff */
[----:B------:R-:W-:Y:S01]  /*6250*/  FMUL.FTZ R74, R84, UR56 ;  /* 0x00000038544a7c20 */ /* 0x000fe20008410000 */
[----:B------:R-:W-:Y:S01]  /*6260*/  FMUL.FTZ R12, R29, UR56 ;  /* 0x000000381d0c7c20 */ /* 0x000fe20008410000 */
[----:B------:R-:W-:Y:S01]  /*6270*/  UIADD3 UR6, UR6, 0x2d840, URZ ;  /* 0x0002d84006067890 */ /* 0x000fe2000fffe03f */
[----:B------:R-:W3:Y:S01]  /*6280*/  SHFL.IDX PT, R84, R83, RZ, 0x1c1f ;  /* 0x001c1fff53547589 */ /* 0x000ee200000e0000 */
[----:B0-----:R-:W-:Y:S01]  /*6290*/  FMUL.FTZ R6, R24, UR56 ;  /* 0x0000003818067c20 */ /* 0x001fe20008410000 */
        /* <DEDUP_REMOVED lines=14> */
[----:B------:R-:W-:Y:S01]  /*6380*/  UISETP.NE.AND UP0, UPT, UR50, URZ, UPT ;  /* 0x0000003f3200728c */ /* 0x000fe2000bf05270 */
[----:B------:R-:W-:Y:S01]  /*6390*/  FMUL.FTZ R35, R47, UR56 ;  /* 0x000000382f237c20 */ /* 0x000fe20008410000 */
[----:B------:R-:W-:Y:S01]  /*63a0*/  FMUL.FTZ R36, R48, UR56 ;  /* 0x0000003830247c20 */ /* 0x000fe20008410000 */
[----:B------:R-:W-:Y:S01]  /*63b0*/  FMUL.FTZ R38, R49, UR56 ;  /* 0x0000003831267c20 */ /* 0x000fe20008410000 */
[----:B------:R-:W-:Y:S01]  /*63c0*/  FMUL.FTZ R37, R50, UR56 ;  /* 0x0000003832257c20 */ /* 0x000fe20008410000 */
[----:B------:R-:W-:Y:S01]  /*63d0*/  FMUL.FTZ R44, R56, UR56 ;  /* 0x00000038382c7c20 */ /* 0x000fe20008410000 */
[----:B------:R-:W-:Y:S01]  /*63e0*/  FMUL.FTZ R46, R57, UR56 ;  /* 0x00000038392e7c20 */ /* 0x000fe20008410000 */
[----:B------:R-:W-:Y:S01]  /*63f0*/  FMUL.FTZ R45, R58, UR56 ;  /* 0x000000383a2d7c20 */ /* 0x000fe20008410000 */
[----:B------:R-:W-:Y:S01]  /*6400*/  IADD3 R53, -R76, 0x1, RZ ;  /* 0x000000014c357810 */ /* 0x000fe20007ffe1ff */
        /* <DEDUP_REMOVED lines=24> */
[----:B------:R-:W0:Y:S01]  /*6590*/  MUFU.TANH R6, R6 ;  /* 0x0000000600067308 */ /* 0x000e220000002400 */
[----:B------:R-:W-:Y:S01]  /*65a0*/  SYNCS.ARRIVE.TRANS64.RED.A1T0 RZ, [UR6], RZ ;  /* 0x000000ffffff79a7 */ /* 0x000fe20008100406 */
[----:B-1----:R-:W-:Y:S01]  /*65b0*/  IMAD R52, R141, UR44, R52 ;  /* 0x0000002c8d347c24 */ /* 0x002fe2000f8e0234 */
[----:B------:R-:W-:-:S03]  /*65c0*/  ULOP3.LUT UR6, URZ, UR35, URZ, 0x33, !UPT ;  /* 0x000000233f067292 */ /* 0x000fc6000f8e333f */
[----:B--2---:R-:W-:Y:S02]  /*65d0*/  IMAD.IADD R52, R52, 0x1, -R143 ;  /* 0x0000000134347824 */ /* 0x004fe400078e0a8f */
[----:B------:R-:W1:Y:S02]  /*65e0*/  MUFU.TANH R8, R8 ;  /* 0x0000000800087308 */ /* 0x000e640000002400 */
[C---:B------:R-:W-:Y:S02]  /*65f0*/  VIADD R82, R52.reuse, UR55 ;  /* 0x0000003734527c36 */ /* 0x040fe40008000000 */
[----:B------:R-:W-:Y:S02]  /*6600*/  VIADD R81, R52, UR6 ;  /* 0x0000000634517c36 */ /* 0x000fe40008000000 */
[----:B---3--:R-:W-:Y:S02]  /*6610*/  IMAD.IADD R80, R82, 0x1, R84 ;  /* 0x0000000152507824 */ /* 0x008fe400078e0254 */
[----:B------:R-:W2:Y:S01]  /*6620*/  MUFU.TANH R7, R7 ;  /* 0x0000000700077308 */ /* 0x000ea20000002400 */
[----:B------:R-:W-:-:S07]  /*6630*/  IMAD.IADD R79, R84, 0x1, R81 ;  /* 0x00000001544f7824 */ /* 0x000fce00078e0251 */
[----:B------:R-:W3:Y:S08]  /*6640*/  MUFU.TANH R9, R9 ;  /* 0x0000000900097308 */ /* 0x000ef00000002400 */
        /* <DEDUP_REMOVED lines=66> */
[----:B------:R-:W-:Y:S01]  /*6a70*/  IMAD.U32 R85, RZ, RZ, UR34 ;  /* 0x00000022ff557e24 */ /* 0x000fe2000f8e00ff */
[----:B------:R-:W-:-:S04]  /*6a80*/  LOP3.LUT R87, RZ, R87, RZ, 0x33, !PT ;  /* 0x00000057ff577212 */ /* 0x000fc800078e33ff */
[----:B------:R-:W-:-:S13]  /*6a90*/  ISETP.NE.AND P1, PT, R85, 0x1, PT ;  /* 0x000000015500780c */ /* 0x000fda0003f25270 */
[----:B------:R-:W1:Y:S02]  /*6aa0*/  @P1 LDC.64 R52, c[0x0][0x9e8] ;  /* 0x00027a00ff341b82 */ /* 0x000e640000000a00 */
[----:B-1----:R-:W-:-:S05]  /*6ab0*/  @P1 IMAD.HI.U32 R52, R87, R52, RZ ;  /* 0x0000003457341227 */ /* 0x002fca00078e00ff */
[----:B------:R-:W-:-:S04]  /*6ac0*/  @P1 SHF.R.U32.HI R87, RZ, R53, R52 ;  /* 0x00000035ff571219 */ /* 0x000fc80000011634 */
[----:B------:R-:W-:Y:S01]  /*6ad0*/  LOP3.LUT R87, RZ, R87, RZ, 0x33, !PT ;  /* 0x00000057ff577212 */ /* 0x000fe200078e33ff */
[----:B------:R-:W-:Y:S06]  /*6ae0*/  BRA `(.L_x_852) ;  /* 0x0000000000147947 */ /* 0x000fec0003800000 */
.L_x_851:
[----:B------:R-:W-:-:S05]  /*6af0*/  IMAD.U32 R85, RZ, RZ, UR34 ;  /* 0x00000022ff557e24 */ /* 0x000fca000f8e00ff */
[----:B------:R-:W-:-:S13]  /*6b00*/  ISETP.NE.AND P1, PT, R85, 0x1, PT ;  /* 0x000000015500780c */ /* 0x000fda0003f25270 */
[----:B------:R-:W1:Y:S02]  /*6b10*/  @P1 LDC.64 R52, c[0x0][0x9e8] ;  /* 0x00027a00ff341b82 */ /* 0x000e640000000a00 */
[----:B-1----:R-:W-:-:S05]  /*6b20*/  @P1 IMAD.HI.U32 R52, R87, R52, RZ ;  /* 0x0000003457341227 */ /* 0x002fca00078e00ff */
[----:B------:R-:W-:-:S07]  /*6b30*/  @P1 SHF.R.U32.HI R87, RZ, R53, R52 ;  /* 0x00000035ff571219 */ /* 0x000fce0000011634 */
.L_x_852:
[----:B------:R-:W-:Y:S05]  /*6b40*/  BSYNC B0 ;  /* 0x0000000000007941 */ /* 0x000fea0003800000 */
.L_x_850:
[----:B------:R-:W-:-:S04]  /*6b50*/  IMAD R87, R87, R85, -R76 ;  /* 0x0000005557577224 */ /* 0x000fc800078e0a4c */
[----:B------:R-:W-:-:S05]  /*6b60*/  IMAD R52, R16, -0x2, R87 ;  /* 0xfffffffe10347824 */ /* 0x000fca00078e0257 */
[----:B------:R-:W-:Y:S02]  /*6b70*/  VIADDMNMX R80, R52, R85, R80, PT ;  /* 0x0000005534507246 */ /* 0x000fe40003800150 */
[----:B------:R-:W-:-:S07]  /*6b80*/  VIMNMX R79, R79, R52, !PT ;  /* 0x000000344f4f7248 */ /* 0x000fce0007fe0100 */
.L_x_849:
[----:B------:R-:W-:Y:S01]  /*6b90*/  ISETP.GT.AND P1, PT, R3, -0x1, PT ;  /* 0xffffffff0300780c */ /* 0x000fe20003f24270 */
[----:B------:R-:W1:Y:S01]  /*6ba0*/  SHFL.IDX PT, R52, R83, 0x1, 0x1c1f ;  /* 0x003c1f0053347f89 */ /* 0x000e6200000e0000 */
[----:B------:R-:W-:Y:S02]  /*6bb0*/  UISETP.NE.AND UP0, UPT, UR50, URZ, UPT ;  /* 0x0000003f3200728c */ /* 0x000fe4000bf05270 */
[C---:B------:R-:W-:Y:S02]  /*6bc0*/  ISETP.GT.AND P3, PT, R79.reuse, 0x8, P1 ;  /* 0x000000084f00780c */ /* 0x040fe40000f64270 */
[C---:B------:R-:W-:Y:S02]  /*6bd0*/  ISETP.GT.AND P6, PT, R79.reuse, RZ, P1 ;  /* 0x000000ff4f00720c */ /* 0x040fe40000fc4270 */
[----:B------:R-:W-:Y:S02]  /*6be0*/  ISETP.LT.OR P3, PT, R80, 0x9, P3 ;  /* 0x000000095000780c */ /* 0x000fe40001f61670 */
[----:B------:R-:W-:-:S02]  /*6bf0*/  ISETP.GT.AND P2, PT, R79, 0x1, P1 ;  /* 0x000000014f00780c */ /* 0x000fc40000f44270 */
[----:B------:R-:W-:Y:S02]  /*6c00*/  FSEL R10, R10, -INF , !P3 ;  /* 0xff8000000a0a7808 */ /* 0x000fe40005800000 */
[----:B------:R-:W-:Y:S02]  /*6c10*/  ISETP.GT.AND P3, PT, R79, 0x19, P1 ;  /* 0x000000194f00780c */ /* 0x000fe40000f64270 */
[C---:B------:R-:W-:Y:S02]  /*6c20*/  ISETP.LT.OR P6, PT, R80.reuse, 0x1, P6 ;  /* 0x000000015000780c */ /* 0x040fe400037c1670 */
[C---:B------:R-:W-:Y:S02]  /*6c30*/  ISETP.LT.OR P2, PT, R80.reuse, 0x2, P2 ;  /* 0x000000025000780c */ /* 0x040fe40001741670 */
[----:B------:R-:W-:Y:S02]  /*6c40*/  ISETP.LT.OR P3, PT, R80, 0x1a, P3 ;  /* 0x0000001a5000780c */ /* 0x000fe40001f61670 */
[----:B0-----:R-:W-:-:S02]  /*6c50*/  FSEL R6, R6, -INF , !P6 ;  /* 0xff80000006067808 */ /* 0x001fc40007000000 */
[----:B------:R-:W-:Y:S01]  /*6c60*/  FSEL R8, R8, -INF , !P2 ;  /* 0xff80000008087808 */ /* 0x000fe20005000000 */
[--C-:B-1----:R-:W-:Y:S01]  /*6c70*/  IMAD.IADD R82, R82, 0x1, R52.reuse ;  /* 0x0000000152527824 */ /* 0x102fe200078e0234 */
[----:B------:R-:W-:Y:S01]  /*6c80*/  ISETP.GT.AND P5, PT, R79, 0x9, P1 ;  /* 0x000000094f00780c */ /* 0x000fe20000fa4270 */
[----:B------:R-:W-:Y:S01]  /*6c90*/  IMAD.IADD R81, R81, 0x1, R52 ;  /* 0x0000000151517824 */ /* 0x000fe200078e0234 */
[C---:B------:R-:W-:Y:S02]  /*6ca0*/  ISETP.GT.AND P4, PT, R79.reuse, 0x10, P1 ;  /* 0x000000104f00780c */ /* 0x040fe40000f84270 */
[C---:B------:R-:W-:Y:S02]  /*6cb0*/  ISETP.GT.AND P6, PT, R79.reuse, 0x11, P1 ;  /* 0x000000114f00780c */ /* 0x040fe40000fc4270 */
[----:B------:R-:W-:Y:S02]  /*6cc0*/  ISETP.GT.AND P2, PT, R79, 0x18, P1 ;  /* 0x000000184f00780c */ /* 0x000fe40000f44270 */
[----:B------:R-:W-:-:S02]  /*6cd0*/  FSEL R26, R26, -INF , !P3 ;  /* 0xff8000001a1a7808 */ /* 0x000fc40005800000 */
[----:B------:R-:W-:Y:S02]  /*6ce0*/  ISETP.GT.AND P3, PT, R79, 0x30, P1 ;  /* 0x000000304f00780c */ /* 0x000fe40000f64270 */
[C---:B------:R-:W-:Y:S02]  /*6cf0*/  ISETP.LT.OR P5, PT, R80.reuse, 0xa, P5 ;  /* 0x0000000a5000780c */ /* 0x040fe40002fa1670 */
[C---:B------:R-:W-:Y:S02]  /*6d00*/  ISETP.LT.OR P4, PT, R80.reuse, 0x11, P4 ;  /* 0x000000115000780c */ /* 0x040fe40002781670 */
[C---:B------:R-:W-:Y:S02]  /*6d10*/  ISETP.LT.OR P6, PT, R80.reuse, 0x12, P6 ;  /* 0x000000125000780c */ /* 0x040fe400037c1670 */
[C---:B------:R-:W-:Y:S02]  /*6d20*/  ISETP.LT.OR P2, PT, R80.reuse, 0x19, P2 ;  /* 0x000000195000780c */ /* 0x040fe40001741670 */
[----:B------:R-:W-:-:S02]  /*6d30*/  ISETP.LT.OR P3, PT, R80, 0x31, P3 ;  /* 0x000000315000780c */ /* 0x000fc40001f61670 */
[----:B------:R-:W-:Y:S02]  /*6d40*/  FSEL R12, R12, -INF , !P5 ;  /* 0xff8000000c0c7808 */ /* 0x000fe40006800000 */
[----:B------:R-:W-:Y:S02]  /*6d50*/  FSEL R14, R14, -INF , !P4 ;  /* 0xff8000000e0e7808 */ /* 0x000fe40006000000 */
[----:B------:R-:W-:Y:S02]  /*6d60*/  FSEL R15, R15, -INF , !P6 ;  /* 0xff8000000f0f7808 */ /* 0x000fe40007000000 */
[----:B------:R-:W-:Y:S02]  /*6d70*/  FSEL R24, R24, -INF , !P2 ;  /* 0xff80000018187808 */ /* 0x000fe40005000000 */
[C---:B------:R-:W-:Y:S02]  /*6d80*/  ISETP.GT.AND P5, PT, R79.reuse, 0x20, P1 ;  /* 0x000000204f00780c */ /* 0x040fe40000fa4270 */
[----:B------:R-:W-:-:S02]  /*6d90*/  ISETP.GT.AND P4, PT, R79, 0x21, P1 ;  /* 0x000000214f00780c */ /* 0x000fc40000f84270 */
[C---:B------:R-:W-:Y:S02]  /*6da0*/  ISETP.GT.AND P6, PT, R79.reuse, 0x28, P1 ;  /* 0x000000284f00780c */ /* 0x040fe40000fc4270 */
[C---:B------:R-:W-:Y:S02]  /*6db0*/  ISETP.GT.AND P2, PT, R79.reuse, 0x29, P1 ;  /* 0x000000294f00780c */ /* 0x040fe40000f44270 */
[----:B------:R-:W-:Y:S02]  /*6dc0*/  FSEL R36, R36, -INF , !P3 ;  /* 0xff80000024247808 */ /* 0x000fe40005800000 */
[----:B------:R-:W-:Y:S02]  /*6dd0*/  ISETP.GT.AND P3, PT, R79, 0x41, P1 ;  /* 0x000000414f00780c */ /* 0x000fe40000f64270 */
[C---:B------:R-:W-:Y:S02]  /*6de0*/  ISETP.LT.OR P5, PT, R80.reuse, 0x21, P5 ;  /* 0x000000215000780c */ /* 0x040fe40002fa1670 */
[----:B------:R-:W-:-:S02]  /*6df0*/  ISETP.LT.OR P4, PT, R80, 0x22, P4 ;  /* 0x000000225000780c */ /* 0x000fc40002781670 */
[C---:B------:R-:W-:Y:S02]  /*6e00*/  ISETP.LT.OR P6, PT, R80.reuse, 0x29, P6 ;  /* 0x000000295000780c */ /* 0x040fe400037c1670 */
[C---:B------:R-:W-:Y:S02]  /*6e10*/  ISETP.LT.OR P2, PT, R80.reuse, 0x2a, P2 ;  /* 0x0000002a5000780c */ /* 0x040fe40001741670 */
[----:B------:R-:W-:Y:S02]  /*6e20*/  ISETP.LT.OR P3, PT, R80, 0x42, P3 ;  /* 0x000000425000780c */ /* 0x000fe40001f61670 */
[----:B------:R-:W-:Y:S02]  /*6e30*/  FSEL R28, R28, -INF , !P5 ;  /* 0xff8000001c1c7808 */ /* 0x000fe40006800000 */
[----:B------:R-:W-:Y:S02]  /*6e40*/  FSEL R30, R30, -INF , !P4 ;  /* 0xff8000001e1e7808 */ /* 0x000fe40006000000 */
[----:B------:R-:W-:-:S02]  /*6e50*/  FSEL R32, R32, -INF , !P6 ;  /* 0xff80000020207808 */ /* 0x000fc40007000000 */
[----:B------:R-:W-:Y:S02]  /*6e60*/  FSEL R34, R34, -INF , !P2 ;  /* 0xff80000022227808 */ /* 0x000fe40005000000 */
[C---:B------:R-:W-:Y:S02]  /*6e70*/  ISETP.GT.AND P5, PT, R79.reuse, 0x31, P1 ;  /* 0x000000314f00780c */ /* 0x040fe40000fa4270 */
        /* <DEDUP_REMOVED lines=34> */
[----:B------:R-:W-:Y:S02]  /*70a0*/  PLOP3.LUT P3, PT, PT, PT, UP0, 0x40, 0x0 ;  /* 0x000000000000781c */ /* 0x000fe40003f6e808 */
[C---:B------:R-:W-:Y:S02]  /*70b0*/  ISETP.LT.OR P5, PT, R80.reuse, 0x5a, P5 ;  /* 0x0000005a5000780c */ /* 0x040fe40002fa1670 */
[C---:B------:R-:W-:Y:S02]  /*70c0*/  ISETP.LT.OR P4, PT, R80.reuse, 0x61, P4 ;  /* 0x000000615000780c */ /* 0x040fe40002781670 */
[C---:B------:R-:W-:Y:S02]  /*70d0*/  ISETP.LT.OR P6, PT, R80.reuse, 0x62, P6 ;  /* 0x000000625000780c */ /* 0x040fe400037c1670 */
[----:B------:R-:W-:Y:S02]  /*70e0*/  ISETP.LT.OR P2, PT, R80, 0x69, P2 ;  /* 0x000000695000780c */ /* 0x000fe40001741670 */
[----:B------:R-:W-:-:S02]  /*70f0*/  FSEL R60, R60, -INF , !P5 ;  /* 0xff8000003c3c7808 */ /* 0x000fc40006800000 */
[----:B------:R-:W-:Y:S02]  /*7100*/  FSEL R62, R62, -INF , !P4 ;  /* 0xff8000003e3e7808 */ /* 0x000fe40006000000 */
[----:B------:R-:W-:Y:S02]  /*7110*/  FSEL R64, R64, -INF , !P6 ;  /* 0xff80000040407808 */ /* 0x000fe40007000000 */
[----:B------:R-:W-:Y:S02]  /*7120*/  FSEL R66, R66, -INF , !P2 ;  /* 0xff80000042427808 */ /* 0x000fe40005000000 */
[C---:B------:R-:W-:Y:S02]  /*7130*/  ISETP.GT.AND P5, PT, R79.reuse, 0x70, P1 ;  /* 0x000000704f00780c */ /* 0x040fe40000fa4270 */
[C---:B------:R-:W-:Y:S02]  /*7140*/  ISETP.GT.AND P4, PT, R79.reuse, 0x71, P1 ;  /* 0x000000714f00780c */ /* 0x040fe40000f84270 */
[----:B------:R-:W-:-:S02]  /*7150*/  ISETP.GT.AND P6, PT, R79, 0x78, P1 ;  /* 0x000000784f00780c */ /* 0x000fc40000fc4270 */
[----:B------:R-:W-:Y:S02]  /*7160*/  ISETP.GT.AND P2, PT, R79, 0x79, P1 ;  /* 0x000000794f00780c */ /* 0x000fe40000f44270 */
[C---:B------:R-:W-:Y:S02]  /*7170*/  ISETP.LT.OR P5, PT, R80.reuse, 0x71, P5 ;  /* 0x000000715000780c */ /* 0x040fe40002fa1670 */
[C---:B------:R-:W-:Y:S02]  /*7180*/  ISETP.LT.OR P4, PT, R80.reuse, 0x72, P4 ;  /* 0x000000725000780c */ /* 0x040fe40002781670 */
[C---:B------:R-:W-:Y:S02]  /*7190*/  ISETP.LT.OR P6, PT, R80.reuse, 0x79, P6 ;  /* 0x000000795000780c */ /* 0x040fe400037c1670 */
[----:B------:R-:W-:Y:S02]  /*71a0*/  ISETP.LT.OR P2, PT, R80, 0x7a, P2 ;  /* 0x0000007a5000780c */ /* 0x000fe40001741670 */
[----:B------:R-:W-:-:S02]  /*71b0*/  FSEL R70, R70, -INF , !P5 ;  /* 0xff80000046467808 */ /* 0x000fc40006800000 */
[----:B------:R-:W-:Y:S02]  /*71c0*/  FSEL R72, R72, -INF , !P4 ;  /* 0xff80000048487808 */ /* 0x000fe40006000000 */
[----:B------:R-:W-:Y:S02]  /*71d0*/  FSEL R74, R74, -INF , !P6 ;  /* 0xff8000004a4a7808 */ /* 0x000fe40007000000 */
[----:B------:R-:W-:Y:S01]  /*71e0*/  FSEL R77, R77, -INF , !P2 ;  /* 0xff8000004d4d7808 */ /* 0x000fe20005000000 */
[----:B------:R-:W-:Y:S06]  /*71f0*/  @P3 BRA `(.L_x_853) ;  /* 0x00000000005c3947 */ /* 0x000fec0003800000 */
        /* <DEDUP_REMOVED lines=8> */
[----:B------:R-:W0:Y:S02]  /*7280*/  @P2 LDC.64 R52, c[0x0][0x9e8] ;  /* 0x00027a00ff342b82 */ /* 0x000e240000000a00 */
[----:B0-----:R-:W-:-:S05]  /*7290*/  @P2 IMAD.HI.U32 R52, R79, R52, RZ ;  /* 0x000000344f342227 */ /* 0x001fca00078e00ff */
[----:B------:R-:W-:-:S04]  /*72a0*/  @P2 SHF.R.U32.HI R79, RZ, R53, R52 ;  /* 0x00000035ff4f2219 */ /* 0x000fc80000011634 */
[----:B------:R-:W-:Y:S01]  /*72b0*/  LOP3.LUT R79, RZ, R79, RZ, 0x33, !PT ;  /* 0x0000004fff4f7212 */ /* 0x000fe200078e33ff */
[----:B------:R-:W-:Y:S06]  /*72c0*/  BRA `(.L_x_856) ;  /* 0x0000000000147947 */ /* 0x000fec0003800000 */
.L_x_855:
[----:B------:R-:W-:-:S05]  /*72d0*/  IMAD.U32 R80, RZ, RZ, UR34 ;  /* 0x00000022ff507e24 */ /* 0x000fca000f8e00ff */
[----:B------:R-:W-:-:S13]  /*72e0*/  ISETP.NE.AND P2, PT, R80, 0x1, PT ;  /* 0x000000015000780c */ /* 0x000fda0003f45270 */
[----:B------:R-:W0:Y:S02]  /*72f0*/  @P2 LDC.64 R52, c[0x0][0x9e8] ;  /* 0x00027a00ff342b82 */ /* 0x000e240000000a00 */
[----:B0-----:R-:W-:-:S05]  /*7300*/  @P2 IMAD.HI.U32 R52, R79, R52, RZ ;  /* 0x000000344f342227 */ /* 0x001fca00078e00ff */
[----:B------:R-:W-:-:S07]  /*7310*/  @P2 SHF.R.U32.HI R79, RZ, R53, R52 ;  /* 0x00000035ff4f2219 */ /* 0x000fce0000011634 */
.L_x_856:
[----:B------:R-:W-:Y:S05]  /*7320*/  BSYNC B0 ;  /* 0x0000000000007941 */ /* 0x000fea0003800000 */
.L_x_854:
[----:B------:R-:W-:-:S04]  /*7330*/  IMAD R79, R79, R80, -R76 ;  /* 0x000000504f4f7224 */ /* 0x000fc800078e0a4c */
[----:B------:R-:W-:-:S05]  /*7340*/  IMAD R79, R16, -0x2, R79 ;  /* 0xfffffffe104f7824 */ /* 0x000fca00078e024f */
[----:B------:R-:W-:Y:S02]  /*7350*/  VIADDMNMX R82, R79, R80, R82, PT ;  /* 0x000000504f527246 */ /* 0x000fe40003800152 */
[----:B------:R-:W-:-:S07]  /*7360*/  VIMNMX R81, R81, R79, !PT ;  /* 0x0000004f51517248 */ /* 0x000fce0007fe0100 */
.L_x_853:
[----:B------:R-:W-:Y:S02]  /*7370*/  FMNMX.FTZ R53, R6, R4, !PT ;  /* 0x0000000406357209 */ /* 0x000fe40007810000 */
[----:B------:R-:W-:Y:S02]  /*7380*/  ISETP.GT.AND P4, PT, R81, 0x10, P1 ;  /* 0x000000105100780c */ /* 0x000fe40000f84270 */
[----:B------:R-:W-:Y:S02]  /*7390*/  FMNMX.FTZ R53, R8, R53, !PT ;  /* 0x0000003508357209 */ /* 0x000fe40007810000 */
[----:B------:R-:W-:Y:S02]  /*73a0*/  ISETP.LT.OR P4, PT, R82, 0x11, P4 ;  /* 0x000000115200780c */ /* 0x000fe40002781670 */
[----:B------:R-:W-:Y:S02]  /*73b0*/  FMNMX.FTZ R53, R10, R53, !PT ;  /* 0x000000350a357209 */ /* 0x000fe40007810000 */
[----:B------:R-:W-:-:S02]  /*73c0*/  FSEL R20, R20, -INF , !P4 ;  /* 0xff80000014147808 */ /* 0x000fc40006000000 */
[----:B------:R-:W-:Y:S02]  /*73d0*/  FMNMX.FTZ R53, R12, R53, !PT ;  /* 0x000000350c357209 */ /* 0x000fe40007810000 */
[----:B------:R-:W-:Y:S02]  /*73e0*/  ISETP.GT.AND P4, PT, R81, 0x20, P1 ;  /* 0x000000205100780c */ /* 0x000fe40000f84270 */
[----:B------:R-:W-:Y:S02]  /*73f0*/  FMNMX.FTZ R52, R14, R53, !PT ;  /* 0x000000350e347209 */ /* 0x000fe40007810000 */
[----:B------:R-:W-:Y:S02]  /*7400*/  ISETP.LT.OR P4, PT, R82, 0x21, P4 ;  /* 0x000000215200780c */ /* 0x000fe40002781670 */
[----:B------:R-:W-:Y:S02]  /*7410*/  FMNMX.FTZ R53, R15, R52, !PT ;  /* 0x000000340f357209 */ /* 0x000fe40007810000 */
[----:B------:R-:W-:-:S02]  /*7420*/  FSEL R29, R29, -INF , !P4 ;  /* 0xff8000001d1d7808 */ /* 0x000fc40006000000 */
[----:B------:R-:W-:Y:S02]  /*7430*/  FMNMX.FTZ R53, R24, R53, !PT ;  /* 0x0000003518357209 */ /* 0x000fe40007810000 */
[C---:B------:R-:W-:Y:S02]  /*7440*/  ISETP.GT.AND P4, PT, R81.reuse, RZ, P1 ;  /* 0x000000ff5100720c */ /* 0x040fe40000f84270 */
[----:B------:R-:W-:Y:S02]  /*7450*/  FMNMX.FTZ R53, R26, R53, !PT ;  /* 0x000000351a357209 */ /* 0x000fe40007810000 */
[----:B------:R-:W-:Y:S02]  /*7460*/  ISETP.GT.AND P2, PT, R81, 0x1, P1 ;  /* 0x000000015100780c */ /* 0x000fe40000f44270 */
[----:B------:R-:W-:Y:S02]  /*7470*/  FMNMX.FTZ R53, R28, R53, !PT ;  /* 0x000000351c357209 */ /* 0x000fe40007810000 */
[----:B------:R-:W-:-:S02]  /*7480*/  ISETP.LT.OR P4, PT, R82, 0x1, P4 ;  /* 0x000000015200780c */ /* 0x000fc40002781670 */
[----:B------:R-:W-:Y:S02]  /*7490*/  FMNMX.FTZ R53, R30, R53, !PT ;  /* 0x000000351e357209 */ /* 0x000fe40007810000 */
[C---:B------:R-:W-:Y:S02]  /*74a0*/  ISETP.GT.AND P5, PT, R81.reuse, 0x8, P1 ;  /* 0x000000085100780c */ /* 0x040fe40000fa4270 */
[----:B------:R-:W-:Y:S02]  /*74b0*/  FMNMX.FTZ R53, R32, R53, !PT ;  /* 0x0000003520357209 */ /* 0x000fe40007810000 */
[----:B------:R-:W-:Y:S02]  /*74c0*/  ISETP.LT.OR P2, PT, R82, 0x2, P2 ;  /* 0x000000025200780c */ /* 0x000fe40001741670 */
[----:B------:R-:W-:Y:S02]  /*74d0*/  FMNMX.FTZ R53, R34, R53, !PT ;  /* 0x0000003522357209 */ /* 0x000fe40007810000 */
[----:B------:R-:W-:-:S02]  /*74e0*/  ISETP.GT.AND P3, PT, R81, 0x9, P1 ;  /* 0x000000095100780c */ /* 0x000fc40000f64270 */
[----:B------:R-:W-:Y:S02]  /*74f0*/  FMNMX.FTZ R53, R36, R53, !PT ;  /* 0x0000003524357209 */ /* 0x000fe40007810000 */
[----:B------:R-:W-:Y:S02]  /*7500*/  ISETP.LT.OR P5, PT, R82, 0x9, P5 ;  /* 0x000000095200780c */ /* 0x000fe40002fa1670 */
[----:B------:R-:W-:Y:S02]  /*7510*/  FMNMX.FTZ R53, R38, R53, !PT ;  /* 0x0000003526357209 */ /* 0x000fe40007810000 */
[----:B------:R-:W-:Y:S02]  /*7520*/  FSEL R9, R9, -INF , !P2 ;  /* 0xff80000009097808 */ /* 0x000fe40005000000 */
[----:B------:R-:W-:Y:S02]  /*7530*/  FMNMX.FTZ R53, R40, R53, !PT ;  /* 0x0000003528357209 */ /* 0x000fe40007810000 */
[----:B------:R-:W-:-:S02]  /*7540*/  ISETP.LT.OR P3, PT, R82, 0xa, P3 ;  /* 0x0000000a5200780c */ /* 0x000fc40001f61670 */
[----:B------:R-:W-:Y:S02]  /*7550*/  FMNMX.FTZ R53, R42, R53, !PT ;  /* 0x000000352a357209 */ /* 0x000fe40007810000 */
[----:B------:R-:W-:Y:S02]  /*7560*/  FSEL R11, R11, -INF , !P5 ;  /* 0xff8000000b0b7808 */ /* 0x000fe40006800000 */
[----:B------:R-:W-:Y:S02]  /*7570*/  FMNMX.FTZ R53, R44, R53, !PT ;  /* 0x000000352c357209 */ /* 0x000fe40007810000 */
[----:B------:R-:W-:Y:S02]  /*7580*/  ISETP.GT.AND P2, PT, R81, 0x11, P1 ;  /* 0x000000115100780c */ /* 0x000fe40000f44270 */
[----:B------:R-:W-:Y:S02]  /*7590*/  FMNMX.FTZ R53, R46, R53, !PT ;  /* 0x000000352e357209 */ /* 0x000fe40007810000 */
[----:B------:R-:W-:-:S02]  /*75a0*/  FSEL R13, R13, -INF , !P3 ;  /* 0xff8000000d0d7808 */ /* 0x000fc40005800000 */
        /* <DEDUP_REMOVED lines=28> */
[----:B------:R-:W-:Y:S01]  /*7770*/  ISETP.GT.AND P2, PT, R81, 0x30, P1 ;  /* 0x000000305100780c */ /* 0x000fe20000f44270 */
[----:B------:R-:W0:Y:S01]  /*7780*/  SHFL.BFLY PT, R53, R52, 0x2, 0x1f ;  /* 0x0c401f0034357f89 */ /* 0x000e2200000e0000 */
[----:B------:R-:W-:-:S02]  /*7790*/  FSEL R33, R33, -INF , !P5 ;  /* 0xff80000021217808 */ /* 0x000fc40006800000 */
[C---:B------:R-:W-:Y:S02]  /*77a0*/  ISETP.LT.OR P3, PT, R82.reuse, 0x2a, P3 ;  /* 0x0000002a5200780c */ /* 0x040fe40001f61670 */
[----:B------:R-:W-:Y:S02]  /*77b0*/  ISETP.GT.AND P5, PT, R81, 0x31, P1 ;  /* 0x000000315100780c */ /* 0x000fe40000fa4270 */
[C---:B------:R-:W-:Y:S02]  /*77c0*/  ISETP.LT.OR P2, PT, R82.reuse, 0x31, P2 ;  /* 0x000000315200780c */ /* 0x040fe40001741670 */
[----:B------:R-:W-:Y:S02]  /*77d0*/  FSEL R35, R35, -INF , !P3 ;  /* 0xff80000023237808 */ /* 0x000fe40005800000 */
[----:B------:R-:W-:Y:S02]  /*77e0*/  FSEL R37, R37, -INF , !P2 ;  /* 0xff80000025257808 */ /* 0x000fe40005000000 */
[----:B------:R-:W-:-:S02]  /*77f0*/  ISETP.LT.OR P5, PT, R82, 0x32, P5 ;  /* 0x000000325200780c */ /* 0x000fc40002fa1670 */
[----:B------:R-:W-:Y:S02]  /*7800*/  ISETP.GT.AND P3, PT, R81, 0x39, P1 ;  /* 0x000000395100780c */ /* 0x000fe40000f64270 */
[----:B------:R-:W-:Y:S02]  /*7810*/  FSEL R39, R39, -INF , !P5 ;  /* 0xff80000027277808 */ /* 0x000fe40006800000 */
[C---:B------:R-:W-:Y:S02]  /*7820*/  ISETP.GT.AND P2, PT, R81.reuse, 0x40, P1 ;  /* 0x000000405100780c */ /* 0x040fe40000f44270 */
[----:B------:R-:W-:Y:S02]  /*7830*/  ISETP.LT.OR P3, PT, R82, 0x3a, P3 ;  /* 0x0000003a5200780c */ /* 0x000fe40001f61670 */
[----:B------:R-:W-:Y:S02]  /*7840*/  ISETP.GT.AND P5, PT, R81, 0x41, P1 ;  /* 0x000000415100780c */ /* 0x000fe40000fa4270 */
[----:B0-----:R-:W-:-:S02]  /*7850*/  FMNMX.FTZ R53, R52, R53, !PT ;  /* 0x0000003534357209 */ /* 0x001fc40007810000 */
[C---:B------:R-:W-:Y:S02]  /*7860*/  ISETP.LT.OR P2, PT, R82.reuse, 0x41, P2 ;  /* 0x000000415200780c */ /* 0x040fe40001741670 */
[----:B------:R-:W-:Y:S01]  /*7870*/  FSEL R43, R43, -INF , !P3 ;  /* 0xff8000002b2b7808 */ /* 0x000fe20005800000 */
[----:B------:R-:W0:Y:S01]  /*7880*/  SHFL.BFLY PT, R76, R53, 0x1, 0x1f ;  /* 0x0c201f00354c7f89 */ /* 0x000e2200000e0000 */
[----:B------:R-:W-:Y:S02]  /*7890*/  FSEL R45, R45, -INF , !P2 ;  /* 0xff8000002d2d7808 */ /* 0x000fe40005000000 */
[----:B------:R-:W-:Y:S02]  /*78a0*/  ISETP.LT.OR P5, PT, R82, 0x42, P5 ;  /* 0x000000425200780c */ /* 0x000fe40002fa1670 */
[----:B------:R-:W-:Y:S02]  /*78b0*/  ISETP.GT.AND P3, PT, R81, 0x49, P1 ;  /* 0x000000495100780c */ /* 0x000fe40000f64270 */
[----:B------:R-:W-:-:S02]  /*78c0*/  FSEL R47, R47, -INF , !P5 ;  /* 0xff8000002f2f7808 */ /* 0x000fc40006800000 */
[C---:B------:R-:W-:Y:S02]  /*78d0*/  ISETP.GT.AND P2, PT, R81.reuse, 0x50, P1 ;  /* 0x000000505100780c */ /* 0x040fe40000f44270 */
[C---:B------:R-:W-:Y:S02]  /*78e0*/  ISETP.LT.OR P3, PT, R82.reuse, 0x4a, P3 ;  /* 0x0000004a5200780c */ /* 0x040fe40001f61670 */
[----:B------:R-:W-:Y:S02]  /*78f0*/  ISETP.GT.AND P5, PT, R81, 0x51, P1 ;  /* 0x000000515100780c */ /* 0x000fe40000fa4270 */
[----:B------:R-:W-:Y:S02]  /*7900*/  ISETP.LT.OR P2, PT, R82, 0x51, P2 ;  /* 0x000000515200780c */ /* 0x000fe40001741670 */
[----:B------:R-:W-:Y:S02]  /*7910*/  FSEL R51, R51, -INF , !P3 ;  /* 0xff80000033337808 */ /* 0x000fe40005800000 */
[----:B------:R-:W-:-:S02]  /*7920*/  FSEL R55, R55, -INF , !P2 ;  /* 0xff80000037377808 */ /* 0x000fc40005000000 */
[----:B------:R-:W-:Y:S02]  /*7930*/  ISETP.LT.OR P5, PT, R82, 0x52, P5 ;  /* 0x000000525200780c */ /* 0x000fe40002fa1670 */
[----:B------:R-:W-:Y:S02]  /*7940*/  ISETP.GT.AND P3, PT, R81, 0x59, P1 ;  /* 0x000000595100780c */ /* 0x000fe40000f64270 */
[----:B0-----:R-:W-:Y:S02]  /*7950*/  FMNMX.FTZ R76, R53, R76, !PT ;  /* 0x0000004c354c7209 */ /* 0x001fe40007810000 */
[----:B------:R-:W-:Y:S02]  /*7960*/  FSEL R57, R57, -INF , !P5 ;  /* 0xff80000039397808 */ /* 0x000fe40006800000 */
[C---:B------:R-:W-:Y:S01]  /*7970*/  FSETP.NEU.FTZ.AND P6, PT, R76.reuse, -INF , PT ;  /* 0xff8000004c00780b */ /* 0x040fe20003fdd000 */
[----:B------:R-:W-:Y:S01]  /*7980*/  FMUL.FTZ R79, R76, UR33 ;  /* 0x000000214c4f7c20 */ /* 0x000fe20008410000 */
[----:B------:R-:W-:-:S02]  /*7990*/  ISETP.GT.AND P2, PT, R81, 0x60, P1 ;  /* 0x000000605100780c */ /* 0x000fc40000f44270 */
[C---:B------:R-:W-:Y:S02]  /*79a0*/  ISETP.LT.OR P3, PT, R82.reuse, 0x5a, P3 ;  /* 0x0000005a5200780c */ /* 0x040fe40001f61670 */
[----:B------:R-:W-:Y:S02]  /*79b0*/  FSEL R53, R79, RZ, P6 ;  /* 0x000000ff4f357208 */ /* 0x000fe40003000000 */
[----:B------:R-:W-:Y:S02]  /*79c0*/  ISETP.GT.AND P5, PT, R81, 0x61, P1 ;  /* 0x000000615100780c */ /* 0x000fe40000fa4270 */
[----:B------:R-:W-:Y:S01]  /*79d0*/  ISETP.LT.OR P2, PT, R82, 0x61, P2 ;  /* 0x000000615200780c */ /* 0x000fe20001741670 */
[--C-:B------:R-:W-:Y:S01]  /*79e0*/  FFMA.FTZ R79, R14, UR33, -R53.reuse ;  /* 0x000000210e4f7c23 */ /* 0x100fe20008010835 */
[----:B------:R-:W-:Y:S01]  /*79f0*/  FSEL R14, R7, -INF , !P4 ;  /* 0xff800000070e7808 */ /* 0x000fe20006000000 */
[--C-:B------:R-:W-:Y:S01]  /*7a00*/  FFMA.FTZ R6, R6, UR33, -R53.reuse ;  /* 0x0000002106067c23 */ /* 0x100fe20008010835 */
[----:B------:R-:W-:Y:S01]  /*7a10*/  ISETP.GT.AND P4, PT, R81, 0x38, P1 ;  /* 0x000000385100780c */ /* 0x000fe20000f84270 */
[----:B------:R0:W-:Y:S01]  /*7a20*/  MUFU.EX2 R7, R79 ;  /* 0x0000004f00077308 */ /* 0x0001e20000000800 */
[----:B------:R-:W-:Y:S01]  /*7a30*/  FMNMX.FTZ R52, R14, R5, !PT ;  /* 0x000000050e347209 */ /* 0x000fe20007810000 */
[--C-:B------:R-:W-:Y:S01]  /*7a40*/  FFMA.FTZ R8, R8, UR33, -R53.reuse ;  /* 0x0000002108087c23 */ /* 0x100fe20008010835 */
[----:B------:R-:W-:Y:S01]  /*7a50*/  ISETP.LT.OR P4, PT, R82, 0x39, P4 ;  /* 0x000000395200780c */ /* 0x000fe20002781670 */
[--C-:B------:R-:W-:Y:S01]  /*7a60*/  FFMA.FTZ R10, R10, UR33, -R53.reuse ;  /* 0x000000210a0a7c23 */ /* 0x100fe20008010835 */
[----:B------:R-:W-:Y:S01]  /*7a70*/  FMNMX.FTZ R52, R9, R52, !PT ;  /* 0x0000003409347209 */ /* 0x000fe20007810000 */
[--C-:B------:R-:W-:Y:S01]  /*7a80*/  FFMA.FTZ R12, R12, UR33, -R53.reuse ;  /* 0x000000210c0c7c23 */ /* 0x100fe20008010835 */
[----:B------:R-:W-:Y:S01]  /*7a90*/  FSEL R41, R41, -INF , !P4 ;  /* 0xff80000029297808 */ /* 0x000fe20006000000 */
[--C-:B------:R-:W-:Y:S01]  /*7aa0*/  FFMA.FTZ R15, R15, UR33, -R53.reuse ;  /* 0x000000210f0f7c23 */ /* 0x100fe20008010835 */
[----:B------:R-:W-:Y:S01]  /*7ab0*/  FMNMX.FTZ R52, R11, R52, !PT ;  /* 0x000000340b347209 */ /* 0x000fe20007810000 */
[--C-:B------:R-:W-:Y:S01]  /*7ac0*/  FFMA.FTZ R24, R24, UR33, -R53.reuse ;  /* 0x0000002118187c23 */ /* 0x100fe20008010835 */
[----:B------:R-:W-:Y:S01]  /*7ad0*/  ISETP.GT.AND P4, PT, R81, 0x48, P1 ;  /* 0x000000485100780c */ /* 0x000fe20000f84270 */
[--C-:B------:R-:W-:Y:S01]  /*7ae0*/  FFMA.FTZ R26, R26, UR33, -R53.reuse ;  /* 0x000000211a1a7c23 */ /* 0x100fe20008010835 */
[----:B0-----:R-:W-:Y:S01]  /*7af0*/  FMNMX.FTZ R79, R13, R52, !PT ;  /* 0x000000340d4f7209 */ /* 0x001fe20007810000 */
        /* <DEDUP_REMOVED lines=21> */
[----:B------:R-:W-:Y:S01]  /*7c50*/  FSEL R61, R61, -INF , !P3 ;  /* 0xff8000003d3d7808 */ /* 0x000fe20005800000 */
[----:B------:R-:W-:Y:S01]  /*7c60*/  FFMA.FTZ R50, R50, UR33, -R53 ;  /* 0x0000002132327c23 */ /* 0x000fe20008010835 */
[----:B------:R-:W-:Y:S01]  /*7c70*/  FMNMX.FTZ R52, R31, R52, !PT ;  /* 0x000000341f347209 */ /* 0x000fe20007810000 */
[----:B------:R-:W-:Y:S01]  /*7c80*/  MUFU.EX2 R6, R6 ;  /* 0x0000000600067308 */ /* 0x000fe20000000800 */
[----:B------:R-:W-:-:S02]  /*7c90*/  ISETP.GT.AND P4, PT, R81, 0x68, P1 ;  /* 0x000000685100780c */ /* 0x000fc40000f84270 */
[----:B------:R-:W-:Y:S02]  /*7ca0*/  FMNMX.FTZ R52, R33, R52, !PT ;  /* 0x0000003421347209 */ /* 0x000fe40007810000 */
[----:B------:R-:W-:Y:S02]  /*7cb0*/  FSEL R63, R63, -INF , !P2 ;  /* 0xff8000003f3f7808 */ /* 0x000fe40005000000 */
[----:B------:R-:W-:Y:S01]  /*7cc0*/  FMNMX.FTZ R52, R35, R52, !PT ;  /* 0x0000003423347209 */ /* 0x000fe20007810000 */
[----:B------:R-:W-:Y:S01]  /*7cd0*/  MUFU.EX2 R8, R8 ;  /* 0x0000000800087308 */ /* 0x000fe20000000800 */
[----:B------:R-:W-:Y:S02]  /*7ce0*/  ISETP.LT.OR P5, PT, R82, 0x62, P5 ;  /* 0x000000625200780c */ /* 0x000fe40002fa1670 */
[----:B------:R-:W-:Y:S02]  /*7cf0*/  FMNMX.FTZ R52, R37, R52, !PT ;  /* 0x0000003425347209 */ /* 0x000fe40007810000 */
[----:B------:R-:W-:-:S02]  /*7d00*/  ISETP.GT.AND P3, PT, R81, 0x69, P1 ;  /* 0x000000695100780c */ /* 0x000fc40000f64270 */
[----:B------:R-:W-:Y:S01]  /*7d10*/  FMNMX.FTZ R52, R39, R52, !PT ;  /* 0x0000003427347209 */ /* 0x000fe20007810000 */
[----:B------:R-:W-:Y:S01]  /*7d20*/  MUFU.EX2 R10, R10 ;  /* 0x0000000a000a7308 */ /* 0x000fe20000000800 */
[----:B------:R-:W-:Y:S02]  /*7d30*/  ISETP.LT.OR P4, PT, R82, 0x69, P4 ;  /* 0x000000695200780c */ /* 0x000fe40002781670 */
[----:B------:R-:W-:Y:S02]  /*7d40*/  FMNMX.FTZ R52, R41, R52, !PT ;  /* 0x0000003429347209 */ /* 0x000fe40007810000 */
[----:B------:R-:W-:Y:S02]  /*7d50*/  FSEL R79, R65, -INF , !P5 ;  /* 0xff800000414f7808 */ /* 0x000fe40006800000 */
        /* <DEDUP_REMOVED lines=14> */
[----:B------:R-:W-:Y:S01]  /*7e40*/  FSEL R80, R69, -INF , !P3 ;  /* 0xff80000045507808 */ /* 0x000fe20005800000 */
[----:B------:R-:W-:Y:S01]  /*7e50*/  FFMA.FTZ R69, R74, UR33, -R53 ;  /* 0x000000214a457c23 */ /* 0x000fe20008010835 */
[----:B------:R-:W-:Y:S01]  /*7e60*/  FMNMX.FTZ R52, R57, R52, !PT ;  /* 0x0000003439347209 */ /* 0x000fe20007810000 */
[----:B------:R-:W-:Y:S01]  /*7e70*/  MUFU.EX2 R26, R26 ;  /* 0x0000001a001a7308 */ /* 0x000fe20000000800 */
[----:B------:R-:W-:-:S02]  /*7e80*/  ISETP.GT.AND P4, PT, R81, 0x78, P1 ;  /* 0x000000785100780c */ /* 0x000fc40000f84270 */
[----:B------:R-:W-:Y:S02]  /*7e90*/  FMNMX.FTZ R52, R59, R52, !PT ;  /* 0x000000343b347209 */ /* 0x000fe40007810000 */
[----:B------:R-:W-:Y:S02]  /*7ea0*/  ISETP.LT.OR P5, PT, R82, 0x72, P5 ;  /* 0x000000725200780c */ /* 0x000fe40002fa1670 */
[----:B------:R-:W-:Y:S01]  /*7eb0*/  FMNMX.FTZ R52, R61, R52, !PT ;  /* 0x000000343d347209 */ /* 0x000fe20007810000 */
[----:B------:R-:W-:Y:S01]  /*7ec0*/  MUFU.EX2 R28, R28 ;  /* 0x0000001c001c7308 */ /* 0x000fe20000000800 */
[----:B------:R-:W-:Y:S02]  /*7ed0*/  FSEL R71, R71, -INF , !P2 ;  /* 0xff80000047477808 */ /* 0x000fe40005000000 */
        /* <DEDUP_REMOVED lines=9> */
[----:B------:R-:W-:-:S02]  /*7f70*/  ISETP.LT.OR P1, PT, R82, 0x7a, P1 ;  /* 0x0000007a5200780c */ /* 0x000fc40000f21670 */
[----:B------:R-:W-:Y:S02]  /*7f80*/  FMNMX.FTZ R52, R71, R52, !PT ;  /* 0x0000003447347209 */ /* 0x000fe40007810000 */
[----:B------:R-:W-:Y:S02]  /*7f90*/  FSEL R75, R75, -INF , !P4 ;  /* 0xff8000004b4b7808 */ /* 0x000fe40006000000 */
[----:B------:R-:W-:Y:S01]  /*7fa0*/  FMNMX.FTZ R52, R73, R52, !PT ;  /* 0x0000003449347209 */ /* 0x000fe20007810000 */
[----:B------:R-:W-:Y:S01]  /*7fb0*/  MUFU.EX2 R34, R34 ;  /* 0x0000002200227308 */ /* 0x000fe20000000800 */
[----:B------:R-:W-:Y:S02]  /*7fc0*/  FSEL R78, R78, -INF , !P1 ;  /* 0xff8000004e4e7808 */ /* 0x000fe40004800000 */
        /* <DEDUP_REMOVED lines=8> */
[--C-:B------:R-:W-:Y:S01]  /*8050*/  FFMA.FTZ R64, R66, UR33, -R53.reuse ;  /* 0x0000002142407c23 */ /* 0x100fe20008010835 */
[----:B------:R-:W0:Y:S01]  /*8060*/  SHFL.BFLY PT, R82, R65, 0x2, 0x1f ;  /* 0x0c401f0041527f89 */ /* 0x000e2200000e0000 */
[--C-:B------:R-:W-:Y:S01]  /*8070*/  FFMA.FTZ R66, R70, UR33, -R53.reuse ;  /* 0x0000002146427c23 */ /* 0x100fe20008010835 */
[--C-:B------:R-:W-:Y:S01]  /*8080*/  FFMA.FTZ R70, R77, UR33, -R53.reuse ;  /* 0x000000214d467c23 */ /* 0x100fe20008010835 */
[----:B------:R-:W-:Y:S08]  /*8090*/  MUFU.EX2 R36, R36 ;  /* 0x0000002400247308 */ /* 0x000ff00000000800 */
[----:B------:R-:W-:Y:S08]  /*80a0*/  MUFU.EX2 R38, R38 ;  /* 0x0000002600267308 */ /* 0x000ff00000000800 */
[----:B------:R-:W-:Y:S01]  /*80b0*/  MUFU.EX2 R40, R40 ;  /* 0x0000002800287308 */ /* 0x000fe20000000800 */
[----:B0-----:R-:W-:Y:S01]  /*80c0*/  FMNMX.FTZ R82, R65, R82, !PT ;  /* 0x0000005241527209 */ /* 0x001fe20007810000 */
[--C-:B------:R-:W-:Y:S01]  /*80d0*/  FFMA.FTZ R65, R68, UR33, -R53.reuse ;  /* 0x0000002144417c23 */ /* 0x100fe20008010835 */
[----:B------:R-:W-:Y:S01]  /*80e0*/  FFMA.FTZ R68, R72, UR33, -R53 ;  /* 0x0000002148447c23 */ /* 0x000fe20008010835 */
[----:B------:R-:W-:-:S04]  /*80f0*/  FSEL R53, R76, RZ, P6 ;  /* 0x000000ff4c357208 */ /* 0x000fc80003000000 */
[----:B------:R-:W-:Y:S01]  /*8100*/  MUFU.EX2 R42, R42 ;  /* 0x0000002a002a7308 */ /* 0x000fe20000000800 */
[----:B------:R-:W0:Y:S01]  /*8110*/  SHFL.BFLY PT, R81, R82, 0x1, 0x1f ;  /* 0x0c201f0052517f89 */ /* 0x000e2200000e0000 */
[----:B------:R-:W-:-:S04]  /*8120*/  FADD.FTZ R53, -R53, R4 ;  /* 0x0000000435357221 */ /* 0x000fc80000010100 */
[----:B------:R-:W-:Y:S02]  /*8130*/  FMUL.FTZ R53, R53, UR33 ;  /* 0x0000002135357c20 */ /* 0x000fe40008410000 */
[----:B------:R-:W-:Y:S08]  /*8140*/  MUFU.EX2 R44, R44 ;  /* 0x0000002c002c7308 */ /* 0x000ff00000000800 */
[----:B------:R-:W1:Y:S01]  /*8150*/  MUFU.EX2 R53, R53 ;  /* 0x0000003500357308 */ /* 0x000e620000000800 */
[----:B0-----:R-:W-:-:S07]  /*8160*/  FMNMX.FTZ R77, R82, R81, !PT ;  /* 0x00000051524d7209 */ /* 0x001fce0007810000 */
[----:B------:R-:W-:Y:S01]  /*8170*/  MUFU.EX2 R46, R46 ;  /* 0x0000002e002e7308 */ /* 0x000fe20000000800 */
[C---:B------:R-:W-:Y:S01]  /*8180*/  FSETP.NEU.FTZ.AND P1, PT, R77.reuse, -INF , PT ;  /* 0xff8000004d00780b */ /* 0x040fe20003f3d000 */
[----:B------:R-:W-:-:S03]  /*8190*/  FMUL.FTZ R72, R77, UR33 ;  /* 0x000000214d487c20 */ /* 0x000fc60008410000 */
[----:B------:R-:W-:-:S03]  /*81a0*/  FSEL R84, R77, RZ, P1 ;  /* 0x000000ff4d547208 */ /* 0x000fc60000800000 */
[----:B------:R-:W-:Y:S01]  /*81b0*/  MUFU.EX2 R48, R48 ;  /* 0x0000003000307308 */ /* 0x000fe20000000800 */
[----:B------:R-:W-:Y:S01]  /*81c0*/  FSEL R72, R72, RZ, P1 ;  /* 0x000000ff48487208 */ /* 0x000fe20000800000 */
[----:B------:R-:W-:Y:S01]  /*81d0*/  FADD.FTZ R84, -R84, R5 ;  /* 0x0000000554547221 */ /* 0x000fe20000010100 */
[----:B-1----:R-:W-:-:S03]  /*81e0*/  FFMA.FTZ R5, R53, R2, R6 ;  /* 0x0000000235057223 */ /* 0x002fc60000010006 */
[--C-:B------:R-:W-:Y:S01]  /*81f0*/  FFMA.FTZ R82, R13, UR33, -R72.reuse ;  /* 0x000000210d527c23 */ /* 0x100fe20008010848 */
[--C-:B------:R-:W-:Y:S01]  /*8200*/  FFMA.FTZ R4, R14, UR33, -R72.reuse ;  /* 0x000000210e047c23 */ /* 0x100fe20008010848 */
[----:B------:R-:W-:Y:S01]  /*8210*/  FMUL.FTZ R13, R84, UR33 ;  /* 0x00000021540d7c20 */ /* 0x000fe20008410000 */
[--C-:B------:R-:W-:Y:S01]  /*8220*/  FFMA.FTZ R9, R9, UR33, -R72.reuse ;  /* 0x0000002109097c23 */ /* 0x100fe20008010848 */
[--C-:B------:R-:W-:Y:S01]  /*8230*/  FFMA.FTZ R11, R11, UR33, -R72.reuse ;  /* 0x000000210b0b7c23 */ /* 0x100fe20008010848 */
[--C-:B------:R-:W-:Y:S01]  /*8240*/  FFMA.FTZ R20, R20, UR33, -R72.reuse ;  /* 0x0000002114147c23 */ /* 0x100fe20008010848 */
[----:B------:R-:W-:Y:S01]  /*8250*/  MUFU.EX2 R82, R82 ;  /* 0x0000005200527308 */ /* 0x000fe20000000800 */
[--C-:B------:R-:W-:Y:S01]  /*8260*/  FFMA.FTZ R81, R21, UR33, -R72.reuse ;  /* 0x0000002115517c23 */ /* 0x100fe20008010848 */
[--C-:B------:R-:W-:Y:S01]  /*8270*/  FFMA.FTZ R14, R25, UR33, -R72.reuse ;  /* 0x00000021190e7c23 */ /* 0x100fe20008010848 */
[----:B------:R-:W-:Y:S01]  /*8280*/  FADD.FTZ R5, R8, R5 ;  /* 0x0000000508057221 */ /* 0x000fe20000010000 */
[--C-:B------:R-:W-:Y:S01]  /*8290*/  FFMA.FTZ R74, R27, UR33, -R72.reuse ;  /* 0x000000211b4a7c23 */ /* 0x100fe20008010848 */
[--C-:B------:R-:W-:Y:S01]  /*82a0*/  FFMA.FTZ R27, R31, UR33, -R72.reuse ;  /* 0x000000211f1b7c23 */ /* 0x100fe20008010848 */
[--C-:B------:R-:W-:Y:S01]  /*82b0*/  FFMA.FTZ R31, R33, UR33, -R72.reuse ;  /* 0x00000021211f7c23 */ /* 0x100fe20008010848 */
[----:B------:R-:W-:Y:S01]  /*82c0*/  FADD.FTZ R5, R10, R5 ;  /* 0x000000050a057221 */ /* 0x000fe20000010000 */
        /* <DEDUP_REMOVED lines=16> */
[----:B------:R-:W1:Y:S01]  /*83d0*/  MUFU.EX2 R9, R9 ;  /* 0x0000000900097308 */ /* 0x000e620000000800 */
[--C-:B------:R-:W-:Y:S01]  /*83e0*/  FFMA.FTZ R61, R75, UR33, -R72.reuse ;  /* 0x000000214b3d7c23 */ /* 0x100fe20008010848 */
[----:B------:R-:W-:-:S06]  /*83f0*/  FFMA.FTZ R63, R78, UR33, -R72 ;  /* 0x000000214e3f7c23 */ /* 0x000fcc0008010848 */
[----:B------:R-:W2:Y:S01]  /*8400*/  MUFU.EX2 R11, R11 ;  /* 0x0000000b000b7308 */ /* 0x000ea20000000800 */
[----:B0-----:R-:W-:-:S07]  /*8410*/  FFMA.FTZ R0, R13, R0, R4 ;  /* 0x000000000d007223 */ /* 0x001fce0000010004 */
[----:B------:R-:W0:Y:S01]  /*8420*/  MUFU.EX2 R20, R20 ;  /* 0x0000001400147308 */ /* 0x000e220000000800 */
[----:B-1----:R-:W-:-:S07]  /*8430*/  FADD.FTZ R0, R9, R0 ;  /* 0x0000000009007221 */ /* 0x002fce0000010000 */
[----:B------:R-:W1:Y:S01]  /*8440*/  MUFU.EX2 R81, R81 ;  /* 0x0000005100517308 */ /* 0x000e620000000800 */
[----:B--2---:R-:W-:Y:S01]  /*8450*/  FADD.FTZ R33, R11, R0 ;  /* 0x000000000b217221 */ /* 0x004fe20000010000 */
[----:B------:R-:W-:-:S03]  /*8460*/  FADD.FTZ R0, R12, R5 ;  /* 0x000000050c007221 */ /* 0x000fc60000010000 */
[----:B------:R-:W-:Y:S01]  /*8470*/  FADD.FTZ R5, R82, R33 ;  /* 0x0000002152057221 */ /* 0x000fe20000010000 */
[----:B------:R-:W-:Y:S01]  /*8480*/  FADD.FTZ R0, R7, R0 ;  /* 0x0000000007007221 */ /* 0x000fe20000010000 */
[----:B------:R-:W-:Y:S01]  /*8490*/  FFMA.FTZ R33, R55, UR33, -R72 ;  /* 0x0000002137217c23 */ /* 0x000fe20008010848 */
[----:B------:R-:W2:Y:S01]  /*84a0*/  MUFU.EX2 R14, R14 ;  /* 0x0000000e000e7308 */ /* 0x000ea20000000800 */
[----:B0-----:R-:W-:Y:S01]  /*84b0*/  FADD.FTZ R2, R20, R5 ;  /* 0x0000000514027221 */ /* 0x001fe20000010000 */
[----:B------:R-:W-:Y:S01]  /*84c0*/  FADD.FTZ R5, R15, R0 ;  /* 0x000000000f057221 */ /* 0x000fe20000010000 */
[----:B------:R-:W-:-:S03]  /*84d0*/  FFMA.FTZ R55, R79, UR33, -R72 ;  /* 0x000000214f377c23 */ /* 0x000fc60008010848 */
[----:B------:R-:W-:Y:S02]  /*84e0*/  FADD.FTZ R5, R24, R5 ;  /* 0x0000000518057221 */ /* 0x000fe40000010000 */
[----:B------:R-:W0:Y:S01]  /*84f0*/  MUFU.EX2 R74, R74 ;  /* 0x0000004a004a7308 */ /* 0x000e220000000800 */
        /* <DEDUP_REMOVED lines=8> */
[----:B0-----:R-:W-:Y:S01]  /*8580*/  FADD.FTZ R0, R74, R35 ;  /* 0x000000234a007221 */ /* 0x001fe20000010000 */
[----:B------:R-:W-:Y:S01]  /*8590*/  FADD.FTZ R5, R34, R5 ;  /* 0x0000000522057221 */ /* 0x000fe20000010000 */
[--C-:B------:R-:W-:Y:S01]  /*85a0*/  FFMA.FTZ R35, R59, UR33, -R72.reuse ;  /* 0x000000213b237c23 */ /* 0x100fe20008010848 */
[----:B------:R-:W-:Y:S02]  /*85b0*/  FFMA.FTZ R59, R73, UR33, -R72 ;  /* 0x00000021493b7c23 */ /* 0x000fe40008010848 */
        /* <DEDUP_REMOVED lines=11> */
[----:B------:R-:W-:-:S04]  /*8670*/  FADD.FTZ R5, R46, R5 ;  /* 0x000000052e057221 */ /* 0x000fc80000010000 */
[----:B------:R-:W-:Y:S02]  /*8680*/  FADD.FTZ R5, R48, R5 ;  /* 0x0000000530057221 */ /* 0x000fe40000010000 */
        /* <DEDUP_REMOVED lines=10> */
[----:B------:R-:W-:-:S06]  /*8730*/  FFMA.FTZ R43, R67, UR33, -R72 ;  /* 0x00000021432b7c23 */ /* 0x000fcc0008010848 */
        /* <DEDUP_REMOVED lines=10> */
[----:B------:R-:W-:-:S06]  /*87e0*/  FFMA.FTZ R49, R71, UR33, -R72 ;  /* 0x0000002147317c23 */ /* 0x000fcc0008010848 */
        /* <DEDUP_REMOVED lines=48> */
.L_x_857:
        /* <DEDUP_REMOVED lines=10> */
[-C--:B------:R-:W-:Y:S01]  /*8b90*/  FMUL.FTZ R88, R88, R53.reuse ;  /* 0x0000003558587220 */ /* 0x080fe20000410000 */
[----:B------:R-:W-:Y:S01]  /*8ba0*/  F2FP.BF16.F32.PACK_AB R5, R81, R20 ;  /* 0x000000145105723e */ /* 0x000fe200000010ff */
[-C--:B------:R-:W-:Y:S01]  /*8bb0*/  FMUL.FTZ R89, R89, R53.reuse ;  /* 0x0000003559597220 */ /* 0x080fe20000410000 */
[----:B------:R-:W-:Y:S01]  /*8bc0*/  F2FP.BF16.F32.PACK_AB R6, R26, R24 ;  /* 0x000000181a06723e */ /* 0x000fe200000010ff */
[-C--:B------:R-:W-:Y:S01]  /*8bd0*/  FMUL.FTZ R92, R92, R53.reuse ;  /* 0x000000355c5c7220 */ /* 0x080fe20000410000 */
[----:B------:R-:W-:Y:S01]  /*8be0*/  F2FP.BF16.F32.PACK_AB R7, R74, R14 ;  /* 0x0000000e4a07723e */ /* 0x000fe200000010ff */
[----:B------:R-:W-:Y:S01]  /*8bf0*/  FMUL.FTZ R93, R93, R53 ;  /* 0x000000355d5d7220 */ /* 0x000fe20000410000 */
[----:B------:R-:W-:Y:S01]  /*8c00*/  F2FP.BF16.F32.PACK_AB R28, R30, R28 ;  /* 0x0000001c1e1c723e */ /* 0x000fe200000010ff */
[----:B------:R-:W-:Y:S01]  /*8c10*/  SYNCS.ARRIVE.TRANS64.RED.A1T0 RZ, [UR6], RZ ;  /* 0x000000ffffff79a7 */ /* 0x000fe20008100406 */
[----:B------:R-:W-:Y:S01]  /*8c20*/  F2FP.BF16.F32.PACK_AB R29, R27, R29 ;  /* 0x0000001d1b1d723e */ /* 0x000fe200000010ff */
[----:B------:R-:W-:Y:S01]  /*8c30*/  STSM.16.M88.4 [R17+0x21800], R8 ;  /* 0x0218000811007844 */ /* 0x000fe20000000200 */
[----:B------:R-:W-:Y:S01]  /*8c40*/  F2FP.BF16.F32.PACK_AB R30, R34, R32 ;  /* 0x00000020221e723e */ /* 0x000fe200000010ff */
[----:B------:R-:W-:Y:S01]  /*8c50*/  FMUL.FTZ R96, R96, R53 ;  /* 0x0000003560607220 */ /* 0x000fe20000410000 */
[----:B------:R-:W-:Y:S01]  /*8c60*/  F2FP.BF16.F32.PACK_AB R31, R25, R31 ;  /* 0x0000001f191f723e */ /* 0x000fe200000010ff */
[----:B------:R0:W-:Y:S01]  /*8c70*/  STSM.16.M88.4 [R23], R4 ;  /* 0x0000000417007844 */ /* 0x0001e20000000200 */
[----:B------:R-:W-:Y:S01]  /*8c80*/  F2FP.BF16.F32.PACK_AB R36, R38, R36 ;  /* 0x000000242624723e */ /* 0x000fe200000010ff */
[----:B------:R-:W-:Y:S01]  /*8c90*/  FMUL.FTZ R97, R97, R53 ;  /* 0x0000003561617220 */ /* 0x000fe20000410000 */
[----:B------:R-:W-:Y:S01]  /*8ca0*/  F2FP.BF16.F32.PACK_AB R37, R21, R37 ;  /* 0x000000251525723e */ /* 0x000fe200000010ff */
[----:B------:R-:W-:Y:S01]  /*8cb0*/  STSM.16.M88.4 [R22], R28 ;  /* 0x0000001c16007844 */ /* 0x000fe20000000200 */
[----:B------:R-:W-:Y:S01]  /*8cc0*/  F2FP.BF16.F32.PACK_AB R38, R42, R40 ;  /* 0x000000282a26723e */ /* 0x000fe200000010ff */
[----:B------:R-:W-:Y:S01]  /*8cd0*/  FMUL.FTZ R100, R100, R53 ;  /* 0x0000003564647220 */ /* 0x000fe20000410000 */
[----:B------:R-:W-:Y:S01]  /*8ce0*/  F2FP.BF16.F32.PACK_AB R39, R86, R39 ;  /* 0x000000275627723e */ /* 0x000fe200000010ff */
[-C--:B------:R-:W-:Y:S01]  /*8cf0*/  FMUL.FTZ R101, R101, R53.reuse ;  /* 0x0000003565657220 */ /* 0x080fe20000410000 */
        /* <DEDUP_REMOVED lines=8> */
[----:B0-----:R-:W-:Y:S01]  /*8d80*/  F2FP.BF16.F32.PACK_AB R4, R54, R52 ;  /* 0x000000343604723e */ /* 0x001fe200000010ff */
[----:B------:R-:W-:Y:S01]  /*8d90*/  FMUL.FTZ R109, R109, R53 ;  /* 0x000000356d6d7220 */ /* 0x000fe20000410000 */
[----:B------:R-:W-:Y:S01]  /*8da0*/  F2FP.BF16.F32.PACK_AB R5, R83, R33 ;  /* 0x000000215305723e */ /* 0x000fe200000010ff */
[----:B------:R-:W-:Y:S01]  /*8db0*/  STSM.16.M88.4 [R17+0x27800], R44 ;  /* 0x0278002c11007844 */ /* 0x000fe20000000200 */
[----:B------:R-:W-:Y:S01]  /*8dc0*/  F2FP.BF16.F32.PACK_AB R6, R58, R56 ;  /* 0x000000383a06723e */ /* 0x000fe200000010ff */
[----:B------:R-:W-:Y:S01]  /*8dd0*/  FMUL.FTZ R112, R112, R53 ;  /* 0x0000003570707220 */ /* 0x000fe20000410000 */
[----:B------:R-:W-:Y:S01]  /*8de0*/  F2FP.BF16.F32.PACK_AB R7, R57, R35 ;  /* 0x000000233907723e */ /* 0x000fe200000010ff */
[-C--:B------:R-:W-:Y:S01]  /*8df0*/  FMUL.FTZ R113, R113, R53.reuse ;  /* 0x0000003571717220 */ /* 0x080fe20000410000 */
        /* <DEDUP_REMOVED lines=16> */
[----:B------:R-:W-:Y:S01]  /*8f00*/  ISETP.GT.AND P1, PT, R3, UR57, PT ;  /* 0x0000003903007c0c */ /* 0x000fe2000bf24270 */
[-C--:B------:R-:W-:Y:S01]  /*8f10*/  FMUL.FTZ R128, R128, R53.reuse ;  /* 0x0000003580807220 */ /* 0x080fe20000410000 */
[-C--:B------:R-:W-:Y:S01]  /*8f20*/  FMUL.FTZ R129, R129, R53.reuse ;  /* 0x0000003581817220 */ /* 0x080fe20000410000 */
[----:B------:R1:W-:Y:S01]  /*8f30*/  STSM.16.M88.4 [R18+0x6000], R48 ;  /* 0x0060003012007844 */ /* 0x0003e20000000200 */
[-C--:B------:R-:W-:Y:S01]  /*8f40*/  FMUL.FTZ R132, R132, R53.reuse ;  /* 0x0000003584847220 */ /* 0x080fe20000410000 */
[----:B------:R-:W-:Y:S01]  /*8f50*/  FMUL.FTZ R133, R133, R53 ;  /* 0x0000003585857220 */ /* 0x000fe20000410000 */
[-C--:B------:R-:W-:Y:S01]  /*8f60*/  FMUL.FTZ R90, R90, R13.reuse ;  /* 0x0000000d5a5a7220 */ /* 0x080fe20000410000 */
[----:B------:R-:W-:Y:S01]  /*8f70*/  @!PT LDS RZ, [RZ] ;  /* 0x00000000fffff984 */ /* 0x000fe20000000800 */
[----:B------:R-:W-:Y:S01]  /*8f80*/  @!PT LDS RZ, [RZ] ;  /* 0x00000000fffff984 */ /* 0x000fe20000000800 */
[----:B------:R-:W-:Y:S01]  /*8f90*/  @!PT LDS RZ, [RZ] ;  /* 0x00000000fffff984 */ /* 0x000fe20000000800 */
[----:B------:R-:W-:Y:S01]  /*8fa0*/  @!PT LDS RZ, [RZ] ;  /* 0x00000000fffff984 */ /* 0x000fe20000000800 */
[----:B------:R2:W-:Y:S06]  /*8fb0*/  MEMBAR.ALL.CTA ;  /* 0x0000000000007992 */ /* 0x0005ec0000008000 */
[----:B--2---:R-:W2:Y:S01]  /*8fc0*/  FENCE.VIEW.ASYNC.S ;  /* 0x00000000000073c6 */ /* 0x004ea20000000000 */
        /* <DEDUP_REMOVED lines=24> */
[----:B0-----:R-:W-:Y:S02]  /*9150*/  IMAD.MOV.U32 R5, RZ, RZ, R77 ;  /* 0x000000ffff057224 */ /* 0x001fe400078e004d */
[----:B------:R-:W-:Y:S01]  /*9160*/  IMAD.MOV.U32 R4, RZ, RZ, R76 ;  /* 0x000000ffff047224 */ /* 0x000fe200078e004c */
[----:B--2---:R-:W-:Y:S01]  /*9170*/  NOP ;  /* 0x0000000000007918 */ /* 0x004fe20000000000 */
[----:B-1----:R-:W-:Y:S05]  /*9180*/  @P1 BRA `(.L_x_858) ;  /* 0xffffffc4007c1947 */ /* 0x002fea000383ffff */
[----:B------:R-:W-:-:S07]  /*9190*/  IMAD.MOV.U32 R7, RZ, RZ, R3 ;  /* 0x000000ffff077224 */ /* 0x000fce00078e0003 */
.L_x_839:
[----:B------:R-:W-:Y:S01]  /*91a0*/  UISETP.NE.AND UP1, UPT, UR51, URZ, UPT ;  /* 0x0000003f3300728c */ /* 0x000fe2000bf25270 */
[----:B------:R-:W-:Y:S01]  /*91b0*/  IADD3 R4, -R143, 0x1, RZ ;  /* 0x000000018f047810 */ /* 0x000fe20007ffe1ff */
[----:B------:R-:W-:Y:S02]  /*91c0*/  UISETP.NE.AND UP0, UPT, UR50, URZ, UPT ;  /* 0x0000003f3200728c */ /* 0x000fe4000bf05270 */
[----:B------:R-:W-:Y:S02]  /*91d0*/  UIADD3 UR10, UR39, 0xbf, URZ ;  /* 0x000000bf270a7890 */ /* 0x000fe4000fffe03f */
[----:B------:R-:W-:Y:S02]  /*91e0*/  IMAD R3, R141, UR44, R4 ;  /* 0x0000002c8d037c24 */ /* 0x000fe4000f8e0204 */
[----:B------:R-:W-:-:S03]  /*91f0*/  PLOP3.LUT P1, PT, PT, PT, UP0, 0x40, 0x0 ;  /* 0x000000000000781c */ /* 0x000fc60003f2e808 */
[----:B------:R-:W-:Y:S01]  /*9200*/  @UP1 ULDC UR6, c[0x0][0x44c] ;  /* 0x0001130000061ab9 */ /* 0x000fe20000000800 */
[----:B------:R-:W-:Y:S01]  /*9210*/  @UP1 ULDC UR11, c[0x0][0x450] ;  /* 0x00011400000b1ab9 */ /* 0x000fe20000000800 */
[----:B------:R-:W-:-:S04]  /*9220*/  UIMAD.WIDE.U32 UR6, UR10, UR6, URZ ;  /* 0x000000060a0672a5 */ /* 0x000fc8000f8e003f */
[----:B------:R-:W-:-:S06]  /*9230*/  @UP1 USHF.R.U32.HI UR10, URZ, UR11, UR7 ;  /* 0x0000000b3f0a1299 */ /* 0x000fcc0008011607 */
[----:B------:R-:W-:-:S04]  /*9240*/  VIADD R3, R3, UR10 ;  /* 0x0000000a03037c36 */ /* 0x000fc80008000000 */
[----:B------:R-:W-:Y:S01]  /*9250*/  VIADD R4, R3, -UR35 ;  /* 0x8000002303047c36 */ /* 0x000fe20008000000 */
[----:B------:R-:W-:Y:S06]  /*9260*/  @P1 BRA `(.L_x_859) ;  /* 0x0000000000441947 */ /* 0x000fec0003800000 */
[----:B------:R-:W-:-:S13]  /*9270*/  ISETP.GT.AND P1, PT, R3, -0x1, PT ;  /* 0xffffffff0300780c */ /* 0x000fda0003f24270 */
[----:B------:R-:W-:Y:S05]  /*9280*/  @P1 BRA `(.L_x_860) ;  /* 0x0000000000201947 */ /* 0x000fea0003800000 */
[----:B------:R-:W0:Y:S01]  /*9290*/  LDC R8, c[0x0][0x9e4] ;  /* 0x00027900ff087b82 */ /* 0x000e220000000800 */
[----:B------:R-:W-:Y:S02]  /*92a0*/  LOP3.LUT R3, RZ, R3, RZ, 0x33, !PT ;  /* 0x00000003ff037212 */ /* 0x000fe400078e33ff */
[----:B0-----:R-:W-:-:S13]  /*92b0*/  ISETP.NE.AND P1, PT, R8, 0x1, PT ;  /* 0x000000010800780c */ /* 0x001fda0003f25270 */
[----:B------:R-:W0:Y:S02]  /*92c0*/  @P1 LDC.64 R10, c[0x0][0x9e8] ;  /* 0x00027a00ff0a1b82 */ /* 0x000e240000000a00 */
[----:B0-----:R-:W-:-:S05]  /*92d0*/  @P1 IMAD.HI.U32 R6, R3, R10, RZ ;  /* 0x0000000a03061227 */ /* 0x001fca00078e00ff */
[----:B------:R-:W-:-:S04]  /*92e0*/  @P1 SHF.R.U32.HI R3, RZ, R11, R6 ;  /* 0x0000000bff031219 */ /* 0x000fc80000011606 */
[----:B------:R-:W-:Y:S01]  /*92f0*/  LOP3.LUT R3, RZ, R3, RZ, 0x33, !PT ;  /* 0x00000003ff037212 */ /* 0x000fe200078e33ff */
[----:B------:R-:W-:Y:S06]  /*9300*/  BRA `(.L_x_861) ;  /* 0x0000000000147947 */ /* 0x000fec0003800000 */
.L_x_860:
[----:B------:R-:W0:Y:S02]  /*9310*/  LDC R8, c[0x0][0x9e4] ;  /* 0x00027900ff087b82 */ /* 0x000e240000000800 */
[----:B0-----:R-:W-:-:S13]  /*9320*/  ISETP.NE.AND P1, PT, R8, 0x1, PT ;  /* 0x000000010800780c */ /* 0x001fda0003f25270 */
[----:B------:R-:W0:Y:S02]  /*9330*/  @P1 LDC.64 R10, c[0x0][0x9e8] ;  /* 0x00027a00ff0a1b82 */ /* 0x000e240000000a00 */
[----:B0-----:R-:W-:-:S05]  /*9340*/  @P1 IMAD.HI.U32 R6, R3, R10, RZ ;  /* 0x0000000a03061227 */ /* 0x001fca00078e00ff */
[----:B------:R-:W-:-:S07]  /*9350*/  @P1 SHF.R.U32.HI R3, RZ, R11, R6 ;  /* 0x0000000bff031219 */ /* 0x000fce0000011606 */
.L_x_861:
[----:B------:R-:W-:-:S05]  /*9360*/  IMAD R3, R3, R8, RZ ;  /* 0x0000000803037224 */ /* 0x000fca00078e02ff */
[----:B------:R-:W-:-:S07]  /*9370*/  VIMNMX R4, R4, R3, !PT ;  /* 0x0000000304047248 */ /* 0x000fce0007fe0100 */
.L_x_859:
[----:B------:R-:W-:-:S05]  /*9380*/  VIADD R4, R4, 0x7f ;  /* 0x0000007f04047836 */ /* 0x000fca0000000000 */
[----:B------:R-:W-:-:S04]  /*9390*/  SHF.R.S32.HI R3, RZ, 0x1f, R4 ;  /* 0x0000001fff037819 */ /* 0x000fc80000011404 */
[----:B------:R-:W-:-:S04]  /*93a0*/  LEA.HI R3, R3, R4, RZ, 0x7 ;  /* 0x0000000403037211 */ /* 0x000fc800078f38ff */
[----:B------:R-:W-:-:S04]  /*93b0*/  SHF.R.S32.HI R3, RZ, 0x7, R3 ;  /* 0x00000007ff037819 */ /* 0x000fc80000011403 */
[----:B------:R-:W-:-:S04]  /*93c0*/  VIMNMX R4, R3, UR37, !PT ;  /* 0x0000002503047c48 */ /* 0x000fc8000ffe0100 */
[----:B------:R-:W-:-:S13]  /*93d0*/  ISETP.GE.AND P1, PT, R7, R4, PT ;  /* 0x000000040700720c */ /* 0x000fda0003f26270 */
[----:B------:R-:W-:Y:S05]  /*93e0*/  @!P1 BRA `(.L_x_862) ;  /* 0x0000002800489947 */ /* 0x000fea0003800000 */
[----:B------:R-:W-:Y:S01]  /*93f0*/  IMAD.MOV.U32 R6, RZ, RZ, R77 ;  /* 0x000000ffff067224 */ /* 0x000fe200078e004d */
[----:B------:R-:W-:Y:S01]  /*9400*/  UMOV UR28, UR47 ;  /* 0x0000002f001c7c82 */ /* 0x000fe20008000000 */
[----:B------:R-:W-:Y:S01]  /*9410*/  IMAD.MOV.U32 R3, RZ, RZ, R76 ;  /* 0x000000ffff037224 */ /* 0x000fe200078e004c */
[----:B------:R-:W-:Y:S01]  /*9420*/  UMOV UR35, UR46 ;  /* 0x0000002e00237c82 */ /* 0x000fe20008000000 */
[----:B------:R-:W-:Y:S01]  /*9430*/  IMAD.MOV.U32 R5, RZ, RZ, R7 ;  /* 0x000000ffff057224 */ /* 0x000fe200078e0007 */
[----:B------:R-:W-:Y:S01]  /*9440*/  ULDC UR34, c[0x0][0x9d8] ;  /* 0x0002760000227ab9 */ /* 0x000fe20000000800 */
[----:B------:R-:W-:-:S05]  /*9450*/  ULDC UR33, c[0x0][0x988] ;  /* 0x0002620000217ab9 */ /* 0x000fca0000000800 */
.L_x_873:
[----:B------:R-:W-:Y:S01]  /*9460*/  ISETP.NE.AND P2, PT, RZ, UR43, PT ;  /* 0x0000002bff007c0c */ /* 0x000fe2000bf45270 */
[----:B------:R-:W-:-:S04]  /*9470*/  UISETP.NE.AND UP0, UPT, UR35, 0x1, UPT ;  /* 0x000000012300788c */ /* 0x000fc8000bf05270 */
[----:B------:R-:W-:-:S04]  /*9480*/  USEL UR47, URZ, 0x1, UP0 ;  /* 0x000000013f2f7887 */ /* 0x000fc80008000000 */
[----:B------:R-:W-:-:S04]  /*9490*/  ULOP3.LUT UR47, UR28, UR47, URZ, 0x3c, !UPT ;  /* 0x0000002f1c2f7292 */ /* 0x000fc8000f8e3c3f */
[----:B------:R-:W-:Y:S08]  /*94a0*/  @P2 BRA `(.L_x_863) ;  /* 0x0000000000382947 */ /* 0x000ff00003800000 */
[----:B------:R-:W-:Y:S05]  /*94b0*/  @!P0 BRA `(.L_x_864) ;  /* 0x0000000000048947 */ /* 0x000fea0003800000 */
[----:B------:R-:W-:Y:S01]  /*94c0*/  BPT.TRAP 0x1 ;  /* 0x000000040000795c */ /* 0x000fe20000300000 */
.L_x_864:
        /* <DEDUP_REMOVED lines=9> */
.L_x_865:
[----:B-1----:R-:W-:Y:S05]  /*9560*/  @P1 BRA `(.L_x_863) ;  /* 0x0000000000081947 */ /* 0x002fea0003800000 */
[----:B------:R-:W1:Y:S02]  /*9570*/  SYNCS.PHASECHK.TRANS64.TRYWAIT P1, [UR6+0x2d830], R7 ;  /* 0x02d83007ff0075a7 */ /* 0x000e640008020146 */
[----:B-1----:R-:W-:Y:S05]  /*9580*/  @!P1 BRA `(.L_x_866) ;  /* 0x000000c800bc9947 */ /* 0x002fea0003800000 */
.L_x_863:
        /* <DEDUP_REMOVED lines=40> */
.L_x_868:
[----:B------:R-:W-:Y:S01]  /*9810*/  ULEA UR6, UR35, UR40, 0x3 ;  /* 0x0000002823067291 */ /* 0x000fe2000f8e183f */
[----:B------:R-:W-:-:S05]  /*9820*/  IMAD.U32 R7, RZ, RZ, UR28 ;  /* 0x0000001cff077e24 */ /* 0x000fca000f8e00ff */
[----:B------:R-:W-:-:S04]  /*9830*/  SHF.L.U32 R7, R7, 0x1f, RZ ;  /* 0x0000001f07077819 */ /* 0x000fc800000006ff */
[----:B------:R0:W1:Y:S01]  /*9840*/  SYNCS.PHASECHK.TRANS64.TRYWAIT P1, [UR6+0x2d850], R7 ;  /* 0x02d85007ff0075a7 */ /* 0x0000620008020146 */
[----:B------:R-:W-:Y:S05]  /*9850*/  @!P0 BRA `(.L_x_869) ;  /* 0x0000000000048947 */ /* 0x000fea0003800000 */
[----:B------:R-:W-:Y:S01]  /*9860*/  BPT.TRAP 0x1 ;  /* 0x000000040000795c */ /* 0x000fe20000300000 */
.L_x_869:
[----:B-1----:R-:W-:Y:S05]  /*9870*/  @P1 BRA `(.L_x_867) ;  /* 0x0000000000081947 */ /* 0x002fea0003800000 */
[----:B------:R-:W1:Y:S02]  /*9880*/  SYNCS.PHASECHK.TRANS64.TRYWAIT P1, [UR6+0x2d850], R7 ;  /* 0x02d85007ff0075a7 */ /* 0x000e640008020146 */
[----:B-1----:R-:W-:Y:S05]  /*9890*/  @!P1 BRA `(.L_x_870) ;  /* 0x000000c800109947 */ /* 0x002fea0003800000 */
.L_x_867:
        /* <DEDUP_REMOVED lines=70> */
.L_x_871:
        /* <DEDUP_REMOVED lines=193> */
[----:B-1----:R-:W-:Y:S02]  /*a910*/  FMNMX.FTZ R79, R75, R80, !PT ;  /* 0x000000504b4f7209 */ /* 0x002fe40007810000 */
[----:B--2---:R-:W-:-:S05]  /*a920*/  FMNMX.FTZ R80, R74, R77, !PT ;  /* 0x0000004d4a507209 */ /* 0x004fca0007810000 */
[----:B------:R-:W1:Y:S01]  /*a930*/  SHFL.BFLY PT, R77, R80, 0x2, 0x1f ;  /* 0x0c401f00504d7f89 */ /* 0x000e6200000e0000 */
        /* <DEDUP_REMOVED lines=43> */
[C---:B------:R-:W-:Y:S01]  /*abf0*/  FADD.FTZ R3, -R77.reuse, R6 ;  /* 0x000000064d037221 */ /* 0x040fe20000010100 */
[----:B------:R-:W-:Y:S01]  /*ac00*/  FMUL.FTZ R79, R77, UR33 ;  /* 0x000000214d4f7c20 */ /* 0x000fe20008410000 */
[----:B------:R0:W-:Y:S02]  /*ac10*/  MUFU.EX2 R6, R83 ;  /* 0x0000005300067308 */ /* 0x0001e40000000800 */
[----:B------:R-:W-:Y:S01]  /*ac20*/  FMUL.FTZ R3, R3, UR33 ;  /* 0x0000002103037c20 */ /* 0x000fe20008410000 */
[--C-:B------:R-:W-:Y:S01]  /*ac30*/  FFMA.FTZ R9, R9, UR33, -R79.reuse ;  /* 0x0000002109097c23 */ /* 0x100fe2000801084f */
[--C-:B------:R-:W-:Y:S01]  /*ac40*/  FFMA.FTZ R10, R10, UR33, -R79.reuse ;  /* 0x000000210a0a7c23 */ /* 0x100fe2000801084f */
[--C-:B------:R-:W-:Y:S01]  /*ac50*/  FFMA.FTZ R13, R13, UR33, -R79.reuse ;  /* 0x000000210d0d7c23 */ /* 0x100fe2000801084f */
[--C-:B------:R-:W-:Y:S01]  /*ac60*/  FFMA.FTZ R87, R14, UR33, -R79.reuse ;  /* 0x000000210e577c23 */ /* 0x100fe2000801084f */
[--C-:B------:R-:W-:Y:S01]  /*ac70*/  FFMA.FTZ R14, R21, UR33, -R79.reuse ;  /* 0x00000021150e7c23 */ /* 0x100fe2000801084f */
[----:B------:R-:W1:Y:S01]  /*ac80*/  MUFU.EX2 R7, R7 ;  /* 0x0000000700077308 */ /* 0x000e620000000800 */
        /* <DEDUP_REMOVED lines=11> */
[--C-:B0-----:R-:W-:Y:S01]  /*ad40*/  FFMA.FTZ R83, R40, UR33, -R79.reuse ;  /* 0x0000002128537c23 */ /* 0x101fe2000801084f */
[--C-:B------:R-:W-:Y:S01]  /*ad50*/  FFMA.FTZ R82, R44, UR33, -R79.reuse ;  /* 0x000000212c527c23 */ /* 0x100fe2000801084f */
[--C-:B------:R-:W-:Y:S01]  /*ad60*/  FFMA.FTZ R81, R48, UR33, -R79.reuse ;  /* 0x0000002130517c23 */ /* 0x100fe2000801084f */
[----:B------:R-:W-:Y:S01]  /*ad70*/  FFMA.FTZ R36, R51, UR33, -R79 ;  /* 0x0000002133247c23 */ /* 0x000fe2000801084f */
[----:B------:R-:W0:Y:S01]  /*ad80*/  MUFU.EX2 R9, R9 ;  /* 0x0000000900097308 */ /* 0x000e220000000800 */
        /* <DEDUP_REMOVED lines=8> */
[----:B------:R-:W-:-:S07]  /*ae10*/  FFMA.FTZ R60, R78, UR33, -R79 ;  /* 0x000000214e3c7c23 */ /* 0x000fce000801084f */
[----:B------:R-:W2:Y:S01]  /*ae20*/  MUFU.EX2 R10, R10 ;  /* 0x0000000a000a7308 */ /* 0x000ea20000000800 */
[----:B0-----:R-:W-:-:S07]  /*ae30*/  FFMA.FTZ R43, R3, R0, R9 ;  /* 0x00000000032b7223 */ /* 0x001fce0000010009 */
        /* <DEDUP_REMOVED lines=10> */
[--C-:B------:R-:W-:Y:S01]  /*aee0*/  FFMA.FTZ R39, R55, UR33, -R79.reuse ;  /* 0x0000002137277c23 */ /* 0x100fe2000801084f */
[--C-:B------:R-:W-:Y:S01]  /*aef0*/  FFMA.FTZ R55, R56, UR33, -R79.reuse ;  /* 0x0000002138377c23 */ /* 0x100fe2000801084f */
[----:B------:R-:W-:-:S04]  /*af00*/  FFMA.FTZ R56, R72, UR33, -R79 ;  /* 0x0000002148387c23 */ /* 0x000fc8000801084f */
        /* <DEDUP_REMOVED lines=112> */
[----:B0-----:R-:W-:Y:S01]  /*b610*/  FADD.FTZ R67, R59, R2 ;  /* 0x000000023b437221 */ /* 0x001fe20000010000 */
[----:B-1----:R-:W-:-:S03]  /*b620*/  FADD.FTZ R2, R74, R63 ;  /* 0x0000003f4a027221 */ /* 0x002fc60000010000 */
[----:B--2---:R-:W-:Y:S01]  /*b630*/  FADD.FTZ R0, R60, R67 ;  /* 0x000000433c007221 */ /* 0x004fe20000010000 */
[----:B------:R-:W-:Y:S06]  /*b640*/  @!P0 BRA `(.L_x_872) ;  /* 0x0000000000048947 */ /* 0x000fec0003800000 */
[----:B------:R-:W-:Y:S01]  /*b650*/  BPT.TRAP 0x1 ;  /* 0x000000040000795c */ /* 0x000fe20000300000 */
.L_x_872:
        /* <DEDUP_REMOVED lines=16> */
[-C--:B------:R-:W-:Y:S01]  /*b760*/  FMUL.FTZ R93, R93, R6.reuse ;  /* 0x000000065d5d7220 */ /* 0x080fe20000410000 */
        /* <DEDUP_REMOVED lines=9> */
[-C--:B------:R-:W-:Y:S01]  /*b800*/  FMUL.FTZ R97, R97, R6.reuse ;  /* 0x0000000661617220 */ /* 0x080fe20000410000 */
[----:B------:R-:W-:Y:S01]  /*b810*/  F2FP.BF16.F32.PACK_AB R28, R38, R37 ;  /* 0x00000025261c723e */ /* 0x000fe200000010ff */
[----:B------:R2:W-:Y:S01]  /*b820*/  STSM.16.M88.4 [R22], R24 ;  /* 0x0000001816007844 */ /* 0x0005e20000000200 */
[----:B------:R-:W-:Y:S01]  /*b830*/  F2FP.BF16.F32.PACK_AB R30, R42, R41 ;  /* 0x000000292a1e723e */ /* 0x000fe200000010ff */
[----:B------:R-:W-:Y:S01]  /*b840*/  FMUL.FTZ R100, R100, R6 ;  /* 0x0000000664647220 */ /* 0x000fe20000410000 */
[----:B------:R-:W-:Y:S01]  /*b850*/  F2FP.BF16.F32.PACK_AB R31, R82, R32 ;  /* 0x00000020521f723e */ /* 0x000fe200000010ff */
[-C--:B------:R-:W-:Y:S01]  /*b860*/  FMUL.FTZ R101, R101, R6.reuse ;  /* 0x0000000665657220 */ /* 0x080fe20000410000 */
        /* <DEDUP_REMOVED lines=8> */
[----:B0-----:R-:W-:Y:S01]  /*b8f0*/  F2FP.BF16.F32.PACK_AB R8, R54, R53 ;  /* 0x000000353608723e */ /* 0x001fe200000010ff */
[-C--:B------:R-:W-:Y:S01]  /*b900*/  FMUL.FTZ R109, R109, R6.reuse ;  /* 0x000000066d6d7220 */ /* 0x080fe20000410000 */
[----:B------:R-:W-:Y:S01]  /*b910*/  F2FP.BF16.F32.PACK_AB R9, R55, R39 ;  /* 0x000000273709723e */ /* 0x000fe200000010ff */
[----:B------:R3:W-:Y:S01]  /*b920*/  STSM.16.M88.4 [R17+0x27800], R32 ;  /* 0x0278002011007844 */ /* 0x0007e20000000200 */
[----:B------:R-:W-:Y:S01]  /*b930*/  F2FP.BF16.F32.PACK_AB R10, R58, R57 ;  /* 0x000000393a0a723e */ /* 0x000fe200000010ff */
[----:B------:R-:W-:Y:S01]  /*b940*/  FMUL.FTZ R112, R112, R6 ;  /* 0x0000000670707220 */ /* 0x000fe20000410000 */
[----:B------:R-:W-:Y:S01]  /*b950*/  F2FP.BF16.F32.PACK_AB R11, R52, R40 ;  /* 0x00000028340b723e */ /* 0x000fe200000010ff */
[-C--:B------:R-:W-:Y:S01]  /*b960*/  FMUL.FTZ R113, R113, R6.reuse ;  /* 0x0000000671717220 */ /* 0x080fe20000410000 */
[----:B-1----:R-:W-:Y:S01]  /*b970*/  F2FP.BF16.F32.PACK_AB R12, R62, R61 ;  /* 0x0000003d3e0c723e */ /* 0x002fe200000010ff */
[-C--:B------:R-:W-:Y:S01]  /*b980*/  FMUL.FTZ R116, R116, R6.reuse ;  /* 0x0000000674747220 */ /* 0x080fe20000410000 */
[----:B------:R-:W-:Y:S01]  /*b990*/  F2FP.BF16.F32.PACK_AB R13, R51, R43 ;  /* 0x0000002b330d723e */ /* 0x000fe200000010ff */
[----:B------:R3:W-:Y:S01]  /*b9a0*/  STSM.16.M88.4 [R136], R8 ;  /* 0x0000000888007844 */ /* 0x0007e20000000200 */
[----:B------:R-:W-:Y:S01]  /*b9b0*/  F2FP.BF16.F32.PACK_AB R14, R66, R65 ;  /* 0x00000041420e723e */ /* 0x000fe200000010ff */
[----:B------:R-:W-:Y:S01]  /*b9c0*/  FMUL.FTZ R117, R117, R6 ;  /* 0x0000000675757220 */ /* 0x000fe20000410000 */
[----:B------:R-:W-:Y:S01]  /*b9d0*/  F2FP.BF16.F32.PACK_AB R15, R48, R44 ;  /* 0x0000002c300f723e */ /* 0x000fe200000010ff */
[-C--:B------:R-:W-:Y:S01]  /*b9e0*/  FMUL.FTZ R120, R120, R6.reuse ;  /* 0x0000000678787220 */ /* 0x080fe20000410000 */
[----:B--2---:R-:W-:Y:S01]  /*b9f0*/  F2FP.BF16.F32.PACK_AB R24, R70, R69 ;  /* 0x000000454618723e */ /* 0x004fe200000010ff */
[-C--:B------:R-:W-:Y:S01]  /*ba00*/  FMUL.FTZ R121, R121, R6.reuse ;  /* 0x0000000679797220 */ /* 0x080fe20000410000 */
[----:B------:R-:W-:Y:S01]  /*ba10*/  F2FP.BF16.F32.PACK_AB R25, R56, R47 ;  /* 0x0000002f3819723e */ /* 0x000fe200000010ff */
[----:B------:R3:W-:Y:S01]  /*ba20*/  STSM.16.M88.4 [R22+0x6000], R12 ;  /* 0x0060000c16007844 */ /* 0x0007e20000000200 */
[----:B------:R-:W-:Y:S01]  /*ba30*/  F2FP.BF16.F32.PACK_AB R26, R74, R73 ;  /* 0x000000494a1a723e */ /* 0x000fe200000010ff */
[-C--:B------:R-:W-:Y:S01]  /*ba40*/  FMUL.FTZ R124, R124, R6.reuse ;  /* 0x000000067c7c7220 */ /* 0x080fe20000410000 */
[----:B------:R-:W-:Y:S01]  /*ba50*/  F2FP.BF16.F32.PACK_AB R27, R60, R59 ;  /* 0x0000003b3c1b723e */ /* 0x000fe200000010ff */
[----:B------:R-:W-:Y:S01]  /*ba60*/  FMUL.FTZ R125, R125, R6 ;  /* 0x000000067d7d7220 */ /* 0x000fe20000410000 */
[----:B------:R-:W-:Y:S01]  /*ba70*/  ISETP.GT.AND P1, PT, R5, R4, PT ;  /* 0x000000040500720c */ /* 0x000fe20003f24270 */
        /* <DEDUP_REMOVED lines=37> */
[----:B------:R-:W-:Y:S01]  /*bcd0*/  IMAD.MOV.U32 R3, RZ, RZ, R76 ;  /* 0x000000ffff037224 */ /* 0x000fe200078e004c */
[----:B0-----:R-:W-:Y:S01]  /*bce0*/  NOP ;  /* 0x0000000000007918 */ /* 0x001fe20000000000 */
[----:B---3--:R-:W-:Y:S05]  /*bcf0*/  @P1 BRA `(.L_x_873) ;  /* 0xffffffd400d81947 */ /* 0x008fea000383ffff */
[----:B------:R-:W-:-:S07]  /*bd00*/  IMAD.MOV.U32 R7, RZ, RZ, R5 ;  /* 0x000000ffff077224 */ /* 0x000fce00078e0005 */
.L_x_862:
[----:B------:R-:W-:-:S13]  /*bd10*/  ISETP.GE.AND P1, PT, R7, UR37, PT ;  /* 0x0000002507007c0c */ /* 0x000fda000bf26270 */
[----:B------:R-:W-:Y:S05]  /*bd20*/  @!P1 BRA `(.L_x_874) ;  /* 0x00000038009c9947 */ /* 0x000fea0003800000 */
[----:B------:R-:W-:Y:S01]  /*bd30*/  IMAD.MOV.U32 R4, RZ, RZ, R77 ;  /* 0x000000ffff047224 */ /* 0x000fe200078e004d */
[----:B------:R-:W-:Y:S01]  /*bd40*/  UMOV UR28, UR47 ;  /* 0x0000002f001c7c82 */ /* 0x000fe20008000000 */
[----:B------:R-:W-:Y:S01]  /*bd50*/  IMAD.MOV.U32 R3, RZ, RZ, R76 ;  /* 0x000000ffff037224 */ /* 0x000fe200078e004c */
[----:B------:R-:W-:Y:S01]  /*bd60*/  UMOV UR57, UR46 ;  /* 0x0000002e00397c82 */ /* 0x000fe20008000000 */
[----:B------:R-:W-:Y:S01]  /*bd70*/  ULDC UR34, c[0x0][0x9e4] ;  /* 0x0002790000227ab9 */ /* 0x000fe20000000800 */
[----:B------:R-:W-:Y:S01]  /*bd80*/  ULDC UR55, c[0x0][0x9dc] ;  /* 0x0002770000377ab9 */ /* 0x000fe20000000800 */
[----:B------:R-:W-:Y:S01]  /*bd90*/  ULDC UR54, c[0x0][0x288] ;  /* 0x0000a20000367ab9 */ /* 0x000fe20000000800 */
[----:B------:R-:W-:Y:S01]  /*bda0*/  ULDC UR56, c[0x0][0x9d8] ;  /* 0x0002760000387ab9 */ /* 0x000fe20000000800 */
[----:B------:R-:W-:Y:S01]  /*bdb0*/  ULDC UR33, c[0x0][0x988] ;  /* 0x0002620000217ab9 */ /* 0x000fe20000000800 */
[----:B------:R-:W-:-:S05]  /*bdc0*/  ULDC UR35, c[0x0][0x9e0] ;  /* 0x0002780000237ab9 */ /* 0x000fca0000000800 */
.L_x_893:
[----:B------:R-:W-:Y:S01]  /*bdd0*/  ISETP.NE.AND P2, PT, RZ, UR43, PT ;  /* 0x0000002bff007c0c */ /* 0x000fe2000bf45270 */
[----:B------:R-:W-:-:S04]  /*bde0*/  UISETP.NE.AND UP0, UPT, UR57, 0x1, UPT ;  /* 0x000000013900788c */ /* 0x000fc8000bf05270 */
[----:B------:R-:W-:-:S04]  /*bdf0*/  USEL UR47, URZ, 0x1, UP0 ;  /* 0x000000013f2f7887 */ /* 0x000fc80008000000 */
[----:B------:R-:W-:-:S04]  /*be00*/  ULOP3.LUT UR47, UR28, UR47, URZ, 0x3c, !UPT ;  /* 0x0000002f1c2f7292 */ /* 0x000fc8000f8e3c3f */
[----:B------:R-:W-:Y:S08]  /*be10*/  @P2 BRA `(.L_x_875) ;  /* 0x0000000000382947 */ /* 0x000ff00003800000 */
[----:B------:R-:W-:Y:S05]  /*be20*/  @!P0 BRA `(.L_x_876) ;  /* 0x0000000000048947 */ /* 0x000fea0003800000 */
[----:B------:R-:W-:Y:S01]  /*be30*/  BPT.TRAP 0x1 ;  /* 0x000000040000795c */ /* 0x000fe20000300000 */
.L_x_876:
        /* <DEDUP_REMOVED lines=9> */
.L_x_877:
[----:B-1----:R-:W-:Y:S05]  /*bed0*/  @P1 BRA `(.L_x_875) ;  /* 0x0000000000081947 */ /* 0x002fea0003800000 */
[----:B------:R-:W1:Y:S02]  /*bee0*/  SYNCS.PHASECHK.TRANS64.TRYWAIT P1, [UR6+0x2d830], R5 ;  /* 0x02d83005ff0075a7 */ /* 0x000e640008020146 */
[----:B-1----:R-:W-:Y:S05]  /*bef0*/  @!P1 BRA `(.L_x_878) ;  /* 0x000000a000909947 */ /* 0x002fea0003800000 */
.L_x_875:
        /* <DEDUP_REMOVED lines=40> */
.L_x_880:
[----:B------:R-:W-:Y:S01]  /*c180*/  ULEA UR6, UR57, UR40, 0x3 ;  /* 0x0000002839067291 */ /* 0x000fe2000f8e183f */
[----:B------:R-:W-:-:S05]  /*c190*/  IMAD.U32 R5, RZ, RZ, UR28 ;  /* 0x0000001cff057e24 */ /* 0x000fca000f8e00ff */
[----:B------:R-:W-:-:S04]  /*c1a0*/  SHF.L.U32 R5, R5, 0x1f, RZ ;  /* 0x0000001f05057819 */ /* 0x000fc800000006ff */
[----:B------:R0:W1:Y:S01]  /*c1b0*/  SYNCS.PHASECHK.TRANS64.TRYWAIT P1, [UR6+0x2d850], R5 ;  /* 0x02d85005ff0075a7 */ /* 0x0000620008020146 */
[----:B------:R-:W-:Y:S05]  /*c1c0*/  @!P0 BRA `(.L_x_881) ;  /* 0x0000000000048947 */ /* 0x000fea0003800000 */
[----:B------:R-:W-:Y:S01]  /*c1d0*/  BPT.TRAP 0x1 ;  /* 0x000000040000795c */ /* 0x000fe20000300000 */
.L_x_881:
[----:B-1----:R-:W-:Y:S05]  /*c1e0*/  @P1 BRA `(.L_x_879) ;  /* 0x0000000000081947 */ /* 0x002fea0003800000 */
[----:B------:R-:W1:Y:S02]  /*c1f0*/  SYNCS.PHASECHK.TRANS64.TRYWAIT P1, [UR6+0x2d850], R5 ;  /* 0x02d85005ff0075a7 */ /* 0x000e640008020146 */
[----:B-1----:R-:W-:Y:S05]  /*c200*/  @!P1 BRA `(.L_x_882) ;  /* 0x0000009c00e49947 */ /* 0x002fea0003800000 */
.L_x_879:
        /* <DEDUP_REMOVED lines=70> */
.L_x_883:
        /* <DEDUP_REMOVED lines=9> */
[----:B------:R-:W-:Y:S01]  /*c700*/  FMUL.FTZ R56, R65, UR56 ;  /* 0x0000003841387c20 */ /* 0x000fe20008410000 */
[----:B------:R-:W-:-:S02]  /*c710*/  VIADD R52, R137, UR39 ;  /* 0x0000002789347c36 */ /* 0x000fc40008000000 */
[----:B------:R-:W-:Y:S01]  /*c720*/  FMUL.FTZ R12, R29, UR56 ;  /* 0x000000381d0c7c20 */ /* 0x000fe20008410000 */
[----:B------:R-:W-:Y:S01]  /*c730*/  FMUL.FTZ R65, R75, UR56 ;  /* 0x000000384b417c20 */ /* 0x000fe20008410000 */
[----:B------:R-:W-:Y:S01]  /*c740*/  FMUL.FTZ R9, R27, UR56 ;  /* 0x000000381b097c20 */ /* 0x000fe20008410000 */
[----:B------:R-:W-:Y:S01]  /*c750*/  FMUL.FTZ R29, R42, UR56 ;  /* 0x000000382a1d7c20 */ /* 0x000fe20008410000 */
[----:B------:R-:W-:Y:S01]  /*c760*/  @UP1 ULDC UR7, c[0x0][0x44c] ;  /* 0x0001130000071ab9 */ /* 0x000fe20000000800 */
[----:B------:R-:W1:Y:S01]  /*c770*/  LDC R75, c[0x0][0x2f0] ;  /* 0x0000bc00ff4b7b82 */ /* 0x000e620000000800 */
[----:B------:R-:W-:Y:S01]  /*c780*/  FMUL.FTZ R27, R39, UR56 ;  /* 0x00000038271b7c20 */ /* 0x000fe20008410000 */
[----:B------:R-:W-:Y:S01]  /*c790*/  FMUL.FTZ R42, R53, UR56 ;  /* 0x00000038352a7c20 */ /* 0x000fe20008410000 */
[----:B------:R-:W-:Y:S01]  /*c7a0*/  FMUL.FTZ R39, R51, UR56 ;  /* 0x0000003833277c20 */ /* 0x000fe20008410000 */
[----:B------:R-:W-:-:S04]  /*c7b0*/  @P1 IMAD.HI.U32 R53, R52, UR7, RZ ;  /* 0x0000000734351c27 */ /* 0x000fc8000f8e00ff */
[----:B------:R-:W-:Y:S01]  /*c7c0*/  FMUL.FTZ R51, R63, UR56 ;  /* 0x000000383f337c20 */ /* 0x000fe20008410000 */
[----:B------:R-:W-:Y:S01]  /*c7d0*/  FMUL.FTZ R63, R74, UR56 ;  /* 0x000000384a3f7c20 */ /* 0x000fe20008410000 */
[----:B------:R-:W-:Y:S01]  /*c7e0*/  FMUL.FTZ R13, R31, UR56 ;  /* 0x000000381f0d7c20 */ /* 0x000fe20008410000 */
[----:B------:R-:W-:Y:S01]  /*c7f0*/  FMUL.FTZ R74, R84, UR56 ;  /* 0x00000038544a7c20 */ /* 0x000fe20008410000 */
[----:B------:R-:W-:Y:S01]  /*c800*/  @UP1 ULDC UR7, c[0x0][0x450] ;  /* 0x0001140000071ab9 */ /* 0x000fe20000000800 */
[----:B------:R-:W-:Y:S01]  /*c810*/  FMUL.FTZ R31, R43, UR56 ;  /* 0x000000382b1f7c20 */ /* 0x000fe20008410000 */
[----:B------:R-:W-:Y:S02]  /*c820*/  IMAD.MOV.U32 R84, RZ, RZ, R52 ;  /* 0x000000ffff547224 */ /* 0x000fe400078e0034 */
[----:B------:R-:W-:Y:S01]  /*c830*/  FMUL.FTZ R43, R55, UR56 ;  /* 0x00000038372b7c20 */ /* 0x000fe20008410000 */
[----:B------:R-:W-:Y:S01]  /*c840*/  @P2 SHF.R.U32.HI R84, RZ, UR7, R53 ;  /* 0x00000007ff542c19 */ /* 0x000fe20008011635 */
[----:B------:R-:W-:Y:S01]  /*c850*/  FMUL.FTZ R55, R66, UR56 ;  /* 0x0000003842377c20 */ /* 0x000fe20008410000 */
[----:B------:R-:W-:Y:S01]  /*c860*/  ULEA UR6, UR46, UR40, 0x3 ;  /* 0x000000282e067291 */ /* 0x000fe2000f8e183f */
[----:B------:R-:W-:Y:S01]  /*c870*/  FMUL.FTZ R66, R76, UR56 ;  /* 0x000000384c427c20 */ /* 0x000fe20008410000 */
[----:B------:R-:W-:-:S02]  /*c880*/  IMAD.SHL.U32 R76, R7, 0x80, RZ ;  /* 0x00000080074c7824 */ /* 0x000fc400078e00ff */
[----:B0-----:R-:W-:Y:S01]  /*c890*/  FMUL.FTZ R5, R24, UR56 ;  /* 0x0000003818057c20 */ /* 0x001fe20008410000 */
[----:B------:R-:W-:Y:S01]  /*c8a0*/  UIADD3 UR6, UR6, 0x2d840, URZ ;  /* 0x0002d84006067890 */ /* 0x000fe2000fffe03f */
[----:B------:R-:W0:Y:S01]  /*c8b0*/  SHFL.IDX PT, R152, R84, RZ, 0x1c1f ;  /* 0x001c1fff54987589 */ /* 0x000e2200000e0000 */
        /* <DEDUP_REMOVED lines=46> */
[----:B------:R-:W2:Y:S01]  /*cba0*/  MUFU.TANH R5, R5 ;  /* 0x0000000500057308 */ /* 0x000ea20000002400 */
[----:B------:R-:W-:Y:S01]  /*cbb0*/  SYNCS.ARRIVE.TRANS64.RED.A1T0 RZ, [UR6], RZ ;  /* 0x000000ffffff79a7 */ /* 0x000fe20008100406 */
[----:B-1----:R-:W-:Y:S01]  /*cbc0*/  IMAD R52, R75, UR44, R52 ;  /* 0x0000002c4b347c24 */ /* 0x002fe2000f8e0234 */
[----:B------:R-:W-:-:S03]  /*cbd0*/  ULOP3.LUT UR6, URZ, UR55, URZ, 0x33, !UPT ;  /* 0x000000373f067292 */ /* 0x000fc6000f8e333f */
[----:B------:R-:W-:Y:S02]  /*cbe0*/  VIADD R52, R52, -UR54 ;  /* 0x8000003634347c36 */ /* 0x000fe40008000000 */
[----:B------:R-:W1:Y:S02]  /*cbf0*/  MUFU.TANH R8, R8 ;  /* 0x0000000800087308 */ /* 0x000e640000002400 */
[C---:B------:R-:W-:Y:S02]  /*cc00*/  VIADD R83, R52.reuse, UR35 ;  /* 0x0000002334537c36 */ /* 0x040fe40008000000 */
[----:B------:R-:W-:Y:S02]  /*cc10*/  VIADD R82, R52, UR6 ;  /* 0x0000000634527c36 */ /* 0x000fe40008000000 */
[----:B0-----:R-:W-:Y:S02]  /*cc20*/  IMAD.IADD R81, R83, 0x1, R152 ;  /* 0x0000000153517824 */ /* 0x001fe400078e0298 */
[----:B------:R-:W0:Y:S01]  /*cc30*/  MUFU.TANH R6, R6 ;  /* 0x0000000600067308 */ /* 0x000e220000002400 */
        /* <DEDUP_REMOVED lines=65> */
[----:B------:R-:W-:-:S05]  /*d050*/  VIADD R85, R52, -UR54 ;  /* 0x8000003634557c36 */ /* 0x000fca0008000000 */
        /* <DEDUP_REMOVED lines=10> */
.L_x_886:
[----:B------:R-:W-:-:S05]  /*d100*/  IMAD.U32 R86, RZ, RZ, UR34 ;  /* 0x00000022ff567e24 */ /* 0x000fca000f8e00ff */
[----:B------:R-:W-:-:S13]  /*d110*/  ISETP.NE.AND P1, PT, R86, 0x1, PT ;  /* 0x000000015600780c */ /* 0x000fda0003f25270 */
[----:B------:R-:W1:Y:S02]  /*d120*/  @P1 LDC.64 R52, c[0x0][0x9e8] ;  /* 0x00027a00ff341b82 */ /* 0x000e640000000a00 */
[----:B-1----:R-:W-:-:S05]  /*d130*/  @P1 IMAD.HI.U32 R52, R85, R52, RZ ;  /* 0x0000003455341227 */ /* 0x002fca00078e00ff */
[----:B------:R-:W-:-:S07]  /*d140*/  @P1 SHF.R.U32.HI R85, RZ, R53, R52 ;  /* 0x00000035ff551219 */ /* 0x000fce0000011634 */
.L_x_887:
[----:B------:R-:W-:Y:S05]  /*d150*/  BSYNC B0 ;  /* 0x0000000000007941 */ /* 0x000fea0003800000 */
.L_x_885:
[----:B------:R-:W-:-:S04]  /*d160*/  IMAD R85, R85, R86, -R76 ;  /* 0x0000005655557224 */ /* 0x000fc800078e0a4c */
[----:B------:R-:W-:-:S05]  /*d170*/  IMAD R85, R16, -0x2, R85 ;  /* 0xfffffffe10557824 */ /* 0x000fca00078e0255 */
[----:B------:R-:W-:Y:S02]  /*d180*/  VIADDMNMX R81, R85, R86, R81, PT ;  /* 0x0000005655517246 */ /* 0x000fe40003800151 */
[----:B------:R-:W-:-:S07]  /*d190*/  VIMNMX R80, R80, R85, !PT ;  /* 0x0000005550507248 */ /* 0x000fce0007fe0100 */
.L_x_884:
        /* <DEDUP_REMOVED lines=12> */
[----:B------:R-:W-:-:S02]  /*d260*/  FSEL R5, R5, -INF , !P6 ;  /* 0xff80000005057808 */ /* 0x000fc40007000000 */
[----:B------:R-:W-:Y:S01]  /*d270*/  FSEL R8, R8, -INF , !P2 ;  /* 0xff80000008087808 */ /* 0x000fe20005000000 */
[--C-:B-1----:R-:W-:Y:S01]  /*d280*/  IMAD.IADD R83, R83, 0x1, R52.reuse ;  /* 0x0000000153537824 */ /* 0x102fe200078e0234 */
[----:B------:R-:W-:Y:S01]  /*d290*/  ISETP.GT.AND P5, PT, R80, 0x9, P1 ;  /* 0x000000095000780c */ /* 0x000fe20000fa4270 */
[----:B------:R-:W-:Y:S01]  /*d2a0*/  IMAD.IADD R82, R82, 0x1, R52 ;  /* 0x0000000152527824 */ /* 0x000fe200078e0234 */
[C---:B------:R-:W-:Y:S02]  /*d2b0*/  ISETP.GT.AND P4, PT, R80.reuse, 0x10, P1 ;  /* 0x000000105000780c */ /* 0x040fe40000f84270 */
[C---:B------:R-:W-:Y:S02]  /*d2c0*/  ISETP.GT.AND P6, PT, R80.reuse, 0x11, P1 ;  /* 0x000000115000780c */ /* 0x040fe40000fc4270 */
[----:B------:R-:W-:Y:S02]  /*d2d0*/  ISETP.GT.AND P2, PT, R80, 0x18, P1 ;  /* 0x000000185000780c */ /* 0x000fe40000f44270 */
[----:B0-----:R-:W-:-:S02]  /*d2e0*/  FSEL R26, R26, -INF , !P3 ;  /* 0xff8000001a1a7808 */ /* 0x001fc40005800000 */
        /* <DEDUP_REMOVED lines=13> */
[----:B------:R-:W-:Y:S02]  /*d3c0*/  ISETP.GT.AND P2, PT, R80, 0x29, P1 ;  /* 0x000000295000780c */ /* 0x000fe40000f44270 */
        /* <DEDUP_REMOVED lines=81> */
.L_x_890:
[----:B------:R-:W-:-:S05]  /*d8e0*/  IMAD.U32 R80, RZ, RZ, UR34 ;  /* 0x00000022ff507e24 */ /* 0x000fca000f8e00ff */
[----:B------:R-:W-:-:S13]  /*d8f0*/  ISETP.NE.AND P2, PT, R80, 0x1, PT ;  /* 0x000000015000780c */ /* 0x000fda0003f45270 */
[----:B------:R-:W0:Y:S02]  /*d900*/  @P2 LDC.64 R52, c[0x0][0x9e8] ;  /* 0x00027a00ff342b82 */ /* 0x000e240000000a00 */
[----:B0-----:R-:W-:-:S05]  /*d910*/  @P2 IMAD.HI.U32 R52, R75, R52, RZ ;  /* 0x000000344b342227 */ /* 0x001fca00078e00ff */
[----:B------:R-:W-:-:S07]  /*d920*/  @P2 SHF.R.U32.HI R75, RZ, R53, R52 ;  /* 0x00000035ff4b2219 */ /* 0x000fce0000011634 */
.L_x_891:
[----:B------:R-:W-:Y:S05]  /*d930*/  BSYNC B0 ;  /* 0x0000000000007941 */ /* 0x000fea0003800000 */
.L_x_889:
[----:B------:R-:W-:-:S04]  /*d940*/  IMAD R75, R75, R80, -R76 ;  /* 0x000000504b4b7224 */ /* 0x000fc800078e0a4c */
[----:B------:R-:W-:-:S05]  /*d950*/  IMAD R75, R16, -0x2, R75 ;  /* 0xfffffffe104b7824 */ /* 0x000fca00078e024b */
[----:B------:R-:W-:Y:S02]  /*d960*/  VIADDMNMX R83, R75, R80, R83, PT ;  /* 0x000000504b537246 */ /* 0x000fe40003800153 */
[----:B------:R-:W-:-:S07]  /*d970*/  VIMNMX R82, R82, R75, !PT ;  /* 0x0000004b52527248 */ /* 0x000fce0007fe0100 */
.L_x_888:
        /* <DEDUP_REMOVED lines=13> */
[----:B------:R-:W-:Y:S02]  /*da50*/  ISETP.GT.AND P5, PT, R82, RZ, P1 ;  /* 0x000000ff5200720c */ /* 0x000fe40000fa4270 */
[----:B------:R-:W-:Y:S02]  /*da60*/  FMNMX.FTZ R53, R26, R53, !PT ;  /* 0x000000351a357209 */ /* 0x000fe40007810000 */
[----:B------:R-:W-:Y:S02]  /*da70*/  ISETP.GT.AND P2, PT, R82, 0x1, P1 ;  /* 0x000000015200780c */ /* 0x000fe40000f44270 */
[----:B------:R-:W-:Y:S02]  /*da80*/  FMNMX.FTZ R53, R28, R53, !PT ;  /* 0x000000351c357209 */ /* 0x000fe40007810000 */
[----:B------:R-:W-:-:S02]  /*da90*/  ISETP.LT.OR P5, PT, R83, 0x1, P5 ;  /* 0x000000015300780c */ /* 0x000fc40002fa1670 */
[----:B------:R-:W-:Y:S02]  /*daa0*/  FMNMX.FTZ R53, R30, R53, !PT ;  /* 0x000000351e357209 */ /* 0x000fe40007810000 */
[----:B------:R-:W-:Y:S02]  /*dab0*/  ISETP.GT.AND P3, PT, R82, 0x8, P1 ;  /* 0x000000085200780c */ /* 0x000fe40000f64270 */
        /* <DEDUP_REMOVED lines=49> */
[----:B------:R-:W-:Y:S02]  /*ddd0*/  ISETP.LT.OR P2, PT, R83, 0x31, P2 ;  /* 0x000000315300780c */ /* 0x000fe40001741670 */
[----:B------:R-:W-:Y:S02]  /*dde0*/  FSEL R35, R35, -INF , !P4 ;  /* 0xff80000023237808 */ /* 0x000fe40006000000 */
[----:B------:R-:W-:Y:S02]  /*ddf0*/  FSEL R37, R37, -INF , !P2 ;  /* 0xff80000025257808 */ /* 0x000fe40005000000 */
[----:B------:R-:W-:-:S02]  /*de00*/  ISETP.LT.OR P3, PT, R83, 0x32, P3 ;  /* 0x000000325300780c */ /* 0x000fc40001f61670 */
[C---:B------:R-:W-:Y:S02]  /*de10*/  ISETP.GT.AND P4, PT, R82.reuse, 0x39, P1 ;  /* 0x000000395200780c */ /* 0x040fe40000f84270 */
[----:B------:R-:W-:Y:S02]  /*de20*/  FSEL R39, R39, -INF , !P3 ;  /* 0xff80000027277808 */ /* 0x000fe40005800000 */
[C---:B------:R-:W-:Y:S02]  /*de30*/  ISETP.GT.AND P2, PT, R82.reuse, 0x40, P1 ;  /* 0x000000405200780c */ /* 0x040fe40000f44270 */
[----:B------:R-:W-:Y:S02]  /*de40*/  ISETP.LT.OR P4, PT, R83, 0x3a, P4 ;  /* 0x0000003a5300780c */ /* 0x000fe40002781670 */
[----:B------:R-:W-:Y:S02]  /*de50*/  ISETP.GT.AND P3, PT, R82, 0x41, P1 ;  /* 0x000000415200780c */ /* 0x000fe40000f64270 */
[----:B0-----:R-:W-:-:S02]  /*de60*/  FMNMX.FTZ R52, R53, R52, !PT ;  /* 0x0000003435347209 */ /* 0x001fc40007810000 */
[----:B------:R-:W-:Y:S02]  /*de70*/  ISETP.LT.OR P2, PT, R83, 0x41, P2 ;  /* 0x000000415300780c */ /* 0x000fe40001741670 */
        /* <DEDUP_REMOVED lines=19> */
[----:B------:R-:W-:Y:S02]  /*dfb0*/  ISETP.LT.OR P4, PT, R83, 0x5a, P4 ;  /* 0x0000005a5300780c */ /* 0x000fe40002781670 */
        /* <DEDUP_REMOVED lines=63> */
[----:B------:R-:W-:Y:S01]  /*e3b0*/  FSEL R80, R67, -INF , !P5 ;  /* 0xff80000043507808 */ /* 0x000fe20006800000 */
[--C-:B------:R-:W-:Y:S01]  /*e3c0*/  FFMA.FTZ R67, R54, UR33, -R53.reuse ;  /* 0x0000002136437c23 */ /* 0x100fe20008010835 */
[----:B------:R-:W-:Y:S01]  /*e3d0*/  FMNMX.FTZ R52, R47, R52, !PT ;  /* 0x000000342f347209 */ /* 0x000fe20007810000 */
[--C-:B------:R-:W-:Y:S01]  /*e3e0*/  FFMA.FTZ R54, R56, UR33, -R53.reuse ;  /* 0x0000002138367c23 */ /* 0x100fe20008010835 */
[----:B------:R-:W-:Y:S01]  /*e3f0*/  ISETP.LT.OR P4, PT, R83, 0x6a, P4 ;  /* 0x0000006a5300780c */ /* 0x000fe20002781670 */
        /* <DEDUP_REMOVED lines=36> */
[----:B------:R-:W-:Y:S02]  /*e640*/  FMNMX.FTZ R52, R82, R65, !PT ;  /* 0x0000004152347209 */ /* 0x000fe40007810000 */
[----:B------:R-:W-:-:S02]  /*e650*/  FSEL R70, R76, RZ, P6 ;  /* 0x000000ff4c467208 */ /* 0x000fc40003000000 */
[----:B------:R-:W-:Y:S01]  /*e660*/  FMNMX.FTZ R65, R79, R52, !PT ;  /* 0x000000344f417209 */ /* 0x000fe20007810000 */
[----:B------:R-:W-:Y:S02]  /*e670*/  MUFU.EX2 R32, R32 ;  /* 0x0000002000207308 */ /* 0x000fe40000000800 */
[----:B------:R-:W-:Y:S02]  /*e680*/  FADD.FTZ R70, -R70, R3 ;  /* 0x0000000346467221 */ /* 0x000fe40000010100 */
[----:B------:R-:W0:Y:S02]  /*e690*/  SHFL.BFLY PT, R84, R65, 0x2, 0x1f ;  /* 0x0c401f0041547f89 */ /* 0x000e2400000e0000 */
[----:B------:R-:W-:Y:S02]  /*e6a0*/  FMUL.FTZ R3, R70, UR33 ;  /* 0x0000002146037c20 */ /* 0x000fe40008410000 */
[----:B------:R1:W-:Y:S08]  /*e6b0*/  MUFU.EX2 R52, R67 ;  /* 0x0000004300347308 */ /* 0x0003f00000000800 */
[----:B------:R-:W2:Y:S01]  /*e6c0*/  MUFU.EX2 R3, R3 ;  /* 0x0000000300037308 */ /* 0x000ea20000000800 */
[----:B-1----:R-:W-:-:S07]  /*e6d0*/  FFMA.FTZ R67, R72, UR33, -R53 ;  /* 0x0000002148437c23 */ /* 0x002fce0008010835 */
        /* <DEDUP_REMOVED lines=13> */
[----:B------:R-:W-:-:S05]  /*e7b0*/  FSEL R70, R53, RZ, P1 ;  /* 0x000000ff35467208 */ /* 0x000fca0000800000 */
[--C-:B------:R-:W-:Y:S01]  /*e7c0*/  FFMA.FTZ R53, R27, UR33, -R70.reuse ;  /* 0x000000211b357c23 */ /* 0x100fe20008010846 */
[--C-:B------:R-:W-:Y:S01]  /*e7d0*/  FFMA.FTZ R27, R31, UR33, -R70.reuse ;  /* 0x000000211f1b7c23 */ /* 0x100fe20008010846 */
[--C-:B------:R-:W-:Y:S01]  /*e7e0*/  FFMA.FTZ R31, R33, UR33, -R70.reuse ;  /* 0x00000021211f7c23 */ /* 0x100fe20008010846 */
[----:B------:R-:W-:Y:S01]  /*e7f0*/  FSEL R33, R77, RZ, P1 ;  /* 0x000000ff4d217208 */ /* 0x000fe20000800000 */
[--C-:B------:R-:W-:Y:S01]  /*e800*/  FFMA.FTZ R14, R14, UR33, -R70.reuse ;  /* 0x000000210e0e7c23 */ /* 0x100fe20008010846 */
[--C-:B------:R-:W-:Y:S01]  /*e810*/  FFMA.FTZ R9, R9, UR33, -R70.reuse ;  /* 0x0000002109097c23 */ /* 0x100fe20008010846 */
[--C-:B------:R-:W-:Y:S01]  /*e820*/  FFMA.FTZ R11, R11, UR33, -R70.reuse ;  /* 0x000000210b0b7c23 */ /* 0x100fe20008010846 */
[----:B------:R-:W-:Y:S01]  /*e830*/  FFMA.FTZ R74, R13, UR33, -R70 ;  /* 0x000000210d4a7c23 */ /* 0x000fe20008010846 */
[----:B------:R-:W-:Y:S01]  /*e840*/  FADD.FTZ R33, -R33, R4 ;  /* 0x0000000421217221 */ /* 0x000fe20000010100 */
[--C-:B------:R-:W-:Y:S01]  /*e850*/  FFMA.FTZ R13, R20, UR33, -R70.reuse ;  /* 0x00000021140d7c23 */ /* 0x100fe20008010846 */
[----:B------:R-:W-:Y:S01]  /*e860*/  MUFU.EX2 R14, R14 ;  /* 0x0000000e000e7308 */ /* 0x000fe20000000800 */
[--C-:B------:R-:W-:Y:S01]  /*e870*/  FFMA.FTZ R72, R21, UR33, -R70.reuse ;  /* 0x0000002115487c23 */ /* 0x100fe20008010846 */
[----:B------:R-:W-:Y:S01]  /*e880*/  FMUL.FTZ R4, R33, UR33 ;  /* 0x0000002121047c20 */ /* 0x000fe20008410000 */
[----:B--2---:R-:W-:Y:S01]  /*e890*/  FFMA.FTZ R33, R3, R2, R5 ;  /* 0x0000000203217223 */ /* 0x004fe20000010005 */
[--C-:B------:R-:W-:Y:S01]  /*e8a0*/  FFMA.FTZ R20, R25, UR33, -R70.reuse ;  /* 0x0000002119147c23 */ /* 0x100fe20008010846 */
[--C-:B------:R-:W-:Y:S01]  /*e8b0*/  FFMA.FTZ R25, R35, UR33, -R70.reuse ;  /* 0x0000002123197c23 */ /* 0x100fe20008010846 */
[--C-:B------:R-:W-:Y:S01]  /*e8c0*/  FFMA.FTZ R29, R29, UR33, -R70.reuse ;  /* 0x000000211d1d7c23 */ /* 0x100fe20008010846 */
[----:B------:R-:W-:Y:S01]  /*e8d0*/  FADD.FTZ R33, R8, R33 ;  /* 0x0000002108217221 */ /* 0x000fe20000010000 */
[----:B------:R-:W0:Y:S01]  /*e8e0*/  MUFU.EX2 R4, R4 ;  /* 0x0000000400047308 */ /* 0x000e220000000800 */
[--C-:B------:R-:W-:Y:S01]  /*e8f0*/  FFMA.FTZ R21, R39, UR33, -R70.reuse ;  /* 0x0000002127157c23 */ /* 0x100fe20008010846 */
[--C-:B------:R-:W-:Y:S01]  /*e900*/  FFMA.FTZ R39, R41, UR33, -R70.reuse ;  /* 0x0000002129277c23 */ /* 0x100fe20008010846 */
[----:B------:R-:W-:Y:S01]  /*e910*/  FADD.FTZ R33, R10, R33 ;  /* 0x000000210a217221 */ /* 0x000fe20000010000 */
[--C-:B------:R-:W-:Y:S01]  /*e920*/  FFMA.FTZ R37, R37, UR33, -R70.reuse ;  /* 0x0000002125257c23 */ /* 0x100fe20008010846 */
[--C-:B------:R-:W-:Y:S01]  /*e930*/  FFMA.FTZ R84, R43, UR33, -R70.reuse ;  /* 0x000000212b547c23 */ /* 0x100fe20008010846 */
[--C-:B------:R-:W-:Y:S01]  /*e940*/  FFMA.FTZ R45, R45, UR33, -R70.reuse ;  /* 0x000000212d2d7c23 */ /* 0x100fe20008010846 */
[----:B------:R-:W-:Y:S01]  /*e950*/  FADD.FTZ R41, R12, R33 ;  /* 0x000000210c297221 */ /* 0x000fe20000010000 */
[----:B------:R-:W1:Y:S01]  /*e960*/  MUFU.EX2 R9, R9 ;  /* 0x0000000900097308 */ /* 0x000e620000000800 */
[--C-:B------:R-:W-:Y:S01]  /*e970*/  FFMA.FTZ R83, R47, UR33, -R70.reuse ;  /* 0x000000212f537c23 */ /* 0x100fe20008010846 */
[--C-:B------:R-:W-:Y:S01]  /*e980*/  FFMA.FTZ R47, R49, UR33, -R70.reuse ;  /* 0x00000021312f7c23 */ /* 0x100fe20008010846 */
[----:B------:R-:W-:Y:S01]  /*e990*/  FADD.FTZ R2, R6, R41 ;  /* 0x0000002906027221 */ /* 0x000fe20000010000 */
[--C-:B------:R-:W-:Y:S01]  /*e9a0*/  FFMA.FTZ R78, R51, UR33, -R70.reuse ;  /* 0x00000021334e7c23 */ /* 0x100fe20008010846 */
[--C-:B------:R-:W-:Y:S01]  /*e9b0*/  FFMA.FTZ R33, R55, UR33, -R70.reuse ;  /* 0x0000002137217c23 */ /* 0x100fe20008010846 */
[----:B------:R-:W-:Y:S01]  /*e9c0*/  FFMA.FTZ R51, R57, UR33, -R70 ;  /* 0x0000002139337c23 */ /* 0x000fe20008010846 */
[----:B------:R-:W-:Y:S01]  /*e9d0*/  FADD.FTZ R41, R15, R2 ;  /* 0x000000020f297221 */ /* 0x000fe20000010000 */
[----:B------:R-:W2:Y:S01]  /*e9e0*/  MUFU.EX2 R11, R11 ;  /* 0x0000000b000b7308 */ /* 0x000ea20000000800 */
[----:B0-----:R-:W-:Y:S01]  /*e9f0*/  FFMA.FTZ R0, R4, R0, R14 ;  /* 0x0000000004007223 */ /* 0x001fe2000001000e */
[--C-:B------:R-:W-:Y:S01]  /*ea00*/  FFMA.FTZ R55, R59, UR33, -R70.reuse ;  /* 0x000000213b377c23 */ /* 0x100fe20008010846 */
[----:B------:R-:W-:Y:S01]  /*ea10*/  FADD.FTZ R41, R24, R41 ;  /* 0x0000002918297221 */ /* 0x000fe20000010000 */
[--C-:B------:R-:W-:Y:S01]  /*ea20*/  FFMA.FTZ R49, R61, UR33, -R70.reuse ;  /* 0x000000213d317c23 */ /* 0x100fe20008010846 */
[----:B------:R-:W-:-:S02]  /*ea30*/  FFMA.FTZ R61, R75, UR33, -R70 ;  /* 0x000000214b3d7c23 */ /* 0x000fc40008010846 */
[----:B------:R-:W-:Y:S01]  /*ea40*/  FADD.FTZ R41, R26, R41 ;  /* 0x000000291a297221 */ /* 0x000fe20000010000 */
[----:B------:R-:W0:Y:S01]  /*ea50*/  MUFU.EX2 R74, R74 ;  /* 0x0000004a004a7308 */ /* 0x000e220000000800 */
[----:B-1----:R-:W-:Y:S02]  /*ea60*/  FADD.FTZ R0, R9, R0 ;  /* 0x0000000009007221 */ /* 0x002fe40000010000 */
[----:B------:R-:W-:-:S04]  /*ea70*/  FADD.FTZ R41, R28, R41 ;  /* 0x000000291c297221 */ /* 0x000fc80000010000 */
[----:B------:R-:W-:Y:S01]  /*ea80*/  FADD.FTZ R41, R30, R41 ;  /* 0x000000291e297221 */ /* 0x000fe20000010000 */
[----:B------:R-:W1:Y:S01]  /*ea90*/  MUFU.EX2 R13, R13 ;  /* 0x0000000d000d7308 */ /* 0x000e620000000800 */
[----:B--2---:R-:W-:Y:S02]  /*eaa0*/  FADD.FTZ R35, R11, R0 ;  /* 0x000000000b237221 */ /* 0x004fe40000010000 */
[----:B------:R-:W-:-:S04]  /*eab0*/  FADD.FTZ R41, R32, R41 ;  /* 0x0000002920297221 */ /* 0x000fc80000010000 */
[----:B------:R-:W-:Y:S01]  /*eac0*/  FADD.FTZ R41, R34, R41 ;  /* 0x0000002922297221 */ /* 0x000fe20000010000 */
[----:B------:R-:W2:Y:S01]  /*ead0*/  MUFU.EX2 R72, R72 ;  /* 0x0000004800487308 */ /* 0x000ea20000000800 */
[----:B0-----:R-:W-:Y:S02]  /*eae0*/  FADD.FTZ R0, R74, R35 ;  /* 0x000000234a007221 */ /* 0x001fe40000010000 */
[----:B------:R-:W-:-:S04]  /*eaf0*/  FADD.FTZ R41, R36, R41 ;  /* 0x0000002924297221 */ /* 0x000fc80000010000 */
[----:B------:R-:W-:Y:S01]  /*eb00*/  FADD.FTZ R41, R38, R41 ;  /* 0x0000002926297221 */ /* 0x000fe20000010000 */
[----:B------:R-:W0:Y:S01]  /*eb10*/  MUFU.EX2 R20, R20 ;  /* 0x0000001400147308 */ /* 0x000e220000000800 */
[----:B-1----:R-:W-:Y:S02]  /*eb20*/  FADD.FTZ R35, R13, R0 ;  /* 0x000000000d237221 */ /* 0x002fe40000010000 */
[----:B------:R-:W-:-:S04]  /*eb30*/  FADD.FTZ R41, R40, R41 ;  /* 0x0000002928297221 */ /* 0x000fc80000010000 */
[----:B------:R-:W-:Y:S01]  /*eb40*/  FADD.FTZ R57, R42, R41 ;  /* 0x000000292a397221 */ /* 0x000fe20000010000 */
[----:B------:R-:W1:Y:S01]  /*eb50*/  MUFU.EX2 R53, R53 ;  /* 0x0000003500357308 */ /* 0x000e620000000800 */
[----:B--2---:R-:W-:Y:S01]  /*eb60*/  FADD.FTZ R35, R72, R35 ;  /* 0x0000002348237221 */ /* 0x004fe20000010000 */
[----:B------:R-:W-:Y:S01]  /*eb70*/  FFMA.FTZ R41, R80, UR33, -R70 ;  /* 0x0000002150297c23 */ /* 0x000fe20008010846 */
[----:B------:R-:W-:-:S05]  /*eb80*/  FADD.FTZ R57, R44, R57 ;  /* 0x000000392c397221 */ /* 0x000fca0000010000 */
[----:B------:R-:W2:Y:S01]  /*eb90*/  MUFU.EX2 R29, R29 ;  /* 0x0000001d001d7308 */ /* 0x000ea20000000800 */
[----:B0-----:R-:W-:Y:S01]  /*eba0*/  FADD.FTZ R0, R20, R35 ;  /* 0x0000002314007221 */ /* 0x001fe20000010000 */
[--C-:B------:R-:W-:Y:S01]  /*ebb0*/  FFMA.FTZ R35, R63, UR33, -R70.reuse ;  /* 0x000000213f237c23 */ /* 0x100fe20008010846 */
[----:B------:R-:W-:-:S05]  /*ebc0*/  FFMA.FTZ R63, R81, UR33, -R70 ;  /* 0x00000021513f7c23 */ /* 0x000fca0008010846 */
        /* <DEDUP_REMOVED lines=29> */
[----:B0-----:R-:W-:-:S04]  /*eda0*/  FADD.FTZ R57, R50, R57 ;  /* 0x0000003932397221 */ /* 0x001fc80000010000 */
[----:B------:R-:W-:-:S03]  /*edb0*/  FADD.FTZ R57, R52, R57 ;  /* 0x0000003934397221 */ /* 0x000fc60000010000 */
[----:B------:R-:W0:Y:S01]  /*edc0*/  MUFU.EX2 R54, R54 ;  /* 0x0000003600367308 */ /* 0x000e220000000800 */
[----:B-1----:R-:W-:Y:S01]  /*edd0*/  FADD.FTZ R0, R78, R43 ;  /* 0x0000002b4e007221 */ /* 0x002fe20000010000 */
[----:B------:R-:W-:-:S06]  /*ede0*/  FFMA.FTZ R43, R71, UR33, -R70 ;  /* 0x00000021472b7c23 */ /* 0x000fcc0008010846 */
[----:B------:R-:W1:Y:S01]  /*edf0*/  MUFU.EX2 R51, R51 ;  /* 0x0000003300337308 */ /* 0x000e620000000800 */
[----:B--2---:R-:W-:-:S07]  /*ee00*/  FADD.FTZ R0, R33, R0 ;  /* 0x0000000021007221 */ /* 0x004fce0000010000 */
[----:B------:R-:W2:Y:S01]  /*ee10*/  MUFU.EX2 R56, R56 ;  /* 0x0000003800387308 */ /* 0x000ea20000000800 */
[----:B0-----:R-:W-:Y:S01]  /*ee20*/  FADD.FTZ R59, R54, R57 ;  /* 0x00000039363b7221 */ /* 0x001fe20000010000 */
[----:B------:R-:W-:-:S06]  /*ee30*/  FFMA.FTZ R57, R73, UR33, -R70 ;  /* 0x0000002149397c23 */ /* 0x000fcc0008010846 */
        /* <DEDUP_REMOVED lines=8> */
[--C-:B------:R-:W-:Y:S01]  /*eec0*/  FFMA.FTZ R59, R82, UR33, -R70.reuse ;  /* 0x00000021523b7c23 */ /* 0x100fe20008010846 */
[----:B------:R-:W-:-:S05]  /*eed0*/  FFMA.FTZ R70, R79, UR33, -R70 ;  /* 0x000000214f467c23 */ /* 0x000fca0008010846 */
        /* <DEDUP_REMOVED lines=34> */
.L_x_892:
        /* <DEDUP_REMOVED lines=77> */
[----:B-1----:R-:W1:Y:S01]  /*f5d0*/  FENCE.VIEW.ASYNC.S ;  /* 0x00000000000073c6 */ /* 0x002e620000000000 */
        /* <DEDUP_REMOVED lines=26> */
[----:B-1----:R-:W-:Y:S01]  /*f780*/  NOP ;  /* 0x0000000000007918 */ /* 0x002fe20000000000 */
[----:B0-----:R-:W-:Y:S05]  /*f790*/  @P1 BRA `(.L_x_893) ;  /* 0xffffffc4008c1947 */ /* 0x001fea000383ffff */
.L_x_874:
[----:B------:R-:W-:Y:S06]  /*f7a0*/  BAR.ARV 0x8, 0x200 ;  /* 0x0208000000007b1d */ /* 0x000fec0000002000 */
[----:B------:R-:W-:Y:S05]  /*f7b0*/  @!P0 BRA `(.L_x_894) ;  /* 0x0000000000048947 */ /* 0x000fea0003800000 */
[----:B------:R-:W-:Y:S01]  /*f7c0*/  BPT.TRAP 0x1 ;  /* 0x000000040000795c */ /* 0x000fe20000300000 */
.L_x_894:
[----:B------:R-:W-:Y:S01]  /*f7d0*/  ULEA UR8, UR46, UR40, 0x3 ;  /* 0x000000282e087291 */ /* 0x000fe2000f8e183f */
[----:B------:R-:W-:-:S05]  /*f7e0*/  IMAD.U32 R3, RZ, RZ, UR47 ;  /* 0x0000002fff037e24 */ /* 0x000fca000f8e00ff */
[----:B------:R-:W-:-:S04]  /*f7f0*/  SHF.L.U32 R3, R3, 0x1f, RZ ;  /* 0x0000001f03037819 */ /* 0x000fc800000006ff */
[----:B------:R0:W1:Y:S01]  /*f800*/  SYNCS.PHASECHK.TRANS64.TRYWAIT P1, [UR8+0x2d850], R3 ;  /* 0x02d85003ff0075a7 */ /* 0x0000620008020148 */
[----:B------:R-:W-:Y:S05]  /*f810*/  @!P0 BRA `(.L_x_895) ;  /* 0x0000000000048947 */ /* 0x000fea0003800000 */
[----:B------:R-:W-:Y:S01]  /*f820*/  BPT.TRAP 0x1 ;  /* 0x000000040000795c */ /* 0x000fe20000300000 */
.L_x_895:
[----:B-1----:R-:W-:Y:S05]  /*f830*/  @P1 BRA `(.L_x_896) ;  /* 0x0000000000081947 */ /* 0x002fea0003800000 */
[----:B------:R-:W1:Y:S02]  /*f840*/  SYNCS.PHASECHK.TRANS64.TRYWAIT P1, [UR8+0x2d850], R3 ;  /* 0x02d85003ff0075a7 */ /* 0x000e640008020148 */
[----:B-1----:R-:W-:Y:S05]  /*f850*/  @!P1 BRA `(.L_x_897) ;  /* 0x0000006800689947 */ /* 0x002fea0003800000 */
.L_x_896:
[----:B------:R-:W-:Y:S01]  /*f860*/  UIADD3 UR40, UR40, 0x400, URZ ;  /* 0x0000040028287890 */ /* 0x000fe2000fffe03f */
[----:B------:R-:W-:Y:S01]  /*f870*/  WARPGROUP.ARRIVE ;  /* 0x00000000000079c5 */ /* 0x000fe20000000000 */
[----:B------:R-:W-:Y:S01]  /*f880*/  ULOP3.LUT UR36, UR36, 0x10000, URZ, 0xfc, !UPT ;  /* 0x0001000024247892 */ /* 0x000fe2000f8efc3f */
[----:B01----:R-:W0:Y:S01]  /*f890*/  SHFL.BFLY PT, R3, R2, 0x2, 0x1f ;  /* 0x0c401f0002037f89 */ /* 0x003e2200000e0000 */
[----:B------:R-:W-:Y:S01]  /*f8a0*/  USHF.R.U32.HI UR40, URZ, 0x4, UR40 ;  /* 0x000000043f287899 */ /* 0x000fe20008011628 */
[----:B------:R-:W-:Y:S01]  /*f8b0*/  IMAD.MOV.U32 R48, RZ, RZ, RZ ;  /* 0x000000ffff307224 */ /* 0x000fe200078e00ff */
[----:B------:R-:W-:Y:S01]  /*f8c0*/  UMOV UR5, 0x40000040 ;  /* 0x4000004000057882 */ /* 0x000fe20000000000 */
[----:B------:R-:W-:Y:S01]  /*f8d0*/  UMOV UR7, 0x80000020 ;  /* 0x8000002000077882 */ /* 0x000fe20000000000 */
[----:B------:R-:W-:Y:S01]  /*f8e0*/  ULOP3.LUT UR40, UR40, 0x3fff, URZ, 0xc0, !UPT ;  /* 0x00003fff28287892 */ /* 0x000fe2000f8ec03f */
[----:B------:R-:W1:Y:S01]  /*f8f0*/  SHFL.BFLY PT, R5, R0, 0x2, 0x1f ;  /* 0x0c401f0000057f89 */ /* 0x000e6200000e0000 */
[----:B------:R-:W-:Y:S01]  /*f900*/  UMOV UR4, UR36 ;  /* 0x0000002400047c82 */ /* 0x000fe20008000000 */
[----:B------:R-:W-:Y:S01]  /*f910*/  IMAD.MOV.U32 R36, RZ, RZ, -0x800000 ;  /* 0xff800000ff247424 */ /* 0x000fe200078e00ff */
[----:B------:R-:W-:-:S04]  /*f920*/  ULOP3.LUT UR9, UR40, 0x2000000, URZ, 0xfc, !UPT ;  /* 0x0200000028097892 */ /* 0x000fc8000f8efc3f */
[----:B------:R-:W-:-:S07]  /*f930*/  UIMAD UR9, UR46, 0x600, UR9 ;  /* 0x000006002e0978a4 */ /* 0x000fce000f8e0209 */
[----:B------:R-:W-:Y:S02]  /*f940*/  UMOV UR6, UR9 ;  /* 0x0000000900067c82 */ /* 0x000fe40008000000 */
[----:B------:R-:W-:Y:S01]  /*f950*/  HGMMA.64x96x16.F32.BF16 R88, gdesc[UR4].tnspB, R88, gsb0 ;  /* 0x41600000045879f0 */ /* 0x000fe20008001858 */
[----:B------:R-:W-:Y:S01]  /*f960*/  UIADD3 UR4, UR36, 0x2, URZ ;  /* 0x0000000224047890 */ /* 0x000fe2000fffe03f */
[----:B0-----:R-:W-:Y:S01]  /*f970*/  FADD.FTZ R3, R3, R2 ;  /* 0x0000000203037221 */ /* 0x001fe20000010000 */
[----:B------:R-:W-:Y:S01]  /*f980*/  UIADD3 UR6, UR9, 0x40, URZ ;  /* 0x0000004009067890 */ /* 0x000fe2000fffe03f */
[----:B------:R-:W-:Y:S01]  /*f990*/  IMAD.MOV.U32 R2, RZ, RZ, RZ ;  /* 0x000000ffff027224 */ /* 0x000fe200078e00ff */
[----:B------:R-:W-:Y:S01]  /*f9a0*/  UMOV UR5, 0x40000040 ;  /* 0x4000004000057882 */ /* 0x000fe20000000000 */
[----:B------:R-:W-:Y:S01]  /*f9b0*/  UMOV UR7, 0x80000020 ;  /* 0x8000002000077882 */ /* 0x000fe20000000000 */
[----:B------:R-:W0:Y:S01]  /*f9c0*/  SHFL.BFLY PT, R4, R3, 0x1, 0x1f ;  /* 0x0c201f0003047f89 */ /* 0x000e2200000e0000 */
[----:B-1----:R-:W-:Y:S01]  /*f9d0*/  FADD.FTZ R5, R5, R0 ;  /* 0x0000000005057221 */ /* 0x002fe20000010000 */
[----:B------:R-:W-:-:S04]  /*f9e0*/  IMAD.MOV.U32 R0, RZ, RZ, -0x800000 ;  /* 0xff800000ff007424 */ /* 0x000fc800078e00ff */
[----:B------:R-:W1:Y:S01]  /*f9f0*/  SHFL.BFLY PT, R6, R5, 0x1, 0x1f ;  /* 0x0c201f0005067f89 */ /* 0x000e6200000e0000 */
[----:B0-----:R-:W-:Y:S01]  /*fa00*/  FADD.FTZ R7, R3, R4 ;  /* 0x0000000403077221 */ /* 0x001fe20000010000 */
[----:B------:R-:W-:-:S04]  /*fa10*/  IMAD.U32 R3, RZ, RZ, UR33 ;  /* 0x00000021ff037e24 */ /* 0x000fc8000f8e00ff */
[----:B------:R-:W-:Y:S01]  /*fa20*/  FSETP.NE.FTZ.AND P1, PT, R7, RZ, PT ;  /* 0x000000ff0700720b */ /* 0x000fe20003f35000 */
[----:B-1----:R-:W-:Y:S01]  /*fa30*/  FADD.FTZ R8, R5, R6 ;  /* 0x0000000605087221 */ /* 0x002fe20000010000 */
[----:B------:R-:W-:-:S04]  /*fa40*/  IMAD.U32 R5, RZ, RZ, UR33 ;  /* 0x00000021ff057e24 */ /* 0x000fc8000f8e00ff */
        /* <DEDUP_REMOVED lines=59> */
.L_x_898:
        /* <DEDUP_REMOVED lines=23> */
[----:B------:R-:W-:Y:S01]  /*ff70*/  USEL UR4, URZ, 0x1, UP0 ;  /* 0x000000013f047887 */ /* 0x000fe20008000000 */
        /* <DEDUP_REMOVED lines=29> */
[----:B------:R-:W-:Y:S01]  /*10150*/  PLOP3.LUT P0, PT, PT, PT, PT, 0x8, 0x0 ;  /* 0x000000000000781c */ /* 0x000fe20003f0e170 */
[----:B------:R-:W-:Y:S01]  /*10160*/  FMUL.FTZ R48, R135, R48 ;  /* 0x0000003087307220 */ /* 0x000fe20000410000 */
[----:B------:R-:W-:-:S02]  /*10170*/  UIADD3 UR48, UR48, 0x1, URZ ;  /* 0x0000000130307890 */ /* 0x000fc4000fffe03f */
[----:B------:R-:W-:Y:S02]  /*10180*/  USEL UR46, UR46, URZ, UP0 ;  /* 0x0000003f2e2e7287 */ /* 0x000fe40008000000 */
[----:B------:R-:W-:-:S12]  /*10190*/  ULOP3.LUT UR47, UR47, UR4, URZ, 0x3c, !UPT ;  /* 0x000000042f2f7292 */ /* 0x000fd8000f8e3c3f */
.L_x_820:
[----:B------:R-:W0:Y:S08]  /*101a0*/  S2UR UR41, SR_CgaCtaId ;  /* 0x00000000002979c3 */ /* 0x000e300000008800 */
[----:B------:R-:W-:Y:S06]  /*101b0*/  BAR.SYNC.DEFER_BLOCKING 0x5, 0x200 ;  /* 0x0148000000007b1d */ /* 0x000fec0000010000 */
[----:B------:R-:W-:Y:S01]  /*101c0*/  UMOV UR40, 0x400 ;  /* 0x0000040000287882 */ /* 0x000fe20000000000 */
[----:B------:R-:W-:Y:S01]  /*101d0*/  BSSY B0, `(.L_x_899) ;  /* 0x0000170000007945 */ /* 0x000fe20003800000 */
[----:B0-----:R-:W-:-:S09]  /*101e0*/  ULEA UR40, UR41, UR40, 0x18 ;  /* 0x0000002829287291 */ /* 0x001fd2000f8ec03f */
[----:B------:R-:W0:Y:S02]  /*101f0*/  LDS R2, [UR40+0x2d8d0] ;  /* 0x02d8d028ff027984 */ /* 0x000e240008000800 */
[----:B0-----:R-:W-:Y:S01]  /*10200*/  R2UR UR4, R2 ;  /* 0x00000000020472ca */ /* 0x001fe200000e0000 */
[----:B------:R-:W-:Y:S06]  /*10210*/  BAR.ARV 0x4, 0x200 ;  /* 0x0108000000007b1d */ /* 0x000fec0000002000 */
[----:B------:R-:W-:Y:S08]  /*10220*/  @P0 BRA `(.L_x_900) ;  /* 0x0000000c00bc0947 */ /* 0x000ff00003800000 */
[----:B------:R-:W0:Y:S01]  /*10230*/  S2UR UR5, SR_SWINHI ;  /* 0x00000000000579c3 */ /* 0x000e220000002f00 */
[----:B------:R-:W-:-:S07]  /*10240*/  IMAD R3, R144, 0x20, R138 ;  /* 0x0000002090037824 */ /* 0x000fce00078e028a */
[----:B------:R-:W-:Y:S01]  /*10250*/  BAR.SYNC.DEFER_BLOCKING 0x1, 0x180 ;  /* 0x0046000000007b1d */ /* 0x000fe20000010000 */
[----:B------:R-:W-:Y:S01]  /*10260*/  USHF.R.S32.HI UR10, URZ, 0x1f, UR38 ;  /* 0x0000001f3f0a7899 */ /* 0x000fe20008011426 */
[----:B------:R-:W-:Y:S01]  /*10270*/  VIADD R52, R137, UR39 ;  /* 0x0000002789347c36 */ /* 0x000fe20008000000 */
[----:B------:R-:W-:Y:S01]  /*10280*/  USHF.R.S32.HI UR12, URZ, 0x1f, UR45 ;  /* 0x0000001f3f0c7899 */ /* 0x000fe2000801142d */
[----:B------:R-:W-:-:S04]  /*10290*/  F2FP.BF16.F32.PACK_AB R6, R93, R6 ;  /* 0x000000065d06723e */ /* 0x000fc800000010ff */
[----:B------:R-:W1:Y:S01]  /*102a0*/  LDC R37, c[0x0][0xbe8] ;  /* 0x0002fa00ff257b82 */ /* 0x000e620000000800 */
[----:B------:R-:W-:Y:S01]  /*102b0*/  ULDC.64 UR8, c[0x0][0xb90] ;  /* 0x0002e40000087ab9 */ /* 0x000fe20000000a00 */
[----:B------:R-:W-:Y:S02]  /*102c0*/  F2FP.BF16.F32.PACK_AB R26, R125, R26 ;  /* 0x0000001a7d1a723e */ /* 0x000fe400000010ff */
[----:B------:R-:W-:Y:S02]  /*102d0*/  F2FP.BF16.F32.PACK_AB R27, R46, R27 ;  /* 0x0000001b2e1b723e */ /* 0x000fe400000010ff */
[----:B------:R-:W-:Y:S02]  /*102e0*/  F2FP.BF16.F32.PACK_AB R28, R129, R28 ;  /* 0x0000001c811c723e */ /* 0x000fe400000010ff */
[----:B------:R-:W-:Y:S02]  /*102f0*/  F2FP.BF16.F32.PACK_AB R29, R44, R29 ;  /* 0x0000001d2c1d723e */ /* 0x000fe400000010ff */
[----:B------:R-:W-:-:S02]  /*10300*/  F2FP.BF16.F32.PACK_AB R30, R133, R30 ;  /* 0x0000001e851e723e */ /* 0x000fc400000010ff */
[----:B------:R-:W-:Y:S01]  /*10310*/  F2FP.BF16.F32.PACK_AB R31, R48, R31 ;  /* 0x0000001f301f723e */ /* 0x000fe200000010ff */
[----:B------:R-:W-:Y:S01]  /*10320*/  UMOV UR6, UR40 ;  /* 0x0000002800067c82 */ /* 0x000fe20008000000 */
[----:B0-----:R-:W-:Y:S01]  /*10330*/  UMOV UR7, UR5 ;  /* 0x0000000500077c82 */ /* 0x001fe20008000000 */
[----:B------:R-:W-:Y:S01]  /*10340*/  UIMAD UR5, UR10, UR8, URZ ;  /* 0x000000080a0572a4 */ /* 0x000fe2000f8e023f */
[----:B------:R-:W-:Y:S02]  /*10350*/  IMAD.U32 R40, RZ, RZ, UR6 ;  /* 0x00000006ff287e24 */ /* 0x000fe4000f8e00ff */
[----:B------:R-:W-:Y:S01]  /*10360*/  IMAD.U32 R41, RZ, RZ, UR7 ;  /* 0x00000007ff297e24 */ /* 0x000fe2000f8e00ff */
[----:B------:R-:W-:Y:S02]  /*10370*/  UIMAD.WIDE.U32 UR6, UR38, UR8, URZ ;  /* 0x00000008260672a5 */ /* 0x000fe4000f8e003f */
[----:B------:R-:W-:Y:S01]  /*10380*/  UIMAD UR5, UR38, UR9, UR5 ;  /* 0x00000009260572a4 */ /* 0x000fe2000f8e0205 */
[----:B------:R-:W-:-:S02]  /*10390*/  IMAD.WIDE R4, R148, 0x2, R40 ;  /* 0x0000000294047825 */ /* 0x000fc400078e0228 */
[----:B------:R-:W-:Y:S01]  /*103a0*/  ULDC.64 UR8, c[0x0][0xb98] ;  /* 0x0002e60000087ab9 */ /* 0x000fe20000000a00 */
[----:B------:R-:W-:Y:S01]  /*103b0*/  UIADD3 UR7, UR7, UR5, URZ ;  /* 0x0000000507077290 */ /* 0x000fe2000fffe03f */
[----:B------:R-:W-:Y:S01]  /*103c0*/  IMAD.WIDE R40, R3, 0x2, R40 ;  /* 0x0000000203287825 */ /* 0x000fe200078e0228 */
[C---:B------:R-:W-:Y:S01]  /*103d0*/  IADD3 R35, P1, R4.reuse, 0x6000, RZ ;  /* 0x0000600004237810 */ /* 0x040fe20007f3e0ff */
[----:B------:R-:W-:Y:S01]  /*103e0*/  UIMAD UR5, UR12, UR8, URZ ;  /* 0x000000080c0572a4 */ /* 0x000fe2000f8e023f */
[C---:B------:R-:W-:Y:S01]  /*103f0*/  LOP3.LUT R3, R4.reuse, 0x180, RZ, 0xc0, !PT ;  /* 0x0000018004037812 */ /* 0x040fe200078ec0ff */
[----:B------:R-:W-:Y:S01]  /*10400*/  UIMAD.WIDE.U32 UR6, UR45, UR8, UR6 ;  /* 0x000000082d0672a5 */ /* 0x000fe2000f8e0006 */
[C---:B------:R-:W-:Y:S01]  /*10410*/  IADD3 R8, P3, R4.reuse, 0x3000, RZ ;  /* 0x0000300004087810 */ /* 0x040fe20007f7e0ff */
[--C-:B------:R-:W-:Y:S01]  /*10420*/  IMAD.X R25, RZ, RZ, R5.reuse, P1 ;  /* 0x000000ffff197224 */ /* 0x100fe200008e0605 */
[----:B-1----:R-:W-:Y:S01]  /*10430*/  ISETP.NE.AND P1, PT, R37, 0x1, PT ;  /* 0x000000012500780c */ /* 0x002fe20003f25270 */
[----:B------:R-:W-:Y:S01]  /*10440*/  UIMAD UR5, UR45, UR9, UR5 ;  /* 0x000000092d0572a4 */ /* 0x000fe2000f8e0205 */
[----:B------:R-:W-:Y:S01]  /*10450*/  SHF.R.U64 R3, R3, 0x3, RZ ;  /* 0x0000000303037819 */ /* 0x000fe200000012ff */
[----:B------:R-:W-:Y:S01]  /*10460*/  IMAD.X R13, RZ, RZ, R5, P3 ;  /* 0x000000ffff0d7224 */ /* 0x000fe200018e0605 */
[C---:B------:R-:W-:Y:S01]  /*10470*/  IADD3 R21, P4, R4.reuse, 0x20, RZ ;  /* 0x0000002004157810 */ /* 0x040fe20007f9e0ff */
[----:B------:R-:W-:Y:S01]  /*10480*/  ULDC.64 UR8, c[0x0][0xae8] ;  /* 0x0002ba0000087ab9 */ /* 0x000fe20000000a00 */
[----:B------:R-:W-:-:S02]  /*10490*/  IADD3 R15, P0, R4, 0x6020, RZ ;  /* 0x00006020040f7810 */ /* 0x000fc40007f1e0ff */
[----:B------:R-:W-:Y:S01]  /*104a0*/  IADD3 R33, P2, R4, 0x3020, RZ ;  /* 0x0000302004217810 */ /* 0x000fe20007f5e0ff */
[--C-:B------:R-:W-:Y:S01]  /*104b0*/  IMAD.X R9, RZ, RZ, R5.reuse, P4 ;  /* 0x000000ffff097224 */ /* 0x100fe200020e0605 */
[----:B------:R-:W-:Y:S02]  /*104c0*/  LOP3.LUT R4, R3, R4, RZ, 0x3c, !PT ;  /* 0x0000000403047212 */ /* 0x000fe400078e3cff */
[----:B------:R-:W-:Y:S01]  /*104d0*/  LOP3.LUT R12, R35, 0x180, RZ, 0xc0, !PT ;  /* 0x00000180230c7812 */ /* 0x000fe200078ec0ff */
[----:B------:R-:W0:Y:S01]  /*104e0*/  @P1 LDC R45, c[0x0][0xbec] ;  /* 0x0002fb00ff2d1b82 */ /* 0x000e220000000800 */
[----:B------:R-:W-:Y:S01]  /*104f0*/  LOP3.LUT R3, R8, 0x180, RZ, 0xc0, !PT ;  /* 0x0000018008037812 */ /* 0x000fe200078ec0ff */
[----:B------:R-:W-:Y:S01]  /*10500*/  IMAD.X R11, RZ, RZ, R5, P2 ;  /* 0x000000ffff0b7224 */ /* 0x000fe200010e0605 */
[----:B------:R-:W-:Y:S02]  /*10510*/  LOP3.LUT R2, R21, 0x180, RZ, 0xc0, !PT ;  /* 0x0000018015027812 */ /* 0x000fe400078ec0ff */
[----:B------:R-:W-:-:S02]  /*10520*/  SHF.R.U64 R12, R12, 0x3, RZ ;  /* 0x000000030c0c7819 */ /* 0x000fc400000012ff */
[----:B------:R-:W-:Y:S01]  /*10530*/  SHF.R.U64 R3, R3, 0x3, RZ ;  /* 0x0000000303037819 */ /* 0x000fe200000012ff */
[----:B------:R-:W1:Y:S01]  /*10540*/  @P1 LDC R50, c[0x0][0xbf0] ;  /* 0x0002fc00ff321b82 */ /* 0x000e620000000800 */
[----:B------:R-:W-:Y:S02]  /*10550*/  SHF.R.U64 R2, R2, 0x3, RZ ;  /* 0x0000000302027819 */ /* 0x000fe400000012ff */
[----:B------:R-:W-:Y:S02]  /*10560*/  IADD3 R43, P5, R40, 0x7800, RZ ;  /* 0x00007800282b7810 */ /* 0x000fe40007fbe0ff */
[----:B------:R-:W-:Y:S02]  /*10570*/  LOP3.LUT R24, R12, R35, RZ, 0x3c, !PT ;  /* 0x000000230c187212 */ /* 0x000fe400078e3cff */
[----:B------:R-:W-:Y:S02]  /*10580*/  LOP3.LUT R14, R15, 0x180, RZ, 0xc0, !PT ;  /* 0x000001800f0e7812 */ /* 0x000fe400078ec0ff */
[----:B------:R-:W-:-:S02]  /*10590*/  LOP3.LUT R12, R3, R8, RZ, 0x3c, !PT ;  /* 0x00000008030c7212 */ /* 0x000fc400078e3cff */
[----:B------:R-:W-:Y:S02]  /*105a0*/  LOP3.LUT R8, R2, R21, RZ, 0x3c, !PT ;  /* 0x0000001502087212 */ /* 0x000fe400078e3cff */
[----:B------:R-:W-:Y:S02]  /*105b0*/  LOP3.LUT R2, R43, 0x180, RZ, 0xc0, !PT ;  /* 0x000001802b027812 */ /* 0x000fe400078ec0ff */
[----:B------:R-:W-:Y:S01]  /*105c0*/  SHF.R.U64 R14, R14, 0x3, RZ ;  /* 0x000000030e0e7819 */ /* 0x000fe200000012ff */
[----:B0-----:R-:W-:Y:S01]  /*105d0*/  @P1 IMAD.HI.U32 R45, R52, R45, RZ ;  /* 0x0000002d342d1227 */ /* 0x001fe200078e00ff */
[----:B------:R-:W-:Y:S02]  /*105e0*/  SHF.R.U64 R2, R2, 0x3, RZ ;  /* 0x0000000302027819 */ /* 0x000fe400000012ff */
[----:B------:R-:W-:Y:S01]  /*105f0*/  LOP3.LUT R14, R14, R15, RZ, 0x3c, !PT ;  /* 0x0000000f0e0e7212 */ /* 0x000fe200078e3cff */
[----:B------:R-:W-:Y:S01]  /*10600*/  IMAD.X R15, RZ, RZ, R5, P0 ;  /* 0x000000ffff0f7224 */ /* 0x000fe200000e0605 */
[----:B------:R-:W-:-:S02]  /*10610*/  IADD3 R39, P0, R40, 0x1800, RZ ;  /* 0x0000180028277810 */ /* 0x000fc40007f1e0ff */
[----:B------:R-:W-:Y:S01]  /*10620*/  LOP3.LUT R2, R2, R43, RZ, 0x3c, !PT ;  /* 0x0000002b02027212 */ /* 0x000fe200078e3cff */
[----:B------:R-:W-:Y:S01]  /*10630*/  IMAD.MOV.U32 R43, RZ, RZ, R52 ;  /* 0x000000ffff2b7224 */ /* 0x000fe200078e0034 */
[----:B-1----:R-:W-:Y:S02]  /*10640*/  @P1 SHF.R.U32.HI R43, RZ, R50, R45 ;  /* 0x00000032ff2b1219 */ /* 0x002fe4000001162d */
[----:B------:R-:W-:Y:S02]  /*10650*/  LOP3.LUT R38, R39, 0x180, RZ, 0xc0, !PT ;  /* 0x0000018027267812 */ /* 0x000fe400078ec0ff */
[----:B------:R-:W-:Y:S02]  /*10660*/  MOV R47, R4 ;  /* 0x00000004002f7202 */ /* 0x000fe40000000f00 */
[----:B------:R-:W-:Y:S01]  /*10670*/  F2FP.BF16.F32.PACK_AB R4, R42, R7 ;  /* 0x000000072a04723e */ /* 0x000fe200000010ff */
[----:B------:R-:W-:Y:S01]  /*10680*/  IMAD.MOV R42, RZ, RZ, -R43 ;  /* 0x000000ffff2a7224 */ /* 0x000fe200078e0a2b */
[----:B------:R-:W-:-:S02]  /*10690*/  LOP3.LUT R10, R33, 0x180, RZ, 0xc0, !PT ;  /* 0x00000180210a7812 */ /* 0x000fc400078ec0ff */
[----:B------:R-:W-:Y:S02]  /*106a0*/  SHF.R.U64 R38, R38, 0x3, RZ ;  /* 0x0000000326267819 */ /* 0x000fe400000012ff */
[----:B------:R-:W-:Y:S02]  /*106b0*/  F2FP.BF16.F32.PACK_AB R5, R91, R90 ;  /* 0x0000005a5b05723e */ /* 0x000fe400000010ff */
[----:B------:R-:W-:Y:S02]  /*106c0*/  F2FP.BF16.F32.PACK_AB R7, R95, R94 ;  /* 0x0000005e5f07723e */ /* 0x000fe400000010ff */
[----:B------:R-:W-:Y:S01]  /*106d0*/  MOV R57, R14 ;  /* 0x0000000e00397202 */ /* 0x000fe20000000f00 */
[C---:B------:R-:W-:Y:S01]  /*106e0*/  IMAD R15, R37.reuse, R42, R52 ;  /* 0x0000002a250f7224 */ /* 0x040fe200078e0234 */
[----:B------:R-:W-:Y:S01]  /*106f0*/  SHF.R.U64 R10, R10, 0x3, RZ ;  /* 0x000000030a0a7819 */ /* 0x000fe200000012ff */
[----:B------:R0:W-:Y:S01]  /*10700*/  STSM.16.M88.4 [R47], R4 ;  /* 0x000000042f007844 */ /* 0x0001e20000000200 */
[----:B------:R-:W-:Y:S01]  /*10710*/  LOP3.LUT R38, R38, R39, RZ, 0x3c, !PT ;  /* 0x0000002726267212 */ /* 0x000fe200078e3cff */
[----:B------:R-:W-:Y:S01]  /*10720*/  IMAD.X R39, RZ, RZ, R41, P0 ;  /* 0x000000ffff277224 */ /* 0x000fe200000e0629 */
[----:B------:R-:W-:Y:S01]  /*10730*/  MOV R62, R24 ;  /* 0x00000018003e7202 */ /* 0x000fe20000000f00 */
[----:B------:R-:W-:Y:S01]  /*10740*/  IMAD.U32 R25, RZ, RZ, UR5 ;  /* 0x00000005ff197e24 */ /* 0x000fe2000f8e00ff */
[----:B------:R-:W-:Y:S01]  /*10750*/  SHF.R.S32.HI R14, RZ, 0x1f, R43 ;  /* 0x0000001fff0e7819 */ /* 0x000fe2000001142b */
[----:B------:R-:W-:Y:S01]  /*10760*/  ULDC UR5, c[0x0][0xa88] ;  /* 0x0002a20000057ab9 */ /* 0x000fe20000000800 */
[----:B------:R-:W-:Y:S01]  /*10770*/  LOP3.LUT R10, R10, R33, RZ, 0x3c, !PT ;  /* 0x000000210a0a7212 */ /* 0x000fe200078e3cff */
[----:B------:R-:W-:Y:S01]  /*10780*/  IMAD R56, R37, UR5, RZ ;  /* 0x0000000525387c24 */ /* 0x000fe2000f8e02ff */
[----:B------:R-:W-:-:S02]  /*10790*/  IADD3 R33, P3, R40, 0x4800, RZ ;  /* 0x0000480028217810 */ /* 0x000fc40007f7e0ff */
[----:B------:R-:W-:Y:S02]  /*107a0*/  IADD3 R35, P2, R40, 0x3000, RZ ;  /* 0x0000300028237810 */ /* 0x000fe40007f5e0ff */
[----:B------:R-:W-:Y:S02]  /*107b0*/  LOP3.LUT R32, R33, 0x180, RZ, 0xc0, !PT ;  /* 0x0000018021207812 */ /* 0x000fe400078ec0ff */
[----:B------:R-:W-:Y:S02]  /*107c0*/  LOP3.LUT R34, R35, 0x180, RZ, 0xc0, !PT ;  /* 0x0000018023227812 */ /* 0x000fe400078ec0ff */
[----:B0-----:R-:W-:Y:S02]  /*107d0*/  IADD3 R4, P0, R43, UR6, RZ ;  /* 0x000000062b047c10 */ /* 0x001fe4000ff1e0ff */
[----:B------:R-:W-:Y:S02]  /*107e0*/  SHF.R.S32.HI R6, RZ, 0x1f, R15 ;  /* 0x0000001fff067819 */ /* 0x000fe4000001140f */
[----:B------:R-:W-:Y:S01]  /*107f0*/  IADD3.X R5, R14, UR7, R25, P0, !PT ;  /* 0x000000070e057c10 */ /* 0x000fe200087fe419 */
[----:B------:R-:W-:Y:S01]  /*10800*/  ULDC.64 UR6, c[0x0][0xb88] ;  /* 0x0002e20000067ab9 */ /* 0x000fe20000000a00 */
[----:B------:R-:W-:Y:S01]  /*10810*/  SHF.R.U64 R32, R32, 0x3, RZ ;  /* 0x0000000320207819 */ /* 0x000fe200000012ff */
[----:B------:R-:W-:Y:S01]  /*10820*/  IMAD R6, R6, UR6, RZ ;  /* 0x0000000606067c24 */ /* 0x000fe2000f8e02ff */
[----:B------:R-:W-:Y:S01]  /*10830*/  MOV R63, R10 ;  /* 0x0000000a003f7202 */ /* 0x000fe20000000f00 */
[----:B------:R-:W-:Y:S01]  /*10840*/  IMAD.WIDE.U32 R4, R15, UR6, R4 ;  /* 0x000000060f047c25 */ /* 0x000fe2000f8e0004 */
[----:B------:R-:W-:-:S02]  /*10850*/  SHF.R.U64 R34, R34, 0x3, RZ ;  /* 0x0000000322227819 */ /* 0x000fc400000012ff */
[----:B------:R-:W-:Y:S01]  /*10860*/  LOP3.LUT R32, R32, R33, RZ, 0x3c, !PT ;  /* 0x0000002120207212 */ /* 0x000fe200078e3cff */
[----:B------:R-:W-:Y:S01]  /*10870*/  IMAD R15, R15, UR7, R6 ;  /* 0x000000070f0f7c24 */ /* 0x000fe2000f8e0206 */
[----:B------:R-:W-:Y:S01]  /*10880*/  ULDC.64 UR6, c[0x0][0xb50] ;  /* 0x0002d40000067ab9 */ /* 0x000fe20000000a00 */
[----:B------:R-:W-:Y:S01]  /*10890*/  VIADD R11, R147, UR39 ;  /* 0x00000027930b7c36 */ /* 0x000fe20008000000 */
[----:B------:R-:W-:Y:S01]  /*108a0*/  LOP3.LUT P0, RZ, R145, 0x3, RZ, 0xc0, !PT ;  /* 0x0000000391ff7812 */ /* 0x000fe2000780c0ff */
[----:B------:R-:W-:Y:S01]  /*108b0*/  IMAD.X R33, RZ, RZ, R41, P3 ;  /* 0x000000ffff217224 */ /* 0x000fe200018e0629 */
[----:B------:R-:W-:Y:S01]  /*108c0*/  LEA R42, P3, R4, UR6, 0x2 ;  /* 0x00000006042a7c11 */ /* 0x000fe2000f8610ff */
[----:B------:R-:W-:Y:S01]  /*108d0*/  VIADD R7, R11, 0x8 ;  /* 0x000000080b077836 */ /* 0x000fe20000000000 */
[----:B------:R-:W-:Y:S01]  /*108e0*/  LOP3.LUT R34, R34, R35, RZ, 0x3c, !PT ;  /* 0x0000002322227212 */ /* 0x000fe200078e3cff */
[----:B------:R-:W-:Y:S01]  /*108f0*/  IMAD.IADD R5, R5, 0x1, R15 ;  /* 0x0000000105057824 */ /* 0x000fe200078e020f */
[----:B------:R-:W-:Y:S01]  /*10900*/  MOV R53, R8 ;  /* 0x0000000800357202 */ /* 0x000fe20000000f00 */
[----:B------:R-:W-:Y:S01]  /*10910*/  IMAD.X R35, RZ, RZ, R41, P2 ;  /* 0x000000ffff237224 */ /* 0x000fe200010e0629 */
[-C--:B------:R-:W-:Y:S01]  /*10920*/  ISETP.GE.OR P2, PT, R11, R56.reuse, P0 ;  /* 0x000000380b00720c */ /* 0x080fe20000746670 */
[----:B------:R-:W-:Y:S01]  /*10930*/  SHFL.IDX PT, R58, R42, RZ, 0x1c1f ;  /* 0x001c1fff2a3a7589 */ /* 0x000fe200000e0000 */
[----:B------:R-:W-:-:S02]  /*10940*/  ISETP.GE.OR P0, PT, R7, R56, P0 ;  /* 0x000000380700720c */ /* 0x000fc40000706670 */
[----:B------:R-:W-:Y:S01]  /*10950*/  LEA.HI.X R43, R4, UR7, R5, 0x2, P3 ;  /* 0x00000007042b7c11 */ /* 0x000fe200098f1405 */
[----:B------:R-:W-:Y:S01]  /*10960*/  SHFL.IDX PT, R60, R42, 0x1, 0x1c1f ;  /* 0x003c1f002a3c7f89 */ /* 0x000fe200000e0000 */
[----:B------:R-:W-:Y:S02]  /*10970*/  F2FP.BF16.F32.PACK_AB R4, R97, R96 ;  /* 0x000000606104723e */ /* 0x000fe400000010ff */
[----:B------:R-:W-:Y:S01]  /*10980*/  F2FP.BF16.F32.PACK_AB R5, R99, R98 ;  /* 0x000000626305723e */ /* 0x000fe200000010ff */
[----:B------:R-:W0:Y:S01]  /*10990*/  SHFL.IDX PT, R59, R43, RZ, 0x1c1f ;  /* 0x001c1fff2b3b7589 */ /* 0x000e2200000e0000 */
[----:B------:R-:W-:Y:S02]  /*109a0*/  F2FP.BF16.F32.PACK_AB R6, R101, R100 ;  /* 0x000000646506723e */ /* 0x000fe400000010ff */
[----:B------:R-:W-:Y:S01]  /*109b0*/  F2FP.BF16.F32.PACK_AB R7, R103, R102 ;  /* 0x000000666707723e */ /* 0x000fe200000010ff */
[----:B------:R-:W1:Y:S01]  /*109c0*/  SHFL.IDX PT, R61, R43, 0x1, 0x1c1f ;  /* 0x003c1f002b3d7f89 */ /* 0x000e6200000e0000 */
[----:B------:R-:W-:-:S02]  /*109d0*/  MOV R52, R12 ;  /* 0x0000000c00347202 */ /* 0x000fc40000000f00 */
[----:B------:R-:W-:Y:S01]  /*109e0*/  F2FP.BF16.F32.PACK_AB R8, R105, R104 ;  /* 0x000000686908723e */ /* 0x000fe200000010ff */
[----:B------:R-:W-:Y:S01]  /*109f0*/  STSM.16.M88.4 [R53], R4 ;  /* 0x0000000435007844 */ /* 0x000fe20000000200 */
[----:B------:R-:W-:Y:S02]  /*10a00*/  F2FP.BF16.F32.PACK_AB R9, R107, R106 ;  /* 0x0000006a6b09723e */ /* 0x000fe400000010ff */
[----:B------:R-:W-:Y:S02]  /*10a10*/  F2FP.BF16.F32.PACK_AB R10, R109, R108 ;  /* 0x0000006c6d0a723e */ /* 0x000fe400000010ff */
        /* <DEDUP_REMOVED lines=9> */
[C---:B------:R-:W-:Y:S02]  /*10ab0*/  IADD3 R21, P4, R40.reuse, 0x6000, RZ ;  /* 0x0000600028157810 */ /* 0x040fe40007f9e0ff */
[----:B------:R-:W-:Y:S01]  /*10ac0*/  LOP3.LUT R3, R40, 0x180, RZ, 0xc0, !PT ;  /* 0x0000018028037812 */ /* 0x000fe200078ec0ff */
[----:B------:R3:W-:Y:S01]  /*10ad0*/  STSM.16.M88.4 [R62], R24 ;  /* 0x000000183e007844 */ /* 0x0007e20000000200 */
[----:B------:R-:W-:Y:S01]  /*10ae0*/  UIMAD UR5, UR10, UR8, URZ ;  /* 0x000000080a0572a4 */ /* 0x000fe2000f8e023f */
[----:B------:R-:W-:-:S02]  /*10af0*/  LOP3.LUT R20, R21, 0x180, RZ, 0xc0, !PT ;  /* 0x0000018015147812 */ /* 0x000fc400078ec0ff */
[----:B------:R-:W-:Y:S01]  /*10b00*/  STSM.16.M88.4 [R57], R28 ;  /* 0x0000001c39007844 */ /* 0x000fe20000000200 */
[----:B------:R-:W-:Y:S01]  /*10b10*/  UIMAD.WIDE.U32 UR6, UR38, UR8, URZ ;  /* 0x00000008260672a5 */ /* 0x000fe2000f8e003f */
[----:B------:R-:W-:Y:S01]  /*10b20*/  SHF.R.U64 R3, R3, 0x3, RZ ;  /* 0x0000000303037819 */ /* 0x000fe200000012ff */
[----:B------:R-:W-:Y:S01]  /*10b30*/  ULDC.64 UR10, c[0x0][0xaf0] ;  /* 0x0002bc00000a7ab9 */ /* 0x000fe20000000a00 */
[----:B------:R-:W-:Y:S08]  /*10b40*/  BAR.SYNC.DEFER_BLOCKING 0x1, 0x180 ;  /* 0x0046000000007b1d */ /* 0x000ff00000010000 */
[----:B--2---:R-:W2:Y:S08]  /*10b50*/  @P1 LDC R15, c[0x0][0xbec] ;  /* 0x0002fb00ff0f1b82 */ /* 0x004eb00000000800 */
[----:B---3--:R-:W3:Y:S01]  /*10b60*/  @P1 LDC R25, c[0x0][0xbf0] ;  /* 0x0002fc00ff191b82 */ /* 0x008ee20000000800 */
[----:B------:R-:W-:Y:S01]  /*10b70*/  UIMAD UR5, UR38, UR9, UR5 ;  /* 0x00000009260572a4 */ /* 0x000fe2000f8e0205 */
[----:B------:R-:W-:-:S02]  /*10b80*/  SHF.R.U64 R20, R20, 0x3, RZ ;  /* 0x0000000314147819 */ /* 0x000fc400000012ff */
[----:B------:R-:W-:Y:S01]  /*10b90*/  LOP3.LUT R40, R3, R40, RZ, 0x3c, !PT ;  /* 0x0000002803287212 */ /* 0x000fe200078e3cff */
[----:B0-----:R0:W-:Y:S01]  /*10ba0*/  @!P2 ST.E desc[UR52][R58.64], R0 ;  /* 0x000000003a00a985 */ /* 0x0011e2000c101934 */
[----:B------:R-:W-:Y:S01]  /*10bb0*/  UIMAD UR8, UR12, UR10, URZ ;  /* 0x0000000a0c0872a4 */ /* 0x000fe2000f8e023f */
[--C-:B------:R-:W-:Y:S01]  /*10bc0*/  IMAD.X R3, RZ, RZ, R41.reuse, P5 ;  /* 0x000000ffff037224 */ /* 0x100fe200028e0629 */
[----:B------:R-:W-:Y:S01]  /*10bd0*/  UIADD3 UR7, UR7, UR5, URZ ;  /* 0x0000000507077290 */ /* 0x000fe2000fffe03f */
[----:B------:R-:W-:Y:S01]  /*10be0*/  LOP3.LUT R20, R20, R21, RZ, 0x3c, !PT ;  /* 0x0000001514147212 */ /* 0x000fe200078e3cff */
[----:B0-----:R-:W-:Y:S01]  /*10bf0*/  IMAD R0, R142, 0x60, R144 ;  /* 0x000000608e007824 */ /* 0x001fe200078e0290 */
[----:B------:R-:W-:Y:S01]  /*10c00*/  UIMAD UR5, UR45, UR11, UR8 ;  /* 0x0000000b2d0572a4 */ /* 0x000fe2000f8e0208 */
[----:B------:R-:W-:Y:S01]  /*10c10*/  IMAD.X R21, RZ, RZ, R41, P4 ;  /* 0x000000ffff157224 */ /* 0x000fe200020e0629 */
[----:B-1----:R0:W-:Y:S01]  /*10c20*/  @!P0 ST.E desc[UR52][R60.64], R36 ;  /* 0x000000243c008985 */ /* 0x0021e2000c101934 */
[----:B------:R-:W-:Y:S01]  /*10c30*/  VIADD R14, R0, UR39 ;  /* 0x00000027000e7c36 */ /* 0x000fe20008000000 */
[----:B------:R-:W-:Y:S01]  /*10c40*/  UIMAD.WIDE.U32 UR6, UR45, UR10, UR6 ;  /* 0x0000000a2d0672a5 */ /* 0x000fe2000f8e0006 */
[----:B------:R-:W-:-:S02]  /*10c50*/  ULDC.64 UR8, c[0x0][0xae0] ;  /* 0x0002b80000087ab9 */ /* 0x000fc40000000a00 */
[----:B--2---:R-:W-:Y:S01]  /*10c60*/  @P1 IMAD.HI.U32 R0, R14, R15, RZ ;  /* 0x0000000f0e001227 */ /* 0x004fe200078e00ff */
[----:B------:R1:W5:Y:S03]  /*10c70*/  LD.E.128 R8, desc[UR52][R2.64] ;  /* 0x0000003402087980 */ /* 0x000366000c101d00 */
[----:B------:R-:W-:Y:S01]  /*10c80*/  IMAD.MOV.U32 R13, RZ, RZ, R14 ;  /* 0x000000ffff0d7224 */ /* 0x000fe200078e000e */
[----:B---3--:R-:W-:Y:S01]  /*10c90*/  @P1 SHF.R.U32.HI R13, RZ, R25, R0 ;  /* 0x00000019ff0d1219 */ /* 0x008fe20000011600 */
[----:B------:R-:W-:Y:S01]  /*10ca0*/  UIADD3 UR5, UR7, UR5, URZ ;  /* 0x0000000507057290 */ /* 0x000fe2000fffe03f */
[----:B------:R-:W5:Y:S02]  /*10cb0*/  LD.E.128 R40, desc[UR52][R40.64] ;  /* 0x0000003428287980 */ /* 0x000f64000c101d00 */
[--C-:B------:R-:W-:Y:S01]  /*10cc0*/  SHF.R.S32.HI R0, RZ, 0x1f, R13.reuse ;  /* 0x0000001fff007819 */ /* 0x100fe2000001140d */
[----:B------:R-:W-:Y:S01]  /*10cd0*/  IMAD.MOV R12, RZ, RZ, -R13 ;  /* 0x000000ffff0c7224 */ /* 0x000fe200078e0a0d */
[----:B------:R0:W5:Y:S01]  /*10ce0*/  LD.E.128 R44, desc[UR52][R38.64] ;  /* 0x00000034262c7980 */ /* 0x000162000c101d00 */
[----:B-1----:R-:W-:-:S02]  /*10cf0*/  IMAD.U32 R3, RZ, RZ, UR7 ;  /* 0x00000007ff037e24 */ /* 0x002fc4000f8e00ff */
[----:B------:R-:W-:Y:S01]  /*10d00*/  IMAD R0, R0, UR8, RZ ;  /* 0x0000000800007c24 */ /* 0x000fe2000f8e02ff */
[----:B------:R0:W5:Y:S01]  /*10d10*/  LD.E.128 R48, desc[UR52][R34.64] ;  /* 0x0000003422307980 */ /* 0x000162000c101d00 */
[----:B------:R-:W-:Y:S02]  /*10d20*/  IMAD R37, R37, R12, R14 ;  /* 0x0000000c25257224 */ /* 0x000fe400078e020e */
[----:B------:R-:W-:Y:S01]  /*10d30*/  IMAD.U32 R2, RZ, RZ, UR6 ;  /* 0x00000006ff027e24 */ /* 0x000fe2000f8e00ff */
[----:B------:R0:W5:Y:S01]  /*10d40*/  LD.E.128 R4, desc[UR52][R32.64] ;  /* 0x0000003420047980 */ /* 0x000162000c101d00 */
[----:B------:R-:W-:Y:S01]  /*10d50*/  IMAD.U32 R3, RZ, RZ, UR5 ;  /* 0x00000005ff037e24 */ /* 0x000fe2000f8e00ff */
[----:B------:R-:W-:Y:S01]  /*10d60*/  ULDC.64 UR6, c[0x0][0xad8] ;  /* 0x0002b60000067ab9 */ /* 0x000fe20000000a00 */
[C---:B------:R-:W-:Y:S01]  /*10d70*/  IMAD R15, R13.reuse, UR9, R0 ;  /* 0x000000090d0f7c24 */ /* 0x040fe2000f8e0200 */
[----:B------:R0:W5:Y:S01]  /*10d80*/  LD.E.128 R52, desc[UR52][R20.64] ;  /* 0x0000003414347980 */ /* 0x000162000c101d00 */
[----:B------:R-:W-:Y:S01]  /*10d90*/  SHF.R.S32.HI R0, RZ, 0x1f, R37 ;  /* 0x0000001fff007819 */ /* 0x000fe20000011425 */
[----:B------:R-:W-:Y:S01]  /*10da0*/  IMAD.WIDE.U32 R2, R13, UR8, R2 ;  /* 0x000000080d027c25 */ /* 0x000fe2000f8e0002 */
[----:B------:R-:W-:Y:S01]  /*10db0*/  @!PT LDS RZ, [RZ] ;  /* 0x00000000fffff984 */ /* 0x000fe20000000800 */
[----:B------:R-:W-:Y:S01]  /*10dc0*/  @!PT LDS RZ, [RZ] ;  /* 0x00000000fffff984 */ /* 0x000fe20000000800 */
[----:B------:R-:W-:Y:S01]  /*10dd0*/  @!PT LDS RZ, [RZ] ;  /* 0x00000000fffff984 */ /* 0x000fe20000000800 */
[----:B------:R-:W-:Y:S01]  /*10de0*/  @!PT LDS RZ, [RZ] ;  /* 0x00000000fffff984 */ /* 0x000fe20000000800 */
[----:B------:R1:W-:Y:S06]  /*10df0*/  MEMBAR.ALL.CTA ;  /* 0x0000000000007992 */ /* 0x0003ec0000008000 */
[----:B-1----:R-:W1:Y:S01]  /*10e00*/  FENCE.VIEW.ASYNC.S ;  /* 0x00000000000073c6 */ /* 0x002e620000000000 */
[----:B------:R-:W-:-:S02]  /*10e10*/  IMAD.IADD R3, R3, 0x1, R15 ;  /* 0x0000000103037824 */ /* 0x000fc400078e020f */
[----:B------:R-:W-:Y:S02]  /*10e20*/  IMAD R0, R0, UR6, RZ ;  /* 0x0000000600007c24 */ /* 0x000fe4000f8e02ff */
[----:B------:R-:W-:Y:S01]  /*10e30*/  VIADD R25, R144, UR39 ;  /* 0x0000002790197c36 */ /* 0x000fe20008000000 */
[----:B------:R-:W-:Y:S01]  /*10e40*/  UIADD3 UR5, UR40, 0x2d820, URZ ;  /* 0x0002d82028057890 */ /* 0x000fe2000fffe03f */
[C---:B------:R-:W-:Y:S02]  /*10e50*/  IMAD R13, R37.reuse, UR7, R0 ;  /* 0x00000007250d7c24 */ /* 0x040fe4000f8e0200 */
[----:B------:R-:W-:Y:S01]  /*10e60*/  IMAD.WIDE.U32 R2, R37, UR6, R2 ;  /* 0x0000000625027c25 */ /* 0x000fe2000f8e0002 */
[----:B------:R-:W-:Y:S01]  /*10e70*/  ISETP.GE.AND P0, PT, R25, R56, PT ;  /* 0x000000381900720c */ /* 0x000fe20003f06270 */
[----:B------:R-:W-:Y:S01]  /*10e80*/  ULDC.64 UR6, c[0x0][0xa80] ;  /* 0x0002a00000067ab9 */ /* 0x000fe20000000a00 */
[----:B------:R-:W-:Y:S01]  /*10e90*/  UPRMT UR5, URZ, 0x654, UR5 ;  /* 0x000006543f057896 */ /* 0x000fe20008000005 */
[----:B------:R-:W-:Y:S01]  /*10ea0*/  IMAD.IADD R3, R3, 0x1, R13 ;  /* 0x0000000103037824 */ /* 0x000fe200078e020d */
[----:B------:R-:W-:-:S04]  /*10eb0*/  LEA R0, P1, R2, UR6, 0x1 ;  /* 0x0000000602007c11 */ /* 0x000fc8000f8208ff */
[----:B------:R-:W-:Y:S01]  /*10ec0*/  LEA.HI.X R24, R2, UR7, R3, 0x1, P1 ;  /* 0x0000000702187c11 */ /* 0x000fe200088f0c03 */
[----:B-1----:R0:W1:Y:S01]  /*10ed0*/  SHFL.IDX PT, R12, R0, RZ, 0x1c1f ;  /* 0x001c1fff000c7589 */ /* 0x00206200000e0000 */
        /* <DEDUP_REMOVED lines=8> */
[CC--:B-1----:R-:W-:Y:S02]  /*10f60*/  @!P1 LEA R14, P3, R139.reuse, R12.reuse, 0x1 ;  /* 0x0000000c8b0e9211 */ /* 0x0c2fe400078608ff */
[----:B0-----:R-:W-:Y:S02]  /*10f70*/  @!P2 LEA R20, P4, R140, R12, 0x1 ;  /* 0x0000000c8c14a211 */ /* 0x001fe400078808ff */
[----:B--2---:R-:W-:Y:S01]  /*10f80*/  @!P0 IMAD.WIDE R2, R138, 0x2, R12 ;  /* 0x000000028a028825 */ /* 0x004fe200078e020c */
[-C--:B------:R-:W-:Y:S02]  /*10f90*/  @!P1 LEA.HI.X R15, R139, R13.reuse, R150, 0x1, P3 ;  /* 0x0000000d8b0f9211 */ /* 0x080fe400018f0c96 */
[----:B------:R-:W-:Y:S02]  /*10fa0*/  @!P2 LEA.HI.X R21, R140, R13, R149, 0x1, P4 ;  /* 0x0000000d8c15a211 */ /* 0x000fe400020f0c95 */
[----:B-----5:R3:W-:Y:S04]  /*10fb0*/  @!P0 ST.E.128 desc[UR52][R2.64], R40 ;  /* 0x0000002802008985 */ /* 0x0207e8000c101d34 */
[----:B------:R3:W-:Y:S04]  /*10fc0*/  @!P1 ST.E.128 desc[UR52][R14.64], R48 ;  /* 0x000000300e009985 */ /* 0x0007e8000c101d34 */
[----:B------:R3:W-:Y:S02]  /*10fd0*/  @!P2 ST.E.128 desc[UR52][R20.64], R52 ;  /* 0x000000341400a985 */ /* 0x0007e4000c101d34 */
.L_x_902:
[----:B------:R-:W-:Y:S05]  /*10fe0*/  BSYNC B1 ;  /* 0x0000000000017941 */ /* 0x000fea0003800000 */
.L_x_901:
[----:B---3--:R-:W-:Y:S01]  /*10ff0*/  VIADD R3, R25, 0x60 ;  /* 0x0000006019037836 */ /* 0x008fe20000000000 */
[----:B--2---:R2:W3:Y:S04]  /*11000*/  SHFL.IDX PT, R13, R24, 0x1, 0x1c1f ;  /* 0x003c1f00180d7f89 */ /* 0x0044e800000e0000 */
[----:B------:R-:W-:Y:S01]  /*11010*/  ISETP.GE.AND P0, PT, R3, R56, PT ;  /* 0x000000380300720c */ /* 0x000fe20003f06270 */
[----:B-1----:R2:W1:-:S12]  /*11020*/  SHFL.IDX PT, R12, R0, 0x1, 0x1c1f ;  /* 0x003c1f00000c7f89 */ /* 0x00245800000e0000 */
[----:B--2---:R-:W-:Y:S05]  /*11030*/  @P0 BRA `(.L_x_903) ;  /* 0x0000000800240947 */ /* 0x004fea0003800000 */
[----:B------:R-:W-:Y:S02]  /*11040*/  ULDC UR5, c[0x0][0xac8] ;  /* 0x0002b20000057ab9 */ /* 0x000fe40000000800 */
[----:B------:R-:W-:Y:S02]  /*11050*/  ISETP.GE.AND P2, PT, R139, UR5, PT ;  /* 0x000000058b007c0c */ /* 0x000fe4000bf46270 */
[----:B------:R-:W-:-:S11]  /*11060*/  ISETP.GE.AND P1, PT, R138, UR5, PT ;  /* 0x000000058a007c0c */ /* 0x000fd6000bf26270 */
[C---:B-1----:R-:W-:Y:S02]  /*11070*/  @!P2 LEA R14, P0, R139.reuse, R12, 0x1 ;  /* 0x0000000c8b0ea211 */ /* 0x042fe400078008ff */
[----:B---3--:R-:W-:Y:S02]  /*11080*/  @!P1 IMAD.WIDE R2, R138, 0x2, R12 ;  /* 0x000000028a029825 */ /* 0x008fe400078e020c */
[----:B------:R-:W-:Y:S02]  /*11090*/  @!P2 LEA.HI.X R15, R139, R13, R150, 0x1, P0 ;  /* 0x0000000d8b0fa211 */ /* 0x000fe400000f0c96 */
[----:B------:R-:W-:Y:S01]  /*110a0*/  ISETP.GE.AND P0, PT, R140, UR5, PT ;  /* 0x000000058c007c0c */ /* 0x000fe2000bf06270 */
[----:B-----5:R2:W-:Y:S04]  /*110b0*/  @!P1 ST.E.128 desc[UR52][R2.64], R44 ;  /* 0x0000002c02009985 */ /* 0x0205e8000c101d34 */
[----:B------:R2:W-:Y:S08]  /*110c0*/  @!P2 ST.E.128 desc[UR52][R14.64], R4 ;  /* 0x000000040e00a985 */ /* 0x0005f0000c101d34 */
[----:B------:R-:W-:Y:S05]  /*110d0*/  @P0 BRA `(.L_x_903) ;  /* 0x0000000400fc0947 */ /* 0x000fea0003800000 */
[----:B--2---:R-:W-:-:S04]  /*110e0*/  LEA R2, P0, R140, R12, 0x1 ;  /* 0x0000000c8c027211 */ /* 0x004fc800078008ff */
[----:B------:R-:W-:-:S05]  /*110f0*/  LEA.HI.X R3, R140, R13, R149, 0x1, P0 ;  /* 0x0000000d8c037211 */ /* 0x000fca00000f0c95 */
[----:B------:R4:W-:Y:S01]  /*11100*/  ST.E.128 desc[UR52][R2.64], R8 ;  /* 0x0000000802007985 */ /* 0x0009e2000c101d34 */
[----:B------:R-:W-:Y:S05]  /*11110*/  BRA `(.L_x_903) ;  /* 0x0000000400ec7947 */ /* 0x000fea0003800000 */
.L_x_900:
[----:B------:R-:W0:Y:S01]  /*11120*/  LDC R8, c[0x0][0xbe8] ;  /* 0x0002fa00ff087b82 */ /* 0x000e220000000800 */
[----:B------:R-:W-:Y:S01]  /*11130*/  ISETP.GE.AND P0, PT, R151, 0xc0, PT ;  /* 0x000000c09700780c */ /* 0x000fe20003f06270 */
[----:B------:R-:W-:Y:S01]  /*11140*/  USHF.R.S32.HI UR8, URZ, 0x1f, UR38 ;  /* 0x0000001f3f087899 */ /* 0x000fe20008011426 */
[----:B------:R-:W-:Y:S01]  /*11150*/  BSSY B1, `(.L_x_904) ;  /* 0x000002f000017945 */ /* 0x000fe20003800000 */
[----:B------:R-:W-:Y:S01]  /*11160*/  USHF.R.S32.HI UR9, URZ, 0x1f, UR45 ;  /* 0x0000001f3f097899 */ /* 0x000fe2000801142d */
[----:B------:R-:W-:Y:S01]  /*11170*/  IMAD R6, R142, 0x60, R144 ;  /* 0x000000608e067824 */ /* 0x000fe200078e0290 */
[----:B0-----:R-:W-:-:S13]  /*11180*/  ISETP.NE.AND P1, PT, R8, 0x1, PT ;  /* 0x000000010800780c */ /* 0x001fda0003f25270 */
[----:B------:R-:W0:Y:S08]  /*11190*/  @P1 LDC R9, c[0x0][0xbec] ;  /* 0x0002fb00ff091b82 */ /* 0x000e300000000800 */
[----:B------:R-:W1:Y:S01]  /*111a0*/  @P1 LDC R11, c[0x0][0xbf0] ;  /* 0x0002fc00ff0b1b82 */ /* 0x000e620000000800 */
[----:B------:R-:W-:Y:S05]  /*111b0*/  @P0 BRA `(.L_x_905) ;  /* 0x0000000000a00947 */ /* 0x000fea0003800000 */
[----:B------:R-:W2:Y:S01]  /*111c0*/  S2R R0, SR_TID.X ;  /* 0x0000000000007919 */ /* 0x000ea20000002100 */
[----:B------:R-:W3:Y:S01]  /*111d0*/  LDC R3, c[0x0][0xbe8] ;  /* 0x0002fa00ff037b82 */ /* 0x000ee20000000800 */
[----:B------:R-:W-:Y:S01]  /*111e0*/  IMAD.U32 R4, RZ, RZ, UR39 ;  /* 0x00000027ff047e24 */ /* 0x000fe2000f8e00ff */
[----:B------:R-:W-:Y:S02]  /*111f0*/  ULDC UR5, c[0x0][0xa88] ;  /* 0x0002a20000057ab9 */ /* 0x000fe40000000800 */
[----:B---3--:R-:W-:Y:S02]  /*11200*/  IMAD R5, R3, UR5, RZ ;  /* 0x0000000503057c24 */ /* 0x008fe4000f8e02ff */
[----:B--2---:R-:W-:-:S04]  /*11210*/  IADD3 R4, R4, -0x80, R0 ;  /* 0xffffff8004047810 */ /* 0x004fc80007ffe000 */
[----:B------:R-:W-:-:S13]  /*11220*/  ISETP.GE.AND P0, PT, R4, R5, PT ;  /* 0x000000050400720c */ /* 0x000fda0003f06270 */
[----:B------:R-:W-:Y:S05]  /*11230*/  @P0 BRA `(.L_x_905) ;  /* 0x0000000000800947 */ /* 0x000fea0003800000 */
[----:B------:R-:W-:Y:S01]  /*11240*/  ISETP.NE.AND P0, PT, R3, 0x1, PT ;  /* 0x000000010300780c */ /* 0x000fe20003f05270 */
[----:B------:R-:W-:Y:S01]  /*11250*/  ULDC.64 UR10, c[0x0][0xb90] ;  /* 0x0002e400000a7ab9 */ /* 0x000fe20000000a00 */
[----:B------:R-:W-:Y:S01]  /*11260*/  IMAD.MOV.U32 R2, RZ, RZ, R4 ;  /* 0x000000ffff027224 */ /* 0x000fe200078e0004 */
[----:B------:R-:W-:Y:S02]  /*11270*/  UIMAD UR5, UR8, UR10, URZ ;  /* 0x0000000a080572a4 */ /* 0x000fe4000f8e023f */
[----:B------:R-:W-:Y:S02]  /*11280*/  UIMAD.WIDE.U32 UR6, UR38, UR10, URZ ;  /* 0x0000000a260672a5 */ /* 0x000fe4000f8e003f */
[----:B------:R-:W-:-:S03]  /*11290*/  UIMAD UR5, UR38, UR11, UR5 ;  /* 0x0000000b260572a4 */ /* 0x000fc6000f8e0205 */
[----:B------:R-:W-:Y:S01]  /*112a0*/  ULDC.64 UR10, c[0x0][0xb98] ;  /* 0x0002e600000a7ab9 */ /* 0x000fe20000000a00 */
[----:B------:R-:W-:Y:S02]  /*112b0*/  UIADD3 UR7, UR7, UR5, URZ ;  /* 0x0000000507077290 */ /* 0x000fe4000fffe03f */
[----:B------:R-:W2:Y:S01]  /*112c0*/  @P0 LDC R5, c[0x0][0xbec] ;  /* 0x0002fb00ff050b82 */ /* 0x000ea20000000800 */
[----:B------:R-:W-:Y:S02]  /*112d0*/  UIMAD UR5, UR9, UR10, URZ ;  /* 0x0000000a090572a4 */ /* 0x000fe4000f8e023f */
[----:B------:R-:W-:Y:S02]  /*112e0*/  UIMAD.WIDE.U32 UR6, UR45, UR10, UR6 ;  /* 0x0000000a2d0672a5 */ /* 0x000fe4000f8e0006 */
[----:B------:R-:W-:-:S03]  /*112f0*/  UIMAD UR5, UR45, UR11, UR5 ;  /* 0x0000000b2d0572a4 */ /* 0x000fc6000f8e0205 */
[----:B------:R-:W3:Y:S01]  /*11300*/  @P0 LDC R7, c[0x0][0xbf0] ;  /* 0x0002fc00ff070b82 */ /* 0x000ee20000000800 */
[----:B------:R-:W-:Y:S01]  /*11310*/  ULDC.64 UR10, c[0x0][0xb88] ;  /* 0x0002e200000a7ab9 */ /* 0x000fe20000000a00 */
[----:B--2---:R-:W-:-:S05]  /*11320*/  @P0 IMAD.HI.U32 R0, R4, R5, RZ ;  /* 0x0000000504000227 */ /* 0x004fca00078e00ff */
[----:B---3--:R-:W-:-:S05]  /*11330*/  @P0 SHF.R.U32.HI R2, RZ, R7, R0 ;  /* 0x00000007ff020219 */ /* 0x008fca0000011600 */
[----:B------:R-:W-:-:S04]  /*11340*/  IMAD.MOV R5, RZ, RZ, -R2 ;  /* 0x000000ffff057224 */ /* 0x000fc800078e0a02 */
[----:B------:R-:W-:Y:S01]  /*11350*/  IMAD R5, R3, R5, R4 ;  /* 0x0000000503057224 */ /* 0x000fe200078e0204 */
[----:B------:R-:W-:Y:S01]  /*11360*/  SHF.R.S32.HI R3, RZ, 0x1f, R2 ;  /* 0x0000001fff037819 */ /* 0x000fe20000011402 */
[----:B------:R-:W-:Y:S01]  /*11370*/  IMAD.U32 R4, RZ, RZ, UR5 ;  /* 0x00000005ff047e24 */ /* 0x000fe2000f8e00ff */
[----:B------:R-:W-:Y:S02]  /*11380*/  IADD3 R2, P0, R2, UR6, RZ ;  /* 0x0000000602027c10 */ /* 0x000fe4000ff1e0ff */
[----:B------:R-:W-:Y:S02]  /*11390*/  SHF.R.S32.HI R0, RZ, 0x1f, R5 ;  /* 0x0000001fff007819 */ /* 0x000fe40000011405 */
[----:B------:R-:W-:Y:S01]  /*113a0*/  IADD3.X R3, R3, UR7, R4, P0, !PT ;  /* 0x0000000703037c10 */ /* 0x000fe200087fe404 */
[----:B------:R-:W-:Y:S02]  /*113b0*/  ULDC.64 UR6, c[0x0][0xb50] ;  /* 0x0002d40000067ab9 */ /* 0x000fe40000000a00 */
[----:B------:R-:W-:-:S02]  /*113c0*/  IMAD R0, R0, UR10, RZ ;  /* 0x0000000a00007c24 */ /* 0x000fc4000f8e02ff */
[----:B------:R-:W-:-:S04]  /*113d0*/  IMAD.WIDE.U32 R2, R5, UR10, R2 ;  /* 0x0000000a05027c25 */ /* 0x000fc8000f8e0002 */
[----:B------:R-:W-:Y:S01]  /*113e0*/  IMAD R7, R5, UR11, R0 ;  /* 0x0000000b05077c24 */ /* 0x000fe2000f8e0200 */
[----:B------:R-:W-:-:S03]  /*113f0*/  LEA R4, P0, R2, UR6, 0x2 ;  /* 0x0000000602047c11 */ /* 0x000fc6000f8010ff */
[----:B------:R-:W-:-:S05]  /*11400*/  IMAD.IADD R3, R3, 0x1, R7 ;  /* 0x0000000103037824 */ /* 0x000fca00078e0207 */
[----:B------:R-:W-:Y:S01]  /*11410*/  LEA.HI.X R5, R2, UR7, R3, 0x2, P0 ;  /* 0x0000000702057c11 */ /* 0x000fe200080f1403 */
[----:B------:R-:W-:-:S05]  /*11420*/  IMAD.MOV.U32 R3, RZ, RZ, -0x800000 ;  /* 0xff800000ff037424 */ /* 0x000fca00078e00ff */
[----:B------:R2:W-:Y:S02]  /*11430*/  STG.E desc[UR52][R4.64], R3 ;  /* 0x0000000304007986 */ /* 0x0005e4000c101934 */
.L_x_905:
[----:B------:R-:W-:Y:S05]  /*11440*/  BSYNC B1 ;  /* 0x0000000000017941 */ /* 0x000fea0003800000 */
.L_x_904:
[----:B------:R-:W-:Y:S01]  /*11450*/  ULDC.64 UR10, c[0x0][0xae8] ;  /* 0x0002ba00000a7ab9 */ /* 0x000fe20000000a00 */
[----:B------:R-:W-:Y:S01]  /*11460*/  VIADD R6, R6, UR39 ;  /* 0x0000002706067c36 */ /* 0x000fe20008000000 */
[----:B------:R-:W-:Y:S01]  /*11470*/  UIMAD UR5, UR8, UR10, URZ ;  /* 0x0000000a080572a4 */ /* 0x000fe2000f8e023f */
[----:B------:R-:W-:Y:S01]  /*11480*/  BSSY B1, `(.L_x_906) ;  /* 0x0000033000017945 */ /* 0x000fe20003800000 */
[----:B------:R-:W-:Y:S01]  /*11490*/  UIMAD.WIDE.U32 UR6, UR38, UR10, URZ ;  /* 0x0000000a260672a5 */ /* 0x000fe2000f8e003f */
[----:B0-----:R-:W-:Y:S01]  /*114a0*/  @P1 IMAD.HI.U32 R0, R6, R9, RZ ;  /* 0x0000000906001227 */ /* 0x001fe200078e00ff */
[----:B------:R-:W-:-:S03]  /*114b0*/  UIMAD UR5, UR38, UR11, UR5 ;  /* 0x0000000b260572a4 */ /* 0x000fc6000f8e0205 */
[----:B------:R-:W-:Y:S01]  /*114c0*/  ULDC.64 UR10, c[0x0][0xaf0] ;  /* 0x0002bc00000a7ab9 */ /* 0x000fe20000000a00 */
[----:B------:R-:W-:Y:S01]  /*114d0*/  UIADD3 UR7, UR7, UR5, URZ ;  /* 0x0000000507077290 */ /* 0x000fe2000fffe03f */
[----:B--2---:R-:W-:Y:S01]  /*114e0*/  IMAD.MOV.U32 R5, RZ, RZ, R6 ;  /* 0x000000ffff057224 */ /* 0x004fe200078e0006 */
[----:B------:R-:W-:Y:S01]  /*114f0*/  UIMAD UR5, UR9, UR10, URZ ;  /* 0x0000000a090572a4 */ /* 0x000fe2000f8e023f */
[----:B-1----:R-:W-:Y:S01]  /*11500*/  @P1 SHF.R.U32.HI R5, RZ, R11, R0 ;  /* 0x0000000bff051219 */ /* 0x002fe20000011600 */
[----:B------:R-:W-:Y:S02]  /*11510*/  UIMAD.WIDE.U32 UR6, UR45, UR10, UR6 ;  /* 0x0000000a2d0672a5 */ /* 0x000fe4000f8e0006 */
[----:B------:R-:W-:Y:S01]  /*11520*/  UIMAD UR5, UR45, UR11, UR5 ;  /* 0x0000000b2d0572a4 */ /* 0x000fe2000f8e0205 */
[--C-:B------:R-:W-:Y:S01]  /*11530*/  SHF.R.S32.HI R0, RZ, 0x1f, R5.reuse ;  /* 0x0000001fff007819 */ /* 0x100fe20000011405 */
[----:B------:R-:W-:Y:S01]  /*11540*/  IMAD.MOV R7, RZ, RZ, -R5 ;  /* 0x000000ffff077224 */ /* 0x000fe200078e0a05 */
[----:B------:R-:W-:Y:S01]  /*11550*/  ULDC.64 UR8, c[0x0][0xae0] ;  /* 0x0002b80000087ab9 */ /* 0x000fe20000000a00 */
[----:B------:R-:W-:-:S02]  /*11560*/  UIADD3 UR5, UR7, UR5, URZ ;  /* 0x0000000507057290 */ /* 0x000fc4000fffe03f */
[----:B------:R-:W-:Y:S02]  /*11570*/  IMAD.U32 R3, RZ, RZ, UR7 ;  /* 0x00000007ff037e24 */ /* 0x000fe4000f8e00ff */
[----:B------:R-:W-:Y:S02]  /*11580*/  IMAD R7, R8, R7, R6 ;  /* 0x0000000708077224 */ /* 0x000fe400078e0206 */
[----:B------:R-:W-:Y:S02]  /*11590*/  IMAD R0, R0, UR8, RZ ;  /* 0x0000000800007c24 */ /* 0x000fe4000f8e02ff */
[----:B------:R-:W-:Y:S01]  /*115a0*/  IMAD.U32 R2, RZ, RZ, UR6 ;  /* 0x00000006ff027e24 */ /* 0x000fe2000f8e00ff */
[----:B------:R-:W-:Y:S01]  /*115b0*/  ULDC.64 UR6, c[0x0][0xad8] ;  /* 0x0002b60000067ab9 */ /* 0x000fe20000000a00 */
[----:B------:R-:W-:Y:S01]  /*115c0*/  IMAD.U32 R3, RZ, RZ, UR5 ;  /* 0x00000005ff037e24 */ /* 0x000fe2000f8e00ff */
[----:B------:R-:W-:Y:S01]  /*115d0*/  ULDC UR5, c[0x0][0xa88] ;  /* 0x0002a20000057ab9 */ /* 0x000fe20000000800 */
[C---:B------:R-:W-:Y:S01]  /*115e0*/  IMAD R9, R5.reuse, UR9, R0 ;  /* 0x0000000905097c24 */ /* 0x040fe2000f8e0200 */
[----:B------:R-:W-:Y:S01]  /*115f0*/  SHF.R.S32.HI R0, RZ, 0x1f, R7 ;  /* 0x0000001fff007819 */ /* 0x000fe20000011407 */
[----:B------:R-:W-:-:S04]  /*11600*/  IMAD.WIDE.U32 R2, R5, UR8, R2 ;  /* 0x0000000805027c25 */ /* 0x000fc8000f8e0002 */
[----:B------:R-:W-:Y:S02]  /*11610*/  IMAD R0, R0, UR6, RZ ;  /* 0x0000000600007c24 */ /* 0x000fe4000f8e02ff */
[----:B------:R-:W-:Y:S02]  /*11620*/  IMAD.IADD R3, R3, 0x1, R9 ;  /* 0x0000000103037824 */ /* 0x000fe400078e0209 */
[C---:B------:R-:W-:Y:S02]  /*11630*/  IMAD R5, R7.reuse, UR7, R0 ;  /* 0x0000000707057c24 */ /* 0x040fe4000f8e0200 */
[----:B------:R-:W-:Y:S01]  /*11640*/  IMAD.WIDE.U32 R2, R7, UR6, R2 ;  /* 0x0000000607027c25 */ /* 0x000fe2000f8e0002 */
[----:B------:R-:W-:-:S03]  /*11650*/  ULDC.64 UR6, c[0x0][0xa80] ;  /* 0x0002a00000067ab9 */ /* 0x000fc60000000a00 */
[----:B------:R-:W-:Y:S01]  /*11660*/  IMAD R7, R8, UR5, RZ ;  /* 0x0000000508077c24 */ /* 0x000fe2000f8e02ff */
[----:B------:R-:W-:Y:S01]  /*11670*/  LEA R4, P1, R2, UR6, 0x1 ;  /* 0x0000000602047c11 */ /* 0x000fe2000f8208ff */
[----:B------:R-:W-:Y:S02]  /*11680*/  VIADD R0, R144, UR39 ;  /* 0x0000002790007c36 */ /* 0x000fe40008000000 */
[----:B------:R-:W-:-:S03]  /*11690*/  IMAD.IADD R3, R3, 0x1, R5 ;  /* 0x0000000103037824 */ /* 0x000fc600078e0205 */
[----:B------:R-:W-:Y:S02]  /*116a0*/  ISETP.GE.AND P0, PT, R0, R7, PT ;  /* 0x000000070000720c */ /* 0x000fe40003f06270 */
[----:B------:R-:W-:Y:S02]  /*116b0*/  LEA.HI.X R5, R2, UR7, R3, 0x1, P1 ;  /* 0x0000000702057c11 */ /* 0x000fe400088f0c03 */
[----:B------:R0:W1:Y:S04]  /*116c0*/  SHFL.IDX PT, R2, R4, RZ, 0x1c1f ;  /* 0x001c1fff04027589 */ /* 0x00006800000e0000 */
[----:B------:R0:W2:Y:S05]  /*116d0*/  SHFL.IDX PT, R3, R5, RZ, 0x1c1f ;  /* 0x001c1fff05037589 */ /* 0x0000aa00000e0000 */
[----:B------:R-:W-:Y:S05]  /*116e0*/  @P0 BRA `(.L_x_907) ;  /* 0x0000000000300947 */ /* 0x000fea0003800000 */
[----:B------:R-:W-:Y:S02]  /*116f0*/  ULDC UR5, c[0x0][0xac8] ;  /* 0x0002b20000057ab9 */ /* 0x000fe40000000800 */
[----:B------:R-:W-:Y:S02]  /*11700*/  ISETP.GE.AND P3, PT, R139, UR5, PT ;  /* 0x000000058b007c0c */ /* 0x000fe4000bf66270 */
[----:B------:R-:W-:Y:S02]  /*11710*/  ISETP.GE.AND P4, PT, R140, UR5, PT ;  /* 0x000000058c007c0c */ /* 0x000fe4000bf86270 */
[----:B------:R-:W-:-:S09]  /*11720*/  ISETP.GE.AND P2, PT, R138, UR5, PT ;  /* 0x000000058a007c0c */ /* 0x000fd2000bf46270 */
[CC--:B-1----:R-:W-:Y:S02]  /*11730*/  @!P3 LEA R10, P0, R139.reuse, R2.reuse, 0x1 ;  /* 0x000000028b0ab211 */ /* 0x0c2fe400078008ff */
[----:B------:R-:W-:Y:S02]  /*11740*/  @!P4 LEA R12, P1, R140, R2, 0x1 ;  /* 0x000000028c0cc211 */ /* 0x000fe400078208ff */
[----:B--2---:R-:W-:Y:S01]  /*11750*/  @!P2 IMAD.WIDE R8, R138, 0x2, R2 ;  /* 0x000000028a08a825 */ /* 0x004fe200078e0202 */
[-C--:B------:R-:W-:Y:S02]  /*11760*/  @!P3 LEA.HI.X R11, R139, R3.reuse, R150, 0x1, P0 ;  /* 0x000000038b0bb211 */ /* 0x080fe400000f0c96 */
[----:B------:R-:W-:Y:S02]  /*11770*/  @!P4 LEA.HI.X R13, R140, R3, R149, 0x1, P1 ;  /* 0x000000038c0dc211 */ /* 0x000fe400008f0c95 */
[----:B------:R3:W-:Y:S04]  /*11780*/  @!P2 ST.E.128 desc[UR52][R8.64], RZ ;  /* 0x000000ff0800a985 */ /* 0x0007e8000c101d34 */
[----:B------:R3:W-:Y:S04]  /*11790*/  @!P3 ST.E.128 desc[UR52][R10.64], RZ ;  /* 0x000000ff0a00b985 */ /* 0x0007e8000c101d34 */
[----:B------:R3:W-:Y:S02]  /*117a0*/  @!P4 ST.E.128 desc[UR52][R12.64], RZ ;  /* 0x000000ff0c00c985 */ /* 0x0007e4000c101d34 */
.L_x_907:
[----:B------:R-:W-:Y:S05]  /*117b0*/  BSYNC B1 ;  /* 0x0000000000017941 */ /* 0x000fea0003800000 */
.L_x_906:
[----:B------:R-:W-:Y:S01]  /*117c0*/  VIADD R0, R0, 0x60 ;  /* 0x0000006000007836 */ /* 0x000fe20000000000 */
[----:B--2---:R2:W4:Y:S04]  /*117d0*/  SHFL.IDX PT, R3, R5, 0x1, 0x1c1f ;  /* 0x003c1f0005037f89 */ /* 0x00452800000e0000 */
[----:B------:R-:W-:Y:S01]  /*117e0*/  ISETP.GE.AND P0, PT, R0, R7, PT ;  /* 0x000000070000720c */ /* 0x000fe20003f06270 */
[----:B-1----:R2:W1:-:S12]  /*117f0*/  SHFL.IDX PT, R2, R4, 0x1, 0x1c1f ;  /* 0x003c1f0004027f89 */ /* 0x00245800000e0000 */
[----:B--2---:R-:W-:Y:S05]  /*11800*/  @P0 BRA `(.L_x_903) ;  /* 0x0000000000300947 */ /* 0x004fea0003800000 */
[----:B------:R-:W-:Y:S02]  /*11810*/  ULDC UR5, c[0x0][0xac8] ;  /* 0x0002b20000057ab9 */ /* 0x000fe40000000800 */
[----:B------:R-:W-:Y:S02]  /*11820*/  ISETP.GE.AND P3, PT, R139, UR5, PT ;  /* 0x000000058b007c0c */ /* 0x000fe4000bf66270 */
[----:B------:R-:W-:Y:S02]  /*11830*/  ISETP.GE.AND P4, PT, R140, UR5, PT ;  /* 0x000000058c007c0c */ /* 0x000fe4000bf86270 */
[----:B------:R-:W-:-:S09]  /*11840*/  ISETP.GE.AND P2, PT, R138, UR5, PT ;  /* 0x000000058a007c0c */ /* 0x000fd2000bf46270 */
[CC--:B-1----:R-:W-:Y:S02]  /*11850*/  @!P3 LEA R6, P0, R139.reuse, R2.reuse, 0x1 ;  /* 0x000000028b06b211 */ /* 0x0c2fe400078008ff */
[----:B---3--:R-:W-:Y:S02]  /*11860*/  @!P4 LEA R8, P1, R140, R2, 0x1 ;  /* 0x000000028c08c211 */ /* 0x008fe400078208ff */
[----:B0---4-:R-:W-:Y:S01]  /*11870*/  @!P2 IMAD.WIDE R4, R138, 0x2, R2 ;  /* 0x000000028a04a825 */ /* 0x011fe200078e0202 */
[-C--:B------:R-:W-:Y:S02]  /*11880*/  @!P3 LEA.HI.X R7, R139, R3.reuse, R150, 0x1, P0 ;  /* 0x000000038b07b211 */ /* 0x080fe400000f0c96 */
[----:B------:R-:W-:Y:S02]  /*11890*/  @!P4 LEA.HI.X R9, R140, R3, R149, 0x1, P1 ;  /* 0x000000038c09c211 */ /* 0x000fe400008f0c95 */
[----:B------:R0:W-:Y:S04]  /*118a0*/  @!P2 ST.E.128 desc[UR52][R4.64], RZ ;  /* 0x000000ff0400a985 */ /* 0x0001e8000c101d34 */
[----:B------:R0:W-:Y:S04]  /*118b0*/  @!P3 ST.E.128 desc[UR52][R6.64], RZ ;  /* 0x000000ff0600b985 */ /* 0x0001e8000c101d34 */
[----:B------:R0:W-:Y:S02]  /*118c0*/  @!P4 ST.E.128 desc[UR52][R8.64], RZ ;  /* 0x000000ff0800c985 */ /* 0x0001e4000c101d34 */
.L_x_903:
[----:B------:R-:W-:Y:S05]  /*118d0*/  BSYNC B0 ;  /* 0x0000000000007941 */ /* 0x000fea0003800000 */
.L_x_899:
[----:B------:R-:W-:Y:S02]  /*118e0*/  ULDC UR5, c[0x0][0xc38] ;  /* 0x00030e0000057ab9 */ /* 0x000fe40000000800 */
[----:B------:R-:W-:-:S06]  /*118f0*/  UISETP.GE.AND UP0, UPT, UR4, UR5, UPT ;  /* 0x000000050400728c */ /* 0x000fcc000bf06270 */
[----:B------:R-:W-:-:S13]  /*11900*/  PLOP3.LUT P0, PT, PT, PT, UP0, 0x80, 0x0 ;  /* 0x000000000000781c */ /* 0x000fda0003f0f008 */
[----:B------:R-:W-:Y:S05]  /*11910*/  @!P0 BRA `(.L_x_908) ;  /* 0xfffffef4004c8947 */ /* 0x000fea000383ffff */
[----:B------:R-:W-:Y:S05]  /*11920*/  EXIT ;  /* 0x000000000000794d */ /* 0x000fea0003800000 */
.L_x_810:
[----:B------:R-:W-:-:S08]  /*11930*/  NOP ;  /* 0x0000000000007918 */ /* 0x000fd00000000000 */
[----:B------:R-:W0:-:S00]  /*11940*/  USETMAXREG.DEALLOC.CTAPOOL 0x20 ;  /* 0x00000020000079c8 */ /* 0x000e0000080e0500 */
[----:B0-----:R-:W-:-:S06]  /*11950*/  LOP3.LUT R0, R0, 0x3, RZ, 0xc0, !PT ;  /* 0x0000000300007812 */ /* 0x001fcc00078ec0ff */
[----:B------:R-:W0:Y:S01]  /*11960*/  S2UR UR10, SR_CTAID.X ;  /* 0x00000000000a79c3 */ /* 0x000e220000002500 */
[----:B------:R-:W-:Y:S01]  /*11970*/  LOP3.LUT R19, R19, 0xfffff7ff, RZ, 0xc0, !PT ;  /* 0xfffff7ff13137812 */ /* 0x000fe200078ec0ff */
[----:B------:R-:W-:Y:S01]  /*11980*/  STL [R1+0x14], RZ ;  /* 0x000014ff01007387 */ /* 0x000fe20000100800 */
[----:B------:R-:W-:Y:S02]  /*11990*/  IMAD.MOV.U32 R23, RZ, RZ, RZ ;  /* 0x000000ffff177224 */ /* 0x000fe400078e00ff */
[----:B------:R-:W-:Y:S01]  /*119a0*/  IMAD.MOV.U32 R26, RZ, RZ, 0x1 ;  /* 0x00000001ff1a7424 */ /* 0x000fe200078e00ff */
[----:B------:R1:W2:Y:S02]  /*119b0*/  SHFL.IDX PT, R2, R0, RZ, 0x1f ;  /* 0x00001fff00027589 */ /* 0x0002a400000e0000 */
[----:B-1----:R-:W0:Y:S01]  /*119c0*/  LDC R0, c[0x0][0xc38] ;  /* 0x00030e00ff007b82 */ /* 0x002e220000000800 */
[----:B--2---:R-:W-:-:S13]  /*119d0*/  ISETP.NE.AND P0, PT, R2, RZ, PT ;  /* 0x000000ff0200720c */ /* 0x004fda0003f05270 */
[----:B------:R-:W-:Y:S01]  /*119e0*/  @P0 LOP3.LUT R19, R19, 0x800, RZ, 0xfc, !PT ;  /* 0x0000080013130812 */ /* 0x000fe200078efcff */
[----:B------:R-:W-:Y:S06]  /*119f0*/  @P0 BAR.ARV 0x4, 0x200 ;  /* 0x0108000000000b1d */ /* 0x000fec0000002000 */
[----:B0-----:R-:W-:-:S13]  /*11a00*/  ISETP.LE.AND P0, PT, R0, UR10, PT ;  /* 0x0000000a00007c0c */ /* 0x001fda000bf03270 */
[----:B------:R-:W-:Y:S05]  /*11a10*/  @P0 BRA `(.L_x_909) ;  /* 0x0000004000540947 */ /* 0x000fea0003800000 */
[----:B------:R-:W0:Y:S01]  /*11a20*/  S2R R7, SR_TID.X ;  /* 0x0000000000077919 */ /* 0x000e220000002100 */
[----:B------:R-:W-:Y:S01]  /*11a30*/  ULDC.64 UR6, c[0x0][0x2f0] ;  /* 0x0000bc0000067ab9 */ /* 0x000fe20000000a00 */
[----:B------:R-:W-:Y:S01]  /*11a40*/  ULDC UR9, c[0x0][0x2b8] ;  /* 0x0000ae0000097ab9 */ /* 0x000fe20000000800 */
[----:B------:R-:W-:Y:S01]  /*11a50*/  LOP3.LUT R19, R19, 0xfffffffd, RZ, 0xc0, !PT ;  /* 0xfffffffd13137812 */ /* 0x000fe200078ec0ff */
[----:B------:R-:W1:Y:S01]  /*11a60*/  S2UR UR8, SR_CgaCtaId ;  /* 0x00000000000879c3 */ /* 0x000e620000008800 */
[----:B------:R-:W-:Y:S01]  /*11a70*/  ULDC.64 UR4, c[0x0][0x418] ;  /* 0x0001060000047ab9 */ /* 0x000fe20000000a00 */
[----:B------:R-:W-:Y:S01]  /*11a80*/  ULDC UR38, c[0x0][0x288] ;  /* 0x0000a20000267ab9 */ /* 0x000fe20000000800 */
[----:B------:R-:W-:Y:S01]  /*11a90*/  UISETP.NE.U32.AND UP0, UPT, UR4, URZ, UPT ;  /* 0x0000003f0400728c */ /* 0x000fe2000bf05070 */
[----:B------:R-:W-:Y:S01]  /*11aa0*/  IMAD.MOV.U32 R26, RZ, RZ, 0x1 ;  /* 0x00000001ff1a7424 */ /* 0x000fe200078e00ff */
[----:B------:R-:W-:Y:S01]  /*11ab0*/  ULDC UR37, c[0x0][0x448] ;  /* 0x0001120000257ab9 */ /* 0x000fe20000000800 */
[----:B------:R-:W-:Y:S01]  /*11ac0*/  ULDC UR4, c[0x0][0x424] ;  /* 0x0001090000047ab9 */ /* 0x000fe20000000800 */
[----:B------:R-:W-:Y:S01]  /*11ad0*/  UISETP.NE.AND.EX UP0, UPT, UR5, URZ, UPT, UP0 ;  /* 0x0000003f0500728c */ /* 0x000fe2000bf05300 */
[----:B------:R-:W-:Y:S01]  /*11ae0*/  IMAD.MOV.U32 R23, RZ, RZ, RZ ;  /* 0x000000ffff177224 */ /* 0x000fe200078e00ff */
[----:B------:R-:W-:Y:S01]  /*11af0*/  UIMAD UR37, UR37, UR38, URZ ;  /* 0x00000026252572a4 */ /* 0x000fe2000f8e023f */
[----:B------:R-:W-:Y:S01]  /*11b00*/  UMOV UR5, 0x400 ;  /* 0x0000040000057882 */ /* 0x000fe20000000000 */
[----:B------:R-:W-:Y:S01]  /*11b10*/  USEL UR4, UR4, 0x1, UP0 ;  /* 0x0000000104047887 */ /* 0x000fe20008000000 */
[----:B------:R-:W-:Y:S01]  /*11b20*/  ULDC UR46, c[0x0][0xc] ;  /* 0x00000300002e7ab9 */ /* 0x000fe20000000800 */
[----:B------:R-:W-:-:S02]  /*11b30*/  ULOP3.LUT UR47, UR42, 0x2, URZ, 0xfc, !UPT ;  /* 0x000000022a2f7892 */ /* 0x000fc4000f8efc3f */
[----:B------:R-:W-:-:S04]  /*11b40*/  UIMAD UR36, UR4, UR6, URZ ;  /* 0x00000006042472a4 */ /* 0x000fc8000f8e023f */
[----:B------:R-:W-:Y:S02]  /*11b50*/  UIADD3 UR4, UR36, 0x7f, URZ ;  /* 0x0000007f24047890 */ /* 0x000fe4000fffe03f */
[----:B------:R-:W-:Y:S02]  /*11b60*/  UIADD3 UR48, UR36, 0x1, -UR38 ;  /* 0x0000000124307890 */ /* 0x000fe4000fffe826 */
[----:B-1----:R-:W-:Y:S02]  /*11b70*/  ULEA UR8, UR8, UR5, 0x18 ;  /* 0x0000000508087291 */ /* 0x002fe4000f8ec03f */
[----:B------:R-:W-:Y:S01]  /*11b80*/  USHF.R.S32.HI UR5, URZ, 0x1f, UR4 ;  /* 0x0000001f3f057899 */ /* 0x000fe20008011404 */
[C---:B0-----:R-:W-:Y:S01]  /*11b90*/  IMAD.SHL.U32 R0, R7.reuse, 0x8, RZ ;  /* 0x0000000807007824 */ /* 0x041fe200078e00ff */
[----:B------:R-:W-:Y:S01]  /*11ba0*/  LOP3.LUT R6, R7, 0x7f, RZ, 0xc0, !PT ;  /* 0x0000007f07067812 */ /* 0x000fe200078ec0ff */
[----:B------:R-:W-:Y:S01]  /*11bb0*/  UIADD3 UR38, UR36, -UR38, URZ ;  /* 0x8000002624267290 */ /* 0x000fe2000fffe03f */
[----:B------:R-:W-:Y:S01]  /*11bc0*/  IMAD.U32 R16, RZ, RZ, UR8 ;  /* 0x00000008ff107e24 */ /* 0x000fe2000f8e00ff */
[----:B------:R-:W-:Y:S01]  /*11bd0*/  ULEA.HI UR5, UR5, UR4, URZ, 0x7 ;  /* 0x0000000405057291 */ /* 0x000fe2000f8f383f */
[----:B------:R-:W-:-:S02]  /*11be0*/  LOP3.LUT R2, R0, 0xd8, RZ, 0xc0, !PT ;  /* 0x000000d800027812 */ /* 0x000fc400078ec0ff */
[----:B------:R-:W-:Y:S01]  /*11bf0*/  LOP3.LUT R4, R0, 0x18, RZ, 0xc0, !PT ;  /* 0x0000001800047812 */ /* 0x000fe200078ec0ff */
[----:B------:R-:W-:Y:S01]  /*11c00*/  USHF.R.S32.HI UR39, URZ, 0x7, UR5 ;  /* 0x000000073f277899 */ /* 0x000fe20008011405 */
[----:B------:R-:W-:Y:S01]  /*11c10*/  LOP3.LUT R3, R2, 0x18, R7, 0x78, !PT ;  /* 0x0000001802037812 */ /* 0x000fe200078e7807 */
[----:B------:R-:W-:-:S03]  /*11c20*/  IMAD.U32 R2, RZ, RZ, UR10 ;  /* 0x0000000aff027e24 */ /* 0x000fc6000f8e00ff */
[----:B------:R-:W-:Y:S02]  /*11c30*/  LOP3.LUT R5, R3, 0x320, R0, 0xf8, !PT ;  /* 0x0000032003057812 */ /* 0x000fe400078ef800 */
[----:B------:R-:W-:Y:S01]  /*11c40*/  LOP3.LUT R0, R4, 0x20, RZ, 0xfc, !PT ;  /* 0x0000002004007812 */ /* 0x000fe200078efcff */
[----:B------:R0:W-:Y:S03]  /*11c50*/  STL [R1+0x10], R2 ;  /* 0x0000100201007387 */ /* 0x0001e60000100800 */
[C---:B------:R-:W-:Y:S01]  /*11c60*/  ISETP.GE.AND P0, PT, R0.reuse, UR7, PT ;  /* 0x0000000700007c0c */ /* 0x040fe2000bf06270 */
[----:B------:R1:W-:Y:S01]  /*11c70*/  STL [R1+0x14], RZ ;  /* 0x000014ff01007387 */ /* 0x0003e20000100800 */
[----:B------:R-:W-:Y:S02]  /*11c80*/  ISETP.GE.AND P1, PT, R0, UR9, PT ;  /* 0x0000000900007c0c */ /* 0x000fe4000bf26270 */
[----:B0-----:R-:W-:-:S09]  /*11c90*/  SHF.R.U32.HI R2, RZ, 0x2, R6 ;  /* 0x00000002ff027819 */ /* 0x001fd20000011606 */
[----:B------:R-:W-:Y:S02]  /*11ca0*/  @P0 LOP3.LUT R19, R19, 0x2, RZ, 0xfc, !PT ;  /* 0x0000000213130812 */ /* 0x000fe400078efcff */
[----:B------:R-:W-:Y:S02]  /*11cb0*/  ISETP.GE.AND P0, PT, R0, UR7, PT ;  /* 0x0000000700007c0c */ /* 0x000fe4000bf06270 */
[----:B------:R-:W-:Y:S02]  /*11cc0*/  LOP3.LUT R19, R19, 0xfffffdff, RZ, 0xc0, !PT ;  /* 0xfffffdff13137812 */ /* 0x000fe400078ec0ff */
[----:B------:R-:W-:Y:S02]  /*11cd0*/  LOP3.LUT R0, R4, 0x40, RZ, 0xfc, !PT ;  /* 0x0000004004007812 */ /* 0x000fe400078efcff */
[----:B------:R-:W-:Y:S02]  /*11ce0*/  @P1 LOP3.LUT R19, R19, 0x200, RZ, 0xfc, !PT ;  /* 0x0000020013131812 */ /* 0x000fe400078efcff */
[----:B------:R-:W-:-:S02]  /*11cf0*/  ISETP.GE.AND P2, PT, R0, UR7, PT ;  /* 0x0000000700007c0c */ /* 0x000fc4000bf46270 */
[----:B------:R-:W-:Y:S02]  /*11d00*/  LOP3.LUT R19, R19, 0xffffffef, RZ, 0xc0, !PT ;  /* 0xffffffef13137812 */ /* 0x000fe400078ec0ff */
[C---:B------:R-:W-:Y:S02]  /*11d10*/  ISETP.GE.AND P1, PT, R0.reuse, UR9, PT ;  /* 0x0000000900007c0c */ /* 0x040fe4000bf26270 */
[----:B------:R-:W-:Y:S02]  /*11d20*/  @P0 LOP3.LUT R19, R19, 0x10, RZ, 0xfc, !PT ;  /* 0x0000001013130812 */ /* 0x000fe400078efcff */
[----:B------:R-:W-:Y:S01]  /*11d30*/  ISETP.GE.AND P0, PT, R0, UR7, PT ;  /* 0x0000000700007c0c */ /* 0x000fe2000bf06270 */
[----:B------:R-:W-:Y:S01]  /*11d40*/  IMAD.SHL.U32 R0, R7, 0x20, RZ ;  /* 0x0000002007007824 */ /* 0x000fe200078e00ff */
[----:B------:R-:W-:-:S04]  /*11d50*/  LOP3.LUT R19, R19, 0xfffffffe, RZ, 0xc0, !PT ;  /* 0xfffffffe13137812 */ /* 0x000fc800078ec0ff */
[----:B------:R-:W-:Y:S02]  /*11d60*/  @P2 LOP3.LUT R19, R19, 0x1, RZ, 0xfc, !PT ;  /* 0x0000000113132812 */ /* 0x000fe400078efcff */
[----:B------:R-:W-:Y:S02]  /*11d70*/  LOP3.LUT R0, R0, 0x60, RZ, 0xc0, !PT ;  /* 0x0000006000007812 */ /* 0x000fe400078ec0ff */
[----:B------:R-:W-:Y:S02]  /*11d80*/  LOP3.LUT R19, R19, 0xfffffeff, RZ, 0xc0, !PT ;  /* 0xfffffeff13137812 */ /* 0x000fe400078ec0ff */
[----:B------:R-:W-:Y:S02]  /*11d90*/  ISETP.GE.AND P2, PT, R4, UR7, PT ;  /* 0x0000000704007c0c */ /* 0x000fe4000bf46270 */
[----:B------:R-:W-:Y:S02]  /*11da0*/  @P1 LOP3.LUT R19, R19, 0x100, RZ, 0xfc, !PT ;  /* 0x0000010013131812 */ /* 0x000fe400078efcff */
[----:B------:R-:W-:Y:S01]  /*11db0*/  LOP3.LUT R2, R2, R0, RZ, 0xfc, !PT ;  /* 0x0000000002027212 */ /* 0x000fe200078efcff */
[----:B------:R-:W-:Y:S01]  /*11dc0*/  IMAD R0, R5, 0x2, R16 ;  /* 0x0000000205007824 */ /* 0x000fe200078e0210 */
[----:B------:R-:W-:-:S02]  /*11dd0*/  LOP3.LUT R19, R19, 0xfffffff7, RZ, 0xc0, !PT ;  /* 0xfffffff713137812 */ /* 0x000fc400078ec0ff */
[C---:B------:R-:W-:Y:S02]  /*11de0*/  ISETP.GE.AND P1, PT, R4.reuse, UR7, PT ;  /* 0x0000000704007c0c */ /* 0x040fe4000bf26270 */
[----:B------:R-:W-:Y:S01]  /*11df0*/  @P0 LOP3.LUT R19, R19, 0x8, RZ, 0xfc, !PT ;  /* 0x0000000813130812 */ /* 0x000fe200078efcff */
[----:B------:R1:W-:Y:S01]  /*11e00*/  STL [R1+0xc], R0 ;  /* 0x00000c0001007387 */ /* 0x0003e20000100800 */
[----:B------:R-:W-:Y:S02]  /*11e10*/  ISETP.GE.AND P0, PT, R4, UR9, PT ;  /* 0x0000000904007c0c */ /* 0x000fe4000bf06270 */
[----:B------:R-:W-:-:S04]  /*11e20*/  LOP3.LUT R19, R19, 0xfffffffb, RZ, 0xc0, !PT ;  /* 0xfffffffb13137812 */ /* 0x000fc800078ec0ff */
[----:B------:R-:W-:-:S04]  /*11e30*/  @P2 LOP3.LUT R19, R19, 0x4, RZ, 0xfc, !PT ;  /* 0x0000000413132812 */ /* 0x000fc800078efcff */
[----:B------:R-:W-:-:S04]  /*11e40*/  LOP3.LUT R19, R19, 0xfffffbff, RZ, 0xc0, !PT ;  /* 0xfffffbff13137812 */ /* 0x000fc800078ec0ff */
[----:B------:R-:W-:-:S04]  /*11e50*/  LOP3.LUT R19, R19, 0xffffffdf, RZ, 0xc0, !PT ;  /* 0xffffffdf13137812 */ /* 0x000fc800078ec0ff */
[----:B------:R-:W-:-:S04]  /*11e60*/  @P1 LOP3.LUT R19, R19, 0x20, RZ, 0xfc, !PT ;  /* 0x0000002013131812 */ /* 0x000fc800078efcff */
[----:B-1----:R-:W-:-:S07]  /*11e70*/  @P0 LOP3.LUT R19, R19, 0x400, RZ, 0xfc, !PT ;  /* 0x0000040013130812 */ /* 0x002fce00078efcff */
.L_x_964:
[----:B--2---:R-:W2:Y:S01]  /*11e80*/  LDL R0, [R1+0x10] ;  /* 0x0000100001007983 */ /* 0x004ea20000100800 */
[----:B------:R-:W-:Y:S02]  /*11e90*/  ULDC UR7, c[0x0][0xc60] ;  /* 0x0003180000077ab9 */ /* 0x000fe40000000800 */
[----:B------:R-:W-:-:S11]  /*11ea0*/  UISETP.NE.AND UP0, UPT, UR7, 0x1, UPT ;  /* 0x000000010700788c */ /* 0x000fd6000bf05270 */
[----:B------:R-:W-:Y:S01]  /*11eb0*/  @UP0 ULDC UR4, c[0x0][0xc64] ;  /* 0x0003190000040ab9 */ /* 0x000fe20000000800 */
[----:B------:R-:W-:Y:S01]  /*11ec0*/  @UP0 ULDC UR8, c[0x0][0xc68] ;  /* 0x00031a0000080ab9 */ /* 0x000fe20000000800 */
[C---:B--2---:R-:W-:Y:S02]  /*11ed0*/  R2UR UR40, R0.reuse ;  /* 0x00000000002872ca */ /* 0x044fe400000e0000 */
[----:B------:R-:W-:-:S11]  /*11ee0*/  R2UR UR6, R0 ;  /* 0x00000000000672ca */ /* 0x000fd600000e0000 */
[----:B------:R-:W-:-:S04]  /*11ef0*/  UIMAD.WIDE.U32 UR4, UR40, UR4, URZ ;  /* 0x00000004280472a5 */ /* 0x000fc8000f8e003f */
[----:B------:R-:W-:-:S03]  /*11f00*/  @UP0 USHF.R.U32.HI UR40, URZ, UR8, UR5 ;  /* 0x000000083f280299 */ /* 0x000fc60008011605 */
[----:B------:R-:W-:Y:S02]  /*11f10*/  ULDC UR4, c[0x0][0xc78] ;  /* 0x00031e0000047ab9 */ /* 0x000fe40000000800 */
[----:B------:R-:W-:Y:S02]  /*11f20*/  UISETP.GE.AND UP0, UPT, UR40, UR4, UPT ;  /* 0x000000042800728c */ /* 0x000fe4000bf06270 */
[----:B------:R-:W-:-:S04]  /*11f30*/  UIADD3 UR4, -UR40, URZ, URZ ;  /* 0x0000003f28047290 */ /* 0x000fc8000fffe13f */
[----:B------:R-:W-:Y:S01]  /*11f40*/  PLOP3.LUT P0, PT, PT, PT, UP0, 0x40, 0x0 ;  /* 0x000000000000781c */ /* 0x000fe20003f0e808 */
[----:B------:R-:W-:-:S12]  /*11f50*/  UIMAD UR7, UR7, UR4, UR6 ;  /* 0x00000004070772a4 */ /* 0x000fd8000f8e0206 */
[----:B0--3--:R-:W-:Y:S05]  /*11f60*/  @P0 BRA `(.L_x_910) ;  /* 0x0000000000200947 */ /* 0x009fea0003800000 */
        /* <DEDUP_REMOVED lines=8> */
.L_x_910:
[----:B------:R-:W-:Y:S01]  /*11ff0*/  ULDC UR8, c[0x0][0xc54] ;  /* 0x0003150000087ab9 */ /* 0x000fe20000000800 */
[----:B------:R-:W-:Y:S01]  /*12000*/  UMOV UR6, UR7 ;  /* 0x0000000700067c82 */ /* 0x000fe20008000000 */
[----:B------:R-:W-:-:S11]  /*12010*/  UISETP.NE.AND UP0, UPT, UR8, 0x1, UPT ;  /* 0x000000010800788c */ /* 0x000fd6000bf05270 */
[----:B------:R-:W-:Y:S02]  /*12020*/  @UP0 ULDC.64 UR10, c[0x0][0xc58] ;  /* 0x00031600000a0ab9 */ /* 0x000fe40000000a00 */
[----:B------:R-:W-:-:S04]  /*12030*/  UIMAD.WIDE.U32 UR4, UR7, UR10, URZ ;  /* 0x0000000a070472a5 */ /* 0x000fc8000f8e003f */
[----:B------:R-:W-:-:S04]  /*12040*/  @UP0 USHF.R.U32.HI UR6, URZ, UR11, UR5 ;  /* 0x0000000b3f060299 */ /* 0x000fc80008011605 */
[----:B------:R-:W-:-:S12]  /*12050*/  UIMAD UR4, UR6, UR8, URZ ;  /* 0x00000008060472a4 */ /* 0x000fd8000f8e023f */
.L_x_911:
[----:B------:R-:W-:Y:S01]  /*12060*/  ULDC UR5, c[0x0][0xc48] ;  /* 0x0003120000057ab9 */ /* 0x000fe20000000800 */
[----:B------:R-:W-:Y:S01]  /*12070*/  ULDC.64 UR8, c[0x0][0xa28] ;  /* 0x00028a0000087ab9 */ /* 0x000fe20000000a00 */
[----:B------:R-:W-:Y:S01]  /*12080*/  UISETP.NE.AND UP1, UPT, UR5, 0x1, UPT ;  /* 0x000000010500788c */ /* 0x000fe2000bf25270 */
[----:B------:R-:W-:Y:S01]  /*12090*/  IMAD.MOV.U32 R18, RZ, RZ, RZ ;  /* 0x000000ffff127224 */ /* 0x000fe200078e00ff */
[----:B------:R-:W-:Y:S02]  /*120a0*/  UIADD3 UR4, UR7, -UR4, URZ ;  /* 0x8000000407047290 */ /* 0x000fe4000fffe03f */
[----:B------:R-:W-:Y:S01]  /*120b0*/  UISETP.NE.U32.AND UP0, UPT, UR8, URZ, UPT ;  /* 0x0000003f0800728c */ /* 0x000fe2000bf05070 */
[----:B------:R-:W-:Y:S02]  /*120c0*/  ULDC UR5, c[0x0][0xc54] ;  /* 0x0003150000057ab9 */ /* 0x000fe40000000800 */
[----:B------:R-:W-:Y:S02]  /*120d0*/  UIMAD UR40, UR40, UR5, UR4 ;  /* 0x00000005282872a4 */ /* 0x000fe4000f8e0204 */
[----:B------:R-:W-:-:S02]  /*120e0*/  UISETP.NE.AND.EX UP0, UPT, UR9, URZ, UPT, UP0 ;  /* 0x0000003f0900728c */ /* 0x000fc4000bf05300 */
[----:B------:R-:W-:Y:S01]  /*120f0*/  @UP1 ULDC UR4, c[0x0][0xc4c] ;  /* 0x0003130000041ab9 */ /* 0x000fe20000000800 */
[----:B------:R-:W-:Y:S01]  /*12100*/  @UP1 ULDC UR7, c[0x0][0xc50] ;  /* 0x0003140000071ab9 */ /* 0x000fe20000000800 */
[----:B------:R-:W-:Y:S02]  /*12110*/  UIMAD.WIDE.U32 UR4, UR40, UR4, URZ ;  /* 0x00000004280472a5 */ /* 0x000fe4000f8e003f */
[----:B------:R-:W-:Y:S01]  /*12120*/  UMOV UR41, UR40 ;  /* 0x0000002800297c82 */ /* 0x000fe20008000000 */
[----:B------:R-:W-:Y:S01]  /*12130*/  PLOP3.LUT P0, PT, PT, PT, UP0, 0x80, 0x0 ;  /* 0x000000000000781c */ /* 0x000fe20003f0f008 */
[----:B------:R-:W-:-:S03]  /*12140*/  @UP1 USHF.R.U32.HI UR41, URZ, UR7, UR5 ;  /* 0x000000073f291299 */ /* 0x000fc60008011605 */
[----:B------:R-:W-:Y:S02]  /*12150*/  @UP0 ULDC.64 UR4, c[0x0][0xa28] ;  /* 0x00028a0000040ab9 */ /* 0x000fe40000000a00 */
[----:B------:R-:W-:-:S06]  /*12160*/  @UP0 UIMAD.WIDE UR4, UR41, 0x4, UR4 ;  /* 0x00000004290408a5 */ /* 0x000fcc000f8e0204 */
[----:B------:R-:W-:Y:S01]  /*12170*/  IMAD.U32 R2, RZ, RZ, UR4 ;  /* 0x00000004ff027e24 */ /* 0x000fe2000f8e00ff */
[----:B------:R-:W-:Y:S01]  /*12180*/  ULOP3.LUT UR6, URZ, UR6, URZ, 0x33, !UPT ;  /* 0x000000063f067292 */ /* 0x000fe2000f8e333f */
[----:B------:R-:W-:Y:S01]  /*12190*/  IMAD.U32 R3, RZ, RZ, UR5 ;  /* 0x00000005ff037e24 */ /* 0x000fe2000f8e00ff */
[----:B------:R-:W-:Y:S01]  /*121a0*/  ULDC UR5, c[0x0][0x448] ;  /* 0x0001120000057ab9 */ /* 0x000fe20000000800 */
[----:B------:R-:W-:-:S03]  /*121b0*/  ULDC UR4, c[0x0][0xc3c] ;  /* 0x00030f0000047ab9 */ /* 0x000fc60000000800 */
[----:B------:R-:W2:Y:S01]  /*121c0*/  @P0 LDG.E R18, desc[UR52][R2.64] ;  /* 0x0000003402120981 */ /* 0x000ea2000c1e1900 */
[----:B------:R-:W-:Y:S02]  /*121d0*/  UISETP.NE.AND UP2, UPT, UR5, 0x1, UPT ;  /* 0x000000010500788c */ /* 0x000fe4000bf45270 */
[----:B------:R-:W-:Y:S02]  /*121e0*/  UIADD3 UR6, UR6, UR4, URZ ;  /* 0x0000000406067290 */ /* 0x000fe4000fffe03f */
[----:B------:R-:W-:Y:S02]  /*121f0*/  UP2UR UR49, UPR, URZ, 0x4 ;  /* 0x000000043f317883 */ /* 0x000fe40008000000 */
[----:B------:R-:W-:-:S04]  /*12200*/  UIMAD UR43, UR6, 0xc0, URZ ;  /* 0x000000c0062b78a4 */ /* 0x000fc8000f8e023f */
[----:B------:R-:W-:Y:S01]  /*12210*/  UIADD3 UR6, UR43, 0xbf, URZ ;  /* 0x000000bf2b067890 */ /* 0x000fe2000fffe03f */
[----:B------:R-:W-:Y:S01]  /*12220*/  @UP2 ULDC UR4, c[0x0][0x44c] ;  /* 0x0001130000042ab9 */ /* 0x000fe20000000800 */
[----:B------:R-:W-:Y:S02]  /*12230*/  @UP2 ULDC UR7, c[0x0][0x450] ;  /* 0x0001140000072ab9 */ /* 0x000fe40000000800 */
[----:B------:R-:W-:-:S04]  /*12240*/  UIMAD.WIDE.U32 UR4, UR6, UR4, URZ ;  /* 0x00000004060472a5 */ /* 0x000fc8000f8e003f */
[----:B------:R-:W-:-:S03]  /*12250*/  @UP2 USHF.R.U32.HI UR6, URZ, UR7, UR5 ;  /* 0x000000073f062299 */ /* 0x000fc60008011605 */
[----:B------:R-:W-:Y:S01]  /*12260*/  ULDC.64 UR4, c[0x0][0x9e0] ;  /* 0x0002780000047ab9 */ /* 0x000fe20000000a00 */
[----:B------:R-:W-:Y:S02]  /*12270*/  UIADD3 UR6, UR48, UR6, URZ ;  /* 0x0000000630067290 */ /* 0x000fe4000fffe03f */
[----:B------:R-:W-:Y:S02]  /*12280*/  UISETP.GE.AND UP0, UPT, UR5, 0x1, UPT ;  /* 0x000000010500788c */ /* 0x000fe4000bf06270 */
[----:B------:R-:W-:-:S04]  /*12290*/  UIADD3 UR4, UR6, UR4, URZ ;  /* 0x0000000406047290 */ /* 0x000fc8000fffe03f */
[----:B------:R-:W-:Y:S01]  /*122a0*/  PLOP3.LUT P0, PT, PT, PT, UP0, 0x40, 0x0 ;  /* 0x000000000000781c */ /* 0x000fe20003f0e808 */
[----:B--2---:R0:W-:-:S12]  /*122b0*/  STL [R1+0x8], R18 ;  /* 0x0000081201007387 */ /* 0x0041d80000100800 */
[----:B------:R-:W-:Y:S05]  /*122c0*/  @P0 BRA `(.L_x_912) ;  /* 0x0000000000440947 */ /* 0x000fea0003800000 */
        /* <DEDUP_REMOVED lines=10> */
.L_x_913:
[----:B------:R-:W-:-:S11]  /*12370*/  UISETP.NE.AND UP1, UPT, UR5, 0x1, UPT ;  /* 0x000000010500788c */ /* 0x000fd6000bf25270 */
[----:B------:R-:W-:Y:S02]  /*12380*/  @UP1 ULDC.64 UR10, c[0x0][0x9e8] ;  /* 0x00027a00000a1ab9 */ /* 0x000fe40000000a00 */
[----:B------:R-:W-:-:S04]  /*12390*/  UIMAD.WIDE.U32 UR6, UR8, UR10, URZ ;  /* 0x0000000a080672a5 */ /* 0x000fc8000f8e003f */
[----:B------:R-:W-:-:S12]  /*123a0*/  @UP1 USHF.R.U32.HI UR8, URZ, UR11, UR7 ;  /* 0x0000000b3f081299 */ /* 0x000fd80008011607 */
.L_x_914:
[----:B------:R-:W-:-:S04]  /*123b0*/  UIMAD UR8, UR8, UR5, UR5 ;  /* 0x00000005080872a4 */ /* 0x000fc8000f8e0205 */
[----:B------:R-:W-:-:S04]  /*123c0*/  UISETP.LT.AND UP1, UPT, UR4, UR8, UPT ;  /* 0x000000080400728c */ /* 0x000fc8000bf21270 */
[----:B------:R-:W-:-:S12]  /*123d0*/  USEL UR4, UR4, UR8, UP1 ;  /* 0x0000000804047287 */ /* 0x000fd80008800000 */
.L_x_912:
[----:B------:R-:W-:Y:S01]  /*123e0*/  UISETP.NE.AND UP1, UPT, UR49, URZ, UPT ;  /* 0x0000003f3100728c */ /* 0x000fe2000bf25270 */
[----:B------:R-:W-:Y:S01]  /*123f0*/  PLOP3.LUT P0, PT, PT, PT, UP0, 0x40, 0x0 ;  /* 0x000000000000781c */ /* 0x000fe20003f0e808 */
[----:B------:R-:W-:-:S04]  /*12400*/  UIADD3 UR4, UR4, 0x7f, URZ ;  /* 0x0000007f04047890 */ /* 0x000fc8000fffe03f */
[----:B------:R-:W-:-:S04]  /*12410*/  USHF.R.S32.HI UR8, URZ, 0x1f, UR4 ;  /* 0x0000001f3f087899 */ /* 0x000fc80008011404 */
[----:B------:R-:W-:Y:S01]  /*12420*/  ULEA.HI UR8, UR8, UR4, URZ, 0x7 ;  /* 0x0000000408087291 */ /* 0x000fe2000f8f383f */
[----:B------:R-:W-:Y:S01]  /*12430*/  @UP1 ULDC UR6, c[0x0][0x44c] ;  /* 0x0001130000061ab9 */ /* 0x000fe20000000800 */
[----:B------:R-:W-:Y:S01]  /*12440*/  @UP1 ULDC UR9, c[0x0][0x450] ;  /* 0x0001140000091ab9 */ /* 0x000fe20000000800 */
[----:B------:R-:W-:Y:S02]  /*12450*/  UIMAD.WIDE.U32 UR6, UR43, UR6, URZ ;  /* 0x000000062b0672a5 */ /* 0x000fe4000f8e003f */
[----:B------:R-:W-:Y:S01]  /*12460*/  UMOV UR4, UR43 ;  /* 0x0000002b00047c82 */ /* 0x000fe20008000000 */
[----:B------:R-:W-:Y:S02]  /*12470*/  USHF.R.S32.HI UR8, URZ, 0x7, UR8 ;  /* 0x000000073f087899 */ /* 0x000fe40008011408 */
[----:B------:R-:W-:Y:S02]  /*12480*/  @UP1 USHF.R.U32.HI UR4, URZ, UR9, UR7 ;  /* 0x000000093f041299 */ /* 0x000fe40008011607 */
[----:B------:R-:W-:-:S02]  /*12490*/  UISETP.LT.AND UP1, UPT, UR39, UR8, UPT ;  /* 0x000000082700728c */ /* 0x000fc4000bf21270 */
[----:B------:R-:W-:Y:S01]  /*124a0*/  UIADD3 UR4, UR38, UR4, URZ ;  /* 0x0000000426047290 */ /* 0x000fe2000fffe03f */
[----:B------:R-:W-:Y:S01]  /*124b0*/  ULDC UR6, c[0x0][0x9dc] ;  /* 0x0002770000067ab9 */ /* 0x000fe20000000800 */
[----:B------:R-:W-:Y:S02]  /*124c0*/  USEL UR44, UR39, UR8, UP1 ;  /* 0x00000008272c7287 */ /* 0x000fe40008800000 */
[----:B------:R-:W-:Y:S01]  /*124d0*/  UIADD3 UR8, UR4, -UR6, URZ ;  /* 0x8000000604087290 */ /* 0x000fe2000fffe03f */
[----:B------:R-:W-:Y:S11]  /*124e0*/  @P0 BRA `(.L_x_915) ;  /* 0x0000000000440947 */ /* 0x000ff60003800000 */
        /* <DEDUP_REMOVED lines=10> */
.L_x_916:
[----:B------:R-:W-:-:S11]  /*12590*/  UISETP.NE.AND UP0, UPT, UR5, 0x1, UPT ;  /* 0x000000010500788c */ /* 0x000fd6000bf05270 */
[----:B------:R-:W-:Y:S02]  /*125a0*/  @UP0 ULDC.64 UR10, c[0x0][0x9e8] ;  /* 0x00027a00000a0ab9 */ /* 0x000fe40000000a00 */
[----:B------:R-:W-:-:S04]  /*125b0*/  UIMAD.WIDE.U32 UR6, UR4, UR10, URZ ;  /* 0x0000000a040672a5 */ /* 0x000fc8000f8e003f */
[----:B------:R-:W-:-:S12]  /*125c0*/  @UP0 USHF.R.U32.HI UR4, URZ, UR11, UR7 ;  /* 0x0000000b3f040299 */ /* 0x000fd80008011607 */
.L_x_917:
[----:B------:R-:W-:-:S04]  /*125d0*/  UIMAD UR4, UR4, UR5, URZ ;  /* 0x00000005040472a4 */ /* 0x000fc8000f8e023f */
[----:B------:R-:W-:-:S04]  /*125e0*/  UISETP.LT.AND UP0, UPT, UR8, UR4, UPT ;  /* 0x000000040800728c */ /* 0x000fc8000bf01270 */
[----:B------:R-:W-:-:S12]  /*125f0*/  USEL UR8, UR8, UR4, !UP0 ;  /* 0x0000000408087287 */ /* 0x000fd8000c000000 */
.L_x_915:
[----:B------:R-:W-:Y:S01]  /*12600*/  USHF.R.S32.HI UR4, URZ, 0x1f, UR8 ;  /* 0x0000001f3f047899 */ /* 0x000fe20008011408 */
[----:B------:R-:W-:Y:S03]  /*12610*/  BSSY B7, `(.L_x_918) ;  /* 0x0000339000077945 */ /* 0x000fe60003800000 */
[----:B------:R-:W-:-:S04]  /*12620*/  ULEA.HI UR4, UR4, UR8, URZ, 0x7 ;  /* 0x0000000804047291 */ /* 0x000fc8000f8f383f */
[----:B------:R-:W-:-:S04]  /*12630*/  USHF.R.S32.HI UR4, URZ, 0x7, UR4 ;  /* 0x000000073f047899 */ /* 0x000fc80008011404 */
[----:B------:R-:W-:-:S04]  /*12640*/  UISETP.LT.AND UP0, UPT, URZ, UR4, UPT ;  /* 0x000000043f00728c */ /* 0x000fc8000bf01270 */
[----:B------:R-:W-:-:S04]  /*12650*/  USEL UR45, URZ, UR4, !UP0 ;  /* 0x000000043f2d7287 */ /* 0x000fc8000c000000 */
[----:B------:R-:W-:-:S06]  /*12660*/  UISETP.GT.AND UP0, UPT, UR44, UR45, UPT ;  /* 0x0000002d2c00728c */ /* 0x000fcc000bf04270 */
[----:B------:R-:W-:-:S13]  /*12670*/  PLOP3.LUT P0, PT, PT, PT, UP0, 0x80, 0x0 ;  /* 0x000000000000781c */ /* 0x000fda0003f0f008 */
        /* <DEDUP_REMOVED lines=8> */
[----:B------:R-:W1:Y:S08]  /*12700*/  FLO.U32 R0, UR4 ;  /* 0x0000000400007d00 */ /* 0x000e7000080e0000 */
[----:B------:R-:W2:Y:S01]  /*12710*/  POPC R5, UR4 ;  /* 0x0000000400057d09 */ /* 0x000ea20008000000 */
[----:B-1----:R-:W-:-:S13]  /*12720*/  ISETP.EQ.U32.AND P0, PT, R0, R7, PT ;  /* 0x000000070000720c */ /* 0x002fda0003f02070 */
[----:B--2---:R-:W2:Y:S01]  /*12730*/  @P0 ATOMG.E.ADD.STRONG.GPU PT, R3, desc[UR52][R2.64], R5 ;  /* 0x00000005020309a8 */ /* 0x004ea200081ee1f4 */
[----:B------:R-:W1:Y:S02]  /*12740*/  S2R R4, SR_LTMASK ;  /* 0x0000000000047919 */ /* 0x000e640000003900 */
[----:B-1----:R-:W-:-:S04]  /*12750*/  LOP3.LUT R4, R4, UR4, RZ, 0xc0, !PT ;  /* 0x0000000404047c12 */ /* 0x002fc8000f8ec0ff */
[----:B------:R-:W1:Y:S01]  /*12760*/  POPC R7, R4 ;  /* 0x0000000400077309 */ /* 0x000e620000000000 */
[----:B--2---:R-:W1:Y:S02]  /*12770*/  SHFL.IDX PT, R0, R3, R0, 0x1f ;  /* 0x00001f0003007589 */ /* 0x004e6400000e0000 */
[----:B-1----:R-:W-:-:S05]  /*12780*/  IADD3 R0, R0, UR46, R7 ;  /* 0x0000002e00007c10 */ /* 0x002fca000fffe007 */
[----:B------:R1:W-:Y:S01]  /*12790*/  STL [R1+0x10], R0 ;  /* 0x0000100001007387 */ /* 0x0003e20000100800 */
[----:B------:R-:W-:Y:S05]  /*127a0*/  BRA `(.L_x_920) ;  /* 0x00000030007c7947 */ /* 0x000fea0003800000 */
.L_x_919:
        /* <DEDUP_REMOVED lines=8> */
[----:B------:R-:W-:Y:S02]  /*12830*/  IMAD.U32 R4, RZ, RZ, UR6 ;  /* 0x00000006ff047e24 */ /* 0x000fe4000f8e00ff */
[----:B------:R-:W1:Y:S01]  /*12840*/  LDC.64 R2, c[0x4][R2] ;  /* 0x0100000002027b82 */ /* 0x000e620000000a00 */
        /* <DEDUP_REMOVED lines=9> */
[----:B01----:R-:W-:Y:S05]  /*128e0*/  CALL.ABS.NOINC R2 ;  /* 0x0000000002007343 */ /* 0x003fea0003c00000 */
.L_x_922:
[----:B------:R-:W-:Y:S05]  /*128f0*/  BSYNC B6 ;  /* 0x0000000000067941 */ /* 0x000fea0003800000 */
.L_x_921:
        /* <DEDUP_REMOVED lines=8> */
[----:B------:R1:W2:Y:S01]  /*12980*/  LDC.64 R2, c[0x4][R17] ;  /* 0x0100000011027b82 */ /* 0x0002a20000000a00 */
[----:B------:R-:W-:Y:S02]  /*12990*/  IMAD.U32 R4, RZ, RZ, UR6 ;  /* 0x00000006ff047e24 */ /* 0x000fe4000f8e00ff */
[----:B------:R-:W-:Y:S02]  /*129a0*/  IMAD.U32 R5, RZ, RZ, UR7 ;  /* 0x00000007ff057e24 */ /* 0x000fe4000f8e00ff */
[----:B------:R-:W-:Y:S02]  /*129b0*/  IMAD.U32 R6, RZ, RZ, UR8 ;  /* 0x00000008ff067e24 */ /* 0x000fe4000f8e00ff */
[----:B------:R-:W-:-:S02]  /*129c0*/  IMAD.U32 R7, RZ, RZ, UR9 ;  /* 0x00000009ff077e24 */ /* 0x000fc4000f8e00ff */
[----:B------:R-:W-:Y:S02]  /*129d0*/  IMAD.U32 R10, RZ, RZ, UR4 ;  /* 0x00000004ff0a7e24 */ /* 0x000fe4000f8e00ff */
[----:B------:R-:W-:Y:S02]  /*129e0*/  IMAD.U32 R11, RZ, RZ, UR5 ;  /* 0x00000005ff0b7e24 */ /* 0x000fe4000f8e00ff */
[----:B------:R-:W-:Y:S02]  /*129f0*/  IMAD.MOV.U32 R8, RZ, RZ, 0x70 ;  /* 0x00000070ff087424 */ /* 0x000fe400078e00ff */
[----:B------:R-:W-:Y:S02]  /*12a00*/  IMAD.MOV.U32 R12, RZ, RZ, 0x1 ;  /* 0x00000001ff0c7424 */ /* 0x000fe400078e00ff */
[----:B-1----:R-:W-:-:S07]  /*12a10*/  IMAD.MOV.U32 R13, RZ, RZ, RZ ;  /* 0x000000ffff0d7224 */ /* 0x002fce00078e00ff */
[----:B------:R-:W-:-:S07]  /*12a20*/  LEPC R20, `(.L_x_925) ;  /* 0x000000001014794e */ /* 0x000fce0000000000 */
[----:B0-2---:R-:W-:Y:S05]  /*12a30*/  CALL.ABS.NOINC R2 ;  /* 0x0000000002007343 */ /* 0x005fea0003c00000 */
.L_x_925:
[----:B------:R0:W1:Y:S01]  /*12a40*/  LDC.64 R2, c[0x4][R17] ;  /* 0x0100000011027b82 */ /* 0x0000620000000a00 */
[----:B------:R-:W-:Y:S01]  /*12a50*/  ULDC.64 UR6, c[0x4][0x88] ;  /* 0x0100220000067ab9 */ /* 0x000fe20000000a00 */
[----:B------:R-:W-:Y:S01]  /*12a60*/  ULDC.64 UR8, c[0x4][0x90] ;  /* 0x0100240000087ab9 */ /* 0x000fe20000000a00 */
[----:B------:R-:W-:Y:S01]  /*12a70*/  ULDC.64 UR4, c[0x4][0x18] ;  /* 0x0100060000047ab9 */ /* 0x000fe20000000a00 */
        /* <DEDUP_REMOVED lines=8> */
[----:B0-----:R-:W-:-:S07]  /*12b00*/  IMAD.MOV.U32 R13, RZ, RZ, RZ ;  /* 0x000000ffff0d7224 */ /* 0x001fce00078e00ff */
[----:B------:R-:W-:-:S07]  /*12b10*/  LEPC R20, `(.L_x_924) ;  /* 0x000000001014794e */ /* 0x000fce0000000000 */
[----:B-1----:R-:W-:Y:S05]  /*12b20*/  CALL.ABS.NOINC R2 ;  /* 0x0000000002007343 */ /* 0x002fea0003c00000 */
.L_x_924:
[----:B------:R-:W-:Y:S05]  /*12b30*/  BSYNC B6 ;  /* 0x0000000000067941 */ /* 0x000fea0003800000 */
.L_x_923:
[----:B------:R-:W-:Y:S01]  /*12b40*/  ULDC.64 UR4, c[0x0][0x9f8] ;  /* 0x00027e0000047ab9 */ /* 0x000fe20000000a00 */
[----:B------:R-:W-:Y:S01]  /*12b50*/  IMAD.U32 R17, RZ, RZ, UR41 ;  /* 0x00000029ff117e24 */ /* 0x000fe2000f8e00ff */
[----:B------:R-:W-:Y:S01]  /*12b60*/  UISETP.NE.U32.AND UP0, UPT, UR4, URZ, UPT ;  /* 0x0000003f0400728c */ /* 0x000fe2000bf05070 */
[----:B------:R-:W1:Y:S03]  /*12b70*/  LDC R10, c[0x0][0x430] ;  /* 0x00010c00ff0a7b82 */ /* 0x000e660000000800 */
[----:B------:R-:W-:-:S06]  /*12b80*/  UISETP.NE.AND.EX UP0, UPT, UR5, URZ, UPT, UP0 ;  /* 0x0000003f0500728c */ /* 0x000fcc000bf05300 */
[----:B------:R-:W-:-:S05]  /*12b90*/  PLOP3.LUT P0, PT, PT, PT, UP0, 0x80, 0x0 ;  /* 0x000000000000781c */ /* 0x000fca0003f0f008 */
[----:B------:R-:W-:Y:S02]  /*12ba0*/  @UP0 ULDC.64 UR4, c[0x0][0x9f8] ;  /* 0x00027e0000040ab9 */ /* 0x000fe40000000a00 */
[----:B------:R-:W-:-:S06]  /*12bb0*/  @UP0 UIMAD.WIDE UR4, UR41, 0x4, UR4 ;  /* 0x00000004290408a5 */ /* 0x000fcc000f8e0204 */
[----:B------:R-:W-:Y:S01]  /*12bc0*/  IMAD.U32 R2, RZ, RZ, UR4 ;  /* 0x00000004ff027e24 */ /* 0x000fe2000f8e00ff */
[----:B------:R-:W-:Y:S01]  /*12bd0*/  ULDC UR4, c[0x0][0xc48] ;  /* 0x0003120000047ab9 */ /* 0x000fe20000000800 */
[----:B------:R-:W-:-:S05]  /*12be0*/  IMAD.U32 R3, RZ, RZ, UR5 ;  /* 0x00000005ff037e24 */ /* 0x000fca000f8e00ff */
[----:B------:R-:W2:Y:S01]  /*12bf0*/  @P0 LDG.E R17, desc[UR52][R2.64] ;  /* 0x0000003402110981 */ /* 0x000ea2000c1e1900 */
[----:B------:R-:W-:Y:S01]  /*12c00*/  UMOV UR5, 0xffffffff ;  /* 0xffffffff00057882 */ /* 0x000fe20000000000 */
[----:B------:R-:W-:Y:S02]  /*12c10*/  IMAD.U32 R22, RZ, RZ, UR4 ;  /* 0x00000004ff167e24 */ /* 0x000fe4000f8e00ff */
[----:B--2---:R2:W-:Y:S01]  /*12c20*/  STL [R1], R17 ;  /* 0x0000001101007387 */ /* 0x0045e20000100800 */
[----:B-1----:R-:W-:Y:S05]  /*12c30*/  BRA.DIV UR5, `(.L_x_926) ;  /* 0x0000003605887947 */ /* 0x002fea000b800000 */
.L_x_980:
[----:B------:R-:W1:Y:S01]  /*12c40*/  S2R R3, SR_TID.X ;  /* 0x0000000000037919 */ /* 0x000e620000002100 */
[----:B------:R-:W-:Y:S01]  /*12c50*/  UIADD3 UR4, UR44, -0x1, URZ ;  /* 0xffffffff2c047890 */ /* 0x000fe2000fffe03f */
[----:B------:R-:W-:Y:S01]  /*12c60*/  ISETP.NE.AND P1, PT, R10, 0x1, PT ;  /* 0x000000010a00780c */ /* 0x000fe20003f25270 */
[----:B------:R-:W3:Y:S01]  /*12c70*/  S2R R0, SR_TID.X ;  /* 0x0000000000007919 */ /* 0x000ee20000002100 */
[----:B------:R-:W-:-:S03]  /*12c80*/  SHF.R.S32.HI R11, RZ, 0x1f, R17 ;  /* 0x0000001fff0b7819 */ /* 0x000fc60000011411 */
[----:B------:R-:W-:Y:S01]  /*12c90*/  IMAD.U32 R8, RZ, RZ, UR4 ;  /* 0x00000004ff087e24 */ /* 0x000fe2000f8e00ff */
[----:B------:R-:W-:Y:S01]  /*12ca0*/  LOP3.LUT R19, R19, 0xffffff7f, RZ, 0xc0, !PT ;  /* 0xffffff7f13137812 */ /* 0x000fe200078ec0ff */
[----:B------:R4:W-:Y:S02]  /*12cb0*/  STL [R1+0x4], R11 ;  /* 0x0000040b01007387 */ /* 0x0009e40000100800 */
[----:B------:R-:W-:-:S04]  /*12cc0*/  IMAD.SHL.U32 R8, R8, 0x80, RZ ;  /* 0x0000008008087824 */ /* 0x000fc800078e00ff */
[----:B------:R-:W0:Y:S01]  /*12cd0*/  @P1 LDC R9, c[0x0][0x438] ;  /* 0x00010e00ff091b82 */ /* 0x000e220000000800 */
[----:B------:R-:W-:Y:S01]  /*12ce0*/  @P1 LOP3.LUT R19, R19, 0x80, RZ, 0xfc, !PT ;  /* 0x0000008013131812 */ /* 0x000fe200078efcff */
[----:B-1----:R-:W-:Y:S01]  /*12cf0*/  IMAD.SHL.U32 R3, R3, 0x20, RZ ;  /* 0x0000002003037824 */ /* 0x002fe200078e00ff */
[----:B---3--:R-:W-:-:S04]  /*12d00*/  LOP3.LUT R0, R0, 0x7f, RZ, 0xc0, !PT ;  /* 0x0000007f00007812 */ /* 0x008fc800078ec0ff */
[----:B------:R-:W-:Y:S02]  /*12d10*/  LOP3.LUT R3, R3, 0x60, RZ, 0xc0, !PT ;  /* 0x0000006003037812 */ /* 0x000fe400078ec0ff */
[----:B------:R-:W-:-:S04]  /*12d20*/  SHF.R.U32.HI R0, RZ, 0x2, R0 ;  /* 0x00000002ff007819 */ /* 0x000fc80000011600 */
[----:B------:R-:W-:Y:S02]  /*12d30*/  LOP3.LUT R6, R8, R0, R3, 0xfe, !PT ;  /* 0x0000000008067212 */ /* 0x000fe400078efe03 */
[----:B------:R-:W1:Y:S02]  /*12d40*/  @P1 LDC R3, c[0x0][0x434] ;  /* 0x00010d00ff031b82 */ /* 0x000e640000000800 */
[C---:B------:R-:W-:Y:S01]  /*12d50*/  ISETP.GE.AND P0, PT, R6.reuse, UR36, PT ;  /* 0x0000002406007c0c */ /* 0x040fe2000bf06270 */
[----:B------:R-:W-:-:S04]  /*12d60*/  IMAD.IADD R6, R6, 0x1, R18 ;  /* 0x0000000106067824 */ /* 0x000fc800078e0212 */
[----:B------:R-:W-:-:S08]  /*12d70*/  IMAD.MOV.U32 R7, RZ, RZ, R6 ;  /* 0x000000ffff077224 */ /* 0x000fd000078e0006 */
[----:B------:R-:W3:Y:S01]  /*12d80*/  @!P0 LDC.64 R4, c[0x0][0x428] ;  /* 0x00010a00ff048b82 */ /* 0x000ee20000000a00 */
[----:B-1----:R-:W-:-:S05]  /*12d90*/  @P1 IMAD.HI.U32 R0, R6, R3, RZ ;  /* 0x0000000306001227 */ /* 0x002fca00078e00ff */
[----:B0-----:R-:W-:-:S04]  /*12da0*/  @P1 SHF.R.U32.HI R7, RZ, R9, R0 ;  /* 0x00000009ff071219 */ /* 0x001fc80000011600 */
[--C-:B------:R-:W-:Y:S01]  /*12db0*/  @!P0 SHF.R.S32.HI R3, RZ, 0x1f, R7.reuse ;  /* 0x0000001fff038819 */ /* 0x100fe20000011407 */
[----:B------:R-:W-:Y:S02]  /*12dc0*/  @!P0 IMAD.MOV.U32 R2, RZ, RZ, R7 ;  /* 0x000000ffff028224 */ /* 0x000fe400078e0007 */
[-C--:B---3--:R-:W-:Y:S02]  /*12dd0*/  @!P0 IMAD R0, R11, R4.reuse, RZ ;  /* 0x000000040b008224 */ /* 0x088fe400078e02ff */
[----:B------:R-:W-:-:S04]  /*12de0*/  @!P0 IMAD.WIDE.U32 R2, R17, R4, R2 ;  /* 0x0000000411028225 */ /* 0x000fc800078e0002 */
[----:B------:R-:W-:Y:S02]  /*12df0*/  @!P0 IMAD R0, R17, R5, R0 ;  /* 0x0000000511008224 */ /* 0x000fe400078e0200 */
[----:B------:R-:W0:Y:S02]  /*12e00*/  @!P0 LDC.64 R4, c[0x0][0x418] ;  /* 0x00010600ff048b82 */ /* 0x000e240000000a00 */
[----:B------:R-:W-:Y:S02]  /*12e10*/  @!P0 IMAD.IADD R0, R3, 0x1, R0 ;  /* 0x0000000103008824 */ /* 0x000fe400078e0200 */
[----:B------:R-:W-:Y:S01]  /*12e20*/  IMAD R3, RZ, RZ, -UR41 ;  /* 0x80000029ff037e24 */ /* 0x000fe2000f8e02ff */
[----:B0-----:R-:W-:-:S04]  /*12e30*/  @!P0 LEA R4, P1, R2, R4, 0x2 ;  /* 0x0000000402048211 */ /* 0x001fc800078210ff */
[----:B------:R-:W-:Y:S01]  /*12e40*/  @!P0 LEA.HI.X R5, R2, R5, R0, 0x2, P1 ;  /* 0x0000000502058211 */ /* 0x000fe200008f1400 */
[----:B------:R-:W-:Y:S02]  /*12e50*/  IMAD.U32 R2, RZ, RZ, UR47 ;  /* 0x0000002fff027e24 */ /* 0x000fe4000f8e00ff */
[----:B------:R-:W-:-:S03]  /*12e60*/  IMAD.MOV.U32 R0, RZ, RZ, RZ ;  /* 0x000000ffff007224 */ /* 0x000fc600078e00ff */
[----:B------:R-:W-:Y:S01]  /*12e70*/  ISETP.NE.AND P2, PT, R2, 0x3, PT ;  /* 0x000000030200780c */ /* 0x000fe20003f45270 */
[----:B------:R-:W-:Y:S01]  /*12e80*/  IMAD R22, R22, R3, UR40 ;  /* 0x0000002816167e24 */ /* 0x000fe2000f8e0203 */
[----:B------:R-:W-:Y:S01]  /*12e90*/  LOP3.LUT R19, R19, 0xffffffbf, RZ, 0xc0, !PT ;  /* 0xffffffbf13137812 */ /* 0x000fe200078ec0ff */
[----:B------:R-:W-:Y:S01]  /*12ea0*/  IMAD.MOV R3, RZ, RZ, -R7 ;  /* 0x000000ffff037224 */ /* 0x000fe200078e0a07 */
[----:B------:R0:W5:Y:S01]  /*12eb0*/  @!P0 LDG.E R0, desc[UR52][R4.64] ;  /* 0x0000003404008981 */ /* 0x000162000c1e1900 */
[----:B------:R-:W-:Y:S01]  /*12ec0*/  IMAD.U32 R24, RZ, RZ, UR4 ;  /* 0x00000004ff187e24 */ /* 0x000fe2000f8e00ff */
[----:B------:R-:W-:-:S07]  /*12ed0*/  SHF.R.S32.HI R29, RZ, 0x1f, R22 ;  /* 0x0000001fff1d7819 */ /* 0x000fce0000011416 */
[----:B------:R-:W-:Y:S01]  /*12ee0*/  @P2 LOP3.LUT R19, R19, 0x40, RZ, 0xfc, !PT ;  /* 0x0000004013132812 */ /* 0x000fe200078efcff */
[----:B0-----:R-:W-:Y:S01]  /*12ef0*/  IMAD R5, R10, R3, R6 ;  /* 0x000000030a057224 */ /* 0x001fe200078e0206 */
[----:B----4-:R-:W-:Y:S06]  /*12f00*/  @!P2 BRA `(.L_x_927) ;  /* 0x000000000004a947 */ /* 0x010fec0003800000 */
[----:B------:R-:W-:Y:S01]  /*12f10*/  BPT.TRAP 0x1 ;  /* 0x000000040000795c */ /* 0x000fe20000300000 */
.L_x_927:
[----:B------:R-:W-:Y:S01]  /*12f20*/  SHF.R.S32.HI R4, RZ, 0x1f, R5 ;  /* 0x0000001fff047819 */ /* 0x000fe20000011405 */
[----:B------:R-:W-:Y:S01]  /*12f30*/  ULDC.64 UR4, c[0x0][0x328] ;  /* 0x0000ca0000047ab9 */ /* 0x000fe20000000a00 */
[----:B------:R-:W-:Y:S03]  /*12f40*/  BSSY B0, `(.L_x_928) ;  /* 0x0000017000007945 */ /* 0x000fe60003800000 */
[----:B------:R-:W-:-:S04]  /*12f50*/  IMAD R2, R4, UR4, RZ ;  /* 0x0000000404027c24 */ /* 0x000fc8000f8e02ff */
[C---:B------:R-:W-:Y:S02]  /*12f60*/  IMAD R7, R5.reuse, UR5, R2 ;  /* 0x0000000505077c24 */ /* 0x040fe4000f8e0202 */
[----:B------:R-:W-:Y:S01]  /*12f70*/  IMAD.WIDE.U32 R2, R5, UR4, RZ ;  /* 0x0000000405027c25 */ /* 0x000fe2000f8e00ff */
[----:B------:R-:W-:-:S03]  /*12f80*/  ULDC.64 UR4, c[0x0][0x338] ;  /* 0x0000ce0000047ab9 */ /* 0x000fc60000000a00 */
[----:B------:R-:W-:Y:S01]  /*12f90*/  IMAD.IADD R3, R3, 0x1, R7 ;  /* 0x0000000103037824 */ /* 0x000fe200078e0207 */
        /* <DEDUP_REMOVED lines=10> */
[----:B--2---:R-:W-:Y:S01]  /*13040*/  LEA R17, P0, R2, UR4, 0x1 ;  /* 0x0000000402117c11 */ /* 0x004fe2000f8008ff */
[----:B------:R-:W-:-:S05]  /*13050*/  IMAD.IADD R6, R3, 0x1, R6 ;  /* 0x0000000103067824 */ /* 0x000fca00078e0206 */
[----:B------:R-:W-:Y:S01]  /*13060*/  LEA.HI.X R18, R2, UR5, R6, 0x1, P0 ;  /* 0x0000000502127c11 */ /* 0x000fe200080f0c06 */
[----:B------:R-:W-:Y:S01]  /*13070*/  IMAD R6, R23, 0x8, R16 ;  /* 0x0000000817067824 */ /* 0x000fe200078e0210 */
[----:B------:R-:W-:-:S04]  /*13080*/  SHF.L.U32 R2, R26, 0x1f, RZ ;  /* 0x0000001f1a027819 */ /* 0x000fc800000006ff */
[----:B------:R-:W0:Y:S02]  /*13090*/  SYNCS.PHASECHK.TRANS64.TRYWAIT P0, [R6+URZ+0x2d840], R2 ;  /* 0x02d84002060075a7 */ /* 0x000e24000800017f */
[----:B0-----:R-:W-:Y:S05]  /*130a0*/  @!P0 BRA `(.L_x_929) ;  /* 0x0000003000988947 */ /* 0x001fea0003800000 */
.L_x_981:
[----:B------:R-:W-:Y:S05]  /*130b0*/  BSYNC B0 ;  /* 0x0000000000007941 */ /* 0x000fea0003800000 */
.L_x_928:
[----:B------:R-:W1:Y:S01]  /*130c0*/  S2R R9, SR_TID.X ;  /* 0x0000000000097919 */ /* 0x000e620000002100 */
[----:B------:R-:W-:Y:S01]  /*130d0*/  ULDC.64 UR4, c[0x0][0x300] ;  /* 0x0000c00000047ab9 */ /* 0x000fe20000000a00 */
[C---:B------:R-:W-:Y:S01]  /*130e0*/  LOP3.LUT P4, RZ, R19.reuse, 0x4, RZ, 0xc0, !PT ;  /* 0x0000000413ff7812 */ /* 0x040fe2000788c0ff */
[----:B------:R-:W-:Y:S01]  /*130f0*/  IMAD R4, R4, UR4, RZ ;  /* 0x0000000404047c24 */ /* 0x000fe2000f8e02ff */
[----:B------:R-:W-:Y:S01]  /*13100*/  LOP3.LUT P3, RZ, R19, 0x2, RZ, 0xc0, !PT ;  /* 0x0000000213ff7812 */ /* 0x000fe2000786c0ff */
[----:B0-----:R-:W-:Y:S01]  /*13110*/  IMAD.WIDE.U32 R2, R5, UR4, RZ ;  /* 0x0000000405027c25 */ /* 0x001fe2000f8e00ff */
[----:B------:R-:W-:-:S03]  /*13120*/  LOP3.LUT P2, RZ, R19, 0x1, RZ, 0xc0, !PT ;  /* 0x0000000113ff7812 */ /* 0x000fc6000784c0ff */
[----:B------:R-:W-:Y:S01]  /*13130*/  IMAD R4, R5, UR5, R4 ;  /* 0x0000000505047c24 */ /* 0x000fe2000f8e0204 */
[----:B------:R-:W-:Y:S02]  /*13140*/  ULDC.64 UR4, c[0x0][0x310] ;  /* 0x0000c40000047ab9 */ /* 0x000fe40000000a00 */
[----:B------:R-:W-:Y:S02]  /*13150*/  IMAD R7, R7, UR4, RZ ;  /* 0x0000000407077c24 */ /* 0x000fe4000f8e02ff */
[----:B------:R-:W-:Y:S02]  /*13160*/  IMAD.IADD R3, R3, 0x1, R4 ;  /* 0x0000000103037824 */ /* 0x000fe400078e0204 */
[C---:B------:R-:W-:Y:S02]  /*13170*/  IMAD R7, R0.reuse, UR5, R7 ;  /* 0x0000000500077c24 */ /* 0x040fe4000f8e0207 */
[----:B------:R-:W-:Y:S01]  /*13180*/  IMAD.WIDE.U32 R2, R0, UR4, R2 ;  /* 0x0000000400027c25 */ /* 0x000fe2000f8e0002 */
[----:B------:R-:W-:-:S03]  /*13190*/  ULDC.64 UR4, c[0x0][0x308] ;  /* 0x0000c20000047ab9 */ /* 0x000fc60000000a00 */
[----:B------:R-:W-:Y:S02]  /*131a0*/  IMAD R5, R29, UR4, RZ ;  /* 0x000000041d057c24 */ /* 0x000fe4000f8e02ff */
[----:B------:R-:W-:Y:S02]  /*131b0*/  IMAD.IADD R3, R3, 0x1, R7 ;  /* 0x0000000103037824 */ /* 0x000fe400078e0207 */
[C---:B------:R-:W-:Y:S02]  /*131c0*/  IMAD R0, R22.reuse, UR5, R5 ;  /* 0x0000000516007c24 */ /* 0x040fe4000f8e0205 */
[----:B------:R-:W-:Y:S01]  /*131d0*/  IMAD.WIDE.U32 R2, R22, UR4, R2 ;  /* 0x0000000416027c25 */ /* 0x000fe2000f8e0002 */
[----:B------:R-:W-:Y:S01]  /*131e0*/  ULDC.64 UR4, c[0x0][0x2e8] ;  /* 0x0000ba0000047ab9 */ /* 0x000fe20000000a00 */
[----:B-1----:R-:W-:Y:S02]  /*131f0*/  LOP3.LUT R9, R9, 0x7f, RZ, 0xc0, !PT ;  /* 0x0000007f09097812 */ /* 0x002fe400078ec0ff */
[----:B------:R-:W-:Y:S01]  /*13200*/  IMAD.IADD R0, R3, 0x1, R0 ;  /* 0x0000000103007824 */ /* 0x000fe200078e0200 */
[----:B------:R-:W-:Y:S01]  /*13210*/  LEA R4, P0, R2, UR4, 0x1 ;  /* 0x0000000402047c11 */ /* 0x000fe2000f8008ff */
[----:B------:R-:W-:Y:S01]  /*13220*/  UMOV UR4, 0xffffffff ;  /* 0xffffffff00047882 */ /* 0x000fe20000000000 */
[----:B------:R-:W-:-:S02]  /*13230*/  SHF.R.U32.HI R10, RZ, 0x2, R9 ;  /* 0x00000002ff0a7819 */ /* 0x000fc40000011609 */
[----:B------:R-:W0:Y:S01]  /*13240*/  S2R R9, SR_TID.X ;  /* 0x0000000000097919 */ /* 0x000e220000002100 */
[----:B------:R-:W-:Y:S02]  /*13250*/  LEA.HI.X R0, R2, UR5, R0, 0x1, P0 ;  /* 0x0000000502007c11 */ /* 0x000fe400080f0c00 */
[----:B------:R-:W-:-:S04]  /*13260*/  IADD3 R5, -R10, UR36, -R8 ;  /* 0x000000240a057c10 */ /* 0x000fc8000fffe908 */
[----:B------:R-:W-:Y:S01]  /*13270*/  ISETP.GE.AND P0, PT, R5, 0x1, PT ;  /* 0x000000010500780c */ /* 0x000fe20003f06270 */
[C---:B0-----:R-:W-:Y:S02]  /*13280*/  IMAD.SHL.U32 R10, R9.reuse, 0x8, RZ ;  /* 0x00000008090a7824 */ /* 0x041fe400078e00ff */
[----:B------:R-:W-:-:S03]  /*13290*/  IMAD.SHL.U32 R11, R9, 0x8, RZ ;  /* 0x00000008090b7824 */ /* 0x000fc600078e00ff */
[----:B------:R-:W-:-:S04]  /*132a0*/  LOP3.LUT R10, R10, 0xd8, RZ, 0xc0, !PT ;  /* 0x000000d80a0a7812 */ /* 0x000fc800078ec0ff */
[----:B------:R-:W-:Y:S01]  /*132b0*/  LOP3.LUT R10, R10, 0x18, R9, 0x78, !PT ;  /* 0x000000180a0a7812 */ /* 0x000fe200078e7809 */
[----:B------:R-:W-:-:S03]  /*132c0*/  IMAD.SHL.U32 R9, R9, 0x8, RZ ;  /* 0x0000000809097824 */ /* 0x000fc600078e00ff */
[----:B------:R-:W-:Y:S02]  /*132d0*/  LOP3.LUT R10, R10, 0x320, R11, 0xf8, !PT ;  /* 0x000003200a0a7812 */ /* 0x000fe400078ef80b */
[----:B------:R-:W-:-:S03]  /*132e0*/  LOP3.LUT R9, R9, 0x18, RZ, 0xc0, !PT ;  /* 0x0000001809097812 */ /* 0x000fc600078ec0ff */
[----:B------:R-:W-:Y:S01]  /*132f0*/  IMAD R7, R23, 0x3000, R10 ;  /* 0x0000300017077824 */ /* 0x000fe200078e020a */
[----:B------:R-:W-:Y:S06]  /*13300*/  BRA.DIV UR4, `(.L_x_930) ;  /* 0x0000003204147947 */ /* 0x000fec000b800000 */
[----:B------:R-:W0:Y:S01]  /*13310*/  SHFL.IDX PT, R3, R4, RZ, 0x1c1f ;  /* 0x001c1fff04037589 */ /* 0x000e2200000e0000 */
[----:B------:R-:W-:-:S03]  /*13320*/  @P0 IMAD R8, R7, 0x2, R16 ;  /* 0x0000000207080824 */ /* 0x000fc600078e0210 */
[----:B------:R-:W1:Y:S04]  /*13330*/  SHFL.IDX PT, R2, R0, RZ, 0x1c1f ;  /* 0x001c1fff00027589 */ /* 0x000e6800000e0000 */
[----:B------:R-:W-:Y:S01]  /*13340*/  SHFL.IDX PT, R14, R4, 0x3, 0x1c1f ;  /* 0x007c1f00040e7f89 */ /* 0x000fe200000e0000 */
        /* <DEDUP_REMOVED lines=24> */
[----:B------:R-:W2:Y:S01]  /*134d0*/  SHFL.IDX PT, R0, R0, 0x3, 0x1c1f ;  /* 0x007c1f0000007f89 */ /* 0x000ea200000e0000 */
[----:B0-----:R-:W-:-:S05]  /*134e0*/  @P0 LEA R3, P1, R9, R3, 0x1 ;  /* 0x0000000309030211 */ /* 0x001fca00078208ff */
[----:B-1----:R-:W-:-:S05]  /*134f0*/  @P0 IMAD.X R2, RZ, RZ, R2, P1 ;  /* 0x000000ffff020224 */ /* 0x002fca00008e0602 */
[----:B------:R-:W-:-:S04]  /*13500*/  @P0 LOP3.LUT R3, R3, R2, RZ, 0x3c, !PT ;  /* 0x0000000203030212 */ /* 0x000fc800078e3cff */
[----:B------:R-:W-:-:S04]  /*13510*/  @P0 LOP3.LUT R2, R3, R2, RZ, 0x3c, !PT ;  /* 0x0000000203020212 */ /* 0x000fc800078e3cff */
[----:B------:R-:W-:-:S05]  /*13520*/  @P0 LOP3.LUT R3, R3, R2, RZ, 0x3c, !PT ;  /* 0x0000000203030212 */ /* 0x000fca00078e3cff */
[----:B------:R0:W-:Y:S04]  /*13530*/  @P0 LDGSTS.E.BYPASS.LTC128B.128 [R8+0x16400], desc[UR52][R2.64], !P4 ;  /* 0x1640000002080fae */ /* 0x0001e8000e101d74 */
[----:B------:R0:W-:Y:S04]  /*13540*/  @P0 LDGSTS.E.BYPASS.LTC128B.128 [R8+0x18400], desc[UR52][R2.64+0x40], !P3 ;  /* 0x1840004002080fae */ /* 0x0001e8000d901d74 */
[----:B--2---:R0:W-:Y:S02]  /*13550*/  @P0 LDGSTS.E.BYPASS.LTC128B.128 [R8+0x1a400], desc[UR52][R2.64+0x80], !P2 ;  /* 0x1a40008002080fae */ /* 0x0041e4000d101d74 */
.L_x_991:
[----:B------:R-:W-:-:S13]  /*13560*/  ISETP.GE.AND P0, PT, R5, 0x61, PT ;  /* 0x000000610500780c */ /* 0x000fda0003f06270 */
[----:B0-----:R-:W-:Y:S01]  /*13570*/  @P0 LEA R2, P1, R9, R14, 0x1 ;  /* 0x0000000e09020211 */ /* 0x001fe200078208ff */
[----:B------:R-:W-:-:S04]  /*13580*/  @P0 IMAD R7, R7, 0x2, R16 ;  /* 0x0000000207070824 */ /* 0x000fc800078e0210 */
        /* <DEDUP_REMOVED lines=9> */
.L_x_931:
        /* <DEDUP_REMOVED lines=11> */
.L_x_932:
[----:B------:R-:W-:Y:S01]  /*136d0*/  VIADD R0, R16, 0xc400 ;  /* 0x0000c40010007836 */ /* 0x000fe20000000000 */
[----:B------:R1:W-:Y:S06]  /*136e0*/  SYNCS.ARRIVE.TRANS64.A1T0 RZ, [R6+URZ+0x2d830], RZ ;  /* 0x02d830ff06ff79a7 */ /* 0x0003ec000810003f */
[----:B------:R-:W-:Y:S05]  /*136f0*/  WARPSYNC.ALL ;  /* 0x0000000000007948 */ /* 0x000fea0003800000 */
[----:B------:R-:W-:Y:S01]  /*13700*/  BAR.SYNC.DEFER_BLOCKING 0x8, 0x200 ;  /* 0x0208000000007b1d */ /* 0x000fe20000010000 */
[----:B------:R-:W-:-:S05]  /*13710*/  LOP3.LUT P0, RZ, R0, 0x1bf, RZ, 0xc0, !PT ;  /* 0x000001bf00ff7812 */ /* 0x000fca000780c0ff */
[----:B------:R-:W-:Y:S08]  /*13720*/  BSSY B6, `(.L_x_933) ;  /* 0x0000012000067945 */ /* 0x000ff00003800000 */
        /* <DEDUP_REMOVED lines=8> */
[----:B-1----:R-:W-:Y:S02]  /*137b0*/  IMAD.U32 R6, RZ, RZ, UR8 ;  /* 0x00000008ff067e24 */ /* 0x002fe4000f8e00ff */
        /* <DEDUP_REMOVED lines=8> */
.L_x_934:
[----:B------:R-:W-:Y:S05]  /*13840*/  BSYNC B6 ;  /* 0x0000000000067941 */ /* 0x000fea0003800000 */
.L_x_933:
[----:B------:R2:W5:Y:S01]  /*13850*/  LDL R10, [R1+0xc] ;  /* 0x00000c00010a7983 */ /* 0x0005620000100800 */
[----:B------:R-:W-:Y:S01]  /*13860*/  UISETP.NE.AND UP0, UPT, UR49, URZ, UPT ;  /* 0x0000003f3100728c */ /* 0x000fe2000bf05270 */
[----:B------:R-:W0:Y:S01]  /*13870*/  S2R R20, SR_TID.X ;  /* 0x0000000000147919 */ /* 0x000e220000002100 */
[----:B------:R-:W-:Y:S01]  /*13880*/  R2UR UR6, R29 ;  /* 0x000000001d0672ca */ /* 0x000fe200000e0000 */
[----:B------:R-:W-:-:S03]  /*13890*/  ULDC.64 UR8, c[0x0][0x2d8] ;  /* 0x0000b60000087ab9 */ /* 0x000fc60000000a00 */
[----:B------:R-:W-:Y:S01]  /*138a0*/  PLOP3.LUT P0, PT, PT, PT, UP0, 0x80, 0x0 ;  /* 0x000000000000781c */ /* 0x000fe20003f0f008 */
[----:B------:R-:W-:Y:S01]  /*138b0*/  ULDC UR12, c[0x0][0x448] ;  /* 0x00011200000c7ab9 */ /* 0x000fe20000000800 */
[----:B------:R-:W-:Y:S01]  /*138c0*/  R2UR UR7, R22 ;  /* 0x00000000160772ca */ /* 0x000fe200000e0000 */
[----:B------:R-:W-:Y:S01]  /*138d0*/  ULDC.64 UR10, c[0x0][0x280] ;  /* 0x0000a000000a7ab9 */ /* 0x000fe20000000a00 */
[C---:B------:R-:W-:Y:S01]  /*138e0*/  LOP3.LUT P3, RZ, R19.reuse, 0x400, RZ, 0xc0, !PT ;  /* 0x0000040013ff7812 */ /* 0x040fe2000786c0ff */
[----:B------:R-:W-:Y:S01]  /*138f0*/  @UP0 ULDC UR4, c[0x0][0x44c] ;  /* 0x0001130000040ab9 */ /* 0x000fe20000000800 */
[----:B------:R-:W-:Y:S01]  /*13900*/  @UP0 ULDC UR13, c[0x0][0x44c] ;  /* 0x00011300000d0ab9 */ /* 0x000fe20000000800 */
[C---:B------:R-:W-:Y:S02]  /*13910*/  LOP3.LUT P4, RZ, R19.reuse, 0x200, RZ, 0xc0, !PT ;  /* 0x0000020013ff7812 */ /* 0x040fe4000788c0ff */
[----:B------:R-:W-:Y:S02]  /*13920*/  LOP3.LUT P5, RZ, R19, 0x100, RZ, 0xc0, !PT ;  /* 0x0000010013ff7812 */ /* 0x000fe400078ac0ff */
[C---:B0-----:R-:W-:Y:S01]  /*13930*/  LOP3.LUT R2, R20.reuse, 0x7f, RZ, 0xc0, !PT ;  /* 0x0000007f14027812 */ /* 0x041fe200078ec0ff */
[----:B------:R-:W-:-:S03]  /*13940*/  IMAD.SHL.U32 R20, R20, 0x20, RZ ;  /* 0x0000002014147824 */ /* 0x000fc600078e00ff */
[----:B------:R-:W-:Y:S02]  /*13950*/  SHF.R.U32.HI R2, RZ, 0x2, R2 ;  /* 0x00000002ff027819 */ /* 0x000fe40000011602 */
[----:B------:R-:W-:-:S04]  /*13960*/  LOP3.LUT R20, R20, 0x60, RZ, 0xc0, !PT ;  /* 0x0000006014147812 */ /* 0x000fc800078ec0ff */
[----:B------:R-:W-:-:S05]  /*13970*/  LOP3.LUT R2, R2, R20, RZ, 0xfc, !PT ;  /* 0x0000001402027212 */ /* 0x000fca00078efcff */
[----:B-1----:R-:W-:-:S04]  /*13980*/  VIADD R6, R2, UR43 ;  /* 0x0000002b02067c36 */ /* 0x002fc80008000000 */
[----:B------:R-:W-:Y:S01]  /*13990*/  @P0 IMAD.HI.U32 R0, R6, UR4, RZ ;  /* 0x0000000406000c27 */ /* 0x000fe2000f8e00ff */
[----:B------:R-:W-:Y:S01]  /*139a0*/  PLOP3.LUT P0, PT, PT, PT, UP0, 0x80, 0x0 ;  /* 0x000000000000781c */ /* 0x000fe20003f0f008 */
[----:B------:R-:W-:Y:S02]  /*139b0*/  @UP0 ULDC UR4, c[0x0][0x450] ;  /* 0x0001140000040ab9 */ /* 0x000fe40000000800 */
[----:B------:R-:W-:Y:S01]  /*139c0*/  IMAD.MOV.U32 R3, RZ, RZ, R6 ;  /* 0x000000ffff037224 */ /* 0x000fe200078e0006 */
[----:B------:R-:W-:-:S09]  /*139d0*/  UIMAD UR6, UR6, UR8, URZ ;  /* 0x00000008060672a4 */ /* 0x000fd2000f8e023f */
[----:B------:R-:W-:Y:S02]  /*139e0*/  @P0 SHF.R.U32.HI R3, RZ, UR4, R0 ;  /* 0x00000004ff030c19 */ /* 0x000fe40008011600 */
[----:B------:R-:W-:Y:S01]  /*139f0*/  R2UR UR4, R22 ;  /* 0x00000000160472ca */ /* 0x000fe200000e0000 */
[----:B------:R-:W-:Y:S02]  /*13a00*/  UIMAD UR7, UR7, UR9, UR6 ;  /* 0x00000009070772a4 */ /* 0x000fe4000f8e0206 */
[----:B------:R-:W-:Y:S01]  /*13a10*/  USHF.R.S32.HI UR6, URZ, 0x1f, UR41 ;  /* 0x0000001f3f067899 */ /* 0x000fe20008011429 */
[----:B------:R-:W-:-:S09]  /*13a20*/  SHF.R.S32.HI R0, RZ, 0x1f, R3 ;  /* 0x0000001fff007819 */ /* 0x000fd20000011403 */
[----:B------:R-:W-:-:S03]  /*13a30*/  UIMAD.WIDE.U32 UR4, UR4, UR8, URZ ;  /* 0x00000008040472a5 */ /* 0x000fc6000f8e003f */
[----:B------:R-:W-:Y:S01]  /*13a40*/  ULDC.64 UR8, c[0x0][0x2e0] ;  /* 0x0000b80000087ab9 */ /* 0x000fe20000000a00 */
[----:B------:R-:W-:Y:S02]  /*13a50*/  UIADD3 UR5, UR5, UR7, URZ ;  /* 0x0000000705057290 */ /* 0x000fe4000fffe03f */
[----:B------:R-:W-:Y:S02]  /*13a60*/  UIMAD UR6, UR6, UR8, URZ ;  /* 0x00000008060672a4 */ /* 0x000fe4000f8e023f */
[----:B------:R-:W-:Y:S02]  /*13a70*/  UIMAD.WIDE.U32 UR4, UR41, UR8, UR4 ;  /* 0x00000008290472a5 */ /* 0x000fe4000f8e0004 */
[----:B------:R-:W-:-:S03]  /*13a80*/  UIMAD UR6, UR41, UR9, UR6 ;  /* 0x00000009290672a4 */ /* 0x000fc6000f8e0206 */
[----:B------:R-:W-:Y:S02]  /*13a90*/  ULDC.64 UR8, c[0x0][0x2d0] ;  /* 0x0000b40000087ab9 */ /* 0x000fe40000000a00 */
[----:B------:R-:W-:Y:S01]  /*13aa0*/  IMAD R0, R0, UR8, RZ ;  /* 0x0000000800007c24 */ /* 0x000fe2000f8e02ff */
[----:B------:R-:W-:Y:S01]  /*13ab0*/  UIADD3 UR5, UR5, UR6, URZ ;  /* 0x0000000605057290 */ /* 0x000fe2000fffe03f */
[----:B------:R-:W-:Y:S02]  /*13ac0*/  IMAD.U32 R4, RZ, RZ, UR8 ;  /* 0x00000008ff047e24 */ /* 0x000fe4000f8e00ff */
[C---:B------:R-:W-:Y:S01]  /*13ad0*/  IMAD R5, R3.reuse, UR9, R0 ;  /* 0x0000000903057c24 */ /* 0x040fe2000f8e0200 */
[----:B------:R-:W-:Y:S01]  /*13ae0*/  ULDC.64 UR6, c[0x0][0x2c8] ;  /* 0x0000b20000067ab9 */ /* 0x000fe20000000a00 */
[----:B------:R-:W-:Y:S02]  /*13af0*/  IMAD.MOV R0, RZ, RZ, -R3 ;  /* 0x000000ffff007224 */ /* 0x000fe400078e0a03 */
[----:B------:R-:W-:-:S04]  /*13b00*/  IMAD.WIDE.U32 R2, R3, R4, UR4 ;  /* 0x0000000403027e25 */ /* 0x000fc8000f8e0004 */
[----:B------:R-:W-:Y:S02]  /*13b10*/  IMAD R0, R0, UR12, R6 ;  /* 0x0000000c00007c24 */ /* 0x000fe4000f8e0206 */
[----:B------:R-:W-:-:S03]  /*13b20*/  IMAD.IADD R3, R3, 0x1, R5 ;  /* 0x0000000103037824 */ /* 0x000fc600078e0205 */
[----:B------:R-:W-:Y:S01]  /*13b30*/  SHF.R.S32.HI R5, RZ, 0x1f, R0 ;  /* 0x0000001fff057819 */ /* 0x000fe20000011400 */
[----:B------:R-:W-:-:S04]  /*13b40*/  IMAD.WIDE.U32 R2, R0, UR6, R2 ;  /* 0x0000000600027c25 */ /* 0x000fc8000f8e0002 */
[----:B------:R-:W-:-:S04]  /*13b50*/  IMAD R5, R5, UR6, RZ ;  /* 0x0000000605057c24 */ /* 0x000fc8000f8e02ff */
[----:B------:R-:W-:Y:S01]  /*13b60*/  IMAD R5, R0, UR7, R5 ;  /* 0x0000000700057c24 */ /* 0x000fe2000f8e0205 */
[----:B------:R-:W-:-:S03]  /*13b70*/  LEA R0, P0, R2, UR10, 0x1 ;  /* 0x0000000a02007c11 */ /* 0x000fc6000f8008ff */
[----:B------:R-:W-:-:S05]  /*13b80*/  IMAD.IADD R5, R3, 0x1, R5 ;  /* 0x0000000103057824 */ /* 0x000fca00078e0205 */
[----:B------:R-:W-:Y:S02]  /*13b90*/  LEA.HI.X R5, R2, UR11, R5, 0x1, P0 ;  /* 0x0000000b02057c11 */ /* 0x000fe400080f0c05 */
[----:B------:R-:W-:Y:S01]  /*13ba0*/  PLOP3.LUT P0, PT, PT, PT, UP0, 0x80, 0x0 ;  /* 0x000000000000781c */ /* 0x000fe20003f0f008 */
[----:B------:R-:W-:-:S12]  /*13bb0*/  VIADD R6, R6, 0x80 ;  /* 0x0000008006067836 */ /* 0x000fd80000000000 */
[----:B------:R-:W-:Y:S01]  /*13bc0*/  @P0 IMAD.HI.U32 R3, R6, UR13, RZ ;  /* 0x0000000d06030c27 */ /* 0x000fe2000f8e00ff */
[----:B------:R-:W-:Y:S01]  /*13bd0*/  PLOP3.LUT P0, PT, PT, PT, UP0, 0x80, 0x0 ;  /* 0x000000000000781c */ /* 0x000fe20003f0f008 */
[----:B------:R-:W-:Y:S02]  /*13be0*/  @UP0 ULDC UR13, c[0x0][0x450] ;  /* 0x00011400000d0ab9 */ /* 0x000fe40000000800 */
[----:B------:R-:W-:Y:S01]  /*13bf0*/  IMAD.MOV.U32 R2, RZ, RZ, R6 ;  /* 0x000000ffff027224 */ /* 0x000fe200078e0006 */
[----:B------:R-:W0:Y:S09]  /*13c00*/  S2R R20, SR_TID.X ;  /* 0x0000000000147919 */ /* 0x000e320000002100 */
[----:B------:R-:W-:-:S05]  /*13c10*/  @P0 SHF.R.U32.HI R2, RZ, UR13, R3 ;  /* 0x0000000dff020c19 */ /* 0x000fca0008011603 */
[----:B------:R-:W-:-:S04]  /*13c20*/  IMAD.MOV R3, RZ, RZ, -R2 ;  /* 0x000000ffff037224 */ /* 0x000fc800078e0a02 */
[----:B------:R-:W-:Y:S01]  /*13c30*/  IMAD R6, R3, UR12, R6 ;  /* 0x0000000c03067c24 */ /* 0x000fe2000f8e0206 */
[----:B------:R-:W-:-:S05]  /*13c40*/  SHF.R.S32.HI R3, RZ, 0x1f, R2 ;  /* 0x0000001fff037819 */ /* 0x000fca0000011402 */
[----:B------:R-:W-:-:S04]  /*13c50*/  IMAD R3, R3, UR8, RZ ;  /* 0x0000000803037c24 */ /* 0x000fc8000f8e02ff */
[C---:B------:R-:W-:Y:S02]  /*13c60*/  IMAD R7, R2.reuse, UR9, R3 ;  /* 0x0000000902077c24 */ /* 0x040fe4000f8e0203 */
[----:B------:R-:W-:Y:S01]  /*13c70*/  IMAD.WIDE.U32 R2, R2, R4, UR4 ;  /* 0x0000000402027e25 */ /* 0x000fe2000f8e0004 */
[----:B------:R-:W-:-:S03]  /*13c80*/  SHF.R.S32.HI R4, RZ, 0x1f, R6 ;  /* 0x0000001fff047819 */ /* 0x000fc60000011406 */
[----:B------:R-:W-:Y:S02]  /*13c90*/  IMAD.IADD R3, R3, 0x1, R7 ;  /* 0x0000000103037824 */ /* 0x000fe400078e0207 */
[----:B------:R-:W-:Y:S02]  /*13ca0*/  IMAD R4, R4, UR6, RZ ;  /* 0x0000000604047c24 */ /* 0x000fe4000f8e02ff */
[----:B------:R-:W-:-:S04]  /*13cb0*/  IMAD.WIDE.U32 R2, R6, UR6, R2 ;  /* 0x0000000606027c25 */ /* 0x000fc8000f8e0002 */
[----:B------:R-:W-:Y:S01]  /*13cc0*/  IMAD R7, R6, UR7, R4 ;  /* 0x0000000706077c24 */ /* 0x000fe2000f8e0204 */
[----:B0-----:R-:W-:-:S03]  /*13cd0*/  LOP3.LUT R21, R20, 0x7f, RZ, 0xc0, !PT ;  /* 0x0000007f14157812 */ /* 0x001fc600078ec0ff */
[----:B------:R-:W-:Y:S01]  /*13ce0*/  IMAD.IADD R6, R3, 0x1, R7 ;  /* 0x0000000103067824 */ /* 0x000fe200078e0207 */
[----:B------:R-:W-:Y:S01]  /*13cf0*/  LEA R7, P0, R2, UR10, 0x1 ;  /* 0x0000000a02077c11 */ /* 0x000fe2000f8008ff */
[----:B------:R-:W-:Y:S01]  /*13d00*/  IMAD.SHL.U32 R20, R20, 0x8, RZ ;  /* 0x0000000814147824 */ /* 0x000fe200078e00ff */
[----:B------:R-:W-:Y:S02]  /*13d10*/  UMOV UR4, 0xffffffff ;  /* 0xffffffff00047882 */ /* 0x000fe40000000000 */
[----:B------:R-:W-:Y:S02]  /*13d20*/  LEA.HI.X R6, R2, UR11, R6, 0x1, P0 ;  /* 0x0000000b02067c11 */ /* 0x000fe400080f0c06 */
[----:B------:R-:W-:Y:S02]  /*13d30*/  LOP3.LUT R20, R20, 0x18, RZ, 0xc0, !PT ;  /* 0x0000001814147812 */ /* 0x000fe400078ec0ff */
[----:B------:R-:W-:Y:S01]  /*13d40*/  SHF.R.U32.HI R21, RZ, 0x2, R21 ;  /* 0x00000002ff157819 */ /* 0x000fe20000011615 */
[----:B--2---:R-:W-:Y:S06]  /*13d50*/  BRA.DIV UR4, `(.L_x_935) ;  /* 0x0000002a04e47947 */ /* 0x004fec000b800000 */
[----:B------:R-:W0:Y:S01]  /*13d60*/  SHFL.IDX PT, R3, R0, RZ, 0x1c1f ;  /* 0x001c1fff00037589 */ /* 0x000e2200000e0000 */
[----:B------:R-:W-:-:S03]  /*13d70*/  VIADD R4, R21, UR43 ;  /* 0x0000002b15047c36 */ /* 0x000fc60008000000 */
        /* <DEDUP_REMOVED lines=9> */
[----:B-----5:R-:W-:Y:S04]  /*13e10*/  @!P0 LDGSTS.E.BYPASS.LTC128B.128 [R10+0xc400], desc[UR52][R2.64], !P3 ;  /* 0x0c400000020a8fae */ /* 0x020fe8000d901d74 */
[----:B------:R-:W-:Y:S04]  /*13e20*/  @!P0 LDGSTS.E.BYPASS.LTC128B.128 [R10+0xf400], desc[UR52][R2.64+0x40], !P4 ;  /* 0x0f400040020a8fae */ /* 0x000fe8000e101d74 */
[----:B------:R0:W-:Y:S01]  /*13e30*/  @!P0 LDGSTS.E.BYPASS.LTC128B.128 [R10+0x12400], desc[UR52][R2.64+0x80], !P5 ;  /* 0x12400080020a8fae */ /* 0x0001e2000e901d74 */
[----:B------:R-:W-:Y:S01]  /*13e40*/  ISETP.GE.AND P0, PT, R8, UR37, PT ;  /* 0x0000002508007c0c */ /* 0x000fe2000bf06270 */
[----:B------:R-:W-:-:S02]  /*13e50*/  VIADD R8, R4, 0x40 ;  /* 0x0000004004087836 */ /* 0x000fc40000000000 */
[----:B0-----:R-:W0:Y:S04]  /*13e60*/  SHFL.IDX PT, R3, R0, 0x1, 0x1c1f ;  /* 0x003c1f0000037f89 */ /* 0x001e2800000e0000 */
[----:B------:R-:W1:Y:S06]  /*13e70*/  SHFL.IDX PT, R2, R5, 0x1, 0x1c1f ;  /* 0x003c1f0005027f89 */ /* 0x000e6c00000e0000 */
        /* <DEDUP_REMOVED lines=8> */
[----:B------:R-:W-:-:S03]  /*13f00*/  ISETP.GE.AND P0, PT, R8, UR37, PT ;  /* 0x0000002508007c0c */ /* 0x000fc6000bf06270 */
[----:B0-----:R-:W0:Y:S04]  /*13f10*/  SHFL.IDX PT, R3, R0, 0x2, 0x1c1f ;  /* 0x005c1f0000037f89 */ /* 0x001e2800000e0000 */
[----:B------:R-:W1:Y:S04]  /*13f20*/  SHFL.IDX PT, R2, R5, 0x2, 0x1c1f ;  /* 0x005c1f0005027f89 */ /* 0x000e6800000e0000 */
[----:B------:R-:W2:Y:S04]  /*13f30*/  SHFL.IDX PT, R0, R0, 0x3, 0x1c1f ;  /* 0x007c1f0000007f89 */ /* 0x000ea800000e0000 */
[----:B------:R-:W3:Y:S01]  /*13f40*/  SHFL.IDX PT, R5, R5, 0x3, 0x1c1f ;  /* 0x007c1f0005057f89 */ /* 0x000ee200000e0000 */
        /* <DEDUP_REMOVED lines=9> */
[----:B------:R-:W-:-:S13]  /*13fe0*/  ISETP.GE.AND P0, PT, R2, UR37, PT ;  /* 0x0000002502007c0c */ /* 0x000fda000bf06270 */
[----:B--2---:R-:W-:Y:S02]  /*13ff0*/  @!P0 LEA R8, P1, R20, R0, 0x1 ;  /* 0x0000000014088211 */ /* 0x004fe400078208ff */
[----:B------:R-:W-:Y:S03]  /*14000*/  SHFL.IDX PT, R0, R6, RZ, 0x1c1f ;  /* 0x001c1fff06007589 */ /* 0x000fe600000e0000 */
[----:B---3--:R-:W-:Y:S01]  /*14010*/  @!P0 IMAD.X R9, RZ, RZ, R5, P1 ;  /* 0x000000ffff098224 */ /* 0x008fe200008e0605 */
[----:B------:R-:W-:Y:S01]  /*14020*/  SHFL.IDX PT, R6, R6, 0x1, 0x1c1f ;  /* 0x003c1f0006067f89 */ /* 0x000fe200000e0000 */
[----:B------:R-:W-:Y:S02]  /*14030*/  @!P0 IMAD.MOV.U32 R2, RZ, RZ, R8 ;  /* 0x000000ffff028224 */ /* 0x000fe400078e0008 */
[----:B------:R-:W-:-:S05]  /*14040*/  @!P0 IMAD.MOV.U32 R3, RZ, RZ, R9 ;  /* 0x000000ffff038224 */ /* 0x000fca00078e0009 */
[----:B------:R-:W-:Y:S04]  /*14050*/  @!P0 LDGSTS.E.BYPASS.LTC128B.128 [R10+0xdc00], desc[UR52][R2.64], !P3 ;  /* 0x0dc00000020a8fae */ /* 0x000fe8000d901d74 */
[----:B------:R-:W-:Y:S04]  /*14060*/  @!P0 LDGSTS.E.BYPASS.LTC128B.128 [R10+0x10c00], desc[UR52][R2.64+0x40], !P4 ;  /* 0x10c00040020a8fae */ /* 0x000fe8000e101d74 */
[----:B------:R0:W-:Y:S04]  /*14070*/  @!P0 LDGSTS.E.BYPASS.LTC128B.128 [R10+0x13c00], desc[UR52][R2.64+0x80], !P5 ;  /* 0x13c00080020a8fae */ /* 0x0001e8000e901d74 */
[----:B0-----:R-:W0:Y:S01]  /*14080*/  SHFL.IDX PT, R2, R7, RZ, 0x1c1f ;  /* 0x001c1fff07027589 */ /* 0x001e2200000e0000 */
[----:B------:R-:W-:-:S05]  /*14090*/  VIADD R3, R4, 0x80 ;  /* 0x0000008004037836 */ /* 0x000fca0000000000 */
[----:B------:R-:W-:-:S13]  /*140a0*/  ISETP.GE.AND P0, PT, R3, UR37, PT ;  /* 0x0000002503007c0c */ /* 0x000fda000bf06270 */
[----:B0-----:R-:W-:-:S05]  /*140b0*/  @!P0 LEA R5, P1, R20, R2, 0x1 ;  /* 0x0000000214058211 */ /* 0x001fca00078208ff */
[----:B------:R-:W-:Y:S02]  /*140c0*/  @!P0 IMAD.X R0, RZ, RZ, R0, P1 ;  /* 0x000000ffff008224 */ /* 0x000fe400008e0600 */
[----:B------:R-:W-:Y:S02]  /*140d0*/  @!P0 IMAD.MOV.U32 R2, RZ, RZ, R5 ;  /* 0x000000ffff028224 */ /* 0x000fe400078e0005 */
[----:B------:R-:W-:-:S05]  /*140e0*/  @!P0 IMAD.MOV.U32 R3, RZ, RZ, R0 ;  /* 0x000000ffff038224 */ /* 0x000fca00078e0000 */
[----:B------:R0:W-:Y:S04]  /*140f0*/  @!P0 LDGSTS.E.BYPASS.LTC128B.128 [R10+0xe400], desc[UR52][R2.64], !P3 ;  /* 0x0e400000020a8fae */ /* 0x0001e8000d901d74 */
[----:B------:R0:W-:Y:S04]  /*14100*/  @!P0 LDGSTS.E.BYPASS.LTC128B.128 [R10+0x11400], desc[UR52][R2.64+0x40], !P4 ;  /* 0x11400040020a8fae */ /* 0x0001e8000e101d74 */
[----:B------:R0:W-:Y:S02]  /*14110*/  @!P0 LDGSTS.E.BYPASS.LTC128B.128 [R10+0x14400], desc[UR52][R2.64+0x80], !P5 ;  /* 0x14400080020a8fae */ /* 0x0001e4000e901d74 */
.L_x_1004:
[----:B------:R-:W-:-:S05]  /*14120*/  VIADD R4, R4, 0xa0 ;  /* 0x000000a004047836 */ /* 0x000fca0000000000 */
[----:B------:R-:W-:-:S13]  /*14130*/  ISETP.GE.AND P0, PT, R4, UR37, PT ;  /* 0x0000002504007c0c */ /* 0x000fda000bf06270 */
[----:B0-----:R-:W-:-:S05]  /*14140*/  @!P0 LEA R2, P1, R20, R14, 0x1 ;  /* 0x0000000e14028211 */ /* 0x001fca00078208ff */
[----:B------:R-:W-:-:S05]  /*14150*/  @!P0 IMAD.X R3, RZ, RZ, R6, P1 ;  /* 0x000000ffff038224 */ /* 0x000fca00008e0606 */
[----:B------:R-:W-:Y:S01]  /*14160*/  @!PT LDS RZ, [RZ] ;  /* 0x00000000fffff984 */ /* 0x000fe20000000800 */
[----:B------:R-:W-:Y:S01]  /*14170*/  @!PT LDS RZ, [RZ] ;  /* 0x00000000fffff984 */ /* 0x000fe20000000800 */
[----:B------:R-:W-:Y:S01]  /*14180*/  @!PT LDS RZ, [RZ] ;  /* 0x00000000fffff984 */ /* 0x000fe20000000800 */
[----:B------:R0:W-:Y:S04]  /*14190*/  @!P0 LDGSTS.E.BYPASS.LTC128B.128 [R10+0xec00], desc[UR52][R2.64], !P3 ;  /* 0x0ec00000020a8fae */ /* 0x0001e8000d901d74 */
[----:B------:R0:W-:Y:S04]  /*141a0*/  @!P0 LDGSTS.E.BYPASS.LTC128B.128 [R10+0x11c00], desc[UR52][R2.64+0x40], !P4 ;  /* 0x11c00040020a8fae */ /* 0x0001e8000e101d74 */
[----:B------:R0:W-:Y:S01]  /*141b0*/  @!P0 LDGSTS.E.BYPASS.LTC128B.128 [R10+0x14c00], desc[UR52][R2.64+0x80], !P5 ;  /* 0x14c00080020a8fae */ /* 0x0001e2000e901d74 */
[----:B------:R-:W-:Y:S01]  /*141c0*/  PLOP3.LUT P0, PT, PT, PT, PT, 0x80, 0x0 ;  /* 0x000000000000781c */ /* 0x000fe20003f0f070 */
[----:B------:R-:W-:-:S12]  /*141d0*/  NOP ;  /* 0x0000000000007918 */ /* 0x000fd80000000000 */
.L_x_936:
[----:B------:R-:W-:Y:S02]  /*141e0*/  PLOP3.LUT P1, PT, P1, P0, PT, 0xa2, 0x0 ;  /* 0x000000000000781c */ /* 0x000fe40000f21472 */
[----:B------:R-:W-:-:S08]  /*141f0*/  @P0 R2UR P1, UR4, R16 ;  /* 0x00000000100402ca */ /* 0x000fd00000020000 */
[----:B------:R-:W-:-:S05]  /*14200*/  @P0 PLOP3.LUT P0, PT, P1, PT, PT, 0x80, 0x0 ;  /* 0x000000000000081c */ /* 0x000fca0000f0f070 */
[----:B------:R-:W-:Y:S01]  /*14210*/  @!P1 SYNCS.ARRIVE.TRANS64.RED.A0T1 RZ, [UR4+0x2d800], RZ ;  /* 0x02d800ffffff99a7 */ /* 0x000fe20008200404 */
[----:B------:R-:W-:Y:S07]  /*14220*/  @!P1 ARRIVES.LDGSTSBAR.64.TRANSCNT [UR4+0x2d800] ;  /* 0x02d80000ff0099b0 */ /* 0x000fee0008000a84 */
[----:B------:R-:W-:Y:S05]  /*14230*/  @P0 BRA.U.ANY `(.L_x_936) ;  /* 0xfffffffd00e80947 */ /* 0x000fea000393ffff */
[----:B0-----:R-:W2:Y:S02]  /*14240*/  LDL.LU R2, [R1+0x14] ;  /* 0x0000140001027983 */ /* 0x001ea40000300800 */
        /* <DEDUP_REMOVED lines=9> */
[----:B------:R-:W1:Y:S03]  /*142e0*/  SYNCS.PHASECHK.TRANS64.TRYWAIT P0, [R16+URZ+0x2d820], R3 ;  /* 0x02d82003100075a7 */ /* 0x000e66000800017f */
[----:B01----:R-:W-:Y:S05]  /*142f0*/  @!P0 BRA `(.L_x_938) ;  /* 0x0000002c00888947 */ /* 0x003fea0003800000 */
.L_x_1005:
[----:B------:R-:W-:Y:S05]  /*14300*/  BSYNC B0 ;  /* 0x0000000000007941 */ /* 0x000fea0003800000 */
.L_x_937:
[----:B------:R-:W-:-:S04]  /*14310*/  UIADD3 UR4, UR44, -0x2, URZ ;  /* 0xfffffffe2c047890 */ /* 0x000fc8000fffe03f */
[----:B------:R-:W-:-:S06]  /*14320*/  UISETP.GE.AND UP0, UPT, UR4, UR45, UPT ;  /* 0x0000002d0400728c */ /* 0x000fcc000bf06270 */
[----:B------:R-:W-:-:S13]  /*14330*/  PLOP3.LUT P0, PT, PT, PT, UP0, 0x40, 0x0 ;  /* 0x000000000000781c */ /* 0x000fda0003f0e808 */
[----:B------:R-:W-:Y:S05]  /*14340*/  @P0 BRA `(.L_x_939) ;  /* 0x0000000c00d00947 */ /* 0x000fea0003800000 */
[----:B------:R-:W-:Y:S01]  /*14350*/  BSSY B0, `(.L_x_939) ;  /* 0x00000f3000007945 */ /* 0x000fe20003800000 */
[----:B------:R-:W-:Y:S02]  /*14360*/  IMAD.MOV.U32 R9, RZ, RZ, R23 ;  /* 0x000000ffff097224 */ /* 0x000fe400078e0017 */
[----:B------:R-:W-:Y:S02]  /*14370*/  IMAD.MOV.U32 R20, RZ, RZ, R26 ;  /* 0x000000ffff147224 */ /* 0x000fe400078e001a */
[----:B------:R-:W-:Y:S02]  /*14380*/  IMAD.MOV.U32 R28, RZ, RZ, R24 ;  /* 0x000000ffff1c7224 */ /* 0x000fe400078e0018 */
[----:B------:R-:W-:-:S07]  /*14390*/  IMAD.U32 R0, RZ, RZ, UR4 ;  /* 0x00000004ff007e24 */ /* 0x000fce000f8e00ff */
.L_x_952:
[----:B------:R-:W2:Y:S01]  /*143a0*/  LDL R8, [R1+0x8] ;  /* 0x0000080001087983 */ /* 0x000ea20000100800 */
[----:B------:R-:W1:Y:S03]  /*143b0*/  LDC R4, c[0x0][0x430] ;  /* 0x00010c00ff047b82 */ /* 0x000e660000000800 */
[----:B------:R-:W3:Y:S04]  /*143c0*/  LDL R6, [R1+0x4] ;  /* 0x0000040001067983 */ /* 0x000ee80000100800 */
[----:B------:R-:W4:Y:S01]  /*143d0*/  LDL R7, [R1] ;  /* 0x0000000001077983 */ /* 0x000f220000100800 */
[----:B0-----:R-:W0:Y:S01]  /*143e0*/  S2R R3, SR_TID.X ;  /* 0x0000000000037919 */ /* 0x001e220000002100 */
        /* <DEDUP_REMOVED lines=13> */
[----:B0-----:R-:W-:Y:S01]  /*144c0*/  @P0 SHF.R.U32.HI R4, RZ, R2, R3 ;  /* 0x00000002ff040219 */ /* 0x001fe20000011603 */
        /* <DEDUP_REMOVED lines=9> */
[----:B------:R-:W-:Y:S02]  /*14560*/  ULDC UR4, c[0x0][0x430] ;  /* 0x00010c0000047ab9 */ /* 0x000fe40000000800 */
[----:B------:R-:W-:Y:S01]  /*14570*/  LEA.HI.X R7, R2, UR5, R3, 0x2, P0 ;  /* 0x0000000502077c11 */ /* 0x000fe200080f1403 */
[----:B------:R-:W-:-:S04]  /*14580*/  IMAD.MOV R2, RZ, RZ, -R4 ;  /* 0x000000ffff027224 */ /* 0x000fc800078e0a04 */
[----:B------:R-:W2:Y:S01]  /*14590*/  LDG.E R4, desc[UR52][R6.64] ;  /* 0x0000003406047981 */ /* 0x000ea2000c1e1900 */
[----:B------:R-:W-:Y:S01]  /*145a0*/  ISETP.NE.AND P1, PT, R8, 0x3, PT ;  /* 0x000000030800780c */ /* 0x000fe20003f25270 */
[----:B------:R-:W-:-:S05]  /*145b0*/  VIADD R23, R9, 0x1 ;  /* 0x0000000109177836 */ /* 0x000fca0000000000 */
        /* <DEDUP_REMOVED lines=9> */
.L_x_940:
[----:B------:R-:W-:Y:S01]  /*14650*/  IMAD R6, R23, 0x8, R16 ;  /* 0x0000000817067824 */ /* 0x000fe200078e0210 */
[----:B------:R-:W-:Y:S01]  /*14660*/  SHF.L.U32 R0, R26, 0x1f, RZ ;  /* 0x0000001f1a007819 */ /* 0x000fe200000006ff */
[----:B------:R-:W-:Y:S03]  /*14670*/  BSSY B1, `(.L_x_941) ;  /* 0x0000003000017945 */ /* 0x000fe60003800000 */
[----:B------:R-:W0:Y:S02]  /*14680*/  SYNCS.PHASECHK.TRANS64.TRYWAIT P0, [R6+URZ+0x2d840], R0 ;  /* 0x02d84000060075a7 */ /* 0x000e24000800017f */
[----:B0-----:R-:W-:Y:S05]  /*14690*/  @!P0 BRA `(.L_x_942) ;  /* 0x0000002800b48947 */ /* 0x001fea0003800000 */
.L_x_1006:
[----:B------:R-:W-:Y:S05]  /*146a0*/  BSYNC B1 ;  /* 0x0000000000017941 */ /* 0x000fea0003800000 */
.L_x_941:
[----:B------:R-:W1:Y:S01]  /*146b0*/  S2R R12, SR_TID.X ;  /* 0x00000000000c7919 */ /* 0x000e620000002100 */
[----:B------:R-:W-:Y:S01]  /*146c0*/  SHF.R.S32.HI R21, RZ, 0x1f, R5 ;  /* 0x0000001fff157819 */ /* 0x000fe20000011405 */
[----:B------:R-:W-:Y:S01]  /*146d0*/  ULDC.64 UR4, c[0x0][0x300] ;  /* 0x0000c00000047ab9 */ /* 0x000fe20000000a00 */
[----:B------:R-:W-:Y:S01]  /*146e0*/  LOP3.LUT P3, RZ, R19, 0x4, RZ, 0xc0, !PT ;  /* 0x0000000413ff7812 */ /* 0x000fe2000786c0ff */
[----:B------:R-:W-:Y:S01]  /*146f0*/  IMAD.WIDE.U32 R2, R5, UR4, RZ ;  /* 0x0000000405027c25 */ /* 0x000fe2000f8e00ff */
[C---:B------:R-:W-:Y:S02]  /*14700*/  LOP3.LUT P2, RZ, R19.reuse, 0x2, RZ, 0xc0, !PT ;  /* 0x0000000213ff7812 */ /* 0x040fe4000784c0ff */
[----:B------:R-:W-:Y:S01]  /*14710*/  LOP3.LUT P1, RZ, R19, 0x1, RZ, 0xc0, !PT ;  /* 0x0000000113ff7812 */ /* 0x000fe2000782c0ff */
        /* <DEDUP_REMOVED lines=10> */
[----:B-1----:R-:W-:Y:S02]  /*147c0*/  IMAD.SHL.U32 R8, R12, 0x8, RZ ;  /* 0x000000080c087824 */ /* 0x002fe400078e00ff */
[C---:B------:R-:W-:Y:S02]  /*147d0*/  IMAD R0, R22.reuse, UR5, R0 ;  /* 0x0000000516007c24 */ /* 0x040fe4000f8e0200 */
[----:B------:R-:W-:Y:S01]  /*147e0*/  IMAD.WIDE.U32 R2, R22, UR4, R2 ;  /* 0x0000000416027c25 */ /* 0x000fe2000f8e0002 */
[----:B------:R-:W-:Y:S01]  /*147f0*/  LOP3.LUT R8, R8, 0xd8, RZ, 0xc0, !PT ;  /* 0x000000d808087812 */ /* 0x000fe200078ec0ff */
[----:B------:R-:W-:-:S02]  /*14800*/  ULDC.64 UR4, c[0x0][0x2e8] ;  /* 0x0000ba0000047ab9 */ /* 0x000fc40000000a00 */
[----:B------:R-:W-:Y:S01]  /*14810*/  IMAD.SHL.U32 R11, R12, 0x8, RZ ;  /* 0x000000080c0b7824 */ /* 0x000fe200078e00ff */
[----:B------:R-:W-:Y:S01]  /*14820*/  LOP3.LUT R8, R8, 0x18, R12, 0x78, !PT ;  /* 0x0000001808087812 */ /* 0x000fe200078e780c */
[----:B------:R-:W-:Y:S01]  /*14830*/  IMAD.IADD R0, R0, 0x1, R3 ;  /* 0x0000000100007824 */ /* 0x000fe200078e0203 */
[----:B------:R-:W-:Y:S01]  /*14840*/  LEA R7, P0, R2, UR4, 0x1 ;  /* 0x0000000402077c11 */ /* 0x000fe2000f8008ff */
[----:B------:R-:W-:Y:S01]  /*14850*/  UMOV UR4, 0xffffffff ;  /* 0xffffffff00047882 */ /* 0x000fe20000000000 */
[----:B------:R-:W-:Y:S02]  /*14860*/  LOP3.LUT R8, R8, 0x320, R11, 0xf8, !PT ;  /* 0x0000032008087812 */ /* 0x000fe400078ef80b */
[----:B------:R-:W-:-:S03]  /*14870*/  LEA.HI.X R10, R2, UR5, R0, 0x1, P0 ;  /* 0x00000005020a7c11 */ /* 0x000fc600080f0c00 */
[----:B------:R-:W-:Y:S01]  /*14880*/  IMAD R8, R23, 0x3000, R8 ;  /* 0x0000300017087824 */ /* 0x000fe200078e0208 */
[----:B------:R-:W-:Y:S06]  /*14890*/  BRA.DIV UR4, `(.L_x_943) ;  /* 0x0000002a04487947 */ /* 0x000fec000b800000 */
[----:B------:R-:W0:Y:S01]  /*148a0*/  S2R R3, SR_TID.X ;  /* 0x0000000000037919 */ /* 0x000e220000002100 */
        /* <DEDUP_REMOVED lines=27> */
.L_x_1016:
        /* <DEDUP_REMOVED lines=10> */
.L_x_944:
        /* <DEDUP_REMOVED lines=11> */
.L_x_945:
[----:B------:R1:W-:Y:S01]  /*14bb0*/  SYNCS.ARRIVE.TRANS64.A1T0 RZ, [R6+URZ+0x2d830], RZ ;  /* 0x02d830ff06ff79a7 */ /* 0x0003e2000810003f */
[----:B------:R-:W-:Y:S05]  /*14bc0*/  @!P2 BRA `(.L_x_946) ;  /* 0x000000000004a947 */ /* 0x000fea0003800000 */
[----:B------:R-:W-:Y:S01]  /*14bd0*/  BPT.TRAP 0x1 ;  /* 0x000000040000795c */ /* 0x000fe20000300000 */
.L_x_946:
[----:B------:R-:W-:Y:S01]  /*14be0*/  SHF.L.U32 R2, R20, 0x1f, RZ ;  /* 0x0000001f14027819 */ /* 0x000fe200000006ff */
[----:B-1----:R-:W-:Y:S01]  /*14bf0*/  IMAD R6, R9, 0x8, R16 ;  /* 0x0000000809067824 */ /* 0x002fe200078e0210 */
[----:B------:R-:W-:Y:S03]  /*14c00*/  BSSY B1, `(.L_x_947) ;  /* 0x0000003000017945 */ /* 0x000fe60003800000 */
[----:B------:R-:W1:Y:S02]  /*14c10*/  SYNCS.PHASECHK.TRANS64.TRYWAIT P0, [R6+URZ+0x2d860], R2 ;  /* 0x02d86002060075a7 */ /* 0x000e64000800017f */
[----:B-1----:R-:W-:Y:S05]  /*14c20*/  @!P0 BRA `(.L_x_948) ;  /* 0x0000002800a88947 */ /* 0x002fea0003800000 */
.L_x_1017:
[----:B------:R-:W-:Y:S05]  /*14c30*/  BSYNC B1 ;  /* 0x0000000000017941 */ /* 0x000fea0003800000 */
.L_x_947:
[----:B------:R-:W0:Y:S01]  /*14c40*/  S2R R3, SR_TID.X ;  /* 0x0000000000037919 */ /* 0x000e220000002100 */
[----:B-1----:R-:W-:Y:S01]  /*14c50*/  IMAD.MOV.U32 R2, RZ, RZ, -0x80 ;  /* 0xffffff80ff027424 */ /* 0x002fe200078e00ff */
[----:B------:R-:W-:Y:S01]  /*14c60*/  UMOV UR4, 0xffffffff ;  /* 0xffffffff00047882 */ /* 0x000fe20000000000 */
[C---:B------:R-:W-:Y:S02]  /*14c70*/  LOP3.LUT P3, RZ, R19.reuse, 0x20, RZ, 0xc0, !PT ;  /* 0x0000002013ff7812 */ /* 0x040fe4000786c0ff */
[----:B------:R-:W-:Y:S01]  /*14c80*/  IMAD R2, R28, R2, UR36 ;  /* 0x000000241c027e24 */ /* 0x000fe2000f8e0202 */
[C---:B------:R-:W-:Y:S02]  /*14c90*/  LOP3.LUT P2, RZ, R19.reuse, 0x10, RZ, 0xc0, !PT ;  /* 0x0000001013ff7812 */ /* 0x040fe4000784c0ff */
[----:B------:R-:W-:Y:S01]  /*14ca0*/  LOP3.LUT P1, RZ, R19, 0x8, RZ, 0xc0, !PT ;  /* 0x0000000813ff7812 */ /* 0x000fe2000782c0ff */
[C---:B0-----:R-:W-:Y:S02]  /*14cb0*/  IMAD.SHL.U32 R7, R3.reuse, 0x8, RZ ;  /* 0x0000000803077824 */ /* 0x041fe400078e00ff */
[----:B------:R-:W-:-:S03]  /*14cc0*/  IMAD.SHL.U32 R8, R3, 0x8, RZ ;  /* 0x0000000803087824 */ /* 0x000fc600078e00ff */
[----:B------:R-:W-:-:S04]  /*14cd0*/  LOP3.LUT R7, R7, 0xd8, RZ, 0xc0, !PT ;  /* 0x000000d807077812 */ /* 0x000fc800078ec0ff */
[----:B------:R-:W-:Y:S02]  /*14ce0*/  LOP3.LUT R7, R7, 0x18, R3, 0x78, !PT ;  /* 0x0000001807077812 */ /* 0x000fe400078e7803 */
[----:B------:R-:W-:Y:S02]  /*14cf0*/  LOP3.LUT R3, R3, 0x7f, RZ, 0xc0, !PT ;  /* 0x0000007f03037812 */ /* 0x000fe400078ec0ff */
[----:B------:R-:W-:Y:S02]  /*14d00*/  LOP3.LUT R7, R7, 0x320, R8, 0xf8, !PT ;  /* 0x0000032007077812 */ /* 0x000fe400078ef808 */
[----:B------:R-:W-:-:S03]  /*14d10*/  SHF.R.U32.HI R3, RZ, 0x2, R3 ;  /* 0x00000002ff037819 */ /* 0x000fc60000011603 */
[----:B------:R-:W-:Y:S02]  /*14d20*/  IMAD R7, R9, 0x3000, R7 ;  /* 0x0000300009077824 */ /* 0x000fe400078e0207 */
[----:B------:R-:W-:Y:S01]  /*14d30*/  IMAD.IADD R8, R2, 0x1, -R3 ;  /* 0x0000000102087824 */ /* 0x000fe200078e0a03 */
[----:B------:R-:W-:Y:S06]  /*14d40*/  BRA.DIV UR4, `(.L_x_949) ;  /* 0x0000002a04747947 */ /* 0x000fec000b800000 */
[----:B------:R-:W0:Y:S01]  /*14d50*/  SHFL.IDX PT, R2, R17, RZ, 0x1c1f ;  /* 0x001c1fff11027589 */ /* 0x000e2200000e0000 */
        /* <DEDUP_REMOVED lines=33> */
.L_x_1027:
        /* <DEDUP_REMOVED lines=21> */
[----:B------:R-:W-:Y:S02]  /*150c0*/  ULDC.64 UR4, c[0x0][0x330] ;  /* 0x0000cc0000047ab9 */ /* 0x000fe40000000a00 */
[----:B------:R-:W-:Y:S02]  /*150d0*/  IMAD R5, R29, UR4, RZ ;  /* 0x000000041d057c24 */ /* 0x000fe4000f8e02ff */
[----:B------:R-:W-:Y:S02]  /*150e0*/  IMAD.IADD R3, R3, 0x1, R25 ;  /* 0x0000000103037824 */ /* 0x000fe400078e0219 */
[C---:B------:R-:W-:Y:S02]  /*150f0*/  IMAD R5, R22.reuse, UR5, R5 ;  /* 0x0000000516057c24 */ /* 0x040fe4000f8e0205 */
[----:B------:R-:W-:Y:S01]  /*15100*/  IMAD.WIDE.U32 R2, R22, UR4, R2 ;  /* 0x0000000416027c25 */ /* 0x000fe2000f8e0002 */
[----:B------:R-:W-:-:S03]  /*15110*/  ULDC.64 UR4, c[0x0][0x318] ;  /* 0x0000c60000047ab9 */ /* 0x000fc60000000a00 */
[----:B------:R-:W-:Y:S01]  /*15120*/  IMAD.IADD R3, R5, 0x1, R3 ;  /* 0x0000000105037824 */ /* 0x000fe200078e0203 */
[----:B0-----:R-:W-:-:S04]  /*15130*/  LEA R17, P0, R2, UR4, 0x1 ;  /* 0x0000000402117c11 */ /* 0x001fc8000f8008ff */
[----:B------:R-:W-:Y:S02]  /*15140*/  LEA.HI.X R18, R2, UR5, R3, 0x1, P0 ;  /* 0x0000000502127c11 */ /* 0x000fe400080f0c03 */
[----:B------:R-:W-:-:S13]  /*15150*/  PLOP3.LUT P0, PT, PT, PT, PT, 0x80, 0x0 ;  /* 0x000000000000781c */ /* 0x000fda0003f0f070 */
.L_x_950:
        /* <DEDUP_REMOVED lines=11> */
.L_x_951:
[C---:B------:R-:W-:Y:S01]  /*15210*/  ISETP.GT.AND P0, PT, R24.reuse, UR45, PT ;  /* 0x0000002d18007c0c */ /* 0x040fe2000bf04270 */
[----:B------:R1:W-:Y:S01]  /*15220*/  SYNCS.ARRIVE.TRANS64.A1T0 RZ, [R6+URZ+0x2d850], RZ ;  /* 0x02d850ff06ff79a7 */ /* 0x0003e2000810003f */
[----:B------:R-:W-:Y:S02]  /*15230*/  VIADD R0, R24, 0xffffffff ;  /* 0xffffffff18007836 */ /* 0x000fe40000000000 */
[----:B------:R-:W-:Y:S02]  /*15240*/  IMAD.MOV.U32 R9, RZ, RZ, R23 ;  /* 0x000000ffff097224 */ /* 0x000fe400078e0017 */
[----:B------:R-:W-:Y:S02]  /*15250*/  IMAD.MOV.U32 R20, RZ, RZ, R26 ;  /* 0x000000ffff147224 */ /* 0x000fe400078e001a */
[----:B------:R-:W-:-:S05]  /*15260*/  IMAD.MOV.U32 R28, RZ, RZ, R24 ;  /* 0x000000ffff1c7224 */ /* 0x000fca00078e0018 */
[----:B-1----:R-:W-:Y:S05]  /*15270*/  @P0 BRA `(.L_x_952) ;  /* 0xfffffff000480947 */ /* 0x002fea000383ffff */
[----:B------:R-:W-:Y:S05]  /*15280*/  BSYNC B0 ;  /* 0x0000000000007941 */ /* 0x000fea0003800000 */
.L_x_939:
[----:B------:R-:W1:Y:S01]  /*15290*/  S2R R0, SR_TID.X ;  /* 0x0000000000007919 */ /* 0x000e620000002100 */
[----:B------:R-:W-:Y:S01]  /*152a0*/  BSSY B0, `(.L_x_953) ;  /* 0x0000011000007945 */ /* 0x000fe20003800000 */
[----:B-1----:R-:W-:-:S04]  /*152b0*/  LOP3.LUT R0, R0, 0x7f, RZ, 0xc0, !PT ;  /* 0x0000007f00007812 */ /* 0x002fc800078ec0ff */
[----:B------:R-:W-:-:S13]  /*152c0*/  ISETP.NE.AND P2, PT, R0, RZ, PT ;  /* 0x000000ff0000720c */ /* 0x000fda0003f45270 */
[----:B------:R-:W-:Y:S05]  /*152d0*/  @P2 BRA `(.L_x_954) ;  /* 0x0000000000342947 */ /* 0x000fea0003800000 */
[----:B------:R-:W1:Y:S01]  /*152e0*/  S2R R7, SR_LANEID ;  /* 0x0000000000077919 */ /* 0x000e620000000000 */
[----:B------:R-:W-:Y:S01]  /*152f0*/  VOTEU.ANY UR4, UPT, PT ;  /* 0x0000000000047886 */ /* 0x000fe200038e0100 */
[----:B0-----:R-:W0:Y:S01]  /*15300*/  LDC.64 R2, c[0x0][0xc80] ;  /* 0x00032000ff027b82 */ /* 0x001e220000000a00 */
[----:B------:R-:W1:Y:S08]  /*15310*/  FLO.U32 R0, UR4 ;  /* 0x0000000400007d00 */ /* 0x000e7000080e0000 */
[----:B------:R-:W0:Y:S01]  /*15320*/  POPC R5, UR4 ;  /* 0x0000000400057d09 */ /* 0x000e220008000000 */
[----:B-1----:R-:W-:-:S13]  /*15330*/  ISETP.EQ.U32.AND P0, PT, R0, R7, PT ;  /* 0x000000070000720c */ /* 0x002fda0003f02070 */
[----:B0-----:R-:W2:Y:S01]  /*15340*/  @P0 ATOMG.E.ADD.STRONG.GPU PT, R3, desc[UR52][R2.64], R5 ;  /* 0x00000005020309a8 */ /* 0x001ea200081ee1f4 */
[----:B------:R-:W0:Y:S02]  /*15350*/  S2R R4, SR_LTMASK ;  /* 0x0000000000047919 */ /* 0x000e240000003900 */
[----:B0-----:R-:W-:-:S04]  /*15360*/  LOP3.LUT R4, R4, UR4, RZ, 0xc0, !PT ;  /* 0x0000000404047c12 */ /* 0x001fc8000f8ec0ff */
[----:B------:R-:W0:Y:S01]  /*15370*/  POPC R7, R4 ;  /* 0x0000000400077309 */ /* 0x000e220000000000 */
[----:B--2---:R-:W0:Y:S02]  /*15380*/  SHFL.IDX PT, R0, R3, R0, 0x1f ;  /* 0x00001f0003007589 */ /* 0x004e2400000e0000 */
[----:B0-----:R-:W-:-:S05]  /*15390*/  IADD3 R0, R0, UR46, R7 ;  /* 0x0000002e00007c10 */ /* 0x001fca000fffe007 */
[----:B------:R1:W-:Y:S02]  /*153a0*/  STL [R1+0x10], R0 ;  /* 0x0000100001007387 */ /* 0x0003e40000100800 */
.L_x_954:
[----:B------:R-:W-:Y:S05]  /*153b0*/  BSYNC B0 ;  /* 0x0000000000007941 */ /* 0x000fea0003800000 */
.L_x_953:
[----:B-1----:R-:W-:-:S05]  /*153c0*/  IMAD.U32 R0, RZ, RZ, UR47 ;  /* 0x0000002fff007e24 */ /* 0x002fca000f8e00ff */
[----:B------:R-:W-:-:S13]  /*153d0*/  ISETP.NE.AND P0, PT, R0, 0x3, PT ;  /* 0x000000030000780c */ /* 0x000fda0003f05270 */
[----:B------:R-:W-:Y:S05]  /*153e0*/  @!P0 BRA `(.L_x_955) ;  /* 0x0000000000048947 */ /* 0x000fea0003800000 */
[----:B------:R-:W-:Y:S01]  /*153f0*/  BPT.TRAP 0x1 ;  /* 0x000000040000795c */ /* 0x000fe20000300000 */
.L_x_955:
[----:B------:R-:W-:Y:S01]  /*15400*/  IMAD R4, R23, 0x8, R16 ;  /* 0x0000000817047824 */ /* 0x000fe200078e0210 */
[----:B0-----:R-:W-:Y:S01]  /*15410*/  SHF.L.U32 R3, R26, 0x1f, RZ ;  /* 0x0000001f1a037819 */ /* 0x001fe200000006ff */
[----:B------:R-:W-:Y:S03]  /*15420*/  BSSY B0, `(.L_x_956) ;  /* 0x0000003000007945 */ /* 0x000fe60003800000 */
[----:B------:R-:W0:Y:S02]  /*15430*/  SYNCS.PHASECHK.TRANS64.TRYWAIT P0, [R4+URZ+0x2d860], R3 ;  /* 0x02d86003040075a7 */ /* 0x000e24000800017f */
[----:B0-----:R-:W-:Y:S05]  /*15440*/  @!P0 BRA `(.L_x_957) ;  /* 0x0000002800188947 */ /* 0x001fea0003800000 */
.L_x_1028:
[----:B------:R-:W-:Y:S05]  /*15450*/  BSYNC B0 ;  /* 0x0000000000007941 */ /* 0x000fea0003800000 */
.L_x_956:
[----:B------:R-:W1:Y:S01]  /*15460*/  S2R R7, SR_TID.X ;  /* 0x0000000000077919 */ /* 0x000e620000002100 */
[----:B------:R-:W-:Y:S01]  /*15470*/  IMAD.MOV.U32 R5, RZ, RZ, -0x80 ;  /* 0xffffff80ff057424 */ /* 0x000fe200078e00ff */
[----:B------:R-:W-:Y:S01]  /*15480*/  UMOV UR4, 0xffffffff ;  /* 0xffffffff00047882 */ /* 0x000fe20000000000 */
[C---:B------:R-:W-:Y:S02]  /*15490*/  LOP3.LUT P4, RZ, R19.reuse, 0x20, RZ, 0xc0, !PT ;  /* 0x0000002013ff7812 */ /* 0x040fe4000788c0ff */
[----:B------:R-:W-:Y:S01]  /*154a0*/  IMAD R5, R24, R5, UR36 ;  /* 0x0000002418057e24 */ /* 0x000fe2000f8e0205 */
[C---:B------:R-:W-:Y:S02]  /*154b0*/  LOP3.LUT P3, RZ, R19.reuse, 0x10, RZ, 0xc0, !PT ;  /* 0x0000001013ff7812 */ /* 0x040fe4000786c0ff */
[----:B------:R-:W-:Y:S01]  /*154c0*/  LOP3.LUT P1, RZ, R19, 0x8, RZ, 0xc0, !PT ;  /* 0x0000000813ff7812 */ /* 0x000fe2000782c0ff */
[C---:B-1----:R-:W-:Y:S01]  /*154d0*/  IMAD.SHL.U32 R0, R7.reuse, 0x8, RZ ;  /* 0x0000000807007824 */ /* 0x042fe200078e00ff */
[C---:B------:R-:W-:Y:S01]  /*154e0*/  LOP3.LUT R6, R7.reuse, 0x7f, RZ, 0xc0, !PT ;  /* 0x0000007f07067812 */ /* 0x040fe200078ec0ff */
[----:B------:R-:W-:-:S03]  /*154f0*/  IMAD.SHL.U32 R2, R7, 0x8, RZ ;  /* 0x0000000807027824 */ /* 0x000fc600078e00ff */
[----:B------:R-:W-:Y:S02]  /*15500*/  LOP3.LUT R0, R0, 0xd8, RZ, 0xc0, !PT ;  /* 0x000000d800007812 */ /* 0x000fe400078ec0ff */
[----:B------:R-:W-:Y:S02]  /*15510*/  SHF.R.U32.HI R6, RZ, 0x2, R6 ;  /* 0x00000002ff067819 */ /* 0x000fe40000011606 */
[----:B------:R-:W-:-:S03]  /*15520*/  LOP3.LUT R0, R0, 0x18, R7, 0x78, !PT ;  /* 0x0000001800007812 */ /* 0x000fc600078e7807 */
[----:B------:R-:W-:Y:S01]  /*15530*/  IMAD.IADD R5, R5, 0x1, -R6 ;  /* 0x0000000105057824 */ /* 0x000fe200078e0a06 */
[----:B------:R-:W-:-:S05]  /*15540*/  LOP3.LUT R0, R0, 0x320, R2, 0xf8, !PT ;  /* 0x0000032000007812 */ /* 0x000fca00078ef802 */
[----:B------:R-:W-:Y:S01]  /*15550*/  IMAD R7, R23, 0x3000, R0 ;  /* 0x0000300017077824 */ /* 0x000fe200078e0200 */
        /* <DEDUP_REMOVED lines=8> */
[----:B------:R-:W1:Y:S03]  /*155e0*/  SHFL.IDX PT, R14, R17, 0x1, 0x1c1f ;  /* 0x003c1f00110e7f89 */ /* 0x000e6600000e0000 */
[----:B0-----:R-:W-:Y:S01]  /*155f0*/  IMAD.X R3, RZ, RZ, R0, P0 ;  /* 0x000000ffff037224 */ /* 0x001fe200000e0600 */
[----:B------:R-:W-:Y:S01]  /*15600*/  ISETP.LT.OR P0, PT, R5, 0x1, P4 ;  /* 0x000000010500780c */ /* 0x000fe20002701670 */
[----:B------:R-:W-:Y:S02]  /*15610*/  IMAD R0, R7, 0x2, R16 ;  /* 0x0000000207007824 */ /* 0x000fe400078e0210 */
[----:B------:R-:W-:Y:S10]  /*15620*/  SHFL.IDX PT, R7, R18, 0x3, 0x1c1f ;  /* 0x007c1f0012077f89 */ /* 0x000ff400000e0000 */
        /* <DEDUP_REMOVED lines=25> */
.L_x_1038:
        /* <DEDUP_REMOVED lines=13> */
.L_x_959:
        /* <DEDUP_REMOVED lines=11> */
.L_x_960:
[----:B------:R0:W-:Y:S01]  /*15940*/  SYNCS.ARRIVE.TRANS64.A1T0 RZ, [R4+URZ+0x2d850], RZ ;  /* 0x02d850ff04ff79a7 */ /* 0x0001e2000810003f */
[----:B------:R-:W-:-:S05]  /*15950*/  VIADD R23, R23, 0x1 ;  /* 0x0000000117177836 */ /* 0x000fca0000000000 */
[----:B------:R-:W-:-:S04]  /*15960*/  ISETP.NE.AND P0, PT, R23, 0x2, PT ;  /* 0x000000021700780c */ /* 0x000fc80003f05270 */
[----:B------:R-:W-:Y:S02]  /*15970*/  SEL R3, RZ, 0x1, P0 ;  /* 0x00000001ff037807 */ /* 0x000fe40000000000 */
[----:B------:R-:W-:Y:S02]  /*15980*/  SEL R23, R23, RZ, P0 ;  /* 0x000000ff17177207 */ /* 0x000fe40000000000 */
[----:B0-----:R-:W-:-:S07]  /*15990*/  LOP3.LUT R26, R26, R3, RZ, 0x3c, !PT ;  /* 0x000000031a1a7212 */ /* 0x001fce00078e3cff */
.L_x_920:
[----:B------:R-:W-:Y:S05]  /*159a0*/  BSYNC B7 ;  /* 0x0000000000077941 */ /* 0x000fea0003800000 */
.L_x_918:
[----:B------:R2:W5:Y:S01]  /*159b0*/  LDL R2, [R1+0x10] ;  /* 0x0000100001027983 */ /* 0x0005620000100800 */
[----:B------:R-:W-:-:S13]  /*159c0*/  LOP3.LUT P0, RZ, R19, 0x800, RZ, 0xc0, !PT ;  /* 0x0000080013ff7812 */ /* 0x000fda000780c0ff */
[----:B--2---:R-:W-:Y:S05]  /*159d0*/  @!P0 BRA `(.L_x_961) ;  /* 0x0000000000288947 */ /* 0x004fea0003800000 */
[----:B------:R-:W-:Y:S05]  /*159e0*/  WARPSYNC.ALL ;  /* 0x0000000000007948 */ /* 0x000fea0003800000 */
[----:B------:R-:W2:Y:S08]  /*159f0*/  S2UR UR5, SR_CgaCtaId ;  /* 0x00000000000579c3 */ /* 0x000eb00000008800 */
[----:B------:R-:W-:Y:S06]  /*15a00*/  BAR.SYNC.DEFER_BLOCKING 0x5, 0x200 ;  /* 0x0148000000007b1d */ /* 0x000fec0000010000 */
[----:B------:R-:W-:-:S02]  /*15a10*/  UMOV UR4, 0x400 ;  /* 0x0000040000047882 */ /* 0x000fc40000000000 */
[----:B--2---:R-:W-:-:S06]  /*15a20*/  ULEA UR4, UR5, UR4, 0x18 ;  /* 0x0000000405047291 */ /* 0x004fcc000f8ec03f */
[----:B------:R-:W-:-:S05]  /*15a30*/  IMAD.U32 R16, RZ, RZ, UR4 ;  /* 0x00000004ff107e24 */ /* 0x000fca000f8e00ff */
[----:B-----5:R-:W2:Y:S04]  /*15a40*/  LDS R2, [R16+0x2d8d0] ;  /* 0x02d8d00010027984 */ /* 0x020ea80000000800 */
[----:B--2---:R2:W-:Y:S01]  /*15a50*/  STL [R1+0x10], R2 ;  /* 0x0000100201007387 */ /* 0x0045e20000100800 */
[----:B------:R-:W-:Y:S06]  /*15a60*/  BAR.ARV 0x4, 0x200 ;  /* 0x0108000000007b1d */ /* 0x000fec0000002000 */
[----:B------:R-:W-:Y:S05]  /*15a70*/  BRA `(.L_x_962) ;  /* 0x00000000002c7947 */ /* 0x000fea0003800000 */
.L_x_961:
[----:B------:R-:W-:-:S03]  /*15a80*/  UMOV UR4, 0xffffffff ;  /* 0xffffffff00047882 */ /* 0x000fc60000000000 */
[----:B------:R-:W-:Y:S05]  /*15a90*/  BRA.DIV UR4, `(.L_x_963) ;  /* 0x0000002604fc7947 */ /* 0x000fea000b800000 */
[----:B-----5:R2:W3:Y:S02]  /*15aa0*/  SHFL.IDX PT, R14, R2, RZ, 0x1f ;  /* 0x00001fff020e7589 */ /* 0x0204e400000e0000 */
.L_x_1041:
[----:B------:R-:W4:Y:S01]  /*15ab0*/  @!P2 S2R R3, SR_CgaCtaId ;  /* 0x000000000003a919 */ /* 0x000f220000008800 */
[----:B------:R-:W-:Y:S05]  /*15ac0*/  WARPSYNC.ALL ;  /* 0x0000000000007948 */ /* 0x000fea0003800000 */
[----:B------:R-:W-:Y:S01]  /*15ad0*/  BAR.SYNC.DEFER_BLOCKING 0x4, 0x200 ;  /* 0x0108000000007b1d */ /* 0x000fe20000010000 */
[----:B-1----:R-:W-:-:S05]  /*15ae0*/  @!P2 MOV R0, 0x400 ;  /* 0x000004000000a802 */ /* 0x002fca0000000f00 */
[----:B---3--:R3:W-:Y:S01]  /*15af0*/  STL [R1+0x10], R14 ;  /* 0x0000100e01007387 */ /* 0x0087e20000100800 */
[----:B----4-:R-:W-:-:S05]  /*15b00*/  @!P2 LEA R16, R3, R0, 0x18 ;  /* 0x000000000310a211 */ /* 0x010fca00078ec0ff */
[----:B------:R3:W-:Y:S01]  /*15b10*/  @!P2 STS [R16+0x2d8d0], R2 ;  /* 0x02d8d0021000a388 */ /* 0x0007e20000000800 */
[----:B------:R-:W-:Y:S06]  /*15b20*/  BAR.ARV 0x5, 0x200 ;  /* 0x0148000000007b1d */ /* 0x000fec0000002000 */
.L_x_962:
[----:B-1----:R-:W4:Y:S01]  /*15b30*/  LDL R0, [R1+0x10] ;  /* 0x0000100001007983 */ /* 0x002f220000100800 */
[----:B------:R-:W-:Y:S02]  /*15b40*/  ULDC UR4, c[0x0][0xc38] ;  /* 0x00030e0000047ab9 */ /* 0x000fe40000000800 */
[----:B----4-:R-:W-:-:S13]  /*15b50*/  ISETP.GE.AND P0, PT, R0, UR4, PT ;  /* 0x0000000400007c0c */ /* 0x010fda000bf06270 */
[----:B------:R-:W-:Y:S05]  /*15b60*/  @!P0 BRA `(.L_x_964) ;  /* 0xffffffc000c48947 */ /* 0x000fea000383ffff */
.L_x_909:
[----:B------:R-:W4:Y:S01]  /*15b70*/  LDL.LU R0, [R1+0x14] ;  /* 0x0000140001007983 */ /* 0x000f220000300800 */
[----:B------:R-:W-:Y:S01]  /*15b80*/  BSSY B0, `(.L_x_965) ;  /* 0x000000b000007945 */ /* 0x000fe20003800000 */
[----:B------:R-:W1:Y:S01]  /*15b90*/  S2R R5, SR_CgaCtaId ;  /* 0x0000000000057919 */ /* 0x000e620000008800 */
[----:B----4-:R-:W-:-:S05]  /*15ba0*/  VIADD R0, R0, 0x1 ;  /* 0x0000000100007836 */ /* 0x010fca0000000000 */
[----:B--23--:R-:W-:-:S04]  /*15bb0*/  LEA.HI R2, R0, R0, RZ, 0x1 ;  /* 0x0000000000027211 */ /* 0x00cfc800078f08ff */
[----:B------:R-:W-:Y:S02]  /*15bc0*/  LOP3.LUT R3, R2, 0xfffffffe, RZ, 0xc0, !PT ;  /* 0xfffffffe02037812 */ /* 0x000fe400078ec0ff */
[----:B------:R-:W-:-:S03]  /*15bd0*/  MOV R2, 0x400 ;  /* 0x0000040000027802 */ /* 0x000fc60000000f00 */
[----:B------:R-:W-:Y:S01]  /*15be0*/  IMAD.IADD R0, R0, 0x1, -R3 ;  /* 0x0000000100007824 */ /* 0x000fe200078e0a03 */
[----:B-1----:R-:W-:-:S04]  /*15bf0*/  LEA R4, R5, R2, 0x18 ;  /* 0x0000000205047211 */ /* 0x002fc800078ec0ff */
[----:B------:R-:W-:-:S04]  /*15c00*/  SHF.L.U32 R0, R0, 0x1f, RZ ;  /* 0x0000001f00007819 */ /* 0x000fc800000006ff */
[----:B------:R-:W1:Y:S02]  /*15c10*/  SYNCS.PHASECHK.TRANS64.TRYWAIT P0, [R4+URZ+0x2d820], R0 ;  /* 0x02d82000040075a7 */ /* 0x000e64000800017f */
[----:B-1----:R-:W-:Y:S05]  /*15c20*/  @!P0 BRA `(.L_x_966) ;  /* 0x0000002400c08947 */ /* 0x002fea0003800000 */
.L_x_1042:
[----:B------:R-:W-:Y:S05]  /*15c30*/  BSYNC B0 ;  /* 0x0000000000007941 */ /* 0x000fea0003800000 */
.L_x_965:
[----:B------:R-:W-:-:S03]  /*15c40*/  UMOV UR4, 0xffffffff ;  /* 0xffffffff00047882 */ /* 0x000fc60000000000 */
[----:B------:R-:W-:Y:S05]  /*15c50*/  BRA.DIV UR4, `(.L_x_967) ;  /* 0x0000002604c87947 */ /* 0x000fea000b800000 */
[----:B-1----:R-:W1:Y:S02]  /*15c60*/  S2R R0, SR_TID.X ;  /* 0x0000000000007919 */ /* 0x002e640000002100 */
[----:B-1----:R-:W-:-:S04]  /*15c70*/  SHF.R.U32.HI R0, RZ, 0x5, R0 ;  /* 0x00000005ff007819 */ /* 0x002fc80000011600 */
[----:B------:R-:W-:-:S05]  /*15c80*/  LOP3.LUT R0, R0, 0x3, RZ, 0xc0, !PT ;  /* 0x0000000300007812 */ /* 0x000fca00078ec0ff */
[----:B------:R1:W2:Y:S02]  /*15c90*/  SHFL.IDX PT, R14, R0, RZ, 0x1f ;  /* 0x00001fff000e7589 */ /* 0x0002a400000e0000 */
.L_x_1045:
[----:B--2---:R-:W-:Y:S01]  /*15ca0*/  ISETP.NE.AND P0, PT, R14, RZ, PT ;  /* 0x000000ff0e00720c */ /* 0x004fe20003f05270 */
[----:B------:R-:W-:-:S12]  /*15cb0*/  BSSY B0, `(.L_x_968) ;  /* 0x0000024000007945 */ /* 0x000fd80003800000 */
[----:B------:R-:W-:Y:S05]  /*15cc0*/  @P0 BRA `(.L_x_969) ;  /* 0x0000000000880947 */ /* 0x000fea0003800000 */
[----:B------:R-:W-:-:S03]  /*15cd0*/  UMOV UR4, 0xffffffff ;  /* 0xffffffff00047882 */ /* 0x000fc60000000000 */
[----:B------:R-:W-:Y:S05]  /*15ce0*/  BRA.DIV UR4, `(.L_x_970) ;  /* 0x0000002604d87947 */ /* 0x000fea000b800000 */
[----:B------:R-:W-:-:S13]  /*15cf0*/  ELECT P6, URZ, PT ;  /* 0x00000000003f782f */ /* 0x000fda00038c0000 */
.L_x_1048:
[----:B------:R-:W-:Y:S05]  /*15d00*/  @!P6 BRA `(.L_x_969) ;  /* 0x000000000078e947 */ /* 0x000fea0003800000 */
[----:B------:R-:W-:-:S06]  /*15d10*/  ULOP3.LUT UR4, UR42, 0x2, URZ, 0xfc, !UPT ;  /* 0x000000022a047892 */ /* 0x000fcc000f8efc3f */
[----:B-1----:R-:W-:-:S05]  /*15d20*/  IMAD.U32 R0, RZ, RZ, UR4 ;  /* 0x00000004ff007e24 */ /* 0x002fca000f8e00ff */
[----:B------:R-:W-:-:S13]  /*15d30*/  ISETP.NE.AND P0, PT, R0, 0x3, PT ;  /* 0x000000030000780c */ /* 0x000fda0003f05270 */
[----:B------:R-:W-:Y:S05]  /*15d40*/  @!P0 BRA `(.L_x_971) ;  /* 0x0000000000048947 */ /* 0x000fea0003800000 */
[----:B------:R-:W-:Y:S01]  /*15d50*/  BPT.TRAP 0x1 ;  /* 0x000000040000795c */ /* 0x000fe20000300000 */
.L_x_971:
[C---:B------:R-:W-:Y:S01]  /*15d60*/  IMAD R5, R23.reuse, 0x8, R4 ;  /* 0x0000000817057824 */ /* 0x040fe200078e0204 */
[----:B------:R-:W-:Y:S01]  /*15d70*/  SHF.L.U32 R0, R26, 0x1f, RZ ;  /* 0x0000001f1a007819 */ /* 0x000fe200000006ff */
[----:B------:R-:W-:-:S03]  /*15d80*/  VIADD R23, R23, 0x1 ;  /* 0x0000000117177836 */ /* 0x000fc60000000000 */
[----:B------:R-:W1:Y:S02]  /*15d90*/  SYNCS.PHASECHK.TRANS64.TRYWAIT P1, [R5+URZ+0x2d840], R0 ;  /* 0x02d84000050075a7 */ /* 0x000e64000802017f */
[----:B------:R-:W-:-:S04]  /*15da0*/  ISETP.NE.AND P2, PT, R23, 0x2, PT ;  /* 0x000000021700780c */ /* 0x000fc80003f45270 */
[----:B------:R-:W-:Y:S01]  /*15db0*/  SEL R3, RZ, 0x1, P2 ;  /* 0x00000001ff037807 */ /* 0x000fe20001000000 */
[----:B-1----:R-:W-:Y:S08]  /*15dc0*/  @!P1 BRA `(.L_x_972) ;  /* 0x0000002400c09947 */ /* 0x002ff00003800000 */
.L_x_1049:
[----:B------:R-:W-:Y:S02]  /*15dd0*/  SEL R23, R23, RZ, P2 ;  /* 0x000000ff17177207 */ /* 0x000fe40001000000 */
[----:B------:R-:W-:Y:S01]  /*15de0*/  LOP3.LUT R2, R26, R3, RZ, 0x3c, !PT ;  /* 0x000000031a027212 */ /* 0x000fe200078e3cff */
[----:B------:R-:W-:Y:S06]  /*15df0*/  @!P0 BRA `(.L_x_973) ;  /* 0x0000000000048947 */ /* 0x000fec0003800000 */
[----:B------:R-:W-:Y:S01]  /*15e00*/  BPT.TRAP 0x1 ;  /* 0x000000040000795c */ /* 0x000fe20000300000 */
.L_x_973:
[----:B------:R-:W-:Y:S01]  /*15e10*/  IMAD R23, R23, 0x8, R4 ;  /* 0x0000000817177824 */ /* 0x000fe200078e0204 */
[----:B------:R-:W-:-:S04]  /*15e20*/  SHF.L.U32 R2, R2, 0x1f, RZ ;  /* 0x0000001f02027819 */ /* 0x000fc800000006ff */
[----:B------:R-:W2:Y:S02]  /*15e30*/  SYNCS.PHASECHK.TRANS64.TRYWAIT P1, [R23+URZ+0x2d840], R2 ;  /* 0x02d84002170075a7 */ /* 0x000ea4000802017f */
[----:B--2---:R-:W-:Y:S05]  /*15e40*/  @!P1 BRA `(.L_x_974) ;  /* 0x0000002400b49947 */ /* 0x004fea0003800000 */
.L_x_1050:
[----:B------:R-:W-:Y:S05]  /*15e50*/  @!P0 BRA `(.L_x_975) ;  /* 0x0000000000048947 */ /* 0x000fea0003800000 */
[----:B------:R-:W-:Y:S01]  /*15e60*/  BPT.TRAP 0x1 ;  /* 0x000000040000795c */ /* 0x000fe20000300000 */
.L_x_975:
[----:B------:R-:W3:Y:S02]  /*15e70*/  SYNCS.PHASECHK.TRANS64.TRYWAIT P1, [R5+URZ+0x2d860], R0 ;  /* 0x02d86000050075a7 */ /* 0x000ee4000802017f */
[----:B---3--:R-:W-:Y:S05]  /*15e80*/  @!P1 BRA `(.L_x_976) ;  /* 0x0000002400b89947 */ /* 0x008fea0003800000 */
.L_x_1051:
[----:B------:R-:W-:Y:S05]  /*15e90*/  @!P0 BRA `(.L_x_977) ;  /* 0x0000000000048947 */ /* 0x000fea0003800000 */
[----:B------:R-:W-:Y:S01]  /*15ea0*/  BPT.TRAP 0x1 ;  /* 0x000000040000795c */ /* 0x000fe20000300000 */
.L_x_977:
[----:B----4-:R4:W0:Y:S02]  /*15eb0*/  SYNCS.PHASECHK.TRANS64.TRYWAIT P0, [R23+URZ+0x2d860], R2 ;  /* 0x02d86002170075a7 */ /* 0x010824000800017f */
[----:B0-----:R-:W-:Y:S05]  /*15ec0*/  @!P0 NANOSLEEP.SYNCS 0x989680 ;  /* 0x009896800000895d */ /* 0x001fea0003900000 */
[----:B------:R-:W0:Y:S02]  /*15ed0*/  @!P0 SYNCS.PHASECHK.TRANS64 P0, [R23+URZ+0x2d860], R2 ;  /* 0x02d86002170085a7 */ /* 0x000e24000800007f */
[----:B0-----:R-:W-:Y:S05]  /*15ee0*/  @!P0 BRA `(.L_x_977) ;  /* 0xfffffffc00f08947 */ /* 0x001fea000383ffff */
.L_x_969:
[----:B------:R-:W-:Y:S05]  /*15ef0*/  BSYNC B0 ;  /* 0x0000000000007941 */ /* 0x000fea0003800000 */
.L_x_968:
[----:B------:R-:W-:Y:S05]  /*15f00*/  EXIT ;  /* 0x000000000000794d */ /* 0x000fea0003800000 */
.L_x_822:
[----:B0-----:R-:W-:-:S04]  /*15f10*/  IMAD.U32 R3, RZ, RZ, UR40 ;  /* 0x00000028ff037e24 */ /* 0x001fc8000f8e00ff */
[----:B------:R0:W1:Y:S03]  /*15f20*/  SYNCS.PHASECHK.TRANS64.TRYWAIT P1, [R3+URZ+0x2d800], R0 ;  /* 0x02d80000030075a7 */ /* 0x000066000802017f */
[----:B-1----:R-:W-:Y:S05]  /*15f30*/  @!P1 NANOSLEEP.SYNCS 0x989680 ;  /* 0x009896800000995d */ /* 0x002fea0003900000 */
[----:B------:R-:W1:Y:S02]  /*15f40*/  @!P1 SYNCS.PHASECHK.TRANS64 P1, [R3+URZ+0x2d800], R0 ;  /* 0x02d80000030095a7 */ /* 0x000e64000802007f */
[----:B-1----:R-:W-:Y:S05]  /*15f50*/  @!P1 BRA `(.L_x_822) ;  /* 0xfffffffc00ec9947 */ /* 0x002fea000383ffff */
[----:B------:R-:W-:Y:S05]  /*15f60*/  BRA `(.L_x_978) ;  /* 0xfffffeb800e47947 */ /* 0x000fea000383ffff */
.L_x_826:
[----:B-1----:R1:W2:Y:S02]  /*15f70*/  SYNCS.PHASECHK.TRANS64.TRYWAIT P1, [R6+URZ+0x2d830], R3 ;  /* 0x02d83003060075a7 */ /* 0x0022a4000802017f */
[----:B--2---:R-:W-:Y:S05]  /*15f80*/  @!P1 NANOSLEEP.SYNCS 0x989680 ;  /* 0x009896800000995d */ /* 0x004fea0003900000 */
[----:B------:R-:W2:Y:S02]  /*15f90*/  @!P1 SYNCS.PHASECHK.TRANS64 P1, [R6+URZ+0x2d830], R3 ;  /* 0x02d83003060095a7 */ /* 0x000ea4000802007f */
[----:B--2---:R-:W-:Y:S05]  /*15fa0*/  @!P1 BRA `(.L_x_826) ;  /* 0xfffffffc00f09947 */ /* 0x004fea000383ffff */
[----:B------:R-:W-:Y:S05]  /*15fb0*/  BRA `(.L_x_825) ;  /* 0xfffffebc00007947 */ /* 0x000fea000383ffff */
.L_x_843:
[----:B-1----:R-:W-:-:S04]  /*15fc0*/  IMAD.U32 R7, RZ, RZ, UR6 ;  /* 0x00000006ff077e24 */ /* 0x002fc8000f8e00ff */
[----:B------:R1:W2:Y:S03]  /*15fd0*/  SYNCS.PHASECHK.TRANS64.TRYWAIT P1, [R7+URZ+0x2d830], R6 ;  /* 0x02d83006070075a7 */ /* 0x0002a6000802017f */
[----:B--2---:R-:W-:Y:S05]  /*15fe0*/  @!P1 NANOSLEEP.SYNCS 0x989680 ;  /* 0x009896800000995d */ /* 0x004fea0003900000 */
[----:B------:R-:W2:Y:S02]  /*15ff0*/  @!P1 SYNCS.PHASECHK.TRANS64 P1, [R7+URZ+0x2d830], R6 ;  /* 0x02d83006070095a7 */ /* 0x000ea4000802007f */
[----:B--2---:R-:W-:Y:S05]  /*16000*/  @!P1 BRA `(.L_x_843) ;  /* 0xfffffffc00ec9947 */ /* 0x004fea000383ffff */
[----:B------:R-:W-:Y:S05]  /*16010*/  BRA `(.L_x_840) ;  /* 0xfffffef800247947 */ /* 0x000fea000383ffff */
.L_x_847:
[----:B-1----:R-:W-:-:S04]  /*16020*/  IMAD.U32 R7, RZ, RZ, UR6 ;  /* 0x00000006ff077e24 */ /* 0x002fc8000f8e00ff */
[----:B------:R1:W2:Y:S03]  /*16030*/  SYNCS.PHASECHK.TRANS64.TRYWAIT P1, [R7+URZ+0x2d850], R6 ;  /* 0x02d85006070075a7 */ /* 0x0002a6000802017f */
[----:B--2---:R-:W-:Y:S05]  /*16040*/  @!P1 NANOSLEEP.SYNCS 0x989680 ;  /* 0x009896800000995d */ /* 0x004fea0003900000 */
[----:B------:R-:W2:Y:S02]  /*16050*/  @!P1 SYNCS.PHASECHK.TRANS64 P1, [R7+URZ+0x2d850], R6 ;  /* 0x02d85006070095a7 */ /* 0x000ea4000802007f */
[----:B--2---:R-:W-:Y:S05]  /*16060*/  @!P1 BRA `(.L_x_847) ;  /* 0xfffffffc00ec9947 */ /* 0x004fea000383ffff */
[----:B------:R-:W-:Y:S05]  /*16070*/  BRA `(.L_x_844) ;  /* 0xfffffef800d07947 */ /* 0x000fea000383ffff */
.L_x_866:
[----:B-1----:R-:W-:-:S04]  /*16080*/  IMAD.U32 R8, RZ, RZ, UR6 ;  /* 0x00000006ff087e24 */ /* 0x002fc8000f8e00ff */
[----:B------:R1:W2:Y:S03]  /*16090*/  SYNCS.PHASECHK.TRANS64.TRYWAIT P1, [R8+URZ+0x2d830], R7 ;  /* 0x02d83007080075a7 */ /* 0x0002a6000802017f */
[----:B--2---:R-:W-:Y:S05]  /*160a0*/  @!P1 NANOSLEEP.SYNCS 0x989680 ;  /* 0x009896800000995d */ /* 0x004fea0003900000 */
[----:B------:R-:W2:Y:S02]  /*160b0*/  @!P1 SYNCS.PHASECHK.TRANS64 P1, [R8+URZ+0x2d830], R7 ;  /* 0x02d83007080095a7 */ /* 0x000ea4000802007f */
[----:B--2---:R-:W-:Y:S05]  /*160c0*/  @!P1 BRA `(.L_x_866) ;  /* 0xfffffffc00ec9947 */ /* 0x004fea000383ffff */
[----:B------:R-:W-:Y:S05]  /*160d0*/  BRA `(.L_x_863) ;  /* 0xffffff34002c7947 */ /* 0x000fea000383ffff */
.L_x_870:
[----:B-1----:R-:W-:-:S04]  /*160e0*/  IMAD.U32 R8, RZ, RZ, UR6 ;  /* 0x00000006ff087e24 */ /* 0x002fc8000f8e00ff */
[----:B------:R1:W2:Y:S03]  /*160f0*/  SYNCS.PHASECHK.TRANS64.TRYWAIT P1, [R8+URZ+0x2d850], R7 ;  /* 0x02d85007080075a7 */ /* 0x0002a6000802017f */
[----:B--2---:R-:W-:Y:S05]  /*16100*/  @!P1 NANOSLEEP.SYNCS 0x989680 ;  /* 0x009896800000995d */ /* 0x004fea0003900000 */
[----:B------:R-:W2:Y:S02]  /*16110*/  @!P1 SYNCS.PHASECHK.TRANS64 P1, [R8+URZ+0x2d850], R7 ;  /* 0x02d85007080095a7 */ /* 0x000ea4000802007f */
[----:B--2---:R-:W-:Y:S05]  /*16120*/  @!P1 BRA `(.L_x_870) ;  /* 0xfffffffc00ec9947 */ /* 0x004fea000383ffff */
[----:B------:R-:W-:Y:S05]  /*16130*/  BRA `(.L_x_867) ;  /* 0xffffff3400d87947 */ /* 0x000fea000383ffff */
.L_x_878:
[----:B-1----:R-:W-:-:S04]  /*16140*/  IMAD.U32 R6, RZ, RZ, UR6 ;  /* 0x00000006ff067e24 */ /* 0x002fc8000f8e00ff */
[----:B------:R1:W2:Y:S03]  /*16150*/  SYNCS.PHASECHK.TRANS64.TRYWAIT P1, [R6+URZ+0x2d830], R5 ;  /* 0x02d83005060075a7 */ /* 0x0002a6000802017f */
[----:B--2---:R-:W-:Y:S05]  /*16160*/  @!P1 NANOSLEEP.SYNCS 0x989680 ;  /* 0x009896800000995d */ /* 0x004fea0003900000 */
[----:B------:R-:W2:Y:S02]  /*16170*/  @!P1 SYNCS.PHASECHK.TRANS64 P1, [R6+URZ+0x2d830], R5 ;  /* 0x02d83005060095a7 */ /* 0x000ea4000802007f */
[----:B--2---:R-:W-:Y:S05]  /*16180*/  @!P1 BRA `(.L_x_878) ;  /* 0xfffffffc00ec9947 */ /* 0x004fea000383ffff */
[----:B------:R-:W-:Y:S05]  /*16190*/  BRA `(.L_x_875) ;  /* 0xffffff5c00587947 */ /* 0x000fea000383ffff */
.L_x_882:
[----:B-1----:R-:W-:-:S04]  /*161a0*/  IMAD.U32 R6, RZ, RZ, UR6 ;  /* 0x00000006ff067e24 */ /* 0x002fc8000f8e00ff */
[----:B------:R1:W2:Y:S03]  /*161b0*/  SYNCS.PHASECHK.TRANS64.TRYWAIT P1, [R6+URZ+0x2d850], R5 ;  /* 0x02d85005060075a7 */ /* 0x0002a6000802017f */
[----:B--2---:R-:W-:Y:S05]  /*161c0*/  @!P1 NANOSLEEP.SYNCS 0x989680 ;  /* 0x009896800000995d */ /* 0x004fea0003900000 */
[----:B------:R-:W2:Y:S02]  /*161d0*/  @!P1 SYNCS.PHASECHK.TRANS64 P1, [R6+URZ+0x2d850], R5 ;  /* 0x02d85005060095a7 */ /* 0x000ea4000802007f */
[----:B--2---:R-:W-:Y:S05]  /*161e0*/  @!P1 BRA `(.L_x_882) ;  /* 0xfffffffc00ec9947 */ /* 0x004fea000383ffff */
[----:B------:R-:W-:Y:S05]  /*161f0*/  BRA `(.L_x_879) ;  /* 0xffffff6000047947 */ /* 0x000fea000383ffff */
.L_x_897:
[----:B-1----:R-:W-:-:S04]  /*16200*/  IMAD.U32 R4, RZ, RZ, UR8 ;  /* 0x00000008ff047e24 */ /* 0x002fc8000f8e00ff */
[----:B------:R1:W2:Y:S03]  /*16210*/  SYNCS.PHASECHK.TRANS64.TRYWAIT P1, [R4+URZ+0x2d850], R3 ;  /* 0x02d85003040075a7 */ /* 0x0002a6000802017f */
[----:B--2---:R-:W-:Y:S05]  /*16220*/  @!P1 NANOSLEEP.SYNCS 0x989680 ;  /* 0x009896800000995d */ /* 0x004fea0003900000 */
[----:B------:R-:W2:Y:S02]  /*16230*/  @!P1 SYNCS.PHASECHK.TRANS64 P1, [R4+URZ+0x2d850], R3 ;  /* 0x02d85003040095a7 */ /* 0x000ea4000802007f */
[----:B--2---:R-:W-:Y:S05]  /*16240*/  @!P1 BRA `(.L_x_897) ;  /* 0xfffffffc00ec9947 */ /* 0x004fea000383ffff */
[----:B------:R-:W-:Y:S05]  /*16250*/  BRA `(.L_x_896) ;  /* 0xffffff9400807947 */ /* 0x000fea000383ffff */
.L_x_926:
[----:B------:R-:W1:Y:S01]  /*16260*/  S2R R20, SR_TID.X ;  /* 0x0000000000147919 */ /* 0x000e620000002100 */
[----:B------:R-:W-:Y:S02]  /*16270*/  IMAD.MOV.U32 R12, RZ, RZ, RZ ;  /* 0x000000ffff0c7224 */ /* 0x000fe400078e00ff */
[----:B------:R-:W-:Y:S02]  /*16280*/  IMAD.MOV.U32 R11, RZ, RZ, 0x1f ;  /* 0x0000001fff0b7424 */ /* 0x000fe400078e00ff */
[----:B------:R-:W-:Y:S01]  /*16290*/  IMAD.MOV.U32 R15, RZ, RZ, -0x1 ;  /* 0xffffffffff0f7424 */ /* 0x000fe200078e00ff */
[----:B-1----:R-:W-:-:S04]  /*162a0*/  SHF.R.U32.HI R20, RZ, 0x5, R20 ;  /* 0x00000005ff147819 */ /* 0x002fc80000011614 */
[----:B------:R-:W-:-:S05]  /*162b0*/  LOP3.LUT R20, R20, 0x3, RZ, 0xc0, !PT ;  /* 0x0000000314147812 */ /* 0x000fca00078ec0ff */
[----:B------:R-:W-:-:S07]  /*162c0*/  IMAD.MOV.U32 R13, RZ, RZ, R20 ;  /* 0x000000ffff0d7224 */ /* 0x000fce00078e0014 */
[----:B0-2---:R-:W-:Y:S05]  /*162d0*/  WARPSYNC.COLLECTIVE R15, `(.L_x_979) ;  /* 0x000000000f087348 */ /* 0x005fea0003c00000 */
[----:B------:R1:W3:Y:S02]  /*162e0*/  SHFL.IDX P6, R14, R13, R12, R11 ;  /* 0x0000000c0d0e7389 */ /* 0x0002e400000c000b */
[----:B0123--:R-:W-:Y:S01]  /*162f0*/  ENDCOLLECTIVE ;  /* 0x000000000000791b */ /* 0x00ffe20003800000 */
.L_x_979:
[----:B------:R-:W-:Y:S05]  /*16300*/  BRA `(.L_x_980) ;  /* 0xffffffc8004c7947 */ /* 0x000fea000383ffff */
.L_x_929:
[----:B0-----:R0:W1:Y:S02]  /*16310*/  SYNCS.PHASECHK.TRANS64.TRYWAIT P0, [R6+URZ+0x2d840], R2 ;  /* 0x02d84002060075a7 */ /* 0x001064000800017f */
[----:B-1----:R-:W-:Y:S05]  /*16320*/  @!P0 NANOSLEEP.SYNCS 0x989680 ;  /* 0x009896800000895d */ /* 0x002fea0003900000 */
[----:B------:R-:W1:Y:S02]  /*16330*/  @!P0 SYNCS.PHASECHK.TRANS64 P0, [R6+URZ+0x2d840], R2 ;  /* 0x02d84002060085a7 */ /* 0x000e64000800007f */
[----:B-1----:R-:W-:Y:S05]  /*16340*/  @!P0 BRA `(.L_x_929) ;  /* 0xfffffffc00f08947 */ /* 0x002fea000383ffff */
[----:B------:R-:W-:Y:S05]  /*16350*/  BRA `(.L_x_981) ;  /* 0xffffffcc00547947 */ /* 0x000fea000383ffff */
.L_x_930:
        /* <DEDUP_REMOVED lines=8> */
.L_x_983:
[----:B------:R-:W-:Y:S05]  /*163e0*/  BSYNC B0 ;  /* 0x0000000000007941 */ /* 0x000fea0003800000 */
.L_x_982:
[----:B------:R-:W-:Y:S02]  /*163f0*/  IMAD.MOV.U32 R13, RZ, RZ, R4 ;  /* 0x000000ffff0d7224 */ /* 0x000fe400078e0004 */
[----:B------:R-:W-:Y:S02]  /*16400*/  IMAD.MOV.U32 R12, RZ, RZ, RZ ;  /* 0x000000ffff0c7224 */ /* 0x000fe400078e00ff */
[----:B------:R-:W-:Y:S02]  /*16410*/  IMAD.MOV.U32 R11, RZ, RZ, 0x1c1f ;  /* 0x00001c1fff0b7424 */ /* 0x000fe400078e00ff */
[----:B------:R-:W-:Y:S02]  /*16420*/  IMAD.MOV.U32 R15, RZ, RZ, -0x1 ;  /* 0xffffffffff0f7424 */ /* 0x000fe400078e00ff */
[----:B------:R-:W-:Y:S02]  /*16430*/  IMAD.MOV.U32 R2, RZ, RZ, R14 ;  /* 0x000000ffff027224 */ /* 0x000fe400078e000e */
[----:B------:R-:W-:-:S07]  /*16440*/  @P0 IMAD R8, R7, 0x2, R16 ;  /* 0x0000000207080824 */ /* 0x000fce00078e0210 */
[----:B------:R-:W-:Y:S05]  /*16450*/  WARPSYNC.COLLECTIVE R15, `(.L_x_984) ;  /* 0x000000000f087348 */ /* 0x000fea0003c00000 */
[----:B------:R0:W1:Y:S02]  /*16460*/  SHFL.IDX P6, R14, R13, R12, R11 ;  /* 0x0000000c0d0e7389 */ /* 0x00006400000c000b */
[----:B01----:R-:W-:Y:S01]  /*16470*/  ENDCOLLECTIVE ;  /* 0x000000000000791b */ /* 0x003fe20003800000 */
.L_x_984:
[----:B------:R-:W-:Y:S02]  /*16480*/  IMAD.MOV.U32 R13, RZ, RZ, R0 ;  /* 0x000000ffff0d7224 */ /* 0x000fe400078e0000 */
[----:B------:R-:W-:Y:S02]  /*16490*/  IMAD.MOV.U32 R12, RZ, RZ, 0x1 ;  /* 0x00000001ff0c7424 */ /* 0x000fe400078e00ff */
[----:B------:R-:W-:-:S07]  /*164a0*/  IMAD.MOV.U32 R3, RZ, RZ, R14 ;  /* 0x000000ffff037224 */ /* 0x000fce00078e000e */
[----:B------:R-:W-:Y:S05]  /*164b0*/  WARPSYNC.COLLECTIVE R15, `(.L_x_985) ;  /* 0x000000000f087348 */ /* 0x000fea0003c00000 */
[----:B------:R0:W1:Y:S02]  /*164c0*/  SHFL.IDX P6, R14, R13, R12, R11 ;  /* 0x0000000c0d0e7389 */ /* 0x00006400000c000b */
[----:B01----:R-:W-:Y:S01]  /*164d0*/  ENDCOLLECTIVE ;  /* 0x000000000000791b */ /* 0x003fe20003800000 */
.L_x_985:
        /* <DEDUP_REMOVED lines=17> */
.L_x_986:
[----:B------:R-:W-:Y:S02]  /*165f0*/  @P0 IMAD R8, R7, 0x2, R16 ;  /* 0x0000000207080824 */ /* 0x000fe400078e0210 */
[----:B------:R-:W-:Y:S02]  /*16600*/  IMAD.MOV.U32 R13, RZ, RZ, R0 ;  /* 0x000000ffff0d7224 */ /* 0x000fe400078e0000 */
[----:B------:R-:W-:Y:S02]  /*16610*/  IMAD.MOV.U32 R12, RZ, RZ, 0x2 ;  /* 0x00000002ff0c7424 */ /* 0x000fe400078e00ff */
[----:B------:R-:W-:-:S07]  /*16620*/  IMAD.MOV.U32 R3, RZ, RZ, R14 ;  /* 0x000000ffff037224 */ /* 0x000fce00078e000e */
[----:B------:R-:W-:Y:S05]  /*16630*/  WARPSYNC.COLLECTIVE R15, `(.L_x_987) ;  /* 0x000000000f087348 */ /* 0x000fea0003c00000 */
[----:B------:R0:W1:Y:S02]  /*16640*/  SHFL.IDX P6, R14, R13, R12, R11 ;  /* 0x0000000c0d0e7389 */ /* 0x00006400000c000b */
[----:B01----:R-:W-:Y:S01]  /*16650*/  ENDCOLLECTIVE ;  /* 0x000000000000791b */ /* 0x003fe20003800000 */
.L_x_987:
        /* <DEDUP_REMOVED lines=17> */
.L_x_988:
[----:B------:R-:W-:Y:S02]  /*16770*/  @P0 IMAD R8, R7, 0x2, R16 ;  /* 0x0000000207080824 */ /* 0x000fe400078e0210 */
[----:B------:R-:W-:Y:S02]  /*16780*/  IMAD.MOV.U32 R13, RZ, RZ, R0 ;  /* 0x000000ffff0d7224 */ /* 0x000fe400078e0000 */
[----:B------:R-:W-:Y:S02]  /*16790*/  IMAD.MOV.U32 R12, RZ, RZ, 0x3 ;  /* 0x00000003ff0c7424 */ /* 0x000fe400078e00ff */
[----:B------:R-:W-:-:S07]  /*167a0*/  IMAD.MOV.U32 R3, RZ, RZ, R14 ;  /* 0x000000ffff037224 */ /* 0x000fce00078e000e */
[----:B------:R-:W-:Y:S05]  /*167b0*/  WARPSYNC.COLLECTIVE R15, `(.L_x_989) ;  /* 0x000000000f087348 */ /* 0x000fea0003c00000 */
[----:B------:R0:W1:Y:S02]  /*167c0*/  SHFL.IDX P6, R14, R13, R12, R11 ;  /* 0x0000000c0d0e7389 */ /* 0x00006400000c000b */
[----:B01----:R-:W-:Y:S01]  /*167d0*/  ENDCOLLECTIVE ;  /* 0x000000000000791b */ /* 0x003fe20003800000 */
.L_x_989:
        /* <DEDUP_REMOVED lines=16> */
.L_x_990:
[----:B------:R-:W-:Y:S05]  /*168e0*/  BRA `(.L_x_991) ;  /* 0xffffffcc001c7947 */ /* 0x000fea000383ffff */
.L_x_935:
[----:B------:R-:W-:Y:S02]  /*168f0*/  IMAD.MOV.U32 R13, RZ, RZ, R5 ;  /* 0x000000ffff0d7224 */ /* 0x000fe400078e0005 */
[----:B------:R-:W-:Y:S02]  /*16900*/  IMAD.MOV.U32 R12, RZ, RZ, RZ ;  /* 0x000000ffff0c7224 */ /* 0x000fe400078e00ff */
[----:B------:R-:W-:Y:S02]  /*16910*/  IMAD.MOV.U32 R11, RZ, RZ, 0x1c1f ;  /* 0x00001c1fff0b7424 */ /* 0x000fe400078e00ff */
[----:B------:R-:W-:Y:S02]  /*16920*/  IMAD.MOV.U32 R15, RZ, RZ, -0x1 ;  /* 0xffffffffff0f7424 */ /* 0x000fe400078e00ff */
[----:B------:R-:W-:-:S07]  /*16930*/  VIADD R4, R21, UR43 ;  /* 0x0000002b15047c36 */ /* 0x000fce0008000000 */
[----:B-----5:R-:W-:Y:S05]  /*16940*/  WARPSYNC.COLLECTIVE R15, `(.L_x_992) ;  /* 0x000000000f087348 */ /* 0x020fea0003c00000 */
[----:B------:R0:W1:Y:S02]  /*16950*/  SHFL.IDX P6, R14, R13, R12, R11 ;  /* 0x0000000c0d0e7389 */ /* 0x00006400000c000b */
[----:B01---5:R-:W-:Y:S01]  /*16960*/  ENDCOLLECTIVE ;  /* 0x000000000000791b */ /* 0x023fe20003800000 */
.L_x_992:
[C---:B------:R-:W-:Y:S01]  /*16970*/  VIADD R8, R4.reuse, 0x20 ;  /* 0x0000002004087836 */ /* 0x040fe20000000000 */
[----:B------:R-:W-:Y:S01]  /*16980*/  ISETP.GE.AND P0, PT, R4, UR37, PT ;  /* 0x0000002504007c0c */ /* 0x000fe2000bf06270 */
[----:B------:R-:W-:Y:S02]  /*16990*/  IMAD.MOV.U32 R13, RZ, RZ, R0 ;  /* 0x000000ffff0d7224 */ /* 0x000fe400078e0000 */
[----:B------:R-:W-:-:S10]  /*169a0*/  IMAD.MOV.U32 R2, RZ, RZ, R14 ;  /* 0x000000ffff027224 */ /* 0x000fd400078e000e */
[----:B------:R-:W-:Y:S05]  /*169b0*/  WARPSYNC.COLLECTIVE R15, `(.L_x_993) ;  /* 0x000000000f087348 */ /* 0x000fea0003c00000 */
[----:B------:R0:W1:Y:S02]  /*169c0*/  SHFL.IDX P6, R14, R13, R12, R11 ;  /* 0x0000000c0d0e7389 */ /* 0x00006400000c000b */
[----:B01----:R-:W-:Y:S01]  /*169d0*/  ENDCOLLECTIVE ;  /* 0x000000000000791b */ /* 0x003fe20003800000 */
.L_x_993:
[----:B------:R-:W-:Y:S02]  /*169e0*/  IMAD.MOV.U32 R13, RZ, RZ, R5 ;  /* 0x000000ffff0d7224 */ /* 0x000fe400078e0005 */
[----:B------:R-:W-:Y:S02]  /*169f0*/  IMAD.MOV.U32 R12, RZ, RZ, 0x1 ;  /* 0x00000001ff0c7424 */ /* 0x000fe400078e00ff */
[----:B------:R-:W-:-:S07]  /*16a00*/  IMAD.MOV.U32 R3, RZ, RZ, R14 ;  /* 0x000000ffff037224 */ /* 0x000fce00078e000e */
[----:B------:R-:W-:Y:S05]  /*16a10*/  WARPSYNC.COLLECTIVE R15, `(.L_x_994) ;  /* 0x000000000f087348 */ /* 0x000fea0003c00000 */
[----:B------:R0:W1:Y:S02]  /*16a20*/  SHFL.IDX P6, R14, R13, R12, R11 ;  /* 0x0000000c0d0e7389 */ /* 0x00006400000c000b */
[----:B01----:R-:W-:Y:S01]  /*16a30*/  ENDCOLLECTIVE ;  /* 0x000000000000791b */ /* 0x003fe20003800000 */
.L_x_994:
        /* <DEDUP_REMOVED lines=17> */
.L_x_995:
[----:B------:R-:W-:Y:S02]  /*16b50*/  IMAD.MOV.U32 R13, RZ, RZ, R5 ;  /* 0x000000ffff0d7224 */ /* 0x000fe400078e0005 */
[----:B------:R-:W-:Y:S02]  /*16b60*/  IMAD.MOV.U32 R12, RZ, RZ, 0x2 ;  /* 0x00000002ff0c7424 */ /* 0x000fe400078e00ff */
[----:B------:R-:W-:-:S07]  /*16b70*/  IMAD.MOV.U32 R3, RZ, RZ, R14 ;  /* 0x000000ffff037224 */ /* 0x000fce00078e000e */
[----:B------:R-:W-:Y:S05]  /*16b80*/  WARPSYNC.COLLECTIVE R15, `(.L_x_996) ;  /* 0x000000000f087348 */ /* 0x000fea0003c00000 */
[----:B------:R0:W1:Y:S02]  /*16b90*/  SHFL.IDX P6, R14, R13, R12, R11 ;  /* 0x0000000c0d0e7389 */ /* 0x00006400000c000b */
[----:B01----:R-:W-:Y:S01]  /*16ba0*/  ENDCOLLECTIVE ;  /* 0x000000000000791b */ /* 0x003fe20003800000 */
.L_x_996:
        /* <DEDUP_REMOVED lines=13> */
[----:B------:R-:W-:Y:S01]  /*16c80*/  ISETP.GE.AND P0, PT, R2, UR37, PT ;  /* 0x0000002502007c0c */ /* 0x000fe2000bf06270 */
[----:B------:R-:W-:-:S12]  /*16c90*/  IMAD.MOV.U32 R2, RZ, RZ, R14 ;  /* 0x000000ffff027224 */ /* 0x000fd800078e000e */
[----:B------:R-:W-:Y:S05]  /*16ca0*/  WARPSYNC.COLLECTIVE R15, `(.L_x_997) ;  /* 0x000000000f087348 */ /* 0x000fea0003c00000 */
[----:B------:R0:W1:Y:S02]  /*16cb0*/  SHFL.IDX P6, R14, R13, R12, R11 ;  /* 0x0000000c0d0e7389 */ /* 0x00006400000c000b */
[----:B01----:R-:W-:Y:S01]  /*16cc0*/  ENDCOLLECTIVE ;  /* 0x000000000000791b */ /* 0x003fe20003800000 */
.L_x_997:
[----:B------:R-:W-:Y:S02]  /*16cd0*/  IMAD.MOV.U32 R13, RZ, RZ, R5 ;  /* 0x000000ffff0d7224 */ /* 0x000fe400078e0005 */
[----:B------:R-:W-:Y:S02]  /*16ce0*/  IMAD.MOV.U32 R12, RZ, RZ, 0x3 ;  /* 0x00000003ff0c7424 */ /* 0x000fe400078e00ff */
[----:B------:R-:W-:-:S07]  /*16cf0*/  IMAD.MOV.U32 R3, RZ, RZ, R14 ;  /* 0x000000ffff037224 */ /* 0x000fce00078e000e */
[----:B------:R-:W-:Y:S05]  /*16d00*/  WARPSYNC.COLLECTIVE R15, `(.L_x_998) ;  /* 0x000000000f087348 */ /* 0x000fea0003c00000 */
[----:B------:R0:W1:Y:S02]  /*16d10*/  SHFL.IDX P6, R14, R13, R12, R11 ;  /* 0x0000000c0d0e7389 */ /* 0x00006400000c000b */
[----:B01----:R-:W-:Y:S01]  /*16d20*/  ENDCOLLECTIVE ;  /* 0x000000000000791b */ /* 0x003fe20003800000 */
.L_x_998:
        /* <DEDUP_REMOVED lines=10> */
.L_x_999:
[----:B------:R-:W-:Y:S01]  /*16dd0*/  @!PT LDS RZ, [RZ] ;  /* 0x00000000fffff984 */ /* 0x000fe20000000800 */
[----:B------:R-:W-:Y:S01]  /*16de0*/  @!PT LDS RZ, [RZ] ;  /* 0x00000000fffff984 */ /* 0x000fe20000000800 */
[----:B------:R-:W-:Y:S01]  /*16df0*/  @!PT LDS RZ, [RZ] ;  /* 0x00000000fffff984 */ /* 0x000fe20000000800 */
[----:B------:R-:W-:Y:S04]  /*16e00*/  @!P0 LDGSTS.E.BYPASS.LTC128B.128 [R10+0xd400], desc[UR52][R2.64], !P3 ;  /* 0x0d400000020a8fae */ /* 0x000fe8000d901d74 */
[----:B------:R-:W-:Y:S04]  /*16e10*/  @!P0 LDGSTS.E.BYPASS.LTC128B.128 [R10+0x10400], desc[UR52][R2.64+0x40], !P4 ;  /* 0x10400040020a8fae */ /* 0x000fe8000e101d74 */
[----:B------:R0:W-:Y:S01]  /*16e20*/  @!P0 LDGSTS.E.BYPASS.LTC128B.128 [R10+0x13400], desc[UR52][R2.64+0x80], !P5 ;  /* 0x13400080020a8fae */ /* 0x0001e2000e901d74 */
[----:B------:R-:W-:Y:S02]  /*16e30*/  IMAD.MOV.U32 R13, RZ, RZ, R6 ;  /* 0x000000ffff0d7224 */ /* 0x000fe400078e0006 */
[----:B------:R-:W-:-:S02]  /*16e40*/  IMAD.MOV.U32 R12, RZ, RZ, RZ ;  /* 0x000000ffff0c7224 */ /* 0x000fc400078e00ff */
[----:B0-----:R-:W-:Y:S02]  /*16e50*/  VIADD R2, R4, 0x60 ;  /* 0x0000006004027836 */ /* 0x001fe40000000000 */
[----:B------:R-:W-:-:S07]  /*16e60*/  IMAD.MOV.U32 R0, RZ, RZ, R14 ;  /* 0x000000ffff007224 */ /* 0x000fce00078e000e */
[----:B------:R-:W-:Y:S05]  /*16e70*/  WARPSYNC.COLLECTIVE R15, `(.L_x_1000) ;  /* 0x000000000f087348 */ /* 0x000fea0003c00000 */
[----:B------:R0:W1:Y:S02]  /*16e80*/  SHFL.IDX P6, R14, R13, R12, R11 ;  /* 0x0000000c0d0e7389 */ /* 0x00006400000c000b */
[----:B01----:R-:W-:Y:S01]  /*16e90*/  ENDCOLLECTIVE ;  /* 0x000000000000791b */ /* 0x003fe20003800000 */
.L_x_1000:
[----:B------:R-:W-:-:S13]  /*16ea0*/  ISETP.GE.AND P0, PT, R2, UR37, PT ;  /* 0x0000002502007c0c */ /* 0x000fda000bf06270 */
[----:B------:R-:W-:Y:S01]  /*16eb0*/  @!P0 LEA R8, P1, R20, R0, 0x1 ;  /* 0x0000000014088211 */ /* 0x000fe200078208ff */
[----:B------:R-:W-:Y:S02]  /*16ec0*/  VIADD R0, R4, 0x80 ;  /* 0x0000008004007836 */ /* 0x000fe40000000000 */
[----:B------:R-:W-:Y:S02]  /*16ed0*/  IMAD.MOV.U32 R13, RZ, RZ, R7 ;  /* 0x000000ffff0d7224 */ /* 0x000fe400078e0007 */
[----:B------:R-:W-:Y:S02]  /*16ee0*/  @!P0 IMAD.X R9, RZ, RZ, R5, P1 ;  /* 0x000000ffff098224 */ /* 0x000fe400008e0605 */
[----:B------:R-:W-:Y:S02]  /*16ef0*/  @!P0 IMAD.MOV.U32 R2, RZ, RZ, R8 ;  /* 0x000000ffff028224 */ /* 0x000fe400078e0008 */
[----:B------:R-:W-:-:S05]  /*16f00*/  @!P0 IMAD.MOV.U32 R3, RZ, RZ, R9 ;  /* 0x000000ffff038224 */ /* 0x000fca00078e0009 */
[----:B------:R-:W-:Y:S01]  /*16f10*/  @!PT LDS RZ, [RZ] ;  /* 0x00000000fffff984 */ /* 0x000fe20000000800 */
[----:B------:R-:W-:Y:S01]  /*16f20*/  @!PT LDS RZ, [RZ] ;  /* 0x00000000fffff984 */ /* 0x000fe20000000800 */
[----:B------:R-:W-:Y:S01]  /*16f30*/  @!PT LDS RZ, [RZ] ;  /* 0x00000000fffff984 */ /* 0x000fe20000000800 */
[----:B------:R0:W-:Y:S04]  /*16f40*/  @!P0 LDGSTS.E.BYPASS.LTC128B.128 [R10+0xdc00], desc[UR52][R2.64], !P3 ;  /* 0x0dc00000020a8fae */ /* 0x0001e8000d901d74 */
[----:B------:R0:W-:Y:S04]  /*16f50*/  @!P0 LDGSTS.E.BYPASS.LTC128B.128 [R10+0x10c00], desc[UR52][R2.64+0x40], !P4 ;  /* 0x10c00040020a8fae */ /* 0x0001e8000e101d74 */
[----:B------:R0:W-:Y:S01]  /*16f60*/  @!P0 LDGSTS.E.BYPASS.LTC128B.128 [R10+0x13c00], desc[UR52][R2.64+0x80], !P5 ;  /* 0x13c00080020a8fae */ /* 0x0001e2000e901d74 */
[----:B------:R-:W-:Y:S01]  /*16f70*/  ISETP.GE.AND P0, PT, R0, UR37, PT ;  /* 0x0000002500007c0c */ /* 0x000fe2000bf06270 */
[----:B------:R-:W-:-:S12]  /*16f80*/  IMAD.MOV.U32 R0, RZ, RZ, R14 ;  /* 0x000000ffff007224 */ /* 0x000fd800078e000e */
[----:B0-----:R-:W-:Y:S05]  /*16f90*/  WARPSYNC.COLLECTIVE R15, `(.L_x_1001) ;  /* 0x000000000f087348 */ /* 0x001fea0003c00000 */
[----:B------:R1:W2:Y:S02]  /*16fa0*/  SHFL.IDX P6, R14, R13, R12, R11 ;  /* 0x0000000c0d0e7389 */ /* 0x0002a400000c000b */
[----:B012---:R-:W-:Y:S01]  /*16fb0*/  ENDCOLLECTIVE ;  /* 0x000000000000791b */ /* 0x007fe20003800000 */
.L_x_1001:
[----:B------:R-:W-:Y:S02]  /*16fc0*/  IMAD.MOV.U32 R13, RZ, RZ, R6 ;  /* 0x000000ffff0d7224 */ /* 0x000fe400078e0006 */
[----:B------:R-:W-:Y:S02]  /*16fd0*/  IMAD.MOV.U32 R12, RZ, RZ, 0x1 ;  /* 0x00000001ff0c7424 */ /* 0x000fe400078e00ff */
[----:B------:R-:W-:-:S07]  /*16fe0*/  IMAD.MOV.U32 R2, RZ, RZ, R14 ;  /* 0x000000ffff027224 */ /* 0x000fce00078e000e */
[----:B------:R-:W-:Y:S05]  /*16ff0*/  WARPSYNC.COLLECTIVE R15, `(.L_x_1002) ;  /* 0x000000000f087348 */ /* 0x000fea0003c00000 */
[----:B------:R0:W1:Y:S02]  /*17000*/  SHFL.IDX P6, R14, R13, R12, R11 ;  /* 0x0000000c0d0e7389 */ /* 0x00006400000c000b */
[----:B01----:R-:W-:Y:S01]  /*17010*/  ENDCOLLECTIVE ;  /* 0x000000000000791b */ /* 0x003fe20003800000 */
.L_x_1002:
[----:B------:R-:W-:-:S05]  /*17020*/  @!P0 LEA R5, P1, R20, R2, 0x1 ;  /* 0x0000000214058211 */ /* 0x000fca00078208ff */
[----:B------:R-:W-:Y:S02]  /*17030*/  @!P0 IMAD.X R0, RZ, RZ, R0, P1 ;  /* 0x000000ffff008224 */ /* 0x000fe400008e0600 */
[----:B------:R-:W-:Y:S02]  /*17040*/  @!P0 IMAD.MOV.U32 R2, RZ, RZ, R5 ;  /* 0x000000ffff028224 */ /* 0x000fe400078e0005 */
        /* <DEDUP_REMOVED lines=12> */
.L_x_1003:
[----:B------:R-:W-:Y:S05]  /*17110*/  BRA `(.L_x_1004) ;  /* 0xffffffd000007947 */ /* 0x000fea000383ffff */
.L_x_938:
[----:B0-----:R0:W1:Y:S02]  /*17120*/  SYNCS.PHASECHK.TRANS64.TRYWAIT P0, [R16+URZ+0x2d820], R3 ;  /* 0x02d82003100075a7 */ /* 0x001064000800017f */
[----:B-1----:R-:W-:Y:S05]  /*17130*/  @!P0 NANOSLEEP.SYNCS 0x989680 ;  /* 0x009896800000895d */ /* 0x002fea0003900000 */
[----:B------:R-:W1:Y:S02]  /*17140*/  @!P0 SYNCS.PHASECHK.TRANS64 P0, [R16+URZ+0x2d820], R3 ;  /* 0x02d82003100085a7 */ /* 0x000e64000800007f */
[----:B-1----:R-:W-:Y:S05]  /*17150*/  @!P0 BRA `(.L_x_938) ;  /* 0xfffffffc00f08947 */ /* 0x002fea000383ffff */
[----:B------:R-:W-:Y:S05]  /*17160*/  BRA `(.L_x_1005) ;  /* 0xffffffd000647947 */ /* 0x000fea000383ffff */
.L_x_942:
[----:B0-----:R0:W1:Y:S02]  /*17170*/  SYNCS.PHASECHK.TRANS64.TRYWAIT P0, [R6+URZ+0x2d840], R0 ;  /* 0x02d84000060075a7 */ /* 0x001064000800017f */
[----:B-1----:R-:W-:Y:S05]  /*17180*/  @!P0 NANOSLEEP.SYNCS 0x989680 ;  /* 0x009896800000895d */ /* 0x002fea0003900000 */
[----:B------:R-:W1:Y:S02]  /*17190*/  @!P0 SYNCS.PHASECHK.TRANS64 P0, [R6+URZ+0x2d840], R0 ;  /* 0x02d84000060085a7 */ /* 0x000e64000800007f */
[----:B-1----:R-:W-:Y:S05]  /*171a0*/  @!P0 BRA `(.L_x_942) ;  /* 0xfffffffc00f08947 */ /* 0x002fea000383ffff */
[----:B------:R-:W-:Y:S05]  /*171b0*/  BRA `(.L_x_1006) ;  /* 0xffffffd400387947 */ /* 0x000fea000383ffff */
.L_x_943:
        /* <DEDUP_REMOVED lines=8> */
.L_x_1008:
[----:B------:R-:W-:Y:S05]  /*17240*/  BSYNC B1 ;  /* 0x0000000000017941 */ /* 0x000fea0003800000 */
.L_x_1007:
        /* <DEDUP_REMOVED lines=10> */
.L_x_1009:
[----:B------:R-:W-:Y:S02]  /*172f0*/  IMAD.MOV.U32 R13, RZ, RZ, R10 ;  /* 0x000000ffff0d7224 */ /* 0x000fe400078e000a */
[----:B------:R-:W-:Y:S02]  /*17300*/  IMAD.MOV.U32 R12, RZ, RZ, 0x1 ;  /* 0x00000001ff0c7424 */ /* 0x000fe400078e00ff */
[----:B------:R-:W-:Y:S02]  /*17310*/  IMAD.SHL.U32 R27, R27, 0x8, RZ ;  /* 0x000000081b1b7824 */ /* 0x000fe400078e00ff */
[----:B------:R-:W-:-:S03]  /*17320*/  IMAD.MOV.U32 R2, RZ, RZ, R14 ;  /* 0x000000ffff027224 */ /* 0x000fc600078e000e */
[----:B------:R-:W-:-:S07]  /*17330*/  LOP3.LUT R27, R27, 0x18, RZ, 0xc0, !PT ;  /* 0x000000181b1b7812 */ /* 0x000fce00078ec0ff */
[----:B------:R-:W-:Y:S05]  /*17340*/  WARPSYNC.COLLECTIVE R15, `(.L_x_1010) ;  /* 0x000000000f087348 */ /* 0x000fea0003c00000 */
[----:B------:R0:W1:Y:S02]  /*17350*/  SHFL.IDX P6, R14, R13, R12, R11 ;  /* 0x0000000c0d0e7389 */ /* 0x00006400000c000b */
[----:B01----:R-:W-:Y:S01]  /*17360*/  ENDCOLLECTIVE ;  /* 0x000000000000791b */ /* 0x003fe20003800000 */
.L_x_1010:
[----:B------:R-:W-:-:S05]  /*17370*/  IMAD.SHL.U32 R0, R27, 0x2, RZ ;  /* 0x000000021b007824 */ /* 0x000fca00078e00ff */
[----:B------:R-:W-:-:S05]  /*17380*/  IADD3 R2, P0, R2, R0, RZ ;  /* 0x0000000002027210 */ /* 0x000fca0007f1e0ff */
[----:B------:R-:W-:Y:S02]  /*17390*/  IMAD.X R3, RZ, RZ, R3, P0 ;  /* 0x000000ffff037224 */ /* 0x000fe400000e0603 */
[----:B------:R-:W-:-:S03]  /*173a0*/  IMAD.MOV.U32 R13, RZ, RZ, R7 ;  /* 0x000000ffff0d7224 */ /* 0x000fc600078e0007 */
        /* <DEDUP_REMOVED lines=10> */
.L_x_1011:
[----:B------:R-:W-:Y:S02]  /*17450*/  IMAD.MOV.U32 R13, RZ, RZ, R10 ;  /* 0x000000ffff0d7224 */ /* 0x000fe400078e000a */
[----:B------:R-:W-:Y:S02]  /*17460*/  IMAD.MOV.U32 R12, RZ, RZ, 0x2 ;  /* 0x00000002ff0c7424 */ /* 0x000fe400078e00ff */
[----:B------:R-:W-:-:S07]  /*17470*/  IMAD.MOV.U32 R2, RZ, RZ, R14 ;  /* 0x000000ffff027224 */ /* 0x000fce00078e000e */
[----:B------:R-:W-:Y:S05]  /*17480*/  WARPSYNC.COLLECTIVE R15, `(.L_x_1012) ;  /* 0x000000000f087348 */ /* 0x000fea0003c00000 */
[----:B------:R0:W1:Y:S02]  /*17490*/  SHFL.IDX P6, R14, R13, R12, R11 ;  /* 0x0000000c0d0e7389 */ /* 0x00006400000c000b */
[----:B01----:R-:W-:Y:S01]  /*174a0*/  ENDCOLLECTIVE ;  /* 0x000000000000791b */ /* 0x003fe20003800000 */
.L_x_1012:
        /* <DEDUP_REMOVED lines=13> */
.L_x_1013:
[----:B------:R-:W-:Y:S02]  /*17580*/  IMAD.MOV.U32 R13, RZ, RZ, R10 ;  /* 0x000000ffff0d7224 */ /* 0x000fe400078e000a */
[----:B------:R-:W-:Y:S02]  /*17590*/  IMAD.MOV.U32 R12, RZ, RZ, 0x3 ;  /* 0x00000003ff0c7424 */ /* 0x000fe400078e00ff */
[----:B------:R-:W-:-:S07]  /*175a0*/  IMAD.MOV.U32 R2, RZ, RZ, R14 ;  /* 0x000000ffff027224 */ /* 0x000fce00078e000e */
[----:B------:R-:W-:Y:S05]  /*175b0*/  WARPSYNC.COLLECTIVE R15, `(.L_x_1014) ;  /* 0x000000000f087348 */ /* 0x000fea0003c00000 */
[----:B------:R0:W1:Y:S02]  /*175c0*/  SHFL.IDX P6, R14, R13, R12, R11 ;  /* 0x0000000c0d0e7389 */ /* 0x00006400000c000b */
[----:B01----:R-:W-:Y:S01]  /*175d0*/  ENDCOLLECTIVE ;  /* 0x000000000000791b */ /* 0x003fe20003800000 */
.L_x_1014:
        /* <DEDUP_REMOVED lines=13> */
.L_x_1015:
[----:B------:R-:W-:Y:S01]  /*176b0*/  IMAD.MOV.U32 R2, RZ, RZ, R14 ;  /* 0x000000ffff027224 */ /* 0x000fe200078e000e */
[----:B------:R-:W-:Y:S06]  /*176c0*/  BRA `(.L_x_1016) ;  /* 0xffffffd000e47947 */ /* 0x000fec000383ffff */
.L_x_948:
[----:B-1----:R1:W2:Y:S02]  /*176d0*/  SYNCS.PHASECHK.TRANS64.TRYWAIT P0, [R6+URZ+0x2d860], R2 ;  /* 0x02d86002060075a7 */ /* 0x0022a4000800017f */
[----:B--2---:R-:W-:Y:S05]  /*176e0*/  @!P0 NANOSLEEP.SYNCS 0x989680 ;  /* 0x009896800000895d */ /* 0x004fea0003900000 */
[----:B------:R-:W2:Y:S02]  /*176f0*/  @!P0 SYNCS.PHASECHK.TRANS64 P0, [R6+URZ+0x2d860], R2 ;  /* 0x02d86002060085a7 */ /* 0x000ea4000800007f */
[----:B--2---:R-:W-:Y:S05]  /*17700*/  @!P0 BRA `(.L_x_948) ;  /* 0xfffffffc00f08947 */ /* 0x004fea000383ffff */
[----:B------:R-:W-:Y:S05]  /*17710*/  BRA `(.L_x_1017) ;  /* 0xffffffd400447947 */ /* 0x000fea000383ffff */
.L_x_949:
        /* <DEDUP_REMOVED lines=8> */
.L_x_1019:
[----:B------:R-:W-:Y:S05]  /*177a0*/  BSYNC B1 ;  /* 0x0000000000017941 */ /* 0x000fea0003800000 */
.L_x_1018:
        /* <DEDUP_REMOVED lines=9> */
.L_x_1020:
[----:B------:R-:W-:Y:S02]  /*17840*/  IMAD.MOV.U32 R13, RZ, RZ, R18 ;  /* 0x000000ffff0d7224 */ /* 0x000fe400078e0012 */
[----:B------:R-:W-:Y:S02]  /*17850*/  IMAD.MOV.U32 R12, RZ, RZ, 0x1 ;  /* 0x00000001ff0c7424 */ /* 0x000fe400078e00ff */
[----:B------:R-:W-:-:S07]  /*17860*/  IMAD.MOV.U32 R2, RZ, RZ, R14 ;  /* 0x000000ffff027224 */ /* 0x000fce00078e000e */
[----:B------:R-:W-:Y:S05]  /*17870*/  WARPSYNC.COLLECTIVE R15, `(.L_x_1021) ;  /* 0x000000000f087348 */ /* 0x000fea0003c00000 */
[----:B------:R0:W1:Y:S02]  /*17880*/  SHFL.IDX P6, R14, R13, R12, R11 ;  /* 0x0000000c0d0e7389 */ /* 0x00006400000c000b */
[----:B01----:R-:W-:Y:S01]  /*17890*/  ENDCOLLECTIVE ;  /* 0x000000000000791b */ /* 0x003fe20003800000 */
.L_x_1021:
        /* <DEDUP_REMOVED lines=16> */
.L_x_1022:
[----:B------:R-:W-:Y:S02]  /*179a0*/  IMAD.MOV.U32 R13, RZ, RZ, R18 ;  /* 0x000000ffff0d7224 */ /* 0x000fe400078e0012 */
[----:B------:R-:W-:Y:S02]  /*179b0*/  IMAD.MOV.U32 R12, RZ, RZ, 0x2 ;  /* 0x00000002ff0c7424 */ /* 0x000fe400078e00ff */
[----:B------:R-:W-:-:S07]  /*179c0*/  IMAD.MOV.U32 R2, RZ, RZ, R14 ;  /* 0x000000ffff027224 */ /* 0x000fce00078e000e */
[----:B------:R-:W-:Y:S05]  /*179d0*/  WARPSYNC.COLLECTIVE R15, `(.L_x_1023) ;  /* 0x000000000f087348 */ /* 0x000fea0003c00000 */
[----:B------:R0:W1:Y:S02]  /*179e0*/  SHFL.IDX P6, R14, R13, R12, R11 ;  /* 0x0000000c0d0e7389 */ /* 0x00006400000c000b */
[----:B01----:R-:W-:Y:S01]  /*179f0*/  ENDCOLLECTIVE ;  /* 0x000000000000791b */ /* 0x003fe20003800000 */
.L_x_1023:
        /* <DEDUP_REMOVED lines=16> */
.L_x_1024:
[----:B------:R-:W-:Y:S02]  /*17b00*/  IMAD.MOV.U32 R13, RZ, RZ, R18 ;  /* 0x000000ffff0d7224 */ /* 0x000fe400078e0012 */
[----:B------:R-:W-:Y:S02]  /*17b10*/  IMAD.MOV.U32 R12, RZ, RZ, 0x3 ;  /* 0x00000003ff0c7424 */ /* 0x000fe400078e00ff */
[----:B------:R-:W-:-:S07]  /*17b20*/  IMAD.MOV.U32 R2, RZ, RZ, R14 ;  /* 0x000000ffff027224 */ /* 0x000fce00078e000e */
[----:B------:R-:W-:Y:S05]  /*17b30*/  WARPSYNC.COLLECTIVE R15, `(.L_x_1025) ;  /* 0x000000000f087348 */ /* 0x000fea0003c00000 */
[----:B------:R0:W1:Y:S02]  /*17b40*/  SHFL.IDX P6, R14, R13, R12, R11 ;  /* 0x0000000c0d0e7389 */ /* 0x00006400000c000b */
[----:B01----:R-:W-:Y:S01]  /*17b50*/  ENDCOLLECTIVE ;  /* 0x000000000000791b */ /* 0x003fe20003800000 */
.L_x_1025:
        /* <DEDUP_REMOVED lines=13> */
.L_x_1026:
        /* <DEDUP_REMOVED lines=8> */
.L_x_957:
[----:B0-----:R0:W1:Y:S02]  /*17cb0*/  SYNCS.PHASECHK.TRANS64.TRYWAIT P0, [R4+URZ+0x2d860], R3 ;  /* 0x02d86003040075a7 */ /* 0x001064000800017f */
[----:B-1----:R-:W-:Y:S05]  /*17cc0*/  @!P0 NANOSLEEP.SYNCS 0x989680 ;  /* 0x009896800000895d */ /* 0x002fea0003900000 */
[----:B------:R-:W1:Y:S02]  /*17cd0*/  @!P0 SYNCS.PHASECHK.TRANS64 P0, [R4+URZ+0x2d860], R3 ;  /* 0x02d86003040085a7 */ /* 0x000e64000800007f */
[----:B-1----:R-:W-:Y:S05]  /*17ce0*/  @!P0 BRA `(.L_x_957) ;  /* 0xfffffffc00f08947 */ /* 0x002fea000383ffff */
[----:B------:R-:W-:Y:S05]  /*17cf0*/  BRA `(.L_x_1028) ;  /* 0xffffffd400d47947 */ /* 0x000fea000383ffff */
.L_x_958:
        /* <DEDUP_REMOVED lines=8> */
.L_x_1030:
[----:B------:R-:W-:Y:S05]  /*17d80*/  BSYNC B0 ;  /* 0x0000000000007941 */ /* 0x000fea0003800000 */
.L_x_1029:
[----:B------:R-:W0:Y:S01]  /*17d90*/  S2R R2, SR_TID.X ;  /* 0x0000000000027919 */ /* 0x000e220000002100 */
[----:B------:R-:W-:Y:S02]  /*17da0*/  IMAD.MOV.U32 R13, RZ, RZ, R17 ;  /* 0x000000ffff0d7224 */ /* 0x000fe400078e0011 */
[----:B------:R-:W-:Y:S02]  /*17db0*/  IMAD.MOV.U32 R12, RZ, RZ, RZ ;  /* 0x000000ffff0c7224 */ /* 0x000fe400078e00ff */
[----:B------:R-:W-:Y:S02]  /*17dc0*/  IMAD.MOV.U32 R11, RZ, RZ, 0x1c1f ;  /* 0x00001c1fff0b7424 */ /* 0x000fe400078e00ff */
[----:B------:R-:W-:Y:S02]  /*17dd0*/  IMAD.MOV.U32 R15, RZ, RZ, -0x1 ;  /* 0xffffffffff0f7424 */ /* 0x000fe400078e00ff */
[----:B------:R-:W-:-:S07]  /*17de0*/  IMAD.MOV.U32 R0, RZ, RZ, R14 ;  /* 0x000000ffff007224 */ /* 0x000fce00078e000e */
[----:B0-----:R-:W-:Y:S05]  /*17df0*/  WARPSYNC.COLLECTIVE R15, `(.L_x_1031) ;  /* 0x000000000f087348 */ /* 0x001fea0003c00000 */
[----:B------:R1:W2:Y:S02]  /*17e00*/  SHFL.IDX P6, R14, R13, R12, R11 ;  /* 0x0000000c0d0e7389 */ /* 0x0002a400000c000b */
[----:B012---:R-:W-:Y:S01]  /*17e10*/  ENDCOLLECTIVE ;  /* 0x000000000000791b */ /* 0x007fe20003800000 */
.L_x_1031:
[----:B------:R-:W-:Y:S02]  /*17e20*/  IMAD.MOV.U32 R13, RZ, RZ, R18 ;  /* 0x000000ffff0d7224 */ /* 0x000fe400078e0012 */
[----:B------:R-:W-:Y:S02]  /*17e30*/  IMAD.MOV.U32 R12, RZ, RZ, 0x1 ;  /* 0x00000001ff0c7424 */ /* 0x000fe400078e00ff */
[----:B------:R-:W-:-:S05]  /*17e40*/  IMAD.SHL.U32 R2, R2, 0x8, RZ ;  /* 0x0000000802027824 */ /* 0x000fca00078e00ff */
[----:B------:R-:W-:-:S05]  /*17e50*/  LOP3.LUT R2, R2, 0x18, RZ, 0xc0, !PT ;  /* 0x0000001802027812 */ /* 0x000fca00078ec0ff */
[----:B------:R-:W-:-:S05]  /*17e60*/  IMAD.SHL.U32 R6, R2, 0x2, RZ ;  /* 0x0000000202067824 */ /* 0x000fca00078e00ff */
[----:B------:R-:W-:-:S13]  /*17e70*/  IADD3 R2, P0, R14, R6, RZ ;  /* 0x000000060e027210 */ /* 0x000fda0007f1e0ff */
[----:B------:R-:W-:Y:S05]  /*17e80*/  WARPSYNC.COLLECTIVE R15, `(.L_x_1032) ;  /* 0x000000000f087348 */ /* 0x000fea0003c00000 */
[----:B------:R0:W1:Y:S02]  /*17e90*/  SHFL.IDX P6, R14, R13, R12, R11 ;  /* 0x0000000c0d0e7389 */ /* 0x00006400000c000b */
[----:B01----:R-:W-:Y:S01]  /*17ea0*/  ENDCOLLECTIVE ;  /* 0x000000000000791b */ /* 0x003fe20003800000 */
.L_x_1032:
[----:B------:R-:W-:Y:S01]  /*17eb0*/  IMAD.X R3, RZ, RZ, R0, P0 ;  /* 0x000000ffff037224 */ /* 0x000fe200000e0600 */
[----:B------:R-:W-:Y:S01]  /*17ec0*/  ISETP.LT.OR P0, PT, R5, 0x1, P4 ;  /* 0x000000010500780c */ /* 0x000fe20002701670 */
[----:B------:R-:W-:Y:S02]  /*17ed0*/  IMAD R0, R7, 0x2, R16 ;  /* 0x0000000207007824 */ /* 0x000fe400078e0210 */
        /* <DEDUP_REMOVED lines=13> */
.L_x_1033:
[----:B------:R-:W-:Y:S02]  /*17fb0*/  IMAD.MOV.U32 R13, RZ, RZ, R18 ;  /* 0x000000ffff0d7224 */ /* 0x000fe400078e0012 */
[----:B------:R-:W-:Y:S01]  /*17fc0*/  IMAD.MOV.U32 R12, RZ, RZ, 0x2 ;  /* 0x00000002ff0c7424 */ /* 0x000fe200078e00ff */
[----:B------:R-:W-:-:S13]  /*17fd0*/  IADD3 R2, P0, R14, R6, RZ ;  /* 0x000000060e027210 */ /* 0x000fda0007f1e0ff */
[----:B------:R-:W-:Y:S05]  /*17fe0*/  WARPSYNC.COLLECTIVE R15, `(.L_x_1034) ;  /* 0x000000000f087348 */ /* 0x000fea0003c00000 */
[----:B------:R0:W1:Y:S02]  /*17ff0*/  SHFL.IDX P6, R14, R13, R12, R11 ;  /* 0x0000000c0d0e7389 */ /* 0x00006400000c000b */
[----:B01----:R-:W-:Y:S01]  /*18000*/  ENDCOLLECTIVE ;  /* 0x000000000000791b */ /* 0x003fe20003800000 */
.L_x_1034:
        /* <DEDUP_REMOVED lines=15> */
.L_x_1035:
[----:B------:R-:W-:Y:S02]  /*18100*/  IMAD.MOV.U32 R13, RZ, RZ, R18 ;  /* 0x000000ffff0d7224 */ /* 0x000fe400078e0012 */
[----:B------:R-:W-:Y:S01]  /*18110*/  IMAD.MOV.U32 R12, RZ, RZ, 0x3 ;  /* 0x00000003ff0c7424 */ /* 0x000fe200078e00ff */
[----:B------:R-:W-:-:S13]  /*18120*/  IADD3 R2, P0, R14, R6, RZ ;  /* 0x000000060e027210 */ /* 0x000fda0007f1e0ff */
[----:B------:R-:W-:Y:S05]  /*18130*/  WARPSYNC.COLLECTIVE R15, `(.L_x_1036) ;  /* 0x000000000f087348 */ /* 0x000fea0003c00000 */
[----:B------:R0:W1:Y:S02]  /*18140*/  SHFL.IDX P6, R14, R13, R12, R11 ;  /* 0x0000000c0d0e7389 */ /* 0x00006400000c000b */
[----:B01----:R-:W-:Y:S01]  /*18150*/  ENDCOLLECTIVE ;  /* 0x000000000000791b */ /* 0x003fe20003800000 */
.L_x_1036:
        /* <DEDUP_REMOVED lines=12> */
.L_x_1037:
[----:B------:R-:W-:Y:S01]  /*18220*/  @!PT LDS RZ, [RZ] ;  /* 0x00000000fffff984 */ /* 0x000fe20000000800 */
[----:B------:R-:W-:Y:S01]  /*18230*/  @!PT LDS RZ, [RZ] ;  /* 0x00000000fffff984 */ /* 0x000fe20000000800 */
[----:B------:R-:W-:Y:S01]  /*18240*/  @!PT LDS RZ, [RZ] ;  /* 0x00000000fffff984 */ /* 0x000fe20000000800 */
[----:B------:R0:W-:Y:S01]  /*18250*/  LDGSTS.E.BYPASS.LTC128B.128 [R0+0x3400], desc[UR52][R2.64+0x40], !P0 ;  /* 0x0340004002007fae */ /* 0x0001e2000c101d74 */
[----:B------:R-:W-:-:S13]  /*18260*/  ISETP.LT.OR P0, PT, R5, 0x41, P1 ;  /* 0x000000410500780c */ /* 0x000fda0000f01670 */
[----:B------:R0:W-:Y:S01]  /*18270*/  LDGSTS.E.BYPASS.LTC128B.128 [R0+0x5400], desc[UR52][R2.64+0x80], !P0 ;  /* 0x0540008002007fae */ /* 0x0001e2000c101d74 */
[----:B------:R-:W-:Y:S05]  /*18280*/  BRA `(.L_x_1038) ;  /* 0xffffffd4004c7947 */ /* 0x000fea000383ffff */
.L_x_963:
[----:B------:R-:W-:Y:S01]  /*18290*/  BSSY B0, `(.L_x_1039) ;  /* 0x0000008000007945 */ /* 0x000fe20003800000 */
[----:B-----5:R-:W-:Y:S02]  /*182a0*/  IMAD.MOV.U32 R13, RZ, RZ, R2 ;  /* 0x000000ffff0d7224 */ /* 0x020fe400078e0002 */
[----:B------:R-:W-:Y:S02]  /*182b0*/  IMAD.MOV.U32 R12, RZ, RZ, RZ ;  /* 0x000000ffff0c7224 */ /* 0x000fe400078e00ff */
[----:B------:R-:W-:Y:S02]  /*182c0*/  IMAD.MOV.U32 R11, RZ, RZ, 0x1f ;  /* 0x0000001fff0b7424 */ /* 0x000fe400078e00ff */
[----:B------:R-:W-:-:S07]  /*182d0*/  IMAD.MOV.U32 R15, RZ, RZ, -0x1 ;  /* 0xffffffffff0f7424 */ /* 0x000fce00078e00ff */
[----:B01----:R-:W-:Y:S05]  /*182e0*/  WARPSYNC.COLLECTIVE R15, `(.L_x_1040) ;  /* 0x000000000f087348 */ /* 0x003fea0003c00000 */
[----:B------:R2:W3:Y:S02]  /*182f0*/  SHFL.IDX P6, R14, R13, R12, R11 ;  /* 0x0000000c0d0e7389 */ /* 0x0004e400000c000b */
[----:B0123--:R-:W-:Y:S01]  /*18300*/  ENDCOLLECTIVE ;  /* 0x000000000000791b */ /* 0x00ffe20003800000 */
.L_x_1040:
[----:B------:R-:W-:Y:S05]  /*18310*/  BSYNC B0 ;  /* 0x0000000000007941 */ /* 0x000fea0003800000 */
.L_x_1039:
[----:B------:R-:W-:Y:S05]  /*18320*/  BRA `(.L_x_1041) ;  /* 0xffffffd400e07947 */ /* 0x000fea000383ffff */
.L_x_966:
[----:B-1----:R1:W2:Y:S02]  /*18330*/  SYNCS.PHASECHK.TRANS64.TRYWAIT P0, [R4+URZ+0x2d820], R0 ;  /* 0x02d82000040075a7 */ /* 0x0022a4000800017f */
[----:B--2---:R-:W-:Y:S05]  /*18340*/  @!P0 NANOSLEEP.SYNCS 0x989680 ;  /* 0x009896800000895d */ /* 0x004fea0003900000 */
[----:B------:R-:W2:Y:S02]  /*18350*/  @!P0 SYNCS.PHASECHK.TRANS64 P0, [R4+URZ+0x2d820], R0 ;  /* 0x02d82000040085a7 */ /* 0x000ea4000800007f */
[----:B--2---:R-:W-:Y:S05]  /*18360*/  @!P0 BRA `(.L_x_966) ;  /* 0xfffffffc00f08947 */ /* 0x004fea000383ffff */
[----:B------:R-:W-:Y:S05]  /*18370*/  BRA `(.L_x_1042) ;  /* 0xffffffd8002c7947 */ /* 0x000fea000383ffff */
.L_x_967:
[----:B------:R-:W2:Y:S01]  /*18380*/  S2R R2, SR_TID.X ;  /* 0x0000000000027919 */ /* 0x000ea20000002100 */
[----:B------:R-:W-:Y:S01]  /*18390*/  BSSY B0, `(.L_x_1043) ;  /* 0x000000a000007945 */ /* 0x000fe20003800000 */
[----:B------:R-:W-:Y:S02]  /*183a0*/  IMAD.MOV.U32 R12, RZ, RZ, RZ ;  /* 0x000000ffff0c7224 */ /* 0x000fe400078e00ff */
[----:B------:R-:W-:Y:S02]  /*183b0*/  IMAD.MOV.U32 R11, RZ, RZ, 0x1f ;  /* 0x0000001fff0b7424 */ /* 0x000fe400078e00ff */
[----:B------:R-:W-:Y:S01]  /*183c0*/  IMAD.MOV.U32 R15, RZ, RZ, -0x1 ;  /* 0xffffffffff0f7424 */ /* 0x000fe200078e00ff */
[----:B--2---:R-:W-:-:S04]  /*183d0*/  SHF.R.U32.HI R2, RZ, 0x5, R2 ;  /* 0x00000005ff027819 */ /* 0x004fc80000011602 */
[----:B------:R-:W-:-:S05]  /*183e0*/  LOP3.LUT R2, R2, 0x3, RZ, 0xc0, !PT ;  /* 0x0000000302027812 */ /* 0x000fca00078ec0ff */
[----:B------:R-:W-:-:S07]  /*183f0*/  IMAD.MOV.U32 R13, RZ, RZ, R2 ;  /* 0x000000ffff0d7224 */ /* 0x000fce00078e0002 */
[----:B01----:R-:W-:Y:S05]  /*18400*/  WARPSYNC.COLLECTIVE R15, `(.L_x_1044) ;  /* 0x000000000f087348 */ /* 0x003fea0003c00000 */
[----:B------:R2:W3:Y:S02]  /*18410*/  SHFL.IDX P6, R14, R13, R12, R11 ;  /* 0x0000000c0d0e7389 */ /* 0x0004e400000c000b */
[----:B0123--:R-:W-:Y:S01]  /*18420*/  ENDCOLLECTIVE ;  /* 0x000000000000791b */ /* 0x00ffe20003800000 */
.L_x_1044:
[----:B------:R-:W-:Y:S05]  /*18430*/  BSYNC B0 ;  /* 0x0000000000007941 */ /* 0x000fea0003800000 */
.L_x_1043:
[----:B------:R-:W-:Y:S05]  /*18440*/  BRA `(.L_x_1045) ;  /* 0xffffffd800147947 */ /* 0x000fea000383ffff */
.L_x_970:
[----:B------:R-:W-:Y:S01]  /*18450*/  BSSY B1, `(.L_x_1046) ;  /* 0x0000006000017945 */ /* 0x000fe20003800000 */
[----:B------:R-:W-:-:S07]  /*18460*/  IMAD.MOV.U32 R15, RZ, RZ, -0x1 ;  /* 0xffffffffff0f7424 */ /* 0x000fce00078e00ff */
[----:B01----:R-:W-:Y:S05]  /*18470*/  WARPSYNC.COLLECTIVE R15, `(.L_x_1047) ;  /* 0x000000000f0c7348 */ /* 0x003fea0003c00000 */
[----:B------:R-:W-:Y:S02]  /*18480*/  ELECT P6, UR62, PT ;  /* 0x00000000003e782f */ /* 0x000fe400038c0000 */
[----:B------:R-:W-:Y:S01]  /*18490*/  MOV R14, UR62 ;  /* 0x0000003e000e7c02 */ /* 0x000fe20008000f00 */
[----:B01----:R-:W-:Y:S10]  /*184a0*/  ENDCOLLECTIVE ;  /* 0x000000000000791b */ /* 0x003ff40003800000 */
.L_x_1047:
[----:B------:R-:W-:Y:S05]  /*184b0*/  BSYNC B1 ;  /* 0x0000000000017941 */ /* 0x000fea0003800000 */
.L_x_1046:
[----:B------:R-:W-:Y:S05]  /*184c0*/  BRA `(.L_x_1048) ;  /* 0xffffffd8000c7947 */ /* 0x000fea000383ffff */
.L_x_972:
[----:B-1----:R1:W2:Y:S02]  /*184d0*/  SYNCS.PHASECHK.TRANS64.TRYWAIT P1, [R5+URZ+0x2d840], R0 ;  /* 0x02d84000050075a7 */ /* 0x0022a4000802017f */
[----:B--2---:R-:W-:Y:S05]  /*184e0*/  @!P1 NANOSLEEP.SYNCS 0x989680 ;  /* 0x009896800000995d */ /* 0x004fea0003900000 */
[----:B------:R-:W2:Y:S02]  /*184f0*/  @!P1 SYNCS.PHASECHK.TRANS64 P1, [R5+URZ+0x2d840], R0 ;  /* 0x02d84000050095a7 */ /* 0x000ea4000802007f */
[----:B--2---:R-:W-:Y:S05]  /*18500*/  @!P1 BRA `(.L_x_972) ;  /* 0xfffffffc00f09947 */ /* 0x004fea000383ffff */
[----:B------:R-:W-:Y:S05]  /*18510*/  BRA `(.L_x_1049) ;  /* 0xffffffd8002c7947 */ /* 0x000fea000383ffff */
.L_x_974:
[----:B--2---:R2:W3:Y:S02]  /*18520*/  SYNCS.PHASECHK.TRANS64.TRYWAIT P1, [R23+URZ+0x2d840], R2 ;  /* 0x02d84002170075a7 */ /* 0x0044e4000802017f */
[----:B---3--:R-:W-:Y:S05]  /*18530*/  @!P1 NANOSLEEP.SYNCS 0x989680 ;  /* 0x009896800000995d */ /* 0x008fea0003900000 */
[----:B------:R-:W3:Y:S02]  /*18540*/  @!P1 SYNCS.PHASECHK.TRANS64 P1, [R23+URZ+0x2d840], R2 ;  /* 0x02d84002170095a7 */ /* 0x000ee4000802007f */
[----:B---3--:R-:W-:Y:S05]  /*18550*/  @!P1 BRA `(.L_x_974) ;  /* 0xfffffffc00f09947 */ /* 0x008fea000383ffff */
[----:B------:R-:W-:Y:S05]  /*18560*/  BRA `(.L_x_1050) ;  /* 0xffffffd800387947 */ /* 0x000fea000383ffff */
.L_x_976:
[----:B---3--:R3:W4:Y:S02]  /*18570*/  SYNCS.PHASECHK.TRANS64.TRYWAIT P1, [R5+URZ+0x2d860], R0 ;  /* 0x02d86000050075a7 */ /* 0x008724000802017f */
[----:B----4-:R-:W-:Y:S05]  /*18580*/  @!P1 NANOSLEEP.SYNCS 0x989680 ;  /* 0x009896800000995d */ /* 0x010fea0003900000 */
[----:B------:R-:W4:Y:S02]  /*18590*/  @!P1 SYNCS.PHASECHK.TRANS64 P1, [R5+URZ+0x2d860], R0 ;  /* 0x02d86000050095a7 */ /* 0x000f24000802007f */
[----:B----4-:R-:W-:Y:S05]  /*185a0*/  @!P1 BRA `(.L_x_976) ;  /* 0xfffffffc00f09947 */ /* 0x010fea000383ffff */
[----:B------:R-:W-:Y:S05]  /*185b0*/  BRA `(.L_x_1051) ;  /* 0xffffffd800347947 */ /* 0x000fea000383ffff */
.L_x_1052:
        /* <DEDUP_REMOVED lines=12> */
.L_x_2731:


//--------------------- .text._ZN7cutlass13device_kernelIN5flash11enable_sm90INS1_16FlashAttnFwdSm90INS1_25CollectiveMainloopFwdSm90ILi2EN4cute5tupleIJNS5_1CILi1EEES8_S8_EEENS6_IJNS7_ILi192EEENS7_ILi128EEENS7_ILi96EEEEEELi96ENS_10bfloat16_tEfNS_4arch4Sm90ELb0ELb1ELb1ELb1ELb1ELb0ELb0ELb0ELb1ELb1ELb0ELb0EEENS1_21CollectiveEpilogueFwdINS6_IJSA_SC_SB_EEES9_SE_SG_Li384ELb1ELb1ELb0ELb0EEENS1_36VarlenDynamicPersistentTileSchedulerILi192ELi128ELi384ELi128ELb0ELb1ELb1ELb1ELb0ELb1EEEEEEEEEvNT_6ParamsE --------------------------
	.section	.text._ZN7cutlass13device_kernelIN5flash11enable_sm90INS1_16FlashAttnFwdSm90INS1_25CollectiveMainloopFwdSm90ILi2EN4cute5tupleIJNS5_1CILi1EEES8_S8_EEENS6_IJNS7_ILi192EEENS7_ILi128EEENS7_ILi96EEEEEELi96ENS_10bfloat16_tEfNS_4arch4Sm90ELb0ELb1ELb1ELb1ELb1ELb0ELb0ELb0ELb1ELb1ELb0ELb0EEENS1_21CollectiveEpilogueFwdINS6_IJSA_SC_SB_EEES9_SE_SG_Li384ELb1ELb1ELb0ELb0EEENS1_36VarlenDynamicPersistentTileSchedulerILi192ELi128ELi384ELi128ELb0ELb1ELb1ELb1ELb0ELb1EEEEEEEEEvNT_6ParamsE,"ax",@progbits
	.align	128
.text._ZN7cutlass13device_kernelIN5flash11enable_sm90INS1_16FlashAttnFwdSm90INS1_25CollectiveMainloopFwdSm90ILi2EN4cute5tupleIJNS5_1CILi1EEES8_S8_EEENS6_IJNS7_ILi192EEENS7_ILi128EEENS7_ILi96EEEEEELi96ENS_10bfloat16_tEfNS_4arch4Sm90ELb0ELb1ELb1ELb1ELb1ELb0ELb0ELb0ELb1ELb1ELb0ELb0EEENS1_21CollectiveEpilogueFwdINS6_IJSA_SC_SB_EEES9_SE_SG_Li384ELb1ELb1ELb0ELb0EEENS1_36VarlenDynamicPersistentTileSchedulerILi192ELi128ELi384ELi128ELb0ELb1ELb1ELb1ELb0ELb1EEEEEEEEEvNT_6ParamsE:
        .type           _ZN7cutlass13device_kernelIN5flash11enable_sm90INS1_16FlashAttnFwdSm90INS1_25CollectiveMainloopFwdSm90ILi2EN4cute5tupleIJNS5_1CILi1EEES8_S8_EEENS6_IJNS7_ILi192EEENS7_ILi128EEENS7_ILi96EEEEEELi96ENS_10bfloat16_tEfNS_4arch4Sm90ELb0ELb1ELb1ELb1ELb1ELb0ELb0ELb0ELb1ELb1ELb0ELb0EEENS1_21CollectiveEpilogueFwdINS6_IJSA_SC_SB_EEES9_SE_SG_Li384ELb1ELb1ELb0ELb0EEENS1_36VarlenDynamicPersistentTileSchedulerILi192ELi128ELi384ELi128ELb0ELb1ELb1ELb1ELb0ELb1EEEEEEEEEvNT_6ParamsE,@function
        .size           _ZN7cutlass13device_kernelIN5flash11enable_sm90INS1_16FlashAttnFwdSm90INS1_25CollectiveMainloopFwdSm90ILi2EN4cute5tupleIJNS5_1CILi1EEES8_S8_EEENS6_IJNS7_ILi192EEENS7_ILi128EEENS7_ILi96EEEEEELi96ENS_10bfloat16_tEfNS_4arch4Sm90ELb0ELb1ELb1ELb1ELb1ELb0ELb0ELb0ELb1ELb1ELb0ELb0EEENS1_21CollectiveEpilogueFwdINS6_IJSA_SC_SB_EEES9_SE_SG_Li384ELb1ELb1ELb0ELb0EEENS1_36VarlenDynamicPersistentTileSchedulerILi192ELi128ELi384ELi128ELb0ELb1ELb1ELb1ELb0ELb1EEEEEEEEEvNT_6ParamsE,(.L_x_2732 - _ZN7cutlass13device_kernelIN5flash11enable_sm90INS1_16FlashAttnFwdSm90INS1_25CollectiveMainloopFwdSm90ILi2EN4cute5tupleIJNS5_1CILi1EEES8_S8_EEENS6_IJNS7_ILi192EEENS7_ILi128EEENS7_ILi96EEEEEELi96ENS_10bfloat16_tEfNS_4arch4Sm90ELb0ELb1ELb1ELb1ELb1ELb0ELb0ELb0ELb1ELb1ELb0ELb0EEENS1_21CollectiveEpilogueFwdINS6_IJSA_SC_SB_EEES9_SE_SG_Li384ELb1ELb1ELb0ELb0EEENS1_36VarlenDynamicPersistentTileSchedulerILi192ELi128ELi384ELi128ELb0ELb1ELb1ELb1ELb0ELb1EEEEEEEEEvNT_6ParamsE)
        .other          _ZN7cutlass13device_kernelIN5flash11enable_sm90INS1_16FlashAttnFwdSm90INS1_25CollectiveMainloopFwdSm90ILi2EN4cute5tupleIJNS5_1CILi1EEES8_S8_EEENS6_IJNS7_ILi192EEENS7_ILi128EEENS7_ILi96EEEEEELi96ENS_10bfloat16_tEfNS_4arch4Sm90ELb0ELb1ELb1ELb1ELb1ELb0ELb0ELb0ELb1ELb1ELb0ELb0EEENS1_21CollectiveEpilogueFwdINS6_IJSA_SC_SB_EEES9_SE_SG_Li384ELb1ELb1ELb0ELb0EEENS1_36VarlenDynamicPersistentTileSchedulerILi192ELi128ELi384ELi128ELb0ELb1ELb1ELb1ELb0ELb1EEEEEEEEEvNT_6ParamsE,@"STO_CUDA_ENTRY STV_DEFAULT"
_ZN7cutlass13device_kernelIN5flash11enable_sm90INS1_16FlashAttnFwdSm90INS1_25CollectiveMainloopFwdSm90ILi2EN4cute5tupleIJNS5_1CILi1EEES8_S8_EEENS6_IJNS7_ILi192EEENS7_ILi128EEENS7_ILi96EEEEEELi96ENS_10bfloat16_tEfNS_4arch4Sm90ELb0ELb1ELb1ELb1ELb1ELb0ELb0ELb0ELb1ELb1ELb0ELb0EEENS1_21CollectiveEpilogueFwdINS6_IJSA_SC_SB_EEES9_SE_SG_Li384ELb1ELb1ELb0ELb0EEENS1_36VarlenDynamicPersistentTileSchedulerILi192ELi128ELi384ELi128ELb0ELb1ELb1ELb1ELb0ELb1EEEEEEEEEvNT_6ParamsE:
        /* <DEDUP_REMOVED lines=45> */
.L_x_1053:
        /* <DEDUP_REMOVED lines=22> */
.L_x_1054:
        /* <DEDUP_REMOVED lines=18> */
.L_x_1055:
        /* <DEDUP_REMOVED lines=22> */
.L_x_1056:
        /* <DEDUP_REMOVED lines=23> */
.L_x_1057:
        /* <DEDUP_REMOVED lines=8> */
.L_x_1059:
        /* <DEDUP_REMOVED lines=18> */
[----:B------:R-:W-:Y:S01]  /*09c0*/  VIADD R149, R2, 0xffffff80 ;  /* 0xffffff8002957836 */ /* 0x000fe20000000000 */
[----:B------:R-:W-:Y:S01]  /*09d0*/  R2UR UR5, R9 ;  /* 0x00000000090572ca */ /* 0x000fe200000e0000 */
[----:B------:R-:W-:Y:S01]  /*09e0*/  IMAD.MOV.U32 R18, RZ, RZ, 0x40 ;  /* 0x00000040ff127424 */ /* 0x000fe200078e00ff */
[----:B------:R-:W-:Y:S01]  /*09f0*/  R2UR UR7, R10 ;  /* 0x000000000a0772ca */ /* 0x000fe200000e0000 */
[----:B------:R-:W-:Y:S01]  /*0a00*/  ULOP3.LUT UR50, UR43, 0x1, URZ, 0xfc, !UPT ;  /* 0x000000012b327892 */ /* 0x000fe2000f8efc3f */
[----:B------:R-:W-:Y:S01]  /*0a10*/  SHF.R.S32.HI R0, RZ, 0x1f, R149 ;  /* 0x0000001fff007819 */ /* 0x000fe20000011495 */
[----:B------:R-:W-:Y:S01]  /*0a20*/  UMOV UR49, URZ ;  /* 0x0000003f00317c82 */ /* 0x000fe20008000000 */
[----:B------:R-:W-:Y:S01]  /*0a30*/  R2UR UR6, R11 ;  /* 0x000000000b0672ca */ /* 0x000fe200000e0000 */
[----:B------:R-:W-:Y:S01]  /*0a40*/  UMOV UR48, URZ ;  /* 0x0000003f00307c82 */ /* 0x000fe20008000000 */
[CC--:B------:R-:W-:Y:S01]  /*0a50*/  LEA.HI R2, R0.reuse, R149.reuse, RZ, 0x4 ;  /* 0x0000009500027211 */ /* 0x0c0fe200078f20ff */
[----:B------:R-:W-:Y:S01]  /*0a60*/  UMOV UR47, URZ ;  /* 0x0000003f002f7c82 */ /* 0x000fe20008000000 */
        /* <DEDUP_REMOVED lines=9> */
[----:B------:R-:W-:Y:S02]  /*0b00*/  LOP3.LUT R2, R2, 0x1ffffffe, RZ, 0xc0, !PT ;  /* 0x1ffffffe02027812 */ /* 0x000fe400078ec0ff */
[----:B------:R-:W-:Y:S02]  /*0b10*/  LEA.HI R3, R3, R4, RZ, 0x3 ;  /* 0x0000000403037211 */ /* 0x000fe400078f18ff */
[----:B------:R-:W-:Y:S01]  /*0b20*/  LEA.HI R6, R0, R149, RZ, 0x5 ;  /* 0x0000009500067211 */ /* 0x000fe200078f28ff */
[----:B------:R-:W-:Y:S01]  /*0b30*/  IMAD.IADD R2, R5, 0x1, -R2 ;  /* 0x0000000105027824 */ /* 0x000fe200078e0a02 */
[----:B------:R-:W-:Y:S01]  /*0b40*/  SHF.R.S32.HI R8, RZ, 0x1f, R143 ;  /* 0x0000001fff087819 */ /* 0x000fe2000001148f */
[C---:B------:R-:W-:Y:S01]  /*0b50*/  IMAD.SHL.U32 R5, R3.reuse, 0x40, RZ ;  /* 0x0000004003057824 */ /* 0x040fe200078e00ff */
[----:B------:R-:W-:Y:S02]  /*0b60*/  LOP3.LUT R3, R3, 0xfffffff8, RZ, 0xc0, !PT ;  /* 0xfffffff803037812 */ /* 0x000fe400078ec0ff */
[----:B------:R-:W-:-:S02]  /*0b70*/  SHF.R.S32.HI R6, RZ, 0x5, R6 ;  /* 0x00000005ff067819 */ /* 0x000fc40000011406 */
[----:B------:R-:W-:Y:S01]  /*0b80*/  LOP3.LUT R5, R5, 0x7ffffe00, RZ, 0xc0, !PT ;  /* 0x7ffffe0005057812 */ /* 0x000fe200078ec0ff */
[----:B------:R-:W-:Y:S01]  /*0b90*/  IMAD.IADD R3, R4, 0x1, -R3 ;  /* 0x0000000104037824 */ /* 0x000fe200078e0a03 */
[----:B------:R-:W-:Y:S01]  /*0ba0*/  LEA.HI R9, R8, R143, RZ, 0x2 ;  /* 0x0000008f08097211 */ /* 0x000fe200078f10ff */
[----:B------:R-:W-:Y:S01]  /*0bb0*/  IMAD R146, R6, 0x10, R4 ;  /* 0x0000001006927824 */ /* 0x000fe200078e0204 */
[----:B------:R-:W-:Y:S01]  /*0bc0*/  LEA.HI R0, R0, R149, RZ, 0x2 ;  /* 0x0000009500007211 */ /* 0x000fe200078f10ff */
[----:B------:R-:W-:Y:S01]  /*0bd0*/  IMAD.SHL.U32 R4, R3, 0x40, RZ ;  /* 0x0000004003047824 */ /* 0x000fe200078e00ff */
[----:B------:R-:W-:Y:S01]  /*0be0*/  SHF.R.S32.HI R7, RZ, 0x2, R9 ;  /* 0x00000002ff077819 */ /* 0x000fe20000011409 */
[----:B------:R-:W-:Y:S01]  /*0bf0*/  IMAD R6, R6, 0x400, R5 ;  /* 0x0000040006067824 */ /* 0x000fe200078e0205 */
[----:B------:R-:W-:Y:S01]  /*0c00*/  SHF.R.S32.HI R10, RZ, 0x1f, R9 ;  /* 0x0000001fff0a7819 */ /* 0x000fe20000011409 */
[----:B------:R-:W-:Y:S01]  /*0c10*/  IMAD.SHL.U32 R5, R2, 0x8, RZ ;  /* 0x0000000802057824 */ /* 0x000fe200078e00ff */
[----:B------:R-:W-:-:S02]  /*0c20*/  LOP3.LUT R4, R4, 0x1c0, RZ, 0xc0, !PT ;  /* 0x000001c004047812 */ /* 0x000fc400078ec0ff */
[----:B------:R-:W-:Y:S01]  /*0c30*/  LEA.HI R10, R10, R7, RZ, 0x3 ;  /* 0x000000070a0a7211 */ /* 0x000fe200078f18ff */
[--C-:B------:R-:W-:Y:S01]  /*0c40*/  IMAD.U32 R146, R146, 0x20, R5.reuse ;  /* 0x0000002092927824 */ /* 0x100fe200078e0005 */
[----:B------:R-:W-:Y:S02]  /*0c50*/  LOP3.LUT R5, R4, 0x8, R5, 0xf8, !PT ;  /* 0x0000000804057812 */ /* 0x000fe400078ef805 */
[----:B------:R-:W-:Y:S02]  /*0c60*/  SHF.R.U32.HI R4, RZ, 0x3, R4 ;  /* 0x00000003ff047819 */ /* 0x000fe40000011604 */
[----:B------:R-:W-:Y:S02]  /*0c70*/  LOP3.LUT R10, R10, 0xfffffff8, RZ, 0xc0, !PT ;  /* 0xfffffff80a0a7812 */ /* 0x000fe400078ec0ff */
[----:B------:R-:W-:Y:S02]  /*0c80*/  LOP3.LUT R2, R0, 0xfffffffc, RZ, 0xc0, !PT ;  /* 0xfffffffc00027812 */ /* 0x000fe400078ec0ff */
[----:B------:R-:W-:Y:S01]  /*0c90*/  LOP3.LUT R5, R5, R4, RZ, 0x3c, !PT ;  /* 0x0000000405057212 */ /* 0x000fe200078e3cff */
[----:B------:R-:W-:Y:S01]  /*0ca0*/  IMAD.IADD R11, R7, 0x1, -R10 ;  /* 0x00000001070b7824 */ /* 0x000fe200078e0a0a */
[----:B------:R-:W-:Y:S01]  /*0cb0*/  LEA.HI R8, R8, R143, RZ, 0x5 ;  /* 0x0000008f08087211 */ /* 0x000fe200078f28ff */
[----:B------:R-:W-:Y:S01]  /*0cc0*/  IMAD.HI R7, R144, 0x55555556, RZ ;  /* 0x5555555690077827 */ /* 0x000fe200078e02ff */
[----:B------:R-:W-:-:S02]  /*0cd0*/  R2P PR, R3, 0x6 ;  /* 0x0000000603007804 */ /* 0x000fc40000000000 */
[----:B------:R-:W-:Y:S01]  /*0ce0*/  SHF.R.S32.HI R8, RZ, 0x5, R8 ;  /* 0x00000005ff087819 */ /* 0x000fe20000011408 */
[----:B------:R-:W-:Y:S01]  /*0cf0*/  IMAD.IADD R141, R149, 0x1, -R2 ;  /* 0x00000001958d7824 */ /* 0x000fe200078e0a02 */
[----:B------:R-:W-:Y:S01]  /*0d00*/  LEA.HI R7, R7, R7, RZ, 0x1 ;  /* 0x0000000707077211 */ /* 0x000fe200078f08ff */
[----:B------:R-:W-:Y:S01]  /*0d10*/  IMAD.IADD R5, R6, 0x1, R5 ;  /* 0x0000000106057824 */ /* 0x000fe200078e0205 */
[----:B------:R-:W-:Y:S01]  /*0d20*/  SEL R18, R18, 0xffffffc0, !P2 ;  /* 0xffffffc012127807 */ /* 0x000fe20005000000 */
[C---:B------:R-:W-:Y:S01]  /*0d30*/  IMAD.SHL.U32 R138, R141.reuse, 0x8, RZ ;  /* 0x000000088d8a7824 */ /* 0x040fe200078e00ff */
[----:B------:R-:W-:Y:S01]  /*0d40*/  LEA.HI R2, R141, R141, RZ, 0x1 ;  /* 0x0000008d8d027211 */ /* 0x000fe200078f08ff */
[----:B------:R-:W-:Y:S01]  /*0d50*/  IMAD R7, R7, -0x3, R144 ;  /* 0xfffffffd07077824 */ /* 0x000fe200078e0290 */
[----:B------:R-:W-:Y:S01]  /*0d60*/  LEA R17, R5, UR41, 0x1 ;  /* 0x0000002905117c11 */ /* 0x000fe2000f8e08ff */
[----:B------:R-:W-:Y:S01]  /*0d70*/  IMAD R8, R8, 0x10, R11 ;  /* 0x0000001008087824 */ /* 0x000fe200078e020b */
[----:B------:R-:W-:Y:S01]  /*0d80*/  LOP3.LUT R2, R2, 0x1ffffffe, RZ, 0xc0, !PT ;  /* 0x1ffffffe02027812 */ /* 0x000fe200078ec0ff */
[C---:B------:R-:W-:Y:S01]  /*0d90*/  VIADD R139, R138.reuse, 0x20 ;  /* 0x000000208a8b7836 */ /* 0x040fe20000000000 */
[----:B------:R-:W-:Y:S01]  /*0da0*/  LOP3.LUT R16, R9, 0x7ffffffc, RZ, 0xc0, !PT ;  /* 0x7ffffffc09107812 */ /* 0x000fe200078ec0ff */
[C---:B------:R-:W-:Y:S01]  /*0db0*/  VIADD R19, R17.reuse, 0x21800 ;  /* 0x0002180011137836 */ /* 0x040fe20000000000 */
[----:B------:R-:W-:Y:S01]  /*0dc0*/  SHF.R.S32.HI R142, RZ, 0x2, R0 ;  /* 0x00000002ff8e7819 */ /* 0x000fe20000011400 */
        /* <DEDUP_REMOVED lines=12> */
.L_x_1159:
[----:B------:R-:W-:Y:S01]  /*0e90*/  ULDC.64 UR8, c[0x0][0xa28] ;  /* 0x00028a0000087ab9 */ /* 0x000fe20000000a00 */
[----:B------:R-:W-:Y:S01]  /*0ea0*/  ULDC UR4, c[0x0][0x424] ;  /* 0x0001090000047ab9 */ /* 0x000fe20000000800 */
[----:B------:R-:W-:-:S04]  /*0eb0*/  UISETP.NE.U32.AND UP0, UPT, UR8, URZ, UPT ;  /* 0x0000003f0800728c */ /* 0x000fc8000bf05070 */
[----:B------:R-:W-:-:S03]  /*0ec0*/  UISETP.NE.AND.EX UP0, UPT, UR9, URZ, UPT, UP0 ;  /* 0x0000003f0900728c */ /* 0x000fc6000bf05300 */
[----:B------:R-:W-:Y:S02]  /*0ed0*/  ULDC.64 UR8, c[0x0][0xa18] ;  /* 0x0002860000087ab9 */ /* 0x000fe40000000a00 */
[----:B------:R-:W-:Y:S01]  /*0ee0*/  UISETP.NE.U32.AND UP1, UPT, UR8, URZ, UPT ;  /* 0x0000003f0800728c */ /* 0x000fe2000bf25070 */
[----:B------:R-:W-:-:S03]  /*0ef0*/  PLOP3.LUT P0, PT, PT, PT, UP0, 0x80, 0x0 ;  /* 0x000000000000781c */ /* 0x000fc60003f0f008 */
[----:B------:R-:W-:-:S03]  /*0f00*/  UISETP.NE.AND.EX UP1, UPT, UR9, URZ, UPT, UP1 ;  /* 0x0000003f0900728c */ /* 0x000fc6000bf25310 */
[----:B------:R-:W-:Y:S02]  /*0f10*/  @UP0 ULDC.64 UR8, c[0x0][0xa28] ;  /* 0x00028a0000080ab9 */ /* 0x000fe40000000a00 */
[----:B------:R-:W-:Y:S01]  /*0f20*/  @UP0 UIMAD.WIDE UR8, UR6, 0x4, UR8 ;  /* 0x00000004060808a5 */ /* 0x000fe2000f8e0208 */
[----:B------:R-:W-:-:S05]  /*0f30*/  PLOP3.LUT P2, PT, PT, PT, UP1, 0x80, 0x0 ;  /* 0x000000000000781c */ /* 0x000fca0003f4f018 */
[----:B------:R-:W-:Y:S01]  /*0f40*/  @UP1 ULDC.64 UR10, c[0x0][0xa18] ;  /* 0x00028600000a1ab9 */ /* 0x000fe20000000a00 */
[----:B01-3--:R-:W-:Y:S02]  /*0f50*/  IMAD.U32 R2, RZ, RZ, UR8 ;  /* 0x00000008ff027e24 */ /* 0x00bfe4000f8e00ff */
[----:B----4-:R-:W-:Y:S01]  /*0f60*/  IMAD.U32 R3, RZ, RZ, UR9 ;  /* 0x00000009ff037e24 */ /* 0x010fe2000f8e00ff */
[----:B------:R-:W-:-:S04]  /*0f70*/  @UP1 UIMAD.WIDE UR8, UR6, 0x4, UR10 ;  /* 0x00000004060818a5 */ /* 0x000fc8000f8e020a */
[----:B--2---:R-:W2:Y:S02]  /*0f80*/  @P0 LDG.E R2, desc[UR54][R2.64] ;  /* 0x0000003602020981 */ /* 0x004ea4000c1e1900 */
[----:B------:R-:W-:Y:S02]  /*0f90*/  IMAD.U32 R4, RZ, RZ, UR8 ;  /* 0x00000008ff047e24 */ /* 0x000fe4000f8e00ff */
[----:B------:R-:W-:Y:S01]  /*0fa0*/  IMAD.U32 R5, RZ, RZ, UR9 ;  /* 0x00000009ff057e24 */ /* 0x000fe2000f8e00ff */
[----:B------:R-:W-:-:S04]  /*0fb0*/  ULDC.64 UR8, c[0x0][0x418] ;  /* 0x0001060000087ab9 */ /* 0x000fc80000000a00 */
[----:B------:R-:W3:Y:S01]  /*0fc0*/  @P2 LDG.E R4, desc[UR54][R4.64] ;  /* 0x0000003604042981 */ /* 0x000ee2000c1e1900 */
[----:B------:R-:W-:Y:S01]  /*0fd0*/  UISETP.NE.U32.AND UP0, UPT, UR8, URZ, UPT ;  /* 0x0000003f0800728c */ /* 0x000fe2000bf05070 */
[----:B------:R-:W-:Y:S01]  /*0fe0*/  UMOV UR37, URZ ;  /* 0x0000003f00257c82 */ /* 0x000fe20008000000 */
[----:B------:R-:W-:Y:S02]  /*0ff0*/  UMOV UR40, UR7 ;  /* 0x0000000700287c82 */ /* 0x000fe40008000000 */
[----:B------:R-:W-:-:S03]  /*1000*/  UISETP.NE.AND.EX UP0, UPT, UR9, URZ, UPT, UP0 ;  /* 0x0000003f0900728c */ /* 0x000fc6000bf05300 */
[----:B------:R-:W-:Y:S01]  /*1010*/  ULDC.64 UR8, c[0x0][0xa20] ;  /* 0x0002880000087ab9 */ /* 0x000fe20000000a00 */
[----:B------:R-:W-:Y:S01]  /*1020*/  USEL UR4, UR4, 0x1, UP0 ;  /* 0x0000000104047887 */ /* 0x000fe20008000000 */
[----:B------:R-:W-:Y:S01]  /*1030*/  ISETP.NE.U32.AND P1, PT, RZ, UR8, PT ;  /* 0x00000008ff007c0c */ /* 0x000fe2000bf25070 */
[----:B------:R-:W-:Y:S02]  /*1040*/  ULDC UR8, c[0x0][0x2f0] ;  /* 0x0000bc0000087ab9 */ /* 0x000fe40000000800 */
[----:B------:R-:W-:Y:S01]  /*1050*/  UIMAD UR4, UR4, UR8, URZ ;  /* 0x00000008040472a4 */ /* 0x000fe2000f8e023f */
[----:B------:R-:W-:Y:S02]  /*1060*/  ISETP.NE.AND.EX P1, PT, RZ, UR9, PT, P1 ;  /* 0x00000009ff007c0c */ /* 0x000fe4000bf25310 */
[----:B--2---:R-:W-:Y:S02]  /*1070*/  @P0 R2UR UR37, R2 ;  /* 0x00000000022502ca */ /* 0x004fe400000e0000 */
[----:B---3--:R-:W-:Y:S01]  /*1080*/  @P2 R2UR UR46, R4 ;  /* 0x00000000042e22ca */ /* 0x008fe200000e0000 */
[----:B------:R-:W-:-:S14]  /*1090*/  @P2 BRA `(.L_x_1060) ;  /* 0x0000000000382947 */ /* 0x000fdc0003800000 */
[----:B------:R-:W-:Y:S01]  /*10a0*/  ULDC.64 UR8, c[0x0][0xa00] ;  /* 0x0002800000087ab9 */ /* 0x000fe20000000a00 */
[----:B------:R-:W-:Y:S01]  /*10b0*/  ULDC UR46, c[0x0][0x288] ;  /* 0x0000a200002e7ab9 */ /* 0x000fe20000000800 */
[----:B------:R-:W-:-:S04]  /*10c0*/  ISETP.NE.U32.AND P0, PT, RZ, UR8, PT ;  /* 0x00000008ff007c0c */ /* 0x000fc8000bf05070 */
[----:B------:R-:W-:-:S13]  /*10d0*/  ISETP.NE.AND.EX P0, PT, RZ, UR9, PT, P0 ;  /* 0x00000009ff007c0c */ /* 0x000fda000bf05300 */
[----:B------:R-:W-:Y:S05]  /*10e0*/  @!P0 BRA `(.L_x_1060) ;  /* 0x0000000000248947 */ /* 0x000fea0003800000 */
[----:B------:R-:W-:Y:S02]  /*10f0*/  ULDC.64 UR8, c[0x0][0xa00] ;  /* 0x0002800000087ab9 */ /* 0x000fe40000000a00 */
[----:B------:R-:W-:-:S06]  /*1100*/  UIMAD.WIDE UR8, UR6, 0x4, UR8 ;  /* 0x00000004060878a5 */ /* 0x000fcc000f8e0208 */
[----:B------:R-:W-:Y:S02]  /*1110*/  IMAD.U32 R2, RZ, RZ, UR8 ;  /* 0x00000008ff027e24 */ /* 0x000fe4000f8e00ff */
[----:B------:R-:W-:-:S05]  /*1120*/  IMAD.U32 R3, RZ, RZ, UR9 ;  /* 0x00000009ff037e24 */ /* 0x000fca000f8e00ff */
[----:B------:R-:W2:Y:S04]  /*1130*/  LDG.E R4, desc[UR54][R2.64] ;  /* 0x0000003602047981 */ /* 0x000ea8000c1e1900 */
[----:B------:R-:W3:Y:S01]  /*1140*/  LDG.E R0, desc[UR54][R2.64+0x4] ;  /* 0x0000043602007981 */ /* 0x000ee2000c1e1900 */
[----:B--2---:R-:W-:Y:S02]  /*1150*/  R2UR UR46, R4 ;  /* 0x00000000042e72ca */ /* 0x004fe400000e0000 */
[----:B---3--:R-:W-:-:S13]  /*1160*/  R2UR UR7, R0 ;  /* 0x00000000000772ca */ /* 0x008fda00000e0000 */
[----:B------:R-:W-:-:S12]  /*1170*/  UIADD3 UR46, -UR46, UR7, URZ ;  /* 0x000000072e2e7290 */ /* 0x000fd8000fffe13f */
.L_x_1060:
[----:B------:R-:W-:Y:S01]  /*1180*/  UMOV UR39, UR6 ;  /* 0x0000000600277c82 */ /* 0x000fe20008000000 */
[----:B------:R-:W-:Y:S05]  /*1190*/  @!P1 BRA `(.L_x_1061) ;  /* 0x00000000001c9947 */ /* 0x000fea0003800000 */
[----:B------:R-:W-:Y:S02]  /*11a0*/  ULDC.64 UR8, c[0x0][0xa20] ;  /* 0x0002880000087ab9 */ /* 0x000fe40000000a00 */
[----:B------:R-:W-:-:S06]  /*11b0*/  UIMAD.WIDE UR6, UR6, 0x4, UR8 ;  /* 0x00000004060678a5 */ /* 0x000fcc000f8e0208 */
[----:B------:R-:W-:Y:S02]  /*11c0*/  IMAD.U32 R2, RZ, RZ, UR6 ;  /* 0x00000006ff027e24 */ /* 0x000fe4000f8e00ff */
[----:B------:R-:W-:-:S05]  /*11d0*/  IMAD.U32 R3, RZ, RZ, UR7 ;  /* 0x00000007ff037e24 */ /* 0x000fca000f8e00ff */
[----:B------:R-:W2:Y:S02]  /*11e0*/  LDG.E R2, desc[UR54][R2.64] ;  /* 0x0000003602027981 */ /* 0x000ea4000c1e1900 */
[----:B--2---:R-:W-:Y:S01]  /*11f0*/  R2UR UR4, R2 ;  /* 0x00000000020472ca */ /* 0x004fe200000e0000 */
[----:B------:R-:W-:-:S14]  /*1200*/  BRA `(.L_x_1062) ;  /* 0x0000000000347947 */ /* 0x000fdc0003800000 */
.L_x_1061:
[----:B------:R-:W-:Y:S02]  /*1210*/  ULDC.64 UR8, c[0x0][0xa08] ;  /* 0x0002820000087ab9 */ /* 0x000fe40000000a00 */
        /* <DEDUP_REMOVED lines=12> */
.L_x_1062:
[----:B------:R-:W-:Y:S01]  /*12e0*/  ULDC UR6, c[0x0][0x448] ;  /* 0x0001120000067ab9 */ /* 0x000fe20000000800 */
[----:B------:R-:W-:Y:S02]  /*12f0*/  UIMAD UR38, UR5, 0xc0, URZ ;  /* 0x000000c0052678a4 */ /* 0x000fe4000f8e023f */
[----:B------:R-:W-:Y:S02]  /*1300*/  UISETP.NE.AND UP0, UPT, UR6, 0x1, UPT ;  /* 0x000000010600788c */ /* 0x000fe4000bf05270 */
[----:B------:R-:W-:Y:S02]  /*1310*/  UIADD3 UR8, UR38, 0xbf, URZ ;  /* 0x000000bf26087890 */ /* 0x000fe4000fffe03f */
[----:B------:R-:W-:Y:S02]  /*1320*/  UIADD3 UR37, -UR37, UR4, URZ ;  /* 0x0000000425257290 */ /* 0x000fe4000fffe13f */
[----:B------:R-:W-:Y:S01]  /*1330*/  UP2UR UR52, UPR, URZ, 0x1 ;  /* 0x000000013f347883 */ /* 0x000fe20008000000 */
[----:B------:R-:W-:Y:S01]  /*1340*/  ULDC.64 UR4, c[0x0][0x9e0] ;  /* 0x0002780000047ab9 */ /* 0x000fe20000000a00 */
[----:B------:R-:W-:-:S03]  /*1350*/  UIADD3 UR9, UR37, 0x1, -UR46 ;  /* 0x0000000125097890 */ /* 0x000fc6000fffe82e */
[----:B------:R-:W-:Y:S01]  /*1360*/  @UP0 ULDC UR6, c[0x0][0x44c] ;  /* 0x0001130000060ab9 */ /* 0x000fe20000000800 */
[----:B------:R-:W-:Y:S01]  /*1370*/  @UP0 ULDC UR10, c[0x0][0x450] ;  /* 0x00011400000a0ab9 */ /* 0x000fe20000000800 */
[----:B------:R-:W-:-:S04]  /*1380*/  UIMAD.WIDE.U32 UR6, UR8, UR6, URZ ;  /* 0x00000006080672a5 */ /* 0x000fc8000f8e003f */
[----:B------:R-:W-:Y:S02]  /*1390*/  @UP0 USHF.R.U32.HI UR8, URZ, UR10, UR7 ;  /* 0x0000000a3f080299 */ /* 0x000fe40008011607 */
[----:B------:R-:W-:Y:S02]  /*13a0*/  UISETP.GE.AND UP0, UPT, UR5, 0x1, UPT ;  /* 0x000000010500788c */ /* 0x000fe4000bf06270 */
[----:B------:R-:W-:Y:S02]  /*13b0*/  UIADD3 UR8, UR9, UR8, URZ ;  /* 0x0000000809087290 */ /* 0x000fe4000fffe03f */
[----:B------:R-:W-:Y:S02]  /*13c0*/  UP2UR UR51, UPR, URZ, 0x1 ;  /* 0x000000013f337883 */ /* 0x000fe40008000000 */
[----:B------:R-:W-:Y:S01]  /*13d0*/  PLOP3.LUT P0, PT, PT, PT, UP0, 0x40, 0x0 ;  /* 0x000000000000781c */ /* 0x000fe20003f0e808 */
[----:B------:R-:W-:-:S06]  /*13e0*/  UIADD3 UR4, UR8, UR4, URZ ;  /* 0x0000000408047290 */ /* 0x000fcc000fffe03f */
[----:B------:R-:W-:-:S06]  /*13f0*/  IMAD.U32 R0, RZ, RZ, UR4 ;  /* 0x00000004ff007e24 */ /* 0x000fcc000f8e00ff */
        /* <DEDUP_REMOVED lines=11> */
.L_x_1064:
[----:B------:R-:W-:-:S11]  /*14b0*/  UISETP.NE.AND UP0, UPT, UR5, 0x1, UPT ;  /* 0x000000010500788c */ /* 0x000fd6000bf05270 */
[----:B------:R-:W-:Y:S02]  /*14c0*/  @UP0 ULDC.64 UR8, c[0x0][0x9e8] ;  /* 0x00027a0000080ab9 */ /* 0x000fe40000000a00 */
[----:B------:R-:W-:-:S04]  /*14d0*/  UIMAD.WIDE.U32 UR6, UR4, UR8, URZ ;  /* 0x00000008040672a5 */ /* 0x000fc8000f8e003f */
[----:B------:R-:W-:-:S12]  /*14e0*/  @UP0 USHF.R.U32.HI UR4, URZ, UR9, UR7 ;  /* 0x000000093f040299 */ /* 0x000fd80008011607 */
.L_x_1065:
[----:B------:R-:W-:-:S06]  /*14f0*/  UIMAD UR4, UR4, UR5, UR5 ;  /* 0x00000005040472a4 */ /* 0x000fcc000f8e0205 */
[----:B------:R-:W-:-:S07]  /*1500*/  VIMNMX R0, R0, UR4, PT ;  /* 0x0000000400007c48 */ /* 0x000fce000bfe0100 */
.L_x_1063:
[----:B------:R-:W-:Y:S01]  /*1510*/  UISETP.NE.AND UP0, UPT, UR52, URZ, UPT ;  /* 0x0000003f3400728c */ /* 0x000fe2000bf05270 */
[----:B------:R-:W-:Y:S01]  /*1520*/  VIADD R0, R0, 0x7f ;  /* 0x0000007f00007836 */ /* 0x000fe20000000000 */
[----:B------:R-:W-:Y:S01]  /*1530*/  UMOV UR9, UR38 ;  /* 0x0000002600097c82 */ /* 0x000fe20008000000 */
[----:B------:R-:W-:Y:S02]  /*1540*/  UIADD3 UR4, UR37, 0x7f, URZ ;  /* 0x0000007f25047890 */ /* 0x000fe4000fffe03f */
[----:B------:R-:W-:Y:S01]  /*1550*/  UIADD3 UR56, UR37, -UR46, URZ ;  /* 0x8000002e25387290 */ /* 0x000fe2000fffe03f */
        /* <DEDUP_REMOVED lines=27> */
.L_x_1067:
[----:B------:R-:W-:-:S11]  /*1710*/  UISETP.NE.AND UP0, UPT, UR5, 0x1, UPT ;  /* 0x000000010500788c */ /* 0x000fd6000bf05270 */
[----:B------:R-:W-:Y:S02]  /*1720*/  @UP0 ULDC.64 UR10, c[0x0][0x9e8] ;  /* 0x00027a00000a0ab9 */ /* 0x000fe40000000a00 */
[----:B------:R-:W-:-:S04]  /*1730*/  UIMAD.WIDE.U32 UR6, UR4, UR10, URZ ;  /* 0x0000000a040672a5 */ /* 0x000fc8000f8e003f */
[----:B------:R-:W-:-:S12]  /*1740*/  @UP0 USHF.R.U32.HI UR4, URZ, UR11, UR7 ;  /* 0x0000000b3f040299 */ /* 0x000fd80008011607 */
.L_x_1068:
[----:B------:R-:W-:-:S04]  /*1750*/  UIMAD UR4, UR4, UR5, URZ ;  /* 0x00000005040472a4 */ /* 0x000fc8000f8e023f */
[----:B------:R-:W-:-:S04]  /*1760*/  UISETP.LT.AND UP0, UPT, UR9, UR4, UPT ;  /* 0x000000040900728c */ /* 0x000fc8000bf01270 */
[----:B------:R-:W-:-:S12]  /*1770*/  USEL UR9, UR9, UR4, !UP0 ;  /* 0x0000000409097287 */ /* 0x000fd8000c000000 */
.L_x_1066:
[----:B------:R-:W-:Y:S01]  /*1780*/  USHF.R.S32.HI UR4, URZ, 0x1f, UR9 ;  /* 0x0000001f3f047899 */ /* 0x000fe20008011409 */
[----:B------:R-:W-:Y:S01]  /*1790*/  PLOP3.LUT P0, PT, PT, PT, PT, 0x80, 0x0 ;  /* 0x000000000000781c */ /* 0x000fe20003f0f070 */
[----:B------:R-:W-:Y:S01]  /*17a0*/  IMAD.MOV.U32 R0, RZ, RZ, RZ ;  /* 0x000000ffff007224 */ /* 0x000fe200078e00ff */
[----:B------:R-:W-:Y:S01]  /*17b0*/  CS2R R134, SRZ ;  /* 0x0000000000867805 */ /* 0x000fe2000001ff00 */
[----:B------:R-:W-:Y:S01]  /*17c0*/  ULEA.HI UR4, UR4, UR9, URZ, 0x7 ;  /* 0x0000000904047291 */ /* 0x000fe2000f8f383f */
[----:B------:R-:W-:Y:S01]  /*17d0*/  IMAD.MOV.U32 R2, RZ, RZ, RZ ;  /* 0x000000ffff027224 */ /* 0x000fe200078e00ff */
[----:B------:R-:W-:Y:S02]  /*17e0*/  CS2R R132, SRZ ;  /* 0x0000000000847805 */ /* 0x000fe4000001ff00 */
[----:B------:R-:W-:Y:S01]  /*17f0*/  CS2R R130, SRZ ;  /* 0x0000000000827805 */ /* 0x000fe2000001ff00 */
[----:B------:R-:W-:Y:S01]  /*1800*/  USHF.R.S32.HI UR4, URZ, 0x7, UR4 ;  /* 0x000000073f047899 */ /* 0x000fe20008011404 */
[----:B------:R-:W-:-:S02]  /*1810*/  CS2R R128, SRZ ;  /* 0x0000000000807805 */ /* 0x000fc4000001ff00 */
[----:B------:R-:W-:Y:S01]  /*1820*/  CS2R R26, SRZ ;  /* 0x00000000001a7805 */ /* 0x000fe2000001ff00 */
[----:B------:R-:W-:Y:S01]  /*1830*/  IMAD.MOV.U32 R126, RZ, RZ, RZ ;  /* 0x000000ffff7e7224 */ /* 0x000fe200078e00ff */
[----:B------:R-:W-:Y:S01]  /*1840*/  UISETP.LT.AND UP0, UPT, URZ, UR4, UPT ;  /* 0x000000043f00728c */ /* 0x000fe2000bf01270 */
[----:B------:R-:W-:Y:S01]  /*1850*/  IMAD.MOV.U32 R125, RZ, RZ, RZ ;  /* 0x000000ffff7d7224 */ /* 0x000fe200078e00ff */
[----:B------:R-:W-:Y:S02]  /*1860*/  CS2R R122, SRZ ;  /* 0x00000000007a7805 */ /* 0x000fe4000001ff00 */
[----:B------:R-:W-:Y:S01]  /*1870*/  CS2R R120, SRZ ;  /* 0x0000000000787805 */ /* 0x000fe2000001ff00 */
[----:B------:R-:W-:Y:S01]  /*1880*/  USEL UR36, URZ, UR4, !UP0 ;  /* 0x000000043f247287 */ /* 0x000fe2000c000000 */
[----:B------:R-:W-:Y:S02]  /*1890*/  CS2R R118, SRZ ;  /* 0x0000000000767805 */ /* 0x000fe4000001ff00 */
        /* <DEDUP_REMOVED lines=15> */
[----:B------:R-:W-:Y:S02]  /*1990*/  IMAD.MOV.U32 R89, RZ, RZ, RZ ;  /* 0x000000ffff597224 */ /* 0x000fe400078e00ff */
        /* <DEDUP_REMOVED lines=34> */
.L_x_1070:
        /* <DEDUP_REMOVED lines=9> */
.L_x_1252:
[----:B------:R-:W-:Y:S05]  /*1c50*/  @!P0 BRA `(.L_x_1072) ;  /* 0x0000000000048947 */ /* 0x000fea0003800000 */
[----:B------:R-:W-:Y:S01]  /*1c60*/  BPT.TRAP 0x1 ;  /* 0x000000040000795c */ /* 0x000fe20000300000 */
.L_x_1072:
[----:B------:R-:W-:Y:S02]  /*1c70*/  IMAD.U32 R6, RZ, RZ, UR47 ;  /* 0x0000002fff067e24 */ /* 0x000fe4000f8e00ff */
[----:B0-----:R-:W-:-:S03]  /*1c80*/  IMAD.U32 R3, RZ, RZ, UR48 ;  /* 0x00000030ff037e24 */ /* 0x001fc6000f8e00ff */
[----:B------:R-:W-:Y:S02]  /*1c90*/  LEA R6, R6, UR41, 0x3 ;  /* 0x0000002906067c11 */ /* 0x000fe4000f8e18ff */
[----:B------:R-:W-:-:S04]  /*1ca0*/  SHF.L.U32 R3, R3, 0x1f, RZ ;  /* 0x0000001f03037819 */ /* 0x000fc800000006ff */
[----:B------:R0:W1:Y:S01]  /*1cb0*/  SYNCS.PHASECHK.TRANS64.TRYWAIT P1, [R6+URZ+0x2d830], R3 ;  /* 0x02d83003060075a7 */ /* 0x000062000802017f */
[----:B------:R-:W-:Y:S05]  /*1cc0*/  @!P0 BRA `(.L_x_1073) ;  /* 0x0000000000048947 */ /* 0x000fea0003800000 */
[----:B------:R-:W-:Y:S01]  /*1cd0*/  BPT.TRAP 0x1 ;  /* 0x000000040000795c */ /* 0x000fe20000300000 */
.L_x_1073:
[----:B-1----:R-:W-:Y:S05]  /*1ce0*/  @P1 BRA `(.L_x_1074) ;  /* 0x0000000000081947 */ /* 0x002fea0003800000 */
[----:B------:R-:W1:Y:S02]  /*1cf0*/  SYNCS.PHASECHK.TRANS64.TRYWAIT P1, [R6+URZ+0x2d830], R3 ;  /* 0x02d83003060075a7 */ /* 0x000e64000802017f */
[----:B-1----:R-:W-:Y:S05]  /*1d00*/  @!P1 BRA `(.L_x_1075) ;  /* 0x0000015c002c9947 */ /* 0x002fea0003800000 */
.L_x_1074:
        /* <DEDUP_REMOVED lines=49> */
.L_x_1076:
[----:B------:R-:W-:Y:S01]  /*2020*/  UISETP.NE.AND UP1, UPT, UR52, URZ, UPT ;  /* 0x0000003f3400728c */ /* 0x000fe2000bf25270 */
[----:B------:R-:W-:Y:S01]  /*2030*/  R2UR UR6, R6 ;  /* 0x00000000060672ca */ /* 0x000fe200000e0000 */
[----:B------:R-:W-:Y:S01]  /*2040*/  ULDC UR7, c[0x0][0x9d8] ;  /* 0x0002760000077ab9 */ /* 0x000fe20000000800 */
[----:B------:R-:W-:Y:S02]  /*2050*/  IMAD.MOV.U32 R7, RZ, RZ, -0x80 ;  /* 0xffffff80ff077424 */ /* 0x000fe400078e00ff */
[----:B------:R-:W-:Y:S01]  /*2060*/  FMUL.FTZ R89, R25, UR7 ;  /* 0x0000000719597c20 */ /* 0x000fe20008410000 */
[----:B------:R-:W-:Y:S01]  /*2070*/  FMUL.FTZ R25, R54, UR7 ;  /* 0x0000000736197c20 */ /* 0x000fe20008410000 */
[----:B------:R-:W-:Y:S01]  /*2080*/  PLOP3.LUT P1, PT, PT, PT, UP1, 0x80, 0x0 ;  /* 0x000000000000781c */ /* 0x000fe20003f2f018 */
[----:B------:R-:W-:Y:S01]  /*2090*/  FMUL.FTZ R54, R68, UR7 ;  /* 0x0000000744367c20 */ /* 0x000fe20008410000 */
[----:B------:R-:W-:Y:S01]  /*20a0*/  PLOP3.LUT P2, PT, PT, PT, UP1, 0x80, 0x0 ;  /* 0x000000000000781c */ /* 0x000fe20003f4f018 */
[----:B------:R-:W-:-:S02]  /*20b0*/  VIADD R68, R137, UR38 ;  /* 0x0000002689447c36 */ /* 0x000fc40008000000 */
[----:B------:R-:W-:Y:S01]  /*20c0*/  FMUL.FTZ R12, R42, UR7 ;  /* 0x000000072a0c7c20 */ /* 0x000fe20008410000 */
[----:B------:R-:W-:Y:S01]  /*20d0*/  @UP1 ULDC UR10, c[0x0][0x44c] ;  /* 0x00011300000a1ab9 */ /* 0x000fe20000000800 */
[----:B------:R-:W-:Y:S01]  /*20e0*/  FMUL.FTZ R42, R44, UR7 ;  /* 0x000000072c2a7c20 */ /* 0x000fe20008410000 */
[----:B------:R-:W-:Y:S01]  /*20f0*/  FMUL.FTZ R44, R48, UR7 ;  /* 0x00000007302c7c20 */ /* 0x000fe20008410000 */
[----:B------:R-:W-:Y:S01]  /*2100*/  FMUL.FTZ R92, R32, UR7 ;  /* 0x00000007205c7c20 */ /* 0x000fe20008410000 */
[----:B------:R-:W-:Y:S01]  /*2110*/  FMUL.FTZ R48, R56, UR7 ;  /* 0x0000000738307c20 */ /* 0x000fe20008410000 */
[----:B------:R-:W-:Y:S01]  /*2120*/  FMUL.FTZ R32, R71, UR7 ;  /* 0x0000000747207c20 */ /* 0x000fe20008410000 */
[----:B------:R-:W-:Y:S01]  /*2130*/  UIADD3 UR6, UR6, 0x2d840, URZ ;  /* 0x0002d84006067890 */ /* 0x000fe2000fffe03f */
[----:B------:R-:W-:Y:S01]  /*2140*/  IMAD R71, R88, R7, 0x80 ;  /* 0x0000008058477424 */ /* 0x000fe200078e0207 */
[----:B------:R-:W-:Y:S01]  /*2150*/  UISETP.NE.AND UP0, UPT, UR51, URZ, UPT ;  /* 0x0000003f3300728c */ /* 0x000fe2000bf05270 */
[----:B01----:R-:W-:Y:S01]  /*2160*/  @P1 IMAD.HI.U32 R6, R68, UR10, RZ ;  /* 0x0000000a44061c27 */ /* 0x003fe2000f8e00ff */
[----:B------:R-:W-:-:S03]  /*2170*/  @UP1 ULDC UR10, c[0x0][0x450] ;  /* 0x00011400000a1ab9 */ /* 0x000fc60000000800 */
[----:B------:R-:W-:Y:S01]  /*2180*/  FMUL.FTZ R13, R43, UR7 ;  /* 0x000000072b0d7c20 */ /* 0x000fe20008410000 */
[----:B------:R-:W-:Y:S01]  /*2190*/  FMUL.FTZ R14, R46, UR7 ;  /* 0x000000072e0e7c20 */ /* 0x000fe20008410000 */
[----:B------:R-:W-:Y:S01]  /*21a0*/  FMUL.FTZ R15, R47, UR7 ;  /* 0x000000072f0f7c20 */ /* 0x000fe20008410000 */
[----:B------:R-:W-:Y:S01]  /*21b0*/  @P2 SHF.R.U32.HI R68, RZ, UR10, R6 ;  /* 0x0000000aff442c19 */ /* 0x000fe20008011606 */
[----:B------:R-:W-:Y:S01]  /*21c0*/  FMUL.FTZ R3, R24, UR7 ;  /* 0x0000000718037c20 */ /* 0x000fe20008410000 */
[----:B------:R-:W-:Y:S01]  /*21d0*/  FMUL.FTZ R4, R30, UR7 ;  /* 0x000000071e047c20 */ /* 0x000fe20008410000 */
[----:B------:R-:W-:Y:S01]  /*21e0*/  FMUL.FTZ R5, R31, UR7 ;  /* 0x000000071f057c20 */ /* 0x000fe20008410000 */
[----:B------:R-:W-:Y:S01]  /*21f0*/  FMUL.FTZ R43, R45, UR7 ;  /* 0x000000072d2b7c20 */ /* 0x000fe20008410000 */
[----:B------:R-:W0:Y:S01]  /*2200*/  SHFL.IDX PT, R56, R68, RZ, 0x1c1f ;  /* 0x001c1fff44387589 */ /* 0x000e2200000e0000 */
        /* <DEDUP_REMOVED lines=24> */
[----:B------:R-:W-:-:S02]  /*2390*/  VIADD R7, R71, 0x1 ;  /* 0x0000000147077836 */ /* 0x000fc40000000000 */
        /* <DEDUP_REMOVED lines=27> */
[----:B------:R-:W-:Y:S01]  /*2550*/  IMAD.U32 R57, RZ, RZ, UR46 ;  /* 0x0000002eff397e24 */ /* 0x000fe2000f8e00ff */
[----:B------:R-:W1:Y:S01]  /*2560*/  MUFU.TANH R3, R3 ;  /* 0x0000000300037308 */ /* 0x000e620000002400 */
[----:B------:R-:W-:Y:S01]  /*2570*/  ULDC UR35, c[0x0][0x9dc] ;  /* 0x0002770000237ab9 */ /* 0x000fe20000000800 */
[----:B------:R-:W-:Y:S01]  /*2580*/  SYNCS.ARRIVE.TRANS64.RED.A1T0 RZ, [UR6], RZ ;  /* 0x000000ffffff79a7 */ /* 0x000fe20008100406 */
[----:B------:R-:W-:Y:S01]  /*2590*/  ULOP3.LUT UR6, URZ, UR35, URZ, 0x33, !UPT ;  /* 0x000000233f067292 */ /* 0x000fe2000f8e333f */
[----:B------:R-:W-:Y:S01]  /*25a0*/  IADD3 R6, -R57, UR37, R6 ;  /* 0x0000002539067c10 */ /* 0x000fe2000fffe106 */
[----:B------:R-:W-:Y:S01]  /*25b0*/  VIADD R7, R71, UR37 ;  /* 0x0000002547077c36 */ /* 0x000fe20008000000 */
[----:B------:R-:W-:Y:S01]  /*25c0*/  ULDC UR14, c[0x0][0x9e0] ;  /* 0x00027800000e7ab9 */ /* 0x000fe20000000800 */
[----:B------:R-:W-:Y:S01]  /*25d0*/  LEA R72, R88, 0xffffff80, 0x7 ;  /* 0xffffff8058487811 */ /* 0x000fe200078e38ff */
[----:B------:R-:W2:Y:S01]  /*25e0*/  MUFU.TANH R89, R89 ;  /* 0x0000005900597308 */ /* 0x000ea20000002400 */
[----:B------:R-:W-:-:S02]  /*25f0*/  IMAD R73, R16, -0x2, R7 ;  /* 0xfffffffe10497824 */ /* 0x000fc400078e0207 */
[C---:B------:R-:W-:Y:S02]  /*2600*/  VIADD R74, R6.reuse, UR14 ;  /* 0x0000000e064a7c36 */ /* 0x040fe40008000000 */
[----:B------:R-:W-:-:S03]  /*2610*/  VIADD R75, R6, UR6 ;  /* 0x00000006064b7c36 */ /* 0x000fc60008000000 */
[----:B------:R-:W3:Y:S01]  /*2620*/  MUFU.TANH R0, R0 ;  /* 0x0000000000007308 */ /* 0x000ee20000002400 */
[----:B0-----:R-:W-:Y:S01]  /*2630*/  VIADDMNMX R69, R56, R74, R73, PT ;  /* 0x0000004a38457246 */ /* 0x001fe20003800149 */
[----:B------:R-:W-:-:S06]  /*2640*/  IMAD.IADD R70, R75, 0x1, R56 ;  /* 0x000000014b467824 */ /* 0x000fcc00078e0238 */
[----:B------:R-:W0:Y:S08]  /*2650*/  MUFU.TANH R2, R2 ;  /* 0x0000000200027308 */ /* 0x000e300000002400 */
        /* <DEDUP_REMOVED lines=61> */
[----:B------:R-:W-:Y:S01]  /*2a30*/  IMAD.U32 R57, RZ, RZ, UR46 ;  /* 0x0000002eff397e24 */ /* 0x000fe2000f8e00ff */
[----:B------:R-:W-:Y:S04]  /*2a40*/  BSSY B0, `(.L_x_1078) ;  /* 0x0000013000007945 */ /* 0x000fe80003800000 */
[----:B------:R-:W-:-:S04]  /*2a50*/  IADD3 R57, -R57, UR37, R56 ;  /* 0x0000002539397c10 */ /* 0x000fc8000fffe138 */
        /* <DEDUP_REMOVED lines=11> */
.L_x_1079:
[----:B------:R-:W-:Y:S02]  /*2b10*/  ULDC UR6, c[0x0][0x9e4] ;  /* 0x0002790000067ab9 */ /* 0x000fe40000000800 */
[----:B------:R-:W-:-:S05]  /*2b20*/  IMAD.U32 R56, RZ, RZ, UR6 ;  /* 0x00000006ff387e24 */ /* 0x000fca000f8e00ff */
[----:B------:R-:W-:-:S13]  /*2b30*/  ISETP.NE.AND P1, PT, R56, 0x1, PT ;  /* 0x000000013800780c */ /* 0x000fda0003f25270 */
[----:B------:R-:W1:Y:S02]  /*2b40*/  @P1 LDC.64 R6, c[0x0][0x9e8] ;  /* 0x00027a00ff061b82 */ /* 0x000e640000000a00 */
[----:B-1----:R-:W-:-:S05]  /*2b50*/  @P1 IMAD.HI.U32 R6, R57, R6, RZ ;  /* 0x0000000639061227 */ /* 0x002fca00078e00ff */
[----:B------:R-:W-:-:S07]  /*2b60*/  @P1 SHF.R.U32.HI R57, RZ, R7, R6 ;  /* 0x00000007ff391219 */ /* 0x000fce0000011606 */
.L_x_1080:
[----:B------:R-:W-:Y:S05]  /*2b70*/  BSYNC B0 ;  /* 0x0000000000007941 */ /* 0x000fea0003800000 */
.L_x_1078:
[----:B------:R-:W-:-:S04]  /*2b80*/  IMAD R57, R57, R56, -R72 ;  /* 0x0000003839397224 */ /* 0x000fc800078e0a48 */
[----:B------:R-:W-:-:S05]  /*2b90*/  IMAD R57, R16, -0x2, R57 ;  /* 0xfffffffe10397824 */ /* 0x000fca00078e0239 */
[----:B------:R-:W-:Y:S02]  /*2ba0*/  VIADDMNMX R69, R57, R56, R69, PT ;  /* 0x0000003839457246 */ /* 0x000fe40003800145 */
[----:B------:R-:W-:-:S07]  /*2bb0*/  VIMNMX R70, R70, R57, !PT ;  /* 0x0000003946467248 */ /* 0x000fce0007fe0100 */
.L_x_1077:
        /* <DEDUP_REMOVED lines=13> */
[----:B------:R-:W-:-:S02]  /*2c90*/  FSEL R89, R89, -INF , !P4 ;  /* 0xff80000059597808 */ /* 0x000fc40006000000 */
[----:B------:R-:W-:Y:S02]  /*2ca0*/  FSEL R90, R90, -INF , !P3 ;  /* 0xff8000005a5a7808 */ /* 0x000fe40005800000 */
[C---:B------:R-:W-:Y:S02]  /*2cb0*/  ISETP.GT.AND P4, PT, R70.reuse, 0x9, !P6 ;  /* 0x000000094600780c */ /* 0x040fe40007784270 */
[----:B------:R-:W-:Y:S02]  /*2cc0*/  @P5 LOP3.LUT R23, R23, 0x8, RZ, 0xfc, !PT ;  /* 0x0000000817175812 */ /* 0x000fe400078efcff */
[----:B------:R-:W-:Y:S02]  /*2cd0*/  ISETP.GT.AND P3, PT, R70, 0x10, !P5 ;  /* 0x000000104600780c */ /* 0x000fe40006f64270 */
[----:B------:R-:W-:Y:S02]  /*2ce0*/  ISETP.GE.AND P5, PT, R71, 0x12, PT ;  /* 0x000000124700780c */ /* 0x000fe40003fa6270 */
[----:B------:R-:W-:-:S02]  /*2cf0*/  ISETP.LT.OR P4, PT, R69, 0xa, P4 ;  /* 0x0000000a4500780c */ /* 0x000fc40002781670 */
[----:B------:R-:W-:Y:S02]  /*2d00*/  ISETP.LT.OR P3, PT, R69, 0x11, P3 ;  /* 0x000000114500780c */ /* 0x000fe40001f61670 */
[----:B0-----:R-:W-:Y:S02]  /*2d10*/  FSEL R91, R91, -INF , !P4 ;  /* 0xff8000005b5b7808 */ /* 0x001fe40006000000 */
        /* <DEDUP_REMOVED lines=180> */
.L_x_1083:
[----:B------:R-:W-:Y:S02]  /*3860*/  ULDC UR6, c[0x0][0x9e4] ;  /* 0x0002790000067ab9 */ /* 0x000fe40000000800 */
[----:B------:R-:W-:-:S05]  /*3870*/  IMAD.U32 R68, RZ, RZ, UR6 ;  /* 0x00000006ff447e24 */ /* 0x000fca000f8e00ff */
[----:B------:R-:W-:-:S13]  /*3880*/  ISETP.NE.AND P6, PT, R68, 0x1, PT ;  /* 0x000000014400780c */ /* 0x000fda0003fc5270 */
[----:B------:R-:W0:Y:S02]  /*3890*/  @P6 LDC.64 R6, c[0x0][0x9e8] ;  /* 0x00027a00ff066b82 */ /* 0x000e240000000a00 */
[----:B0-----:R-:W-:-:S05]  /*38a0*/  @P6 IMAD.HI.U32 R6, R65, R6, RZ ;  /* 0x0000000641066227 */ /* 0x001fca00078e00ff */
[----:B------:R-:W-:-:S07]  /*38b0*/  @P6 SHF.R.U32.HI R65, RZ, R7, R6 ;  /* 0x00000007ff416219 */ /* 0x000fce0000011606 */
.L_x_1084:
[----:B------:R-:W-:Y:S05]  /*38c0*/  BSYNC B0 ;  /* 0x0000000000007941 */ /* 0x000fea0003800000 */
.L_x_1082:
[----:B------:R-:W-:-:S04]  /*38d0*/  IMAD R65, R65, R68, -R72 ;  /* 0x0000004441417224 */ /* 0x000fc800078e0a48 */
[----:B------:R-:W-:-:S05]  /*38e0*/  IMAD R65, R16, -0x2, R65 ;  /* 0xfffffffe10417824 */ /* 0x000fca00078e0241 */
[----:B------:R-:W-:Y:S02]  /*38f0*/  VIADDMNMX R55, R65, R68, R55, PT ;  /* 0x0000004441377246 */ /* 0x000fe40003800137 */
[----:B------:R-:W-:-:S07]  /*3900*/  VIMNMX R64, R64, R65, !PT ;  /* 0x0000004140407248 */ /* 0x000fce0007fe0100 */
.L_x_1081:
[C---:B------:R-:W-:Y:S01]  /*3910*/  ISETP.GT.AND P1, PT, R64.reuse, 0x1, !P1 ;  /* 0x000000014000780c */ /* 0x040fe20004f24270 */
[----:B------:R-:W-:Y:S01]  /*3920*/  ULDC UR33, c[0x0][0x988] ;  /* 0x0002620000217ab9 */ /* 0x000fe20000000800 */
[----:B------:R-:W-:Y:S01]  /*3930*/  LOP3.LUT P6, RZ, R23, 0x4, RZ, 0xc0, !PT ;  /* 0x0000000417ff7812 */ /* 0x000fe200078cc0ff */
[----:B------:R-:W-:Y:S01]  /*3940*/  UISETP.NE.AND UP1, UPT, UR52, URZ, UPT ;  /* 0x0000003f3400728c */ /* 0x000fe2000bf25270 */
[----:B------:R-:W-:Y:S01]  /*3950*/  ISETP.LT.OR P1, PT, R55, 0x2, P1 ;  /* 0x000000023700780c */ /* 0x000fe20000f21670 */
[----:B------:R-:W-:Y:S01]  /*3960*/  UISETP.NE.AND UP0, UPT, UR51, URZ, UPT ;  /* 0x0000003f3300728c */ /* 0x000fe2000bf05270 */
[----:B------:R-:W-:Y:S01]  /*3970*/  ISETP.GT.AND P2, PT, R64, 0x8, !P2 ;  /* 0x000000084000780c */ /* 0x000fe20005744270 */
[----:B------:R-:W-:Y:S01]  /*3980*/  UMOV UR10, UR38 ;  /* 0x00000026000a7c82 */ /* 0x000fe20008000000 */
[----:B------:R-:W-:Y:S02]  /*3990*/  FSEL R2, R2, -INF , !P1 ;  /* 0xff80000002027808 */ /* 0x000fe40004800000 */
[----:B------:R-:W-:-:S02]  /*39a0*/  ISETP.GT.AND P1, PT, R64, 0x9, !P6 ;  /* 0x000000094000780c */ /* 0x000fc40007724270 */
[C---:B------:R-:W-:Y:S02]  /*39b0*/  ISETP.LT.OR P2, PT, R55.reuse, 0x9, P2 ;  /* 0x000000093700780c */ /* 0x040fe40001741670 */
[----:B------:R-:W-:Y:S01]  /*39c0*/  ISETP.LT.OR P1, PT, R55, 0xa, P1 ;  /* 0x0000000a3700780c */ /* 0x000fe20000f21670 */
[----:B------:R-:W-:Y:S01]  /*39d0*/  @UP1 ULDC UR6, c[0x0][0x44c] ;  /* 0x0001130000061ab9 */ /* 0x000fe20000000800 */
[----:B------:R-:W-:Y:S01]  /*39e0*/  FSEL R4, R4, -INF , !P2 ;  /* 0xff80000004047808 */ /* 0x000fe20005000000 */
[----:B------:R-:W-:Y:S01]  /*39f0*/  UIMAD.WIDE.U32 UR6, UR38, UR6, URZ ;  /* 0x00000006260672a5 */ /* 0x000fe2000f8e003f */
[----:B------:R-:W-:Y:S01]  /*3a00*/  FSEL R5, R5, -INF , !P1 ;  /* 0xff80000005057808 */ /* 0x000fe20004800000 */
[----:B------:R-:W-:Y:S01]  /*3a10*/  @UP1 ULDC UR11, c[0x0][0x450] ;  /* 0x00011400000b1ab9 */ /* 0x000fe20000000800 */
[C---:B------:R-:W-:Y:S01]  /*3a20*/  LOP3.LUT P1, RZ, R23.reuse, 0x8, RZ, 0xc0, !PT ;  /* 0x0000000817ff7812 */ /* 0x040fe2000782c0ff */
[----:B------:R-:W-:Y:S01]  /*3a30*/  @UP1 USHF.R.U32.HI UR10, URZ, UR11, UR7 ;  /* 0x0000000b3f0a1299 */ /* 0x000fe20008011607 */
[----:B------:R-:W-:-:S02]  /*3a40*/  LOP3.LUT P2, RZ, R23, 0x40000, RZ, 0xc0, !PT ;  /* 0x0004000017ff7812 */ /* 0x000fc4000784c0ff */
[----:B------:R-:W-:Y:S01]  /*3a50*/  ISETP.GT.AND P1, PT, R64, 0x10, !P1 ;  /* 0x000000104000780c */ /* 0x000fe20004f24270 */
[----:B------:R-:W-:Y:S01]  /*3a60*/  UIADD3 UR56, UR56, UR10, URZ ;  /* 0x0000000a38387290 */ /* 0x000fe2000fffe03f */
[----:B------:R-:W-:Y:S02]  /*3a70*/  LOP3.LUT P6, RZ, R23, 0x20000, RZ, 0xc0, !PT ;  /* 0x0002000017ff7812 */ /* 0x000fe400078cc0ff */
[----:B------:R-:W-:Y:S01]  /*3a80*/  ISETP.LT.OR P1, PT, R55, 0x11, P1 ;  /* 0x000000113700780c */ /* 0x000fe20000f21670 */
[----:B------:R-:W-:Y:S01]  /*3a90*/  UIADD3 UR14, UR56, UR14, URZ ;  /* 0x0000000e380e7290 */ /* 0x000fe2000fffe03f */
[----:B------:R-:W-:Y:S02]  /*3aa0*/  FMNMX.FTZ R7, R66, R89, !PT ;  /* 0x0000005942077209 */ /* 0x000fe40007810000 */
[----:B------:R-:W-:Y:S02]  /*3ab0*/  FSEL R8, R8, -INF , !P1 ;  /* 0xff80000008087808 */ /* 0x000fe40004800000 */
[----:B------:R-:W-:-:S02]  /*3ac0*/  LOP3.LUT P1, RZ, R23, 0x10, RZ, 0xc0, !PT ;  /* 0x0000001017ff7812 */ /* 0x000fc4000782c0ff */
[C---:B------:R-:W-:Y:S02]  /*3ad0*/  ISETP.GT.AND P3, PT, R64.reuse, 0x70, !P3 ;  /* 0x000000704000780c */ /* 0x040fe40005f64270 */
[C---:B------:R-:W-:Y:S02]  /*3ae0*/  ISETP.GT.AND P1, PT, R64.reuse, 0x11, !P1 ;  /* 0x000000114000780c */ /* 0x040fe40004f24270 */
[C---:B------:R-:W-:Y:S02]  /*3af0*/  ISETP.GT.AND P4, PT, R64.reuse, 0x71, !P4 ;  /* 0x000000714000780c */ /* 0x040fe40006784270 */
[----:B------:R-:W-:Y:S02]  /*3b00*/  ISETP.LT.OR P1, PT, R55, 0x12, P1 ;  /* 0x000000123700780c */ /* 0x000fe40000f21670 */
[----:B------:R-:W-:Y:S02]  /*3b10*/  ISETP.GT.AND P5, PT, R64, 0x78, !P5 ;  /* 0x000000784000780c */ /* 0x000fe40006fa4270 */
[----:B------:R-:W-:-:S02]  /*3b20*/  FSEL R9, R9, -INF , !P1 ;  /* 0xff80000009097808 */ /* 0x000fc40004800000 */
[----:B------:R-:W-:Y:S02]  /*3b30*/  LOP3.LUT P1, RZ, R23, 0x2000000, RZ, 0xc0, !PT ;  /* 0x0200000017ff7812 */ /* 0x000fe4000782c0ff */
[C---:B------:R-:W-:Y:S02]  /*3b40*/  ISETP.LT.OR P3, PT, R55.reuse, 0x71, P3 ;  /* 0x000000713700780c */ /* 0x040fe40001f61670 */
[----:B------:R-:W-:Y:S02]  /*3b50*/  ISETP.GT.AND P1, PT, R64, 0x18, !P1 ;  /* 0x000000184000780c */ /* 0x000fe40004f24270 */
[C---:B------:R-:W-:Y:S02]  /*3b60*/  ISETP.LT.OR P4, PT, R55.reuse, 0x72, P4 ;  /* 0x000000723700780c */ /* 0x040fe40002781670 */
[C---:B------:R-:W-:Y:S02]  /*3b70*/  ISETP.LT.OR P1, PT, R55.reuse, 0x19, P1 ;  /* 0x000000193700780c */ /* 0x040fe40000f21670 */
[----:B------:R-:W-:-:S02]  /*3b80*/  ISETP.LT.OR P5, PT, R55, 0x79, P5 ;  /* 0x000000793700780c */ /* 0x000fc40002fa1670 */
        /* <DEDUP_REMOVED lines=27> */
[----:B------:R-:W-:-:S04]  /*3d40*/  ISETP.LT.OR P1, PT, R55, 0x32, P1 ;  /* 0x000000323700780c */ /* 0x000fc80000f21670 */
[----:B------:R-:W-:Y:S02]  /*3d50*/  FSEL R21, R21, -INF , !P1 ;  /* 0xff80000015157808 */ /* 0x000fe40004800000 */
[----:B------:R-:W-:Y:S02]  /*3d60*/  ISETP.GT.AND P1, PT, R64, 0x38, !P6 ;  /* 0x000000384000780c */ /* 0x000fe40007724270 */
[----:B------:R-:W-:Y:S02]  /*3d70*/  LOP3.LUT P6, RZ, R23, 0x40, RZ, 0xc0, !PT ;  /* 0x0000004017ff7812 */ /* 0x000fe400078cc0ff */
[----:B------:R-:W-:-:S04]  /*3d80*/  ISETP.LT.OR P1, PT, R55, 0x39, P1 ;  /* 0x000000393700780c */ /* 0x000fc80000f21670 */
[----:B------:R-:W-:Y:S02]  /*3d90*/  FSEL R25, R25, -INF , !P1 ;  /* 0xff80000019197808 */ /* 0x000fe40004800000 */
[----:B------:R-:W-:-:S04]  /*3da0*/  LOP3.LUT P1, RZ, R23, 0x10000, RZ, 0xc0, !PT ;  /* 0x0001000017ff7812 */ /* 0x000fc8000782c0ff */
[----:B------:R-:W-:-:S04]  /*3db0*/  ISETP.GT.AND P1, PT, R64, 0x39, !P1 ;  /* 0x000000394000780c */ /* 0x000fc80004f24270 */
[----:B------:R-:W-:-:S04]  /*3dc0*/  ISETP.LT.OR P1, PT, R55, 0x3a, P1 ;  /* 0x0000003a3700780c */ /* 0x000fc80000f21670 */
[----:B------:R-:W-:Y:S02]  /*3dd0*/  FSEL R6, R24, -INF , !P1 ;  /* 0xff80000018067808 */ /* 0x000fe40004800000 */
[----:B------:R-:W-:Y:S02]  /*3de0*/  FMNMX.FTZ R24, R90, R7, !PT ;  /* 0x000000075a187209 */ /* 0x000fe40007810000 */
[----:B------:R-:W-:Y:S02]  /*3df0*/  LOP3.LUT P1, RZ, R23, 0x8000, RZ, 0xc0, !PT ;  /* 0x0000800017ff7812 */ /* 0x000fe4000782c0ff */
[----:B------:R-:W-:Y:S02]  /*3e00*/  FMNMX.FTZ R7, R91, R24, !PT ;  /* 0x000000185b077209 */ /* 0x000fe40007810000 */
[----:B------:R-:W-:Y:S02]  /*3e10*/  ISETP.GT.AND P1, PT, R64, 0x40, !P1 ;  /* 0x000000404000780c */ /* 0x000fe40004f24270 */
[----:B------:R-:W-:-:S02]  /*3e20*/  FMNMX.FTZ R24, R92, R7, !PT ;  /* 0x000000075c187209 */ /* 0x000fc40007810000 */
[----:B------:R-:W-:Y:S02]  /*3e30*/  ISETP.LT.OR P1, PT, R55, 0x41, P1 ;  /* 0x000000413700780c */ /* 0x000fe40000f21670 */
[----:B------:R-:W-:Y:S02]  /*3e40*/  FMNMX.FTZ R7, R93, R24, !PT ;  /* 0x000000185d077209 */ /* 0x000fe40007810000 */
[----:B------:R-:W-:Y:S02]  /*3e50*/  FSEL R27, R27, -INF , !P1 ;  /* 0xff8000001b1b7808 */ /* 0x000fe40004800000 */
[----:B------:R-:W-:Y:S02]  /*3e60*/  FMNMX.FTZ R24, R94, R7, !PT ;  /* 0x000000075e187209 */ /* 0x000fe40007810000 */
[----:B------:R-:W-:Y:S02]  /*3e70*/  LOP3.LUT P1, RZ, R23, 0x4000, RZ, 0xc0, !PT ;  /* 0x0000400017ff7812 */ /* 0x000fe4000782c0ff */
[----:B------:R-:W-:-:S02]  /*3e80*/  FMNMX.FTZ R7, R95, R24, !PT ;  /* 0x000000185f077209 */ /* 0x000fc40007810000 */
[----:B------:R-:W-:Y:S02]  /*3e90*/  ISETP.GT.AND P1, PT, R64, 0x41, !P1 ;  /* 0x000000414000780c */ /* 0x000fe40004f24270 */
[----:B------:R-:W-:Y:S02]  /*3ea0*/  FMNMX.FTZ R24, R96, R7, !PT ;  /* 0x0000000760187209 */ /* 0x000fe40007810000 */
[----:B------:R-:W-:Y:S02]  /*3eb0*/  ISETP.LT.OR P1, PT, R55, 0x42, P1 ;  /* 0x000000423700780c */ /* 0x000fe40000f21670 */
[----:B------:R-:W-:Y:S02]  /*3ec0*/  FMNMX.FTZ R7, R97, R24, !PT ;  /* 0x0000001861077209 */ /* 0x000fe40007810000 */
[----:B------:R-:W-:Y:S02]  /*3ed0*/  FSEL R26, R26, -INF , !P1 ;  /* 0xff8000001a1a7808 */ /* 0x000fe40004800000 */
[----:B------:R-:W-:-:S02]  /*3ee0*/  FMNMX.FTZ R24, R58, R7, !PT ;  /* 0x000000073a187209 */ /* 0x000fc40007810000 */
[----:B------:R-:W-:Y:S02]  /*3ef0*/  LOP3.LUT P1, RZ, R23, 0x2000, RZ, 0xc0, !PT ;  /* 0x0000200017ff7812 */ /* 0x000fe4000782c0ff */
[----:B------:R-:W-:Y:S02]  /*3f00*/  FMNMX.FTZ R7, R59, R24, !PT ;  /* 0x000000183b077209 */ /* 0x000fe40007810000 */
[----:B------:R-:W-:Y:S02]  /*3f10*/  ISETP.GT.AND P1, PT, R64, 0x48, !P1 ;  /* 0x000000484000780c */ /* 0x000fe40004f24270 */
[----:B------:R-:W-:Y:S02]  /*3f20*/  FMNMX.FTZ R24, R60, R7, !PT ;  /* 0x000000073c187209 */ /* 0x000fe40007810000 */
[----:B------:R-:W-:Y:S02]  /*3f30*/  ISETP.LT.OR P1, PT, R55, 0x49, P1 ;  /* 0x000000493700780c */ /* 0x000fe40000f21670 */
[----:B------:R-:W-:-:S02]  /*3f40*/  FMNMX.FTZ R7, R61, R24, !PT ;  /* 0x000000183d077209 */ /* 0x000fc40007810000 */
        /* <DEDUP_REMOVED lines=36> */
[----:B------:R-:W-:-:S03]  /*4190*/  ISETP.GT.AND P1, PT, R64, 0x59, !P1 ;  /* 0x000000594000780c */ /* 0x000fc60004f24270 */
[----:B------:R-:W0:Y:S01]  /*41a0*/  SHFL.BFLY PT, R24, R7, 0x2, 0x1f ;  /* 0x0c401f0007187f89 */ /* 0x000e2200000e0000 */
[----:B------:R-:W-:-:S04]  /*41b0*/  ISETP.LT.OR P1, PT, R55, 0x5a, P1 ;  /* 0x0000005a3700780c */ /* 0x000fc80000f21670 */
[----:B------:R-:W-:Y:S02]  /*41c0*/  FSEL R32, R32, -INF , !P1 ;  /* 0xff80000020207808 */ /* 0x000fe40004800000 */
[C---:B------:R-:W-:Y:S02]  /*41d0*/  ISETP.GT.AND P1, PT, R64.reuse, 0x60, !P2 ;  /* 0x000000604000780c */ /* 0x040fe40005724270 */
        /* <DEDUP_REMOVED lines=8> */
[----:B0-----:R-:W-:Y:S02]  /*4260*/  FMNMX.FTZ R65, R7, R24, !PT ;  /* 0x0000001807417209 */ /* 0x001fe40007810000 */
[----:B------:R-:W-:-:S03]  /*4270*/  FSEL R40, R40, -INF , !P1 ;  /* 0xff80000028287808 */ /* 0x000fc60004800000 */
[----:B------:R-:W0:Y:S02]  /*4280*/  SHFL.BFLY PT, R24, R65, 0x1, 0x1f ;  /* 0x0c201f0041187f89 */ /* 0x000e2400000e0000 */
[----:B0-----:R-:W-:-:S04]  /*4290*/  FMNMX.FTZ R24, R65, R24, !PT ;  /* 0x0000001841187209 */ /* 0x001fc80007810000 */
[C---:B------:R-:W-:Y:S01]  /*42a0*/  FSETP.NEU.FTZ.AND P1, PT, R24.reuse, -INF , PT ;  /* 0xff8000001800780b */ /* 0x040fe20003f3d000 */
[----:B------:R-:W-:-:S05]  /*42b0*/  FMUL.FTZ R74, R24, UR33 ;  /* 0x00000021184a7c20 */ /* 0x000fca0008410000 */
        /* <DEDUP_REMOVED lines=9> */
[----:B------:R-:W-:Y:S01]  /*4350*/  MUFU.EX2 R7, R7 ;  /* 0x0000000700077308 */ /* 0x000fe20000000800 */
[----:B------:R-:W-:Y:S01]  /*4360*/  LOP3.LUT P1, RZ, R23, 0x4000000, RZ, 0xc0, !PT ;  /* 0x0400000017ff7812 */ /* 0x000fe2000782c0ff */
[--C-:B------:R-:W-:Y:S01]  /*4370*/  FFMA.FTZ R68, R91, UR33, -R74.reuse ;  /* 0x000000215b447c23 */ /* 0x100fe2000801084a */
[----:B------:R-:W-:Y:S01]  /*4380*/  FMNMX.FTZ R67, R73, R2, !PT ;  /* 0x0000000249437209 */ /* 0x000fe20007810000 */
[--C-:B------:R-:W-:Y:S01]  /*4390*/  FFMA.FTZ R0, R92, UR33, -R74.reuse ;  /* 0x000000215c007c23 */ /* 0x100fe2000801084a */
[----:B------:R-:W-:Y:S01]  /*43a0*/  ISETP.GT.AND P1, PT, R64, 0x68, !P1 ;  /* 0x000000684000780c */ /* 0x000fe20004f24270 */
[--C-:B------:R-:W-:Y:S01]  /*43b0*/  FFMA.FTZ R93, R93, UR33, -R74.reuse ;  /* 0x000000215d5d7c23 */ /* 0x100fe2000801084a */
[----:B------:R-:W-:Y:S01]  /*43c0*/  FMNMX.FTZ R70, R4, R67, !PT ;  /* 0x0000004304467209 */ /* 0x000fe20007810000 */
[----:B------:R-:W-:Y:S01]  /*43d0*/  MUFU.EX2 R66, R66 ;  /* 0x0000004200427308 */ /* 0x000fe20000000800 */
[----:B------:R-:W-:Y:S01]  /*43e0*/  ISETP.LT.OR P1, PT, R55, 0x69, P1 ;  /* 0x000000693700780c */ /* 0x000fe20000f21670 */
        /* <DEDUP_REMOVED lines=14> */
[----:B------:R-:W0:Y:S03]  /*44d0*/  MUFU.EX2 R68, R68 ;  /* 0x0000004400447308 */ /* 0x000e260000000800 */
[----:B------:R-:W-:Y:S01]  /*44e0*/  FMNMX.FTZ R71, R11, R70, !PT ;  /* 0x000000460b477209 */ /* 0x000fe20007810000 */
[----:B------:R-:W-:-:S03]  /*44f0*/  FFMA.FTZ R70, R95, UR33, -R74 ;  /* 0x000000215f467c23 */ /* 0x000fc6000801084a */
[----:B------:R-:W-:Y:S01]  /*4500*/  FMNMX.FTZ R72, R12, R71, !PT ;  /* 0x000000470c487209 */ /* 0x000fe20007810000 */
[----:B------:R-:W-:Y:S03]  /*4510*/  MUFU.EX2 R0, R0 ;  /* 0x0000000000007308 */ /* 0x000fe60000000800 */
[----:B------:R-:W-:-:S04]  /*4520*/  FMNMX.FTZ R71, R13, R72, !PT ;  /* 0x000000480d477209 */ /* 0x000fc80007810000 */
[----:B------:R-:W-:Y:S01]  /*4530*/  FMNMX.FTZ R72, R14, R71, !PT ;  /* 0x000000470e487209 */ /* 0x000fe20007810000 */
[----:B------:R-:W-:Y:S03]  /*4540*/  MUFU.EX2 R67, R93 ;  /* 0x0000005d00437308 */ /* 0x000fe60000000800 */
        /* <DEDUP_REMOVED lines=11> */
[----:B------:R-:W-:Y:S01]  /*4600*/  FMNMX.FTZ R76, R26, R59, !PT ;  /* 0x0000003b1a4c7209 */ /* 0x000fe20007810000 */
[--C-:B------:R-:W-:Y:S01]  /*4610*/  FFMA.FTZ R59, R60, UR33, -R74.reuse ;  /* 0x000000213c3b7c23 */ /* 0x100fe2000801084a */
[--C-:B------:R-:W-:Y:S01]  /*4620*/  FFMA.FTZ R60, R61, UR33, -R74.reuse ;  /* 0x000000213d3c7c23 */ /* 0x100fe2000801084a */
[----:B------:R-:W-:Y:S01]  /*4630*/  FFMA.FTZ R61, R62, UR33, -R74 ;  /* 0x000000213e3d7c23 */ /* 0x000fe2000801084a */
[----:B------:R-:W-:Y:S01]  /*4640*/  FMNMX.FTZ R77, R29, R76, !PT ;  /* 0x0000004c1d4d7209 */ /* 0x000fe20007810000 */
[----:B------:R-:W-:Y:S03]  /*4650*/  MUFU.EX2 R72, R72 ;  /* 0x0000004800487308 */ /* 0x000fe60000000800 */
[----:B------:R-:W-:-:S04]  /*4660*/  FMNMX.FTZ R77, R28, R77, !PT ;  /* 0x0000004d1c4d7209 */ /* 0x000fc80007810000 */
[----:B------:R-:W-:Y:S01]  /*4670*/  FMNMX.FTZ R76, R30, R77, !PT ;  /* 0x0000004d1e4c7209 */ /* 0x000fe20007810000 */
[----:B------:R-:W-:Y:S03]  /*4680*/  MUFU.EX2 R58, R58 ;  /* 0x0000003a003a7308 */ /* 0x000fe60000000800 */
[----:B------:R-:W-:-:S04]  /*4690*/  FMNMX.FTZ R76, R31, R76, !PT ;  /* 0x0000004c1f4c7209 */ /* 0x000fc80007810000 */
[----:B------:R-:W-:Y:S01]  /*46a0*/  FMNMX.FTZ R77, R33, R76, !PT ;  /* 0x0000004c214d7209 */ /* 0x000fe20007810000 */
[----:B------:R-:W-:Y:S01]  /*46b0*/  FFMA.FTZ R76, R63, UR33, -R74 ;  /* 0x000000213f4c7c23 */ /* 0x000fe2000801084a */
[----:B------:R-:W-:Y:S02]  /*46c0*/  MUFU.EX2 R75, R75 ;  /* 0x0000004b004b7308 */ /* 0x000fe40000000800 */
[----:B------:R-:W-:-:S04]  /*46d0*/  FMNMX.FTZ R62, R32, R77, !PT ;  /* 0x0000004d203e7209 */ /* 0x000fc80007810000 */
[----:B------:R-:W-:Y:S02]  /*46e0*/  FMNMX.FTZ R63, R41, R62, !PT ;  /* 0x0000003e293f7209 */ /* 0x000fe40007810000 */
[----:B------:R-:W-:Y:S01]  /*46f0*/  FSEL R62, R34, -INF , !P1 ;  /* 0xff800000223e7808 */ /* 0x000fe20004800000 */
[----:B------:R-:W-:Y:S01]  /*4700*/  MUFU.EX2 R59, R59 ;  /* 0x0000003b003b7308 */ /* 0x000fe20000000800 */
[----:B------:R-:W-:Y:S02]  /*4710*/  FMNMX.FTZ R77, R40, R63, !PT ;  /* 0x0000003f284d7209 */ /* 0x000fe40007810000 */
[----:B------:R-:W-:Y:S01]  /*4720*/  FSEL R63, R35, -INF , !P2 ;  /* 0xff800000233f7808 */ /* 0x000fe20005000000 */
[----:B------:R-:W-:Y:S01]  /*4730*/  FFMA.FTZ R35, R57, UR33, -R74 ;  /* 0x0000002139237c23 */ /* 0x000fe2000801084a */
[----:B------:R-:W-:Y:S02]  /*4740*/  FMNMX.FTZ R64, R62, R77, !PT ;  /* 0x0000004d3e407209 */ /* 0x000fe40007810000 */
[----:B------:R-:W-:Y:S01]  /*4750*/  FSEL R57, R36, -INF , !P3 ;  /* 0xff80000024397808 */ /* 0x000fe20005800000 */
[----:B------:R1:W-:Y:S01]  /*4760*/  MUFU.EX2 R34, R76 ;  /* 0x0000004c00227308 */ /* 0x0003e20000000800 */
[----:B------:R-:W-:-:S02]  /*4770*/  FMNMX.FTZ R36, R63, R64, !PT ;  /* 0x000000403f247209 */ /* 0x000fc40007810000 */
[----:B------:R-:W-:Y:S02]  /*4780*/  FSEL R64, R37, -INF , !P4 ;  /* 0xff80000025407808 */ /* 0x000fe40006000000 */
[----:B------:R-:W-:-:S03]  /*4790*/  FMNMX.FTZ R37, R57, R36, !PT ;  /* 0x0000002439257209 */ /* 0x000fc60007810000 */
[----:B------:R-:W-:Y:S01]  /*47a0*/  MUFU.EX2 R60, R60 ;  /* 0x0000003c003c7308 */ /* 0x000fe20000000800 */
[----:B------:R-:W-:Y:S01]  /*47b0*/  FMNMX.FTZ R38, R64, R37, !PT ;  /* 0x0000002540267209 */ /* 0x000fe20007810000 */
[--C-:B-1----:R-:W-:Y:S01]  /*47c0*/  FFMA.FTZ R76, R56, UR33, -R74.reuse ;  /* 0x00000021384c7c23 */ /* 0x102fe2000801084a */
[----:B------:R-:W-:Y:S01]  /*47d0*/  FSEL R56, R39, -INF , !P6 ;  /* 0xff80000027387808 */ /* 0x000fe20007000000 */
        /* <DEDUP_REMOVED lines=9> */
[----:B------:R1:W-:Y:S01]  /*4870*/  MUFU.EX2 R36, R76 ;  /* 0x0000004c00247308 */ /* 0x0003e20000000800 */
[----:B------:R-:W2:Y:S07]  /*4880*/  SHFL.BFLY PT, R78, R77, 0x2, 0x1f ;  /* 0x0c401f004d4e7f89 */ /* 0x000eae00000e0000 */
[----:B------:R-:W-:Y:S01]  /*4890*/  MUFU.EX2 R61, R61 ;  /* 0x0000003d003d7308 */ /* 0x000fe20000000800 */
[--C-:B-1----:R-:W-:Y:S01]  /*48a0*/  FFMA.FTZ R76, R46, UR33, -R74.reuse ;  /* 0x000000212e4c7c23 */ /* 0x102fe2000801084a */
[--C-:B------:R-:W-:Y:S01]  /*48b0*/  FFMA.FTZ R46, R48, UR33, -R74.reuse ;  /* 0x00000021302e7c23 */ /* 0x100fe2000801084a */
[----:B------:R-:W-:-:S05]  /*48c0*/  FFMA.FTZ R48, R54, UR33, -R74 ;  /* 0x0000002136307c23 */ /* 0x000fca000801084a */
[----:B------:R-:W-:Y:S08]  /*48d0*/  MUFU.EX2 R35, R35 ;  /* 0x0000002300237308 */ /* 0x000ff00000000800 */
[----:B------:R-:W-:Y:S01]  /*48e0*/  MUFU.EX2 R37, R37 ;  /* 0x0000002500257308 */ /* 0x000fe20000000800 */
[----:B--2---:R-:W-:-:S05]  /*48f0*/  FMNMX.FTZ R78, R77, R78, !PT ;  /* 0x0000004e4d4e7209 */ /* 0x004fca0007810000 */
[----:B------:R-:W1:Y:S02]  /*4900*/  SHFL.BFLY PT, R53, R78, 0x1, 0x1f ;  /* 0x0c201f004e357f89 */ /* 0x000e6400000e0000 */
[----:B------:R-:W-:Y:S08]  /*4910*/  MUFU.EX2 R38, R38 ;  /* 0x0000002600267308 */ /* 0x000ff00000000800 */
[----:B------:R-:W-:Y:S08]  /*4920*/  MUFU.EX2 R39, R39 ;  /* 0x0000002700277308 */ /* 0x000ff00000000800 */
[----:B------:R-:W-:Y:S01]  /*4930*/  MUFU.EX2 R50, R50 ;  /* 0x0000003200327308 */ /* 0x000fe20000000800 */
[----:B-1----:R-:W-:-:S07]  /*4940*/  FMNMX.FTZ R52, R78, R53, !PT ;  /* 0x000000354e347209 */ /* 0x002fce0007810000 */
[----:B------:R-:W-:Y:S01]  /*4950*/  MUFU.EX2 R51, R51 ;  /* 0x0000003300337308 */ /* 0x000fe20000000800 */
[C---:B------:R-:W-:Y:S01]  /*4960*/  FSETP.NEU.FTZ.AND P1, PT, R52.reuse, -INF , PT ;  /* 0xff8000003400780b */ /* 0x040fe20003f3d000 */
[----:B------:R-:W-:-:S05]  /*4970*/  FMUL.FTZ R49, R52, UR33 ;  /* 0x0000002134317c20 */ /* 0x000fca0008410000 */
[----:B------:R-:W-:Y:S01]  /*4980*/  FSEL R49, R49, RZ, P1 ;  /* 0x000000ff31317208 */ /* 0x000fe20000800000 */
[----:B------:R-:W-:Y:S01]  /*4990*/  MUFU.EX2 R76, R76 ;  /* 0x0000004c004c7308 */ /* 0x000fe20000000800 */
[----:B------:R-:W-:-:S03]  /*49a0*/  PLOP3.LUT P1, PT, PT, PT, UP0, 0x40, 0x0 ;  /* 0x000000000000781c */ /* 0x000fc60003f2e808 */
        /* <DEDUP_REMOVED lines=13> */
[--C-:B-1----:R-:W-:Y:S01]  /*4a80*/  FFMA.FTZ R73, R12, UR33, -R49.reuse ;  /* 0x000000210c497c23 */ /* 0x102fe20008010831 */
[--C-:B------:R-:W-:Y:S01]  /*4a90*/  FFMA.FTZ R21, R21, UR33, -R49.reuse ;  /* 0x0000002115157c23 */ /* 0x100fe20008010831 */
[--C-:B------:R-:W-:Y:S01]  /*4aa0*/  FFMA.FTZ R25, R25, UR33, -R49.reuse ;  /* 0x0000002119197c23 */ /* 0x100fe20008010831 */
[--C-:B------:R-:W-:Y:S01]  /*4ab0*/  FFMA.FTZ R78, R6, UR33, -R49.reuse ;  /* 0x00000021064e7c23 */ /* 0x100fe20008010831 */
[--C-:B------:R-:W-:Y:S01]  /*4ac0*/  FFMA.FTZ R27, R27, UR33, -R49.reuse ;  /* 0x000000211b1b7c23 */ /* 0x100fe20008010831 */
[--C-:B------:R-:W-:Y:S01]  /*4ad0*/  FFMA.FTZ R26, R26, UR33, -R49.reuse ;  /* 0x000000211a1a7c23 */ /* 0x100fe20008010831 */
[--C-:B------:R-:W-:Y:S01]  /*4ae0*/  FFMA.FTZ R79, R29, UR33, -R49.reuse ;  /* 0x000000211d4f7c23 */ /* 0x100fe20008010831 */
[----:B------:R1:W4:Y:S01]  /*4af0*/  MUFU.EX2 R83, R4 ;  /* 0x0000000400537308 */ /* 0x0003220000000800 */
[--C-:B--2---:R-:W-:Y:S01]  /*4b00*/  FFMA.FTZ R54, R11, UR33, -R49.reuse ;  /* 0x000000210b367c23 */ /* 0x104fe20008010831 */
[----:B0-----:R-:W-:Y:S01]  /*4b10*/  F2FP.BF16.F32.PACK_AB R6, R68, R65 ;  /* 0x000000414406723e */ /* 0x001fe200000010ff */
[--C-:B------:R-:W-:Y:S01]  /*4b20*/  FFMA.FTZ R82, R28, UR33, -R49.reuse ;  /* 0x000000211c527c23 */ /* 0x100fe20008010831 */
[--C-:B------:R-:W-:Y:S01]  /*4b30*/  FFMA.FTZ R30, R30, UR33, -R49.reuse ;  /* 0x000000211e1e7c23 */ /* 0x100fe20008010831 */
[--C-:B------:R-:W-:Y:S01]  /*4b40*/  FFMA.FTZ R33, R33, UR33, -R49.reuse ;  /* 0x0000002121217c23 */ /* 0x100fe20008010831 */
[--C-:B------:R-:W-:Y:S01]  /*4b50*/  FFMA.FTZ R32, R32, UR33, -R49.reuse ;  /* 0x0000002120207c23 */ /* 0x100fe20008010831 */
[--C-:B------:R-:W-:Y:S01]  /*4b60*/  FFMA.FTZ R41, R41, UR33, -R49.reuse ;  /* 0x0000002129297c23 */ /* 0x100fe20008010831 */
[----:B------:R0:W2:Y:S01]  /*4b70*/  MUFU.EX2 R86, R5 ;  /* 0x0000000500567308 */ /* 0x0000a20000000800 */
[----:B-1----:R-:W-:Y:S01]  /*4b80*/  FADD.FTZ R4, R7, R66 ;  /* 0x0000004207047221 */ /* 0x002fe20000010000 */
[----:B---3--:R-:W-:Y:S01]  /*4b90*/  FADD.FTZ R8, R81, R84 ;  /* 0x0000005451087221 */ /* 0x008fe20000010000 */
[--C-:B------:R-:W-:Y:S01]  /*4ba0*/  FFMA.FTZ R40, R40, UR33, -R49.reuse ;  /* 0x0000002128287c23 */ /* 0x100fe20008010831 */
[--C-:B------:R-:W-:Y:S01]  /*4bb0*/  FFMA.FTZ R62, R62, UR33, -R49.reuse ;  /* 0x000000213e3e7c23 */ /* 0x100fe20008010831 */
[--C-:B------:R-:W-:Y:S01]  /*4bc0*/  FFMA.FTZ R63, R63, UR33, -R49.reuse ;  /* 0x000000213f3f7c23 */ /* 0x100fe20008010831 */
[--C-:B------:R-:W-:Y:S01]  /*4bd0*/  FFMA.FTZ R57, R57, UR33, -R49.reuse ;  /* 0x0000002139397c23 */ /* 0x100fe20008010831 */
[--C-:B------:R-:W-:Y:S01]  /*4be0*/  FFMA.FTZ R64, R64, UR33, -R49.reuse ;  /* 0x0000002140407c23 */ /* 0x100fe20008010831 */
[----:B------:R-:W1:Y:S01]  /*4bf0*/  MUFU.EX2 R2, R2 ;  /* 0x0000000200027308 */ /* 0x000e620000000800 */
[----:B0-----:R-:W-:Y:S01]  /*4c00*/  FADD.FTZ R5, R65, R4 ;  /* 0x0000000441057221 */ /* 0x001fe20000010000 */
[----:B------:R-:W-:Y:S01]  /*4c10*/  F2FP.BF16.F32.PACK_AB R4, R66, R7 ;  /* 0x000000074204723e */ /* 0x000fe200000010ff */
[----:B----4-:R-:W-:Y:S01]  /*4c20*/  FADD.FTZ R7, R83, R8 ;  /* 0x0000000853077221 */ /* 0x010fe20000010000 */
[----:B------:R-:W-:Y:S01]  /*4c30*/  FFMA.FTZ R66, R31, UR33, -R49 ;  /* 0x000000211f427c23 */ /* 0x000fe20008010831 */
[----:B------:R-:W-:Y:S01]  /*4c40*/  FADD.FTZ R5, R68, R5 ;  /* 0x0000000544057221 */ /* 0x000fe20000010000 */
[--C-:B------:R-:W-:Y:S01]  /*4c50*/  FFMA.FTZ R55, R55, UR33, -R49.reuse ;  /* 0x0000002137377c23 */ /* 0x100fe20008010831 */
[----:B------:R-:W-:Y:S01]  /*4c60*/  FFMA.FTZ R49, R56, UR33, -R49 ;  /* 0x0000002138317c23 */ /* 0x000fe20008010831 */
[----:B------:R-:W0:Y:S01]  /*4c70*/  MUFU.EX2 R9, R9 ;  /* 0x0000000900097308 */ /* 0x000e220000000800 */
[----:B--2---:R-:W-:Y:S01]  /*4c80*/  FADD.FTZ R11, R86, R7 ;  /* 0x00000007560b7221 */ /* 0x004fe20000010000 */
[----:B------:R-:W-:Y:S01]  /*4c90*/  FADD.FTZ R10, R0, R5 ;  /* 0x00000005000a7221 */ /* 0x000fe20000010000 */
[----:B------:R-:W-:-:S02]  /*4ca0*/  F2FP.BF16.F32.PACK_AB R5, R84, R81 ;  /* 0x000000515405723e */ /* 0x000fc400000010ff */
[----:B------:R-:W-:Y:S01]  /*4cb0*/  F2FP.BF16.F32.PACK_AB R7, R86, R83 ;  /* 0x000000535607723e */ /* 0x000fe200000010ff */
[----:B------:R-:W-:Y:S01]  /*4cc0*/  FADD.FTZ R10, R67, R10 ;  /* 0x0000000a430a7221 */ /* 0x000fe20000010000 */
[----:B------:R-:W-:Y:S01]  /*4cd0*/  F2FP.BF16.F32.PACK_AB R14, R75, R58 ;  /* 0x0000003a4b0e723e */ /* 0x000fe200000010ff */
[----:B------:R-:W2:Y:S01]  /*4ce0*/  MUFU.EX2 R53, R53 ;  /* 0x0000003500357308 */ /* 0x000ea20000000800 */
[----:B-1----:R-:W-:Y:S01]  /*4cf0*/  FADD.FTZ R8, R2, R11 ;  /* 0x0000000b02087221 */ /* 0x002fe20000010000 */
[----:B------:R-:W-:Y:S01]  /*4d00*/  FADD.FTZ R13, R69, R10 ;  /* 0x0000000a450d7221 */ /* 0x000fe20000010000 */
[----:B------:R1:W-:Y:S03]  /*4d10*/  STSM.16.M88.4 [R17+0x21800], R4 ;  /* 0x0218000411007844 */ /* 0x0003e60000000200 */
[----:B------:R-:W-:Y:S02]  /*4d20*/  FADD.FTZ R10, R70, R13 ;  /* 0x0000000d460a7221 */ /* 0x000fe40000010000 */
[----:B------:R-:W3:Y:S01]  /*4d30*/  MUFU.EX2 R54, R54 ;  /* 0x0000003600367308 */ /* 0x000ee20000000800 */
[----:B0-----:R-:W-:Y:S01]  /*4d40*/  FADD.FTZ R8, R9, R8 ;  /* 0x0000000809087221 */ /* 0x001fe20000010000 */
        /* <DEDUP_REMOVED lines=12> */
[----:B------:R-:W-:-:S03]  /*4e10*/  F2FP.BF16.F32.PACK_AB R10, R70, R69 ;  /* 0x00000045460a723e */ /* 0x000fc600000010ff */
[----:B------:R-:W-:Y:S02]  /*4e20*/  FADD.FTZ R12, R60, R13 ;  /* 0x0000000d3c0c7221 */ /* 0x000fe40000010000 */
[----:B------:R-:W2:Y:S01]  /*4e30*/  MUFU.EX2 R77, R77 ;  /* 0x0000004d004d7308 */ /* 0x000ea20000000800 */
[----:B0-----:R-:W-:Y:S01]  /*4e40*/  FADD.FTZ R11, R73, R8 ;  /* 0x00000008490b7221 */ /* 0x001fe20000010000 */
[----:B------:R-:W-:Y:S01]  /*4e50*/  FADD.FTZ R13, R61, R12 ;  /* 0x0000000c3d0d7221 */ /* 0x000fe20000010000 */
[----:B------:R-:W-:-:S03]  /*4e60*/  F2FP.BF16.F32.PACK_AB R12, R72, R71 ;  /* 0x00000047480c723e */ /* 0x000fc600000010ff */
[----:B------:R-:W-:Y:S02]  /*4e70*/  FADD.FTZ R28, R34, R13 ;  /* 0x0000000d221c7221 */ /* 0x000fe40000010000 */
[----:B------:R-:W0:Y:S01]  /*4e80*/  MUFU.EX2 R80, R80 ;  /* 0x0000005000507308 */ /* 0x000e220000000800 */
[C---:B-1----:R-:W-:Y:S01]  /*4e90*/  FADD.FTZ R8, R74.reuse, R11 ;  /* 0x0000000b4a087221 */ /* 0x042fe20000010000 */
        /* <DEDUP_REMOVED lines=10> */
[C---:B0-----:R-:W-:Y:S01]  /*4f40*/  FADD.FTZ R11, R80.reuse, R11 ;  /* 0x0000000b500b7221 */ /* 0x041fe20000010000 */
[----:B------:R-:W-:Y:S01]  /*4f50*/  F2FP.BF16.F32.PACK_AB R15, R80, R77 ;  /* 0x0000004d500f723e */ /* 0x000fe200000010ff */
[----:B------:R-:W-:-:S04]  /*4f60*/  FADD.FTZ R7, R39, R2 ;  /* 0x0000000227077221 */ /* 0x000fc80000010000 */
[----:B------:R-:W-:Y:S01]  /*4f70*/  FADD.FTZ R2, R50, R7 ;  /* 0x0000000732027221 */ /* 0x000fe20000010000 */
[----:B------:R-:W0:Y:S01]  /*4f80*/  MUFU.EX2 R25, R25 ;  /* 0x0000001900197308 */ /* 0x000e220000000800 */
[----:B-1----:R-:W-:Y:S01]  /*4f90*/  FADD.FTZ R0, R20, R11 ;  /* 0x0000000b14007221 */ /* 0x002fe20000010000 */
[----:B------:R-:W-:Y:S01]  /*4fa0*/  F2FP.BF16.F32.PACK_AB R11, R54, R53 ;  /* 0x00000035360b723e */ /* 0x000fe200000010ff */
[----:B------:R-:W-:-:S04]  /*4fb0*/  FADD.FTZ R7, R51, R2 ;  /* 0x0000000233077221 */ /* 0x000fc80000010000 */
[----:B------:R1:W-:Y:S01]  /*4fc0*/  STSM.16.M88.4 [R22], R8 ;  /* 0x0000000816007844 */ /* 0x0003e20000000200 */
[----:B------:R-:W3:Y:S01]  /*4fd0*/  MUFU.EX2 R78, R78 ;  /* 0x0000004e004e7308 */ /* 0x000ee20000000800 */
[----:B--2---:R-:W-:Y:S01]  /*4fe0*/  FADD.FTZ R0, R21, R0 ;  /* 0x0000000015007221 */ /* 0x004fe20000010000 */
[----:B------:R-:W-:Y:S01]  /*4ff0*/  FADD.FTZ R2, R76, R7 ;  /* 0x000000074c027221 */ /* 0x000fe20000010000 */
[----:B------:R2:W-:Y:S05]  /*5000*/  STSM.16.M88.4 [R19], R12 ;  /* 0x0000000c13007844 */ /* 0x0005ea0000000200 */
[----:B------:R-:W4:Y:S01]  /*5010*/  MUFU.EX2 R27, R27 ;  /* 0x0000001b001b7308 */ /* 0x000f220000000800 */
[----:B0-----:R-:W-:Y:S01]  /*5020*/  FADD.FTZ R5, R25, R0 ;  /* 0x0000000019057221 */ /* 0x001fe20000010000 */
[----:B-1----:R-:W-:-:S06]  /*5030*/  F2FP.BF16.F32.PACK_AB R8, R50, R39 ;  /* 0x000000273208723e */ /* 0x002fcc00000010ff */
[----:B------:R-:W0:Y:S01]  /*5040*/  MUFU.EX2 R26, R26 ;  /* 0x0000001a001a7308 */ /* 0x000e220000000800 */
[C---:B---3--:R-:W-:Y:S01]  /*5050*/  FADD.FTZ R0, R78.reuse, R5 ;  /* 0x000000054e007221 */ /* 0x048fe20000010000 */
[----:B------:R-:W-:Y:S02]  /*5060*/  F2FP.BF16.F32.PACK_AB R7, R78, R25 ;  /* 0x000000194e07723e */ /* 0x000fe400000010ff */
[----:B------:R-:W-:-:S04]  /*5070*/  F2FP.BF16.F32.PACK_AB R10, R76, R51 ;  /* 0x000000334c0a723e */ /* 0x000fc800000010ff */
[----:B------:R-:W1:Y:S01]  /*5080*/  MUFU.EX2 R79, R79 ;  /* 0x0000004f004f7308 */ /* 0x000e620000000800 */
[----:B----4-:R-:W-:-:S07]  /*5090*/  FADD.FTZ R5, R27, R0 ;  /* 0x000000001b057221 */ /* 0x010fce0000010000 */
[----:B------:R-:W3:Y:S01]  /*50a0*/  MUFU.EX2 R82, R82 ;  /* 0x0000005200527308 */ /* 0x000ee20000000800 */
[C---:B0-----:R-:W-:Y:S01]  /*50b0*/  FADD.FTZ R0, R26.reuse, R5 ;  /* 0x000000051a007221 */ /* 0x041fe20000010000 */
[----:B------:R-:W-:-:S06]  /*50c0*/  F2FP.BF16.F32.PACK_AB R29, R26, R27 ;  /* 0x0000001b1a1d723e */ /* 0x000fcc00000010ff */
[----:B------:R0:W4:Y:S01]  /*50d0*/  MUFU.EX2 R65, R30 ;  /* 0x0000001e00417308 */ /* 0x0001220000000800 */
[----:B-1----:R-:W-:-:S07]  /*50e0*/  FADD.FTZ R5, R79, R0 ;  /* 0x000000004f057221 */ /* 0x002fce0000010000 */
[----:B------:R-:W1:Y:S01]  /*50f0*/  MUFU.EX2 R66, R66 ;  /* 0x0000004200427308 */ /* 0x000e620000000800 */
[----:B---3--:R-:W-:Y:S01]  /*5100*/  FADD.FTZ R0, R82, R5 ;  /* 0x0000000552007221 */ /* 0x008fe20000010000 */
[----:B0-----:R-:W-:Y:S02]  /*5110*/  F2FP.BF16.F32.PACK_AB R30, R38, R37 ;  /* 0x00000025261e723e */ /* 0x001fe400000010ff */
[----:B------:R-:W-:-:S04]  /*5120*/  F2FP.BF16.F32.PACK_AB R31, R82, R79 ;  /* 0x0000004f521f723e */ /* 0x000fc800000010ff */
[----:B------:R-:W0:Y:S01]  /*5130*/  MUFU.EX2 R33, R33 ;  /* 0x0000002100217308 */ /* 0x000e220000000800 */
[----:B----4-:R-:W-:-:S07]  /*5140*/  FADD.FTZ R5, R65, R0 ;  /* 0x0000000041057221 */ /* 0x010fce0000010000 */
[----:B------:R-:W2:Y:S01]  /*5150*/  MUFU.EX2 R45, R45 ;  /* 0x0000002d002d7308 */ /* 0x000ea20000000800 */
[C---:B-1----:R-:W-:Y:S01]  /*5160*/  FADD.FTZ R0, R66.reuse, R5 ;  /* 0x0000000542007221 */ /* 0x042fe20000010000 */
[----:B------:R-:W-:Y:S02]  /*5170*/  F2FP.BF16.F32.PACK_AB R5, R21, R20 ;  /* 0x000000141505723e */ /* 0x000fe400000010ff */
[----:B------:R-:W-:-:S03]  /*5180*/  F2FP.BF16.F32.PACK_AB R9, R66, R65 ;  /* 0x000000414209723e */ /* 0x000fc600000010ff */
[----:B------:R1:W-:Y:S01]  /*5190*/  STSM.16.M88.4 [R18], R4 ;  /* 0x0000000412007844 */ /* 0x0003e20000000200 */
[----:B------:R-:W3:Y:S01]  /*51a0*/  MUFU.EX2 R32, R32 ;  /* 0x0000002000207308 */ /* 0x000ee20000000800 */
[----:B0-----:R-:W-:Y:S02]  /*51b0*/  FADD.FTZ R11, R33, R0 ;  /* 0x00000000210b7221 */ /* 0x001fe40000010000 */
[----:B------:R-:W-:Y:S05]  /*51c0*/  STSM.16.M88.4 [R17+0x27800], R28 ;  /* 0x0278001c11007844 */ /* 0x000fea0000000200 */
[----:B------:R-:W0:Y:S01]  /*51d0*/  MUFU.EX2 R46, R46 ;  /* 0x0000002e002e7308 */ /* 0x000e220000000800 */
[----:B--2---:R-:W-:-:S07]  /*51e0*/  FADD.FTZ R13, R45, R2 ;  /* 0x000000022d0d7221 */ /* 0x004fce0000010000 */
[----:B------:R-:W2:Y:S01]  /*51f0*/  MUFU.EX2 R41, R41 ;  /* 0x0000002900297308 */ /* 0x000ea20000000800 */
[C---:B---3--:R-:W-:Y:S01]  /*5200*/  FADD.FTZ R12, R32.reuse, R11 ;  /* 0x0000000b200c7221 */ /* 0x048fe20000010000 */
[----:B------:R-:W-:-:S05]  /*5210*/  F2FP.BF16.F32.PACK_AB R11, R32, R33 ;  /* 0x00000021200b723e */ /* 0x000fca00000010ff */
[----:B------:R-:W-:Y:S01]  /*5220*/  STSM.16.M88.4 [R136], R8 ;  /* 0x0000000888007844 */ /* 0x000fe20000000200 */
[----:B------:R-:W3:Y:S01]  /*5230*/  MUFU.EX2 R47, R47 ;  /* 0x0000002f002f7308 */ /* 0x000ee20000000800 */
[----:B0-----:R-:W-:-:S07]  /*5240*/  FADD.FTZ R2, R46, R13 ;  /* 0x0000000d2e027221 */ /* 0x001fce0000010000 */
[----:B------:R-:W0:Y:S01]  /*5250*/  MUFU.EX2 R40, R40 ;  /* 0x0000002800287308 */ /* 0x000e220000000800 */
[----:B--2---:R-:W-:Y:S01]  /*5260*/  FADD.FTZ R15, R41, R12 ;  /* 0x0000000c290f7221 */ /* 0x004fe20000010000 */
[----:B------:R-:W-:-:S06]  /*5270*/  F2FP.BF16.F32.PACK_AB R12, R46, R45 ;  /* 0x0000002d2e0c723e */ /* 0x000fcc00000010ff */
[----:B------:R-:W2:Y:S01]  /*5280*/  MUFU.EX2 R48, R48 ;  /* 0x0000003000307308 */ /* 0x000ea20000000800 */
[----:B---3--:R-:W-:-:S07]  /*5290*/  FADD.FTZ R13, R47, R2 ;  /* 0x000000022f0d7221 */ /* 0x008fce0000010000 */
[----:B------:R-:W3:Y:S01]  /*52a0*/  MUFU.EX2 R62, R62 ;  /* 0x0000003e003e7308 */ /* 0x000ee20000000800 */
[----:B0-----:R-:W-:-:S07]  /*52b0*/  FADD.FTZ R15, R40, R15 ;  /* 0x0000000f280f7221 */ /* 0x001fce0000010000 */
[----:B------:R-:W0:Y:S01]  /*52c0*/  MUFU.EX2 R63, R63 ;  /* 0x0000003f003f7308 */ /* 0x000e220000000800 */
[C---:B--2---:R-:W-:Y:S01]  /*52d0*/  FADD.FTZ R21, R48.reuse, R13 ;  /* 0x0000000d30157221 */ /* 0x044fe20000010000 */
[----:B------:R-:W-:Y:S02]  /*52e0*/  F2FP.BF16.F32.PACK_AB R14, R48, R47 ;  /* 0x0000002f300e723e */ /* 0x000fe400000010ff */
[----:B------:R-:W-:-:S04]  /*52f0*/  F2FP.BF16.F32.PACK_AB R13, R40, R41 ;  /* 0x00000029280d723e */ /* 0x000fc800000010ff */
[----:B------:R-:W-:Y:S01]  /*5300*/  MUFU.EX2 R44, R44 ;  /* 0x0000002c002c7308 */ /* 0x000fe20000000800 */
[----:B---3--:R-:W-:-:S07]  /*5310*/  FADD.FTZ R2, R62, R15 ;  /* 0x0000000f3e027221 */ /* 0x008fce0000010000 */
[----:B------:R-:W1:Y:S01]  /*5320*/  MUFU.EX2 R43, R43 ;  /* 0x0000002b002b7308 */ /* 0x000e620000000800 */
[C---:B0-----:R-:W-:Y:S01]  /*5330*/  F2FP.BF16.F32.PACK_AB R15, R63.reuse, R62 ;  /* 0x0000003e3f0f723e */ /* 0x041fe200000010ff */
[----:B------:R-:W-:-:S04]  /*5340*/  FADD.FTZ R2, R63, R2 ;  /* 0x000000023f027221 */ /* 0x000fc80000010000 */
[----:B------:R-:W-:Y:S02]  /*5350*/  STSM.16.M88.4 [R19+0x6000], R12 ;  /* 0x0060000c13007844 */ /* 0x000fe40000000200 */
[----:B------:R-:W-:Y:S08]  /*5360*/  MUFU.EX2 R42, R42 ;  /* 0x0000002a002a7308 */ /* 0x000ff00000000800 */
[----:B------:R-:W0:Y:S01]  /*5370*/  MUFU.EX2 R3, R3 ;  /* 0x0000000300037308 */ /* 0x000e220000000800 */
[----:B-1----:R-:W-:Y:S01]  /*5380*/  F2FP.BF16.F32.PACK_AB R4, R43, R44 ;  /* 0x0000002c2b04723e */ /* 0x002fe200000010ff */
        /* <DEDUP_REMOVED lines=32> */
.L_x_1086:
[----:B------:R-:W-:Y:S02]  /*5590*/  ULDC UR18, c[0x0][0x9e4] ;  /* 0x0002790000127ab9 */ /* 0x000fe40000000800 */
[----:B------:R-:W-:-:S11]  /*55a0*/  UISETP.NE.AND UP0, UPT, UR18, 0x1, UPT ;  /* 0x000000011200788c */ /* 0x000fd6000bf05270 */
[----:B------:R-:W-:Y:S02]  /*55b0*/  @UP0 ULDC.64 UR6, c[0x0][0x9e8] ;  /* 0x00027a0000060ab9 */ /* 0x000fe40000000a00 */
[----:B------:R-:W-:-:S04]  /*55c0*/  UIMAD.WIDE.U32 UR10, UR15, UR6, URZ ;  /* 0x000000060f0a72a5 */ /* 0x000fc8000f8e003f */
[----:B------:R-:W-:-:S12]  /*55d0*/  @UP0 USHF.R.U32.HI UR15, URZ, UR7, UR11 ;  /* 0x000000073f0f0299 */ /* 0x000fd8000801160b */
.L_x_1087:
[----:B------:R-:W-:-:S04]  /*55e0*/  UIMAD UR15, UR15, UR18, UR18 ;  /* 0x000000120f0f72a4 */ /* 0x000fc8000f8e0212 */
[----:B------:R-:W-:-:S04]  /*55f0*/  UISETP.LT.AND UP0, UPT, UR14, UR15, UPT ;  /* 0x0000000f0e00728c */ /* 0x000fc8000bf01270 */
[----:B------:R-:W-:-:S12]  /*5600*/  USEL UR14, UR14, UR15, UP0 ;  /* 0x0000000f0e0e7287 */ /* 0x000fd80008000000 */
.L_x_1085:
        /* <DEDUP_REMOVED lines=42> */
.L_x_1107:
[----:B------:R-:W-:Y:S01]  /*58b0*/  ISETP.NE.AND P2, PT, RZ, UR45, PT ;  /* 0x0000002dff007c0c */ /* 0x000fe2000bf45270 */
[----:B------:R-:W-:-:S04]  /*58c0*/  UISETP.NE.AND UP0, UPT, UR59, 0x1, UPT ;  /* 0x000000013b00788c */ /* 0x000fc8000bf05270 */
[----:B------:R-:W-:-:S04]  /*58d0*/  USEL UR48, URZ, 0x1, UP0 ;  /* 0x000000013f307887 */ /* 0x000fc80008000000 */
[----:B------:R-:W-:-:S04]  /*58e0*/  ULOP3.LUT UR48, UR28, UR48, URZ, 0x3c, !UPT ;  /* 0x000000301c307292 */ /* 0x000fc8000f8e3c3f */
[----:B------:R-:W-:Y:S08]  /*58f0*/  @P2 BRA `(.L_x_1089) ;  /* 0x0000000000382947 */ /* 0x000ff00003800000 */
[----:B------:R-:W-:Y:S05]  /*5900*/  @!P0 BRA `(.L_x_1090) ;  /* 0x0000000000048947 */ /* 0x000fea0003800000 */
[----:B------:R-:W-:Y:S01]  /*5910*/  BPT.TRAP 0x1 ;  /* 0x000000040000795c */ /* 0x000fe20000300000 */
.L_x_1090:
        /* <DEDUP_REMOVED lines=9> */
.L_x_1091:
[----:B-1----:R-:W-:Y:S05]  /*59b0*/  @P1 BRA `(.L_x_1089) ;  /* 0x0000000000081947 */ /* 0x002fea0003800000 */
[----:B------:R-:W1:Y:S02]  /*59c0*/  SYNCS.PHASECHK.TRANS64.TRYWAIT P1, [UR6+0x2d830], R6 ;  /* 0x02d83006ff0075a7 */ /* 0x000e640008020146 */
[----:B-1----:R-:W-:Y:S05]  /*59d0*/  @!P1 BRA `(.L_x_1092) ;  /* 0x00000120000c9947 */ /* 0x002fea0003800000 */
.L_x_1089:
        /* <DEDUP_REMOVED lines=40> */
.L_x_1094:
[----:B------:R-:W-:Y:S01]  /*5c60*/  ULEA UR6, UR59, UR41, 0x3 ;  /* 0x000000293b067291 */ /* 0x000fe2000f8e183f */
[----:B------:R-:W-:-:S05]  /*5c70*/  IMAD.U32 R6, RZ, RZ, UR28 ;  /* 0x0000001cff067e24 */ /* 0x000fca000f8e00ff */
[----:B------:R-:W-:-:S04]  /*5c80*/  SHF.L.U32 R6, R6, 0x1f, RZ ;  /* 0x0000001f06067819 */ /* 0x000fc800000006ff */
[----:B------:R0:W1:Y:S01]  /*5c90*/  SYNCS.PHASECHK.TRANS64.TRYWAIT P1, [UR6+0x2d850], R6 ;  /* 0x02d85006ff0075a7 */ /* 0x0000620008020146 */
[----:B------:R-:W-:Y:S05]  /*5ca0*/  @!P0 BRA `(.L_x_1095) ;  /* 0x0000000000048947 */ /* 0x000fea0003800000 */
[----:B------:R-:W-:Y:S01]  /*5cb0*/  BPT.TRAP 0x1 ;  /* 0x000000040000795c */ /* 0x000fe20000300000 */
.L_x_1095:
[----:B-1----:R-:W-:Y:S05]  /*5cc0*/  @P1 BRA `(.L_x_1093) ;  /* 0x0000000000081947 */ /* 0x002fea0003800000 */
[----:B------:R-:W1:Y:S02]  /*5cd0*/  SYNCS.PHASECHK.TRANS64.TRYWAIT P1, [UR6+0x2d850], R6 ;  /* 0x02d85006ff0075a7 */ /* 0x000e640008020146 */
[----:B-1----:R-:W-:Y:S05]  /*5ce0*/  @!P1 BRA `(.L_x_1096) ;  /* 0x0000011c00609947 */ /* 0x002fea0003800000 */
.L_x_1093:
        /* <DEDUP_REMOVED lines=74> */
.L_x_1097:
        /* <DEDUP_REMOVED lines=13> */
[----:B------:R-:W-:Y:S01]  /*6260*/  FMUL.FTZ R40, R52, UR57 ;  /* 0x0000003934287c20 */ /* 0x000fe20008410000 */
[----:B------:R-:W-:Y:S01]  /*6270*/  FMUL.FTZ R12, R30, UR57 ;  /* 0x000000391e0c7c20 */ /* 0x000fe20008410000 */
[----:B------:R-:W-:Y:S01]  /*6280*/  FMUL.FTZ R15, R33, UR57 ;  /* 0x00000039210f7c20 */ /* 0x000fe20008410000 */
[----:B------:R-:W-:Y:S01]  /*6290*/  FMUL.FTZ R30, R42, UR57 ;  /* 0x000000392a1e7c20 */ /* 0x000fe20008410000 */
[----:B------:R-:W-:Y:S01]  /*62a0*/  FMUL.FTZ R33, R45, UR57 ;  /* 0x000000392d217c20 */ /* 0x000fe20008410000 */
[----:B------:R-:W-:Y:S01]  /*62b0*/  FMUL.FTZ R42, R54, UR57 ;  /* 0x00000039362a7c20 */ /* 0x000fe20008410000 */
[----:B------:R-:W-:Y:S01]  /*62c0*/  @P1 IMAD.HI.U32 R52, R83, UR7, RZ ;  /* 0x0000000753341c27 */ /* 0x000fe2000f8e00ff */
[----:B------:R-:W-:Y:S01]  /*62d0*/  @UP1 ULDC UR7, c[0x0][0x450] ;  /* 0x0001140000071ab9 */ /* 0x000fe20000000800 */
[----:B------:R-:W-:-:S02]  /*62e0*/  ULEA UR6, UR47, UR41, 0x3 ;  /* 0x000000292f067291 */ /* 0x000fc4000f8e183f */
[----:B------:R-:W-:Y:S01]  /*62f0*/  FMUL.FTZ R45, R57, UR57 ;  /* 0x00000039392d7c20 */ /* 0x000fe20008410000 */
[----:B------:R-:W-:Y:S01]  /*6300*/  FMUL.FTZ R54, R64, UR57 ;  /* 0x0000003940367c20 */ /* 0x000fe20008410000 */
[----:B------:R-:W-:Y:S01]  /*6310*/  @P2 SHF.R.U32.HI R83, RZ, UR7, R52 ;  /* 0x00000007ff532c19 */ /* 0x000fe20008011634 */
[----:B------:R-:W-:Y:S01]  /*6320*/  FMUL.FTZ R57, R67, UR57 ;  /* 0x0000003943397c20 */ /* 0x000fe20008410000 */
[----:B------:R-:W-:Y:S01]  /*6330*/  FMUL.FTZ R64, R74, UR57 ;  /* 0x000000394a407c20 */ /* 0x000fe20008410000 */
[----:B------:R-:W-:Y:S01]  /*6340*/  FMUL.FTZ R67, R77, UR57 ;  /* 0x000000394d437c20 */ /* 0x000fe20008410000 */
[----:B------:R-:W-:Y:S01]  /*6350*/  FMUL.FTZ R74, R84, UR57 ;  /* 0x00000039544a7c20 */ /* 0x000fe20008410000 */
[----:B------:R-:W-:Y:S01]  /*6360*/  UIADD3 UR6, UR6, 0x2d840, URZ ;  /* 0x0002d84006067890 */ /* 0x000fe2000fffe03f */
[----:B------:R-:W1:Y:S01]  /*6370*/  SHFL.IDX PT, R84, R83, RZ, 0x1c1f ;  /* 0x001c1fff53547589 */ /* 0x000e6200000e0000 */
[----:B------:R-:W-:Y:S02]  /*6380*/  IMAD.SHL.U32 R77, R3, 0x80, RZ ;  /* 0x00000080034d7824 */ /* 0x000fe400078e00ff */
        /* <DEDUP_REMOVED lines=47> */
[----:B------:R-:W-:Y:S01]  /*6680*/  PLOP3.LUT P1, PT, PT, PT, UP0, 0x40, 0x0 ;  /* 0x000000000000781c */ /* 0x000fe20003f2e808 */
[----:B------:R-:W-:Y:S01]  /*6690*/  IMAD R53, R16, -0x2, R53 ;  /* 0xfffffffe10357824 */ /* 0x000fe200078e0235 */
[----:B------:R-:W0:Y:S01]  /*66a0*/  MUFU.TANH R6, R6 ;  /* 0x0000000600067308 */ /* 0x000e220000002400 */
[----:B------:R-:W-:Y:S01]  /*66b0*/  IMAD.U32 R52, RZ, RZ, UR46 ;  /* 0x0000002eff347e24 */ /* 0x000fe2000f8e00ff */
[----:B------:R-:W-:Y:S01]  /*66c0*/  SYNCS.ARRIVE.TRANS64.RED.A1T0 RZ, [UR6], RZ ;  /* 0x000000ffffff79a7 */ /* 0x000fe20008100406 */
[----:B------:R-:W-:-:S03]  /*66d0*/  ULOP3.LUT UR6, URZ, UR35, URZ, 0x33, !UPT ;  /* 0x000000233f067292 */ /* 0x000fc6000f8e333f */
[----:B------:R-:W-:Y:S02]  /*66e0*/  IADD3 R53, -R52, UR37, R53 ;  /* 0x0000002534357c10 */ /* 0x000fe4000fffe135 */
[----:B------:R-:W2:Y:S03]  /*66f0*/  MUFU.TANH R7, R7 ;  /* 0x0000000700077308 */ /* 0x000ea60000002400 */
[C---:B------:R-:W-:Y:S02]  /*6700*/  VIADD R82, R53.reuse, UR56 ;  /* 0x0000003835527c36 */ /* 0x040fe40008000000 */
[----:B------:R-:W-:Y:S02]  /*6710*/  VIADD R81, R53, UR6 ;  /* 0x0000000635517c36 */ /* 0x000fe40008000000 */
[----:B-1----:R-:W-:Y:S01]  /*6720*/  IMAD.IADD R80, R82, 0x1, R84 ;  /* 0x0000000152507824 */ /* 0x002fe200078e0254 */
[----:B------:R-:W1:Y:S01]  /*6730*/  MUFU.TANH R8, R8 ;  /* 0x0000000800087308 */ /* 0x000e620000002400 */
        /* <DEDUP_REMOVED lines=76> */
.L_x_1100:
[----:B------:R-:W-:-:S05]  /*6c00*/  IMAD.U32 R86, RZ, RZ, UR34 ;  /* 0x00000022ff567e24 */ /* 0x000fca000f8e00ff */
[----:B------:R-:W-:-:S13]  /*6c10*/  ISETP.NE.AND P1, PT, R86, 0x1, PT ;  /* 0x000000015600780c */ /* 0x000fda0003f25270 */
[----:B------:R-:W1:Y:S02]  /*6c20*/  @P1 LDC.64 R52, c[0x0][0x9e8] ;  /* 0x00027a00ff341b82 */ /* 0x000e640000000a00 */
[----:B-1----:R-:W-:-:S05]  /*6c30*/  @P1 IMAD.HI.U32 R52, R84, R52, RZ ;  /* 0x0000003454341227 */ /* 0x002fca00078e00ff */
[----:B------:R-:W-:-:S07]  /*6c40*/  @P1 SHF.R.U32.HI R84, RZ, R53, R52 ;  /* 0x00000035ff541219 */ /* 0x000fce0000011634 */
.L_x_1101:
[----:B------:R-:W-:Y:S05]  /*6c50*/  BSYNC B0 ;  /* 0x0000000000007941 */ /* 0x000fea0003800000 */
.L_x_1099:
[----:B------:R-:W-:-:S04]  /*6c60*/  IMAD R53, R84, R86, -R77 ;  /* 0x0000005654357224 */ /* 0x000fc800078e0a4d */
[----:B------:R-:W-:-:S05]  /*6c70*/  IMAD R53, R16, -0x2, R53 ;  /* 0xfffffffe10357824 */ /* 0x000fca00078e0235 */
[----:B------:R-:W-:Y:S02]  /*6c80*/  VIADDMNMX R80, R53, R86, R80, PT ;  /* 0x0000005635507246 */ /* 0x000fe40003800150 */
[----:B------:R-:W-:-:S07]  /*6c90*/  VIMNMX R79, R79, R53, !PT ;  /* 0x000000354f4f7248 */ /* 0x000fce0007fe0100 */
.L_x_1098:
        /* <DEDUP_REMOVED lines=116> */
.L_x_1104:
[----:B------:R-:W-:-:S05]  /*73e0*/  IMAD.U32 R80, RZ, RZ, UR34 ;  /* 0x00000022ff507e24 */ /* 0x000fca000f8e00ff */
[----:B------:R-:W-:-:S13]  /*73f0*/  ISETP.NE.AND P2, PT, R80, 0x1, PT ;  /* 0x000000015000780c */ /* 0x000fda0003f45270 */
[----:B------:R-:W0:Y:S02]  /*7400*/  @P2 LDC.64 R24, c[0x0][0x9e8] ;  /* 0x00027a00ff182b82 */ /* 0x000e240000000a00 */
[----:B0-----:R-:W-:-:S05]  /*7410*/  @P2 IMAD.HI.U32 R24, R52, R24, RZ ;  /* 0x0000001834182227 */ /* 0x001fca00078e00ff */
[----:B------:R-:W-:-:S07]  /*7420*/  @P2 SHF.R.U32.HI R52, RZ, R25, R24 ;  /* 0x00000019ff342219 */ /* 0x000fce0000011618 */
.L_x_1105:
[----:B------:R-:W-:Y:S05]  /*7430*/  BSYNC B0 ;  /* 0x0000000000007941 */ /* 0x000fea0003800000 */
.L_x_1103:
[----:B------:R-:W-:-:S04]  /*7440*/  IMAD R77, R52, R80, -R77 ;  /* 0x00000050344d7224 */ /* 0x000fc800078e0a4d */
[----:B------:R-:W-:-:S05]  /*7450*/  IMAD R77, R16, -0x2, R77 ;  /* 0xfffffffe104d7824 */ /* 0x000fca00078e024d */
[----:B------:R-:W-:Y:S02]  /*7460*/  VIADDMNMX R82, R77, R80, R82, PT ;  /* 0x000000504d527246 */ /* 0x000fe40003800152 */
[----:B------:R-:W-:-:S07]  /*7470*/  VIMNMX R81, R81, R77, !PT ;  /* 0x0000004d51517248 */ /* 0x000fce0007fe0100 */
.L_x_1102:
        /* <DEDUP_REMOVED lines=101> */
[C---:B------:R-:W-:Y:S02]  /*7ad0*/  ISETP.GT.AND P3, PT, R81.reuse, 0x61, P1 ;  /* 0x000000615100780c */ /* 0x040fe40000f64270 */
        /* <DEDUP_REMOVED lines=26> */
[----:B0-----:R-:W-:Y:S01]  /*7c80*/  FMNMX.FTZ R77, R21, R80, !PT ;  /* 0x00000050154d7209 */ /* 0x001fe20007810000 */
        /* <DEDUP_REMOVED lines=38> */
[----:B------:R-:W-:Y:S02]  /*7ef0*/  ISETP.GT.AND P2, PT, R81, 0x70, P1 ;  /* 0x000000705100780c */ /* 0x000fe40000f44270 */
[----:B------:R-:W-:Y:S02]  /*7f00*/  FMNMX.FTZ R80, R46, R77, !PT ;  /* 0x0000004d2e507209 */ /* 0x000fe40007810000 */
[----:B------:R-:W-:-:S02]  /*7f10*/  ISETP.LT.OR P4, PT, R82, 0x6a, P4 ;  /* 0x0000006a5200780c */ /* 0x000fc40002781670 */
[----:B------:R-:W-:Y:S01]  /*7f20*/  FMNMX.FTZ R77, R47, R80, !PT ;  /* 0x000000502f4d7209 */ /* 0x000fe20007810000 */
[----:B------:R-:W-:Y:S01]  /*7f30*/  MUFU.EX2 R42, R83 ;  /* 0x00000053002a7308 */ /* 0x000fe20000000800 */
[----:B------:R-:W-:Y:S02]  /*7f40*/  ISETP.GT.AND P3, PT, R81, 0x71, P1 ;  /* 0x000000715100780c */ /* 0x000fe40000f64270 */
[----:B------:R-:W-:Y:S02]  /*7f50*/  FMNMX.FTZ R80, R50, R77, !PT ;  /* 0x0000004d32507209 */ /* 0x000fe40007810000 */
[C---:B------:R-:W-:Y:S02]  /*7f60*/  ISETP.LT.OR P2, PT, R82.reuse, 0x71, P2 ;  /* 0x000000715200780c */ /* 0x040fe40001741670 */
[----:B------:R-:W-:Y:S01]  /*7f70*/  FMNMX.FTZ R77, R51, R80, !PT ;  /* 0x00000050334d7209 */ /* 0x000fe20007810000 */
[----:B------:R-:W-:Y:S01]  /*7f80*/  MUFU.EX2 R10, R10 ;  /* 0x0000000a000a7308 */ /* 0x000fe20000000800 */
[----:B------:R-:W-:-:S02]  /*7f90*/  ISETP.LT.OR P3, PT, R82, 0x72, P3 ;  /* 0x000000725200780c */ /* 0x000fc40001f61670 */
[----:B------:R-:W-:Y:S02]  /*7fa0*/  FMNMX.FTZ R80, R56, R77, !PT ;  /* 0x0000004d38507209 */ /* 0x000fe40007810000 */
[----:B------:R-:W-:Y:S02]  /*7fb0*/  FSEL R73, R73, -INF , !P3 ;  /* 0xff80000049497808 */ /* 0x000fe40005800000 */
[----:B------:R-:W-:Y:S01]  /*7fc0*/  FMNMX.FTZ R77, R57, R80, !PT ;  /* 0x00000050394d7209 */ /* 0x000fe20007810000 */
[----:B------:R-:W-:Y:S03]  /*7fd0*/  MUFU.EX2 R11, R11 ;  /* 0x0000000b000b7308 */ /* 0x000fe60000000800 */
[----:B------:R-:W-:Y:S02]  /*7fe0*/  FMNMX.FTZ R80, R60, R77, !PT ;  /* 0x0000004d3c507209 */ /* 0x000fe40007810000 */
[----:B------:R-:W-:-:S02]  /*7ff0*/  FSEL R77, R68, -INF , !P5 ;  /* 0xff800000444d7808 */ /* 0x000fc40006800000 */
[----:B------:R-:W-:Y:S01]  /*8000*/  FMNMX.FTZ R79, R61, R80, !PT ;  /* 0x000000503d4f7209 */ /* 0x000fe20007810000 */
[----:B------:R-:W-:Y:S01]  /*8010*/  MUFU.EX2 R15, R15 ;  /* 0x0000000f000f7308 */ /* 0x000fe20000000800 */
[----:B------:R-:W-:Y:S02]  /*8020*/  ISETP.GT.AND P5, PT, R81, 0x78, P1 ;  /* 0x000000785100780c */ /* 0x000fe40000fa4270 */
[----:B------:R-:W-:Y:S02]  /*8030*/  FMNMX.FTZ R68, R64, R79, !PT ;  /* 0x0000004f40447209 */ /* 0x000fe40007810000 */
[----:B------:R-:W-:Y:S02]  /*8040*/  FSEL R79, R69, -INF , !P4 ;  /* 0xff800000454f7808 */ /* 0x000fe40006000000 */
[----:B------:R-:W-:Y:S01]  /*8050*/  FMNMX.FTZ R68, R65, R68, !PT ;  /* 0x0000004441447209 */ /* 0x000fe20007810000 */
[----:B------:R-:W-:Y:S01]  /*8060*/  MUFU.EX2 R25, R25 ;  /* 0x0000001900197308 */ /* 0x000fe20000000800 */
[----:B------:R-:W-:-:S02]  /*8070*/  FSEL R80, R72, -INF , !P2 ;  /* 0xff80000048507808 */ /* 0x000fc40005000000 */
[----:B------:R-:W-:Y:S02]  /*8080*/  FMNMX.FTZ R68, R77, R68, !PT ;  /* 0x000000444d447209 */ /* 0x000fe40007810000 */
[----:B------:R-:W-:Y:S02]  /*8090*/  ISETP.GT.AND P1, PT, R81, 0x79, P1 ;  /* 0x000000795100780c */ /* 0x000fe40000f24270 */
[----:B------:R-:W-:Y:S01]  /*80a0*/  FMNMX.FTZ R69, R79, R68, !PT ;  /* 0x000000444f457209 */ /* 0x000fe20007810000 */
[----:B------:R-:W-:Y:S01]  /*80b0*/  MUFU.EX2 R28, R28 ;  /* 0x0000001c001c7308 */ /* 0x000fe20000000800 */
[----:B------:R-:W-:Y:S02]  /*80c0*/  ISETP.LT.OR P5, PT, R82, 0x79, P5 ;  /* 0x000000795200780c */ /* 0x000fe40002fa1670 */
[----:B------:R-:W-:Y:S02]  /*80d0*/  FMNMX.FTZ R68, R80, R69, !PT ;  /* 0x0000004550447209 */ /* 0x000fe40007810000 */
[----:B------:R-:W-:-:S02]  /*80e0*/  ISETP.LT.OR P1, PT, R82, 0x7a, P1 ;  /* 0x0000007a5200780c */ /* 0x000fc40000f21670 */
[----:B------:R-:W-:Y:S01]  /*80f0*/  FSEL R76, R76, -INF , !P5 ;  /* 0xff8000004c4c7808 */ /* 0x000fe20006800000 */
[----:B------:R-:W-:Y:S01]  /*8100*/  MUFU.EX2 R29, R29 ;  /* 0x0000001d001d7308 */ /* 0x000fe20000000800 */
[----:B------:R-:W-:Y:S02]  /*8110*/  FMNMX.FTZ R69, R73, R68, !PT ;  /* 0x0000004449457209 */ /* 0x000fe40007810000 */
[----:B------:R-:W-:Y:S02]  /*8120*/  FSEL R78, R78, -INF , !P1 ;  /* 0xff8000004e4e7808 */ /* 0x000fe40004800000 */
[----:B------:R-:W-:-:S03]  /*8130*/  FMNMX.FTZ R69, R76, R69, !PT ;  /* 0x000000454c457209 */ /* 0x000fc60007810000 */
[----:B------:R-:W-:Y:S01]  /*8140*/  MUFU.EX2 R32, R32 ;  /* 0x0000002000207308 */ /* 0x000fe20000000800 */
[----:B------:R-:W-:-:S05]  /*8150*/  FMNMX.FTZ R69, R78, R69, !PT ;  /* 0x000000454e457209 */ /* 0x000fca0007810000 */
[----:B------:R-:W0:Y:S02]  /*8160*/  SHFL.BFLY PT, R68, R69, 0x2, 0x1f ;  /* 0x0c401f0045447f89 */ /* 0x000e2400000e0000 */
[----:B------:R-:W-:Y:S08]  /*8170*/  MUFU.EX2 R33, R33 ;  /* 0x0000002100217308 */ /* 0x000ff00000000800 */
[----:B------:R-:W-:Y:S08]  /*8180*/  MUFU.EX2 R36, R36 ;  /* 0x0000002400247308 */ /* 0x000ff00000000800 */
[----:B------:R-:W-:Y:S01]  /*8190*/  MUFU.EX2 R37, R37 ;  /* 0x0000002500257308 */ /* 0x000fe20000000800 */
[----:B0-----:R-:W-:Y:S01]  /*81a0*/  FMNMX.FTZ R72, R69, R68, !PT ;  /* 0x0000004445487209 */ /* 0x001fe20007810000 */
[--C-:B------:R-:W-:Y:S01]  /*81b0*/  FFMA.FTZ R68, R70, UR33, -R52.reuse ;  /* 0x0000002146447c23 */ /* 0x100fe20008010834 */
[--C-:B------:R-:W-:Y:S01]  /*81c0*/  FFMA.FTZ R69, R71, UR33, -R52.reuse ;  /* 0x0000002147457c23 */ /* 0x100fe20008010834 */
[--C-:B------:R-:W-:Y:S01]  /*81d0*/  FFMA.FTZ R70, R74, UR33, -R52.reuse ;  /* 0x000000214a467c23 */ /* 0x100fe20008010834 */
[----:B------:R-:W-:Y:S01]  /*81e0*/  FSEL R71, R24, RZ, P6 ;  /* 0x000000ff18477208 */ /* 0x000fe20003000000 */
[----:B------:R-:W0:Y:S01]  /*81f0*/  SHFL.BFLY PT, R81, R72, 0x1, 0x1f ;  /* 0x0c201f0048517f89 */ /* 0x000e2200000e0000 */
[----:B------:R-:W-:Y:S01]  /*8200*/  FFMA.FTZ R74, R75, UR33, -R52 ;  /* 0x000000214b4a7c23 */ /* 0x000fe20008010834 */
[----:B------:R-:W-:Y:S02]  /*8210*/  MUFU.EX2 R40, R40 ;  /* 0x0000002800287308 */ /* 0x000fe40000000800 */
[----:B------:R-:W-:-:S04]  /*8220*/  FADD.FTZ R71, -R71, R4 ;  /* 0x0000000447477221 */ /* 0x000fc80000010100 */
[----:B------:R-:W-:Y:S02]  /*8230*/  FMUL.FTZ R71, R71, UR33 ;  /* 0x0000002147477c20 */ /* 0x000fe40008410000 */
[----:B------:R-:W-:Y:S08]  /*8240*/  MUFU.EX2 R41, R41 ;  /* 0x0000002900297308 */ /* 0x000ff00000000800 */
[----:B------:R-:W1:Y:S01]  /*8250*/  MUFU.EX2 R71, R71 ;  /* 0x0000004700477308 */ /* 0x000e620000000800 */
[----:B0-----:R-:W-:-:S07]  /*8260*/  FMNMX.FTZ R52, R72, R81, !PT ;  /* 0x0000005148347209 */ /* 0x001fce0007810000 */
[----:B------:R-:W-:Y:S01]  /*8270*/  MUFU.EX2 R72, R74 ;  /* 0x0000004a00487308 */ /* 0x000fe20000000800 */
[C---:B------:R-:W-:Y:S01]  /*8280*/  FSETP.NEU.FTZ.AND P1, PT, R52.reuse, -INF , PT ;  /* 0xff8000003400780b */ /* 0x040fe20003f3d000 */
[----:B------:R-:W-:-:S05]  /*8290*/  FMUL.FTZ R4, R52, UR33 ;  /* 0x0000002134047c20 */ /* 0x000fca0008410000 */
[----:B------:R-:W-:Y:S01]  /*82a0*/  FSEL R4, R4, RZ, P1 ;  /* 0x000000ff04047208 */ /* 0x000fe20000800000 */
[----:B-1----:R-:W-:Y:S01]  /*82b0*/  FFMA.FTZ R2, R71, R2, R6 ;  /* 0x0000000247027223 */ /* 0x002fe20000010006 */
[----:B------:R-:W-:Y:S03]  /*82c0*/  MUFU.EX2 R44, R44 ;  /* 0x0000002c002c7308 */ /* 0x000fe60000000800 */
        /* <DEDUP_REMOVED lines=8> */
[----:B------:R-:W-:Y:S01]  /*8350*/  FFMA.FTZ R26, R35, UR33, -R4 ;  /* 0x00000021231a7c23 */ /* 0x000fe20008010804 */
[----:B------:R-:W-:Y:S01]  /*8360*/  FADD.FTZ R35, R7, R2 ;  /* 0x0000000207237221 */ /* 0x000fe20000010000 */
[--C-:B------:R-:W-:Y:S01]  /*8370*/  FFMA.FTZ R81, R27, UR33, -R4.reuse ;  /* 0x000000211b517c23 */ /* 0x100fe20008010804 */
[--C-:B------:R-:W-:Y:S01]  /*8380*/  FFMA.FTZ R14, R30, UR33, -R4.reuse ;  /* 0x000000211e0e7c23 */ /* 0x100fe20008010804 */
[--C-:B------:R-:W-:Y:S01]  /*8390*/  FFMA.FTZ R27, R31, UR33, -R4.reuse ;  /* 0x000000211f1b7c23 */ /* 0x100fe20008010804 */
[----:B------:R-:W-:Y:S01]  /*83a0*/  MUFU.EX2 R75, R75 ;  /* 0x0000004b004b7308 */ /* 0x000fe20000000800 */
[----:B0-----:R-:W-:Y:S01]  /*83b0*/  FSEL R12, R52, RZ, P1 ;  /* 0x000000ff340c7208 */ /* 0x001fe20000800000 */
[--C-:B------:R-:W-:Y:S01]  /*83c0*/  FFMA.FTZ R31, R34, UR33, -R4.reuse ;  /* 0x00000021221f7c23 */ /* 0x100fe20008010804 */
[--C-:B------:R-:W-:Y:S01]  /*83d0*/  FFMA.FTZ R87, R43, UR33, -R4.reuse ;  /* 0x000000212b577c23 */ /* 0x100fe20008010804 */
[--C-:B------:R-:W-:Y:S01]  /*83e0*/  FFMA.FTZ R13, R38, UR33, -R4.reuse ;  /* 0x00000021260d7c23 */ /* 0x100fe20008010804 */
[--C-:B------:R-:W-:Y:S01]  /*83f0*/  FFMA.FTZ R86, R51, UR33, -R4.reuse ;  /* 0x0000002133567c23 */ /* 0x100fe20008010804 */
[----:B------:R-:W-:Y:S01]  /*8400*/  FADD.FTZ R12, -R12, R5 ;  /* 0x000000050c0c7221 */ /* 0x000fe20000010100 */
[--C-:B------:R-:W-:Y:S01]  /*8410*/  FFMA.FTZ R21, R39, UR33, -R4.reuse ;  /* 0x0000002127157c23 */ /* 0x100fe20008010804 */
[----:B------:R-:W-:Y:S01]  /*8420*/  MUFU.EX2 R84, R84 ;  /* 0x0000005400547308 */ /* 0x000fe20000000800 */
[--C-:B------:R-:W-:Y:S01]  /*8430*/  FFMA.FTZ R39, R53, UR33, -R4.reuse ;  /* 0x0000002135277c23 */ /* 0x100fe20008010804 */
[----:B------:R-:W-:Y:S01]  /*8440*/  FMUL.FTZ R12, R12, UR33 ;  /* 0x000000210c0c7c20 */ /* 0x000fe20008410000 */
        /* <DEDUP_REMOVED lines=8> */
[----:B------:R-:W-:-:S05]  /*84d0*/  FFMA.FTZ R64, R73, UR33, -R4 ;  /* 0x0000002149407c23 */ /* 0x000fca0008010804 */
[----:B------:R-:W1:Y:S08]  /*84e0*/  MUFU.EX2 R83, R83 ;  /* 0x0000005300537308 */ /* 0x000e700000000800 */
[----:B------:R-:W2:Y:S01]  /*84f0*/  MUFU.EX2 R9, R9 ;  /* 0x0000000900097308 */ /* 0x000ea20000000800 */
[----:B0-----:R-:W-:Y:S01]  /*8500*/  FFMA.FTZ R5, R12, R0, R75 ;  /* 0x000000000c057223 */ /* 0x001fe2000001004b */
[----:B------:R-:W-:Y:S01]  /*8510*/  FADD.FTZ R0, R10, R35 ;  /* 0x000000230a007221 */ /* 0x000fe20000010000 */
[----:B------:R-:W-:-:S02]  /*8520*/  FFMA.FTZ R35, R56, UR33, -R4 ;  /* 0x0000002138237c23 */ /* 0x000fc40008010804 */
[----:B------:R-:W-:-:S03]  /*8530*/  FADD.FTZ R5, R84, R5 ;  /* 0x0000000554057221 */ /* 0x000fc60000010000 */
[----:B------:R-:W0:Y:S01]  /*8540*/  MUFU.EX2 R82, R82 ;  /* 0x0000005200527308 */ /* 0x000e220000000800 */
[----:B------:R-:W-:Y:S01]  /*8550*/  FADD.FTZ R2, R74, R5 ;  /* 0x000000054a027221 */ /* 0x000fe20000010000 */
[----:B------:R-:W-:-:S03]  /*8560*/  FADD.FTZ R5, R11, R0 ;  /* 0x000000000b057221 */ /* 0x000fc60000010000 */
[----:B-1----:R-:W-:Y:S01]  /*8570*/  FADD.FTZ R2, R83, R2 ;  /* 0x0000000253027221 */ /* 0x002fe20000010000 */
[----:B------:R-:W-:Y:S02]  /*8580*/  FADD.FTZ R0, R8, R5 ;  /* 0x0000000508007221 */ /* 0x000fe40000010000 */
[----:B------:R-:W1:Y:S01]  /*8590*/  MUFU.EX2 R20, R20 ;  /* 0x0000001400147308 */ /* 0x000e620000000800 */
[----:B--2---:R-:W-:Y:S01]  /*85a0*/  FADD.FTZ R5, R9, R2 ;  /* 0x0000000209057221 */ /* 0x004fe20000010000 */
[----:B------:R-:W-:-:S04]  /*85b0*/  FADD.FTZ R0, R15, R0 ;  /* 0x000000000f007221 */ /* 0x000fc80000010000 */
[----:B------:R-:W-:Y:S02]  /*85c0*/  FADD.FTZ R43, R25, R0 ;  /* 0x00000000192b7221 */ /* 0x000fe40000010000 */
[----:B------:R-:W2:Y:S01]  /*85d0*/  MUFU.EX2 R81, R81 ;  /* 0x0000005100517308 */ /* 0x000ea20000000800 */
[----:B0-----:R-:W-:-:S07]  /*85e0*/  FADD.FTZ R5, R82, R5 ;  /* 0x0000000552057221 */ /* 0x001fce0000010000 */
[----:B------:R-:W0:Y:S01]  /*85f0*/  MUFU.EX2 R14, R14 ;  /* 0x0000000e000e7308 */ /* 0x000e220000000800 */
[----:B-1----:R-:W-:Y:S01]  /*8600*/  FADD.FTZ R0, R20, R5 ;  /* 0x0000000514007221 */ /* 0x002fe20000010000 */
[----:B------:R-:W-:Y:S01]  /*8610*/  FADD.FTZ R5, R42, R43 ;  /* 0x0000002b2a057221 */ /* 0x000fe20000010000 */
[--C-:B------:R-:W-:Y:S01]  /*8620*/  FFMA.FTZ R43, R60, UR33, -R4.reuse ;  /* 0x000000213c2b7c23 */ /* 0x100fe20008010804 */
[----:B------:R-:W-:-:S04]  /*8630*/  FFMA.FTZ R60, R79, UR33, -R4 ;  /* 0x000000214f3c7c23 */ /* 0x000fc80008010804 */
        /* <DEDUP_REMOVED lines=11> */
[----:B--2---:R-:W-:Y:S01]  /*86f0*/  FADD.FTZ R5, R31, R2 ;  /* 0x000000021f057221 */ /* 0x004fe20000010000 */
[----:B------:R-:W-:Y:S01]  /*8700*/  FADD.FTZ R2, R36, R51 ;  /* 0x0000003324027221 */ /* 0x000fe20000010000 */
[----:B------:R-:W-:-:S05]  /*8710*/  FFMA.FTZ R51, R77, UR33, -R4 ;  /* 0x000000214d337c23 */ /* 0x000fca0008010804 */
[----:B------:R-:W2:Y:S01]  /*8720*/  MUFU.EX2 R21, R21 ;  /* 0x0000001500157308 */ /* 0x000ea20000000800 */
[----:B0-----:R-:W-:Y:S01]  /*8730*/  FADD.FTZ R0, R26, R5 ;  /* 0x000000051a007221 */ /* 0x001fe20000010000 */
[----:B------:R-:W-:-:S04]  /*8740*/  FADD.FTZ R5, R37, R2 ;  /* 0x0000000225057221 */ /* 0x000fc80000010000 */
[----:B------:R-:W-:Y:S02]  /*8750*/  FADD.FTZ R2, R40, R5 ;  /* 0x0000000528027221 */ /* 0x000fe40000010000 */
[----:B------:R-:W0:Y:S01]  /*8760*/  MUFU.EX2 R39, R39 ;  /* 0x0000002700277308 */ /* 0x000e220000000800 */
[----:B-1----:R-:W-:Y:S01]  /*8770*/  FADD.FTZ R0, R13, R0 ;  /* 0x000000000d007221 */ /* 0x002fe20000010000 */
[----:B------:R-:W-:-:S06]  /*8780*/  FADD.FTZ R5, R41, R2 ;  /* 0x0000000229057221 */ /* 0x000fcc0000010000 */
[----:B------:R-:W1:Y:S01]  /*8790*/  MUFU.EX2 R87, R87 ;  /* 0x0000005700577308 */ /* 0x000e620000000800 */
[----:B--2---:R-:W-:-:S07]  /*87a0*/  FADD.FTZ R0, R21, R0 ;  /* 0x0000000015007221 */ /* 0x004fce0000010000 */
[----:B------:R-:W2:Y:S01]  /*87b0*/  MUFU.EX2 R34, R34 ;  /* 0x0000002200227308 */ /* 0x000ea20000000800 */
[----:B0-----:R-:W-:-:S07]  /*87c0*/  FADD.FTZ R0, R39, R0 ;  /* 0x0000000027007221 */ /* 0x001fce0000010000 */
        /* <DEDUP_REMOVED lines=61> */
[----:B--2---:R-:W-:-:S04]  /*8ba0*/  FADD.FTZ R77, R70, R77 ;  /* 0x0000004d464d7221 */ /* 0x004fc80000010000 */
[----:B------:R-:W-:Y:S01]  /*8bb0*/  FADD.FTZ R2, R72, R77 ;  /* 0x0000004d48027221 */ /* 0x000fe20000010000 */
[----:B0-----:R-:W-:-:S04]  /*8bc0*/  FADD.FTZ R0, R65, R0 ;  /* 0x0000000041007221 */ /* 0x001fc80000010000 */
[----:B-1----:R-:W-:Y:S01]  /*8bd0*/  FADD.FTZ R0, R73, R0 ;  /* 0x0000000049007221 */ /* 0x002fe20000010000 */
[----:B------:R-:W-:Y:S06]  /*8be0*/  @!P0 BRA `(.L_x_1106) ;  /* 0x0000000000048947 */ /* 0x000fec0003800000 */
[----:B------:R-:W-:Y:S01]  /*8bf0*/  BPT.TRAP 0x1 ;  /* 0x000000040000795c */ /* 0x000fe20000300000 */
.L_x_1106:
        /* <DEDUP_REMOVED lines=24> */
[----:B------:R-:W-:Y:S01]  /*8d80*/  STSM.16.M88.4 [R22], R8 ;  /* 0x0000000816007844 */ /* 0x000fe20000000200 */
[----:B------:R-:W-:Y:S01]  /*8d90*/  F2FP.BF16.F32.PACK_AB R36, R37, R36 ;  /* 0x000000242524723e */ /* 0x000fe200000010ff */
[----:B------:R-:W-:Y:S01]  /*8da0*/  FMUL.FTZ R97, R97, R71 ;  /* 0x0000004761617220 */ /* 0x000fe20000410000 */
[----:B------:R-:W-:Y:S01]  /*8db0*/  F2FP.BF16.F32.PACK_AB R44, R45, R44 ;  /* 0x0000002c2d2c723e */ /* 0x000fe200000010ff */
[----:B------:R-:W-:Y:S01]  /*8dc0*/  STSM.16.M88.4 [R19], R28 ;  /* 0x0000001c13007844 */ /* 0x000fe20000000200 */
[----:B------:R-:W-:Y:S01]  /*8dd0*/  F2FP.BF16.F32.PACK_AB R37, R21, R13 ;  /* 0x0000000d1525723e */ /* 0x000fe200000010ff */
[-C--:B------:R-:W-:Y:S01]  /*8de0*/  FMUL.FTZ R100, R100, R71.reuse ;  /* 0x0000004764647220 */ /* 0x080fe20000410000 */
        /* <DEDUP_REMOVED lines=19> */
[-C--:B------:R-:W-:Y:S01]  /*8f20*/  FMUL.FTZ R116, R116, R71.reuse ;  /* 0x0000004774747220 */ /* 0x080fe20000410000 */
        /* <DEDUP_REMOVED lines=53> */
[----:B-1----:R-:W-:Y:S01]  /*9280*/  NOP ;  /* 0x0000000000007918 */ /* 0x002fe20000000000 */
[----:B------:R-:W-:Y:S05]  /*9290*/  @P1 BRA `(.L_x_1107) ;  /* 0xffffffc400841947 */ /* 0x000fea000383ffff */
[----:B------:R-:W-:-:S07]  /*92a0*/  IMAD.MOV.U32 R6, RZ, RZ, R3 ;  /* 0x000000ffff067224 */ /* 0x000fce00078e0003 */
.L_x_1088:
[----:B------:R-:W-:Y:S02]  /*92b0*/  UISETP.NE.AND UP1, UPT, UR52, URZ, UPT ;  /* 0x0000003f3400728c */ /* 0x000fe4000bf25270 */
[----:B------:R-:W-:Y:S02]  /*92c0*/  UISETP.NE.AND UP0, UPT, UR51, URZ, UPT ;  /* 0x0000003f3300728c */ /* 0x000fe4000bf05270 */
[----:B------:R-:W-:Y:S02]  /*92d0*/  UIADD3 UR10, UR38, 0xbf, URZ ;  /* 0x000000bf260a7890 */ /* 0x000fe4000fffe03f */
[----:B------:R-:W-:Y:S02]  /*92e0*/  UIADD3 UR11, UR37, 0x1, -UR46 ;  /* 0x00000001250b7890 */ /* 0x000fe4000fffe82e */
[----:B------:R-:W-:-:S03]  /*92f0*/  PLOP3.LUT P1, PT, PT, PT, UP0, 0x40, 0x0 ;  /* 0x000000000000781c */ /* 0x000fc60003f2e808 */
[----:B------:R-:W-:Y:S01]  /*9300*/  @UP1 ULDC UR6, c[0x0][0x44c] ;  /* 0x0001130000061ab9 */ /* 0x000fe20000000800 */
[----:B------:R-:W-:Y:S01]  /*9310*/  @UP1 ULDC UR14, c[0x0][0x450] ;  /* 0x00011400000e1ab9 */ /* 0x000fe20000000800 */
[----:B------:R-:W-:-:S04]  /*9320*/  UIMAD.WIDE.U32 UR6, UR10, UR6, URZ ;  /* 0x000000060a0672a5 */ /* 0x000fc8000f8e003f */
[----:B------:R-:W-:-:S04]  /*9330*/  @UP1 USHF.R.U32.HI UR10, URZ, UR14, UR7 ;  /* 0x0000000e3f0a1299 */ /* 0x000fc80008011607 */
[----:B------:R-:W-:-:S04]  /*9340*/  UIADD3 UR10, UR11, UR10, URZ ;  /* 0x0000000a0b0a7290 */ /* 0x000fc8000fffe03f */
[----:B------:R-:W-:Y:S01]  /*9350*/  UIADD3 UR35, UR10, -UR35, URZ ;  /* 0x800000230a237290 */ /* 0x000fe2000fffe03f */
[----:B------:R-:W-:Y:S11]  /*9360*/  @P1 BRA `(.L_x_1108) ;  /* 0x0000000000501947 */ /* 0x000ff60003800000 */
[----:B------:R-:W-:Y:S02]  /*9370*/  UMOV UR14, UR10 ;  /* 0x0000000a000e7c82 */ /* 0x000fe40008000000 */
[----:B------:R-:W-:-:S06]  /*9380*/  UISETP.GT.AND UP0, UPT, UR14, -0x1, UPT ;  /* 0xffffffff0e00788c */ /* 0x000fcc000bf04270 */
[----:B------:R-:W-:-:S13]  /*9390*/  PLOP3.LUT P1, PT, PT, PT, UP0, 0x80, 0x0 ;  /* 0x000000000000781c */ /* 0x000fda0003f2f008 */
[----:B------:R-:W-:Y:S05]  /*93a0*/  @P1 BRA `(.L_x_1109) ;  /* 0x0000000000201947 */ /* 0x000fea0003800000 */
[----:B------:R-:W-:Y:S01]  /*93b0*/  ULDC UR15, c[0x0][0x9e4] ;  /* 0x00027900000f7ab9 */ /* 0x000fe20000000800 */
[----:B------:R-:W-:Y:S02]  /*93c0*/  ULOP3.LUT UR14, URZ, UR14, URZ, 0x33, !UPT ;  /* 0x0000000e3f0e7292 */ /* 0x000fe4000f8e333f */
[----:B------:R-:W-:-:S11]  /*93d0*/  UISETP.NE.AND UP0, UPT, UR15, 0x1, UPT ;  /* 0x000000010f00788c */ /* 0x000fd6000bf05270 */
[----:B------:R-:W-:Y:S02]  /*93e0*/  @UP0 ULDC.64 UR6, c[0x0][0x9e8] ;  /* 0x00027a0000060ab9 */ /* 0x000fe40000000a00 */
[----:B------:R-:W-:-:S04]  /*93f0*/  UIMAD.WIDE.U32 UR10, UR14, UR6, URZ ;  /* 0x000000060e0a72a5 */ /* 0x000fc8000f8e003f */
[----:B------:R-:W-:-:S04]  /*9400*/  @UP0 USHF.R.U32.HI UR14, URZ, UR7, UR11 ;  /* 0x000000073f0e0299 */ /* 0x000fc8000801160b */
[----:B------:R-:W-:Y:S01]  /*9410*/  ULOP3.LUT UR14, URZ, UR14, URZ, 0x33, !UPT ;  /* 0x0000000e3f0e7292 */ /* 0x000fe2000f8e333f */
[----:B------:R-:W-:Y:S11]  /*9420*/  BRA `(.L_x_1110) ;  /* 0x0000000000147947 */ /* 0x000ff60003800000 */
.L_x_1109:
[----:B------:R-:W-:Y:S02]  /*9430*/  ULDC UR15, c[0x0][0x9e4] ;  /* 0x00027900000f7ab9 */ /* 0x000fe40000000800 */
[----:B------:R-:W-:-:S11]  /*9440*/  UISETP.NE.AND UP0, UPT, UR15, 0x1, UPT ;  /* 0x000000010f00788c */ /* 0x000fd6000bf05270 */
[----:B------:R-:W-:Y:S02]  /*9450*/  @UP0 ULDC.64 UR6, c[0x0][0x9e8] ;  /* 0x00027a0000060ab9 */ /* 0x000fe40000000a00 */
[----:B------:R-:W-:-:S04]  /*9460*/  UIMAD.WIDE.U32 UR10, UR14, UR6, URZ ;  /* 0x000000060e0a72a5 */ /* 0x000fc8000f8e003f */
[----:B------:R-:W-:-:S12]  /*9470*/  @UP0 USHF.R.U32.HI UR14, URZ, UR7, UR11 ;  /* 0x000000073f0e0299 */ /* 0x000fd8000801160b */
.L_x_1110:
[----:B------:R-:W-:-:S04]  /*9480*/  UIMAD UR14, UR14, UR15, URZ ;  /* 0x0000000f0e0e72a4 */ /* 0x000fc8000f8e023f */
[----:B------:R-:W-:-:S04]  /*9490*/  UISETP.LT.AND UP0, UPT, UR35, UR14, UPT ;  /* 0x0000000e2300728c */ /* 0x000fc8000bf01270 */
[----:B------:R-:W-:-:S12]  /*94a0*/  USEL UR35, UR35, UR14, !UP0 ;  /* 0x0000000e23237287 */ /* 0x000fd8000c000000 */
.L_x_1108:
[----:B------:R-:W-:-:S04]  /*94b0*/  UIADD3 UR35, UR35, 0x7f, URZ ;  /* 0x0000007f23237890 */ /* 0x000fc8000fffe03f */
[----:B------:R-:W-:-:S04]  /*94c0*/  USHF.R.S32.HI UR6, URZ, 0x1f, UR35 ;  /* 0x0000001f3f067899 */ /* 0x000fc80008011423 */
[----:B------:R-:W-:-:S04]  /*94d0*/  ULEA.HI UR6, UR6, UR35, URZ, 0x7 ;  /* 0x0000002306067291 */ /* 0x000fc8000f8f383f */
[----:B------:R-:W-:-:S04]  /*94e0*/  USHF.R.S32.HI UR6, URZ, 0x7, UR6 ;  /* 0x000000073f067899 */ /* 0x000fc80008011406 */
[----:B------:R-:W-:-:S04]  /*94f0*/  UISETP.LT.AND UP0, UPT, UR36, UR6, UPT ;  /* 0x000000062400728c */ /* 0x000fc8000bf01270 */
[----:B------:R-:W-:-:S06]  /*9500*/  USEL UR35, UR36, UR6, !UP0 ;  /* 0x0000000624237287 */ /* 0x000fcc000c000000 */
[----:B------:R-:W-:-:S13]  /*9510*/  ISETP.GE.AND P1, PT, R6, UR35, PT ;  /* 0x0000002306007c0c */ /* 0x000fda000bf26270 */
        /* <DEDUP_REMOVED lines=8> */
.L_x_1122:
[----:B------:R-:W-:Y:S01]  /*95a0*/  ISETP.NE.AND P2, PT, RZ, UR45, PT ;  /* 0x0000002dff007c0c */ /* 0x000fe2000bf45270 */
[----:B------:R-:W-:-:S04]  /*95b0*/  UISETP.NE.AND UP0, UPT, UR53, 0x1, UPT ;  /* 0x000000013500788c */ /* 0x000fc8000bf05270 */
[----:B------:R-:W-:-:S04]  /*95c0*/  USEL UR48, URZ, 0x1, UP0 ;  /* 0x000000013f307887 */ /* 0x000fc80008000000 */
[----:B------:R-:W-:-:S04]  /*95d0*/  ULOP3.LUT UR48, UR28, UR48, URZ, 0x3c, !UPT ;  /* 0x000000301c307292 */ /* 0x000fc8000f8e3c3f */
[----:B------:R-:W-:Y:S08]  /*95e0*/  @P2 BRA `(.L_x_1112) ;  /* 0x0000000000382947 */ /* 0x000ff00003800000 */
[----:B------:R-:W-:Y:S05]  /*95f0*/  @!P0 BRA `(.L_x_1113) ;  /* 0x0000000000048947 */ /* 0x000fea0003800000 */
[----:B------:R-:W-:Y:S01]  /*9600*/  BPT.TRAP 0x1 ;  /* 0x000000040000795c */ /* 0x000fe20000300000 */
.L_x_1113:
        /* <DEDUP_REMOVED lines=9> */
.L_x_1114:
[----:B-1----:R-:W-:Y:S05]  /*96a0*/  @P1 BRA `(.L_x_1112) ;  /* 0x0000000000081947 */ /* 0x002fea0003800000 */
[----:B------:R-:W1:Y:S02]  /*96b0*/  SYNCS.PHASECHK.TRANS64.TRYWAIT P1, [UR6+0x2d830], R6 ;  /* 0x02d83006ff0075a7 */ /* 0x000e640008020146 */
[----:B-1----:R-:W-:Y:S05]  /*96c0*/  @!P1 BRA `(.L_x_1115) ;  /* 0x000000e400009947 */ /* 0x002fea0003800000 */
.L_x_1112:
        /* <DEDUP_REMOVED lines=40> */
.L_x_1117:
[----:B------:R-:W-:Y:S01]  /*9950*/  ULEA UR6, UR53, UR41, 0x3 ;  /* 0x0000002935067291 */ /* 0x000fe2000f8e183f */
[----:B------:R-:W-:-:S05]  /*9960*/  IMAD.U32 R6, RZ, RZ, UR28 ;  /* 0x0000001cff067e24 */ /* 0x000fca000f8e00ff */
[----:B------:R-:W-:-:S04]  /*9970*/  SHF.L.U32 R6, R6, 0x1f, RZ ;  /* 0x0000001f06067819 */ /* 0x000fc800000006ff */
[----:B------:R0:W1:Y:S01]  /*9980*/  SYNCS.PHASECHK.TRANS64.TRYWAIT P1, [UR6+0x2d850], R6 ;  /* 0x02d85006ff0075a7 */ /* 0x0000620008020146 */
[----:B------:R-:W-:Y:S05]  /*9990*/  @!P0 BRA `(.L_x_1118) ;  /* 0x0000000000048947 */ /* 0x000fea0003800000 */
[----:B------:R-:W-:Y:S01]  /*99a0*/  BPT.TRAP 0x1 ;  /* 0x000000040000795c */ /* 0x000fe20000300000 */
.L_x_1118:
[----:B-1----:R-:W-:Y:S05]  /*99b0*/  @P1 BRA `(.L_x_1116) ;  /* 0x0000000000081947 */ /* 0x002fea0003800000 */
[----:B------:R-:W1:Y:S02]  /*99c0*/  SYNCS.PHASECHK.TRANS64.TRYWAIT P1, [UR6+0x2d850], R6 ;  /* 0x02d85006ff0075a7 */ /* 0x000e640008020146 */
[----:B-1----:R-:W-:Y:S05]  /*99d0*/  @!P1 BRA `(.L_x_1119) ;  /* 0x000000e000549947 */ /* 0x002fea0003800000 */
.L_x_1116:
        /* <DEDUP_REMOVED lines=70> */
.L_x_1120:
        /* <DEDUP_REMOVED lines=74> */
[----:B------:R-:W-:-:S04]  /*a2e0*/  ULEA UR6, UR47, UR41, 0x3 ;  /* 0x000000292f067291 */ /* 0x000fc8000f8e183f */
[----:B------:R-:W0:Y:S01]  /*a2f0*/  MUFU.TANH R20, R20 ;  /* 0x0000001400147308 */ /* 0x000e220000002400 */
[----:B-1----:R-:W-:Y:S01]  /*a300*/  FMNMX.FTZ R69, R13, R52, !PT ;  /* 0x000000340d457209 */ /* 0x002fe20007810000 */
[----:B------:R-:W-:-:S04]  /*a310*/  UIADD3 UR6, UR6, 0x2d840, URZ ;  /* 0x0002d84006067890 */ /* 0x000fc8000fffe03f */
[----:B------:R-:W-:Y:S02]  /*a320*/  UPRMT UR6, UR42, 0x654, UR6 ;  /* 0x000006542a067896 */ /* 0x000fe40008000006 */
[----:B------:R-:W1:Y:S01]  /*a330*/  MUFU.TANH R15, R15 ;  /* 0x0000000f000f7308 */ /* 0x000e620000002400 */
[----:B--2---:R-:W-:Y:S01]  /*a340*/  FMNMX.FTZ R24, R14, R67, !PT ;  /* 0x000000430e187209 */ /* 0x004fe20007810000 */
[----:B------:R-:W-:-:S05]  /*a350*/  FMUL.FTZ R67, R77, UR34 ;  /* 0x000000224d437c20 */ /* 0x000fca0008410000 */
[----:B------:R-:W-:Y:S01]  /*a360*/  SYNCS.ARRIVE.TRANS64.RED.A1T0 RZ, [UR6], RZ ;  /* 0x000000ffffff79a7 */ /* 0x000fe20008100406 */
        /* <DEDUP_REMOVED lines=111> */
[----:B--2---:R-:W-:-:S03]  /*aa60*/  FMNMX.FTZ R52, R76, R81, !PT ;  /* 0x000000514c347209 */ /* 0x004fc60007810000 */
        /* <DEDUP_REMOVED lines=46> */
[----:B------:R-:W-:Y:S01]  /*ad50*/  FMUL.FTZ R3, R3, UR33 ;  /* 0x0000002103037c20 */ /* 0x000fe20008410000 */
        /* <DEDUP_REMOVED lines=17> */
[--C-:B0-----:R-:W-:Y:S01]  /*ae70*/  FFMA.FTZ R82, R40, UR33, -R80.reuse ;  /* 0x0000002128527c23 */ /* 0x101fe20008010850 */
[----:B------:R-:W-:Y:S01]  /*ae80*/  MUFU.EX2 R3, R3 ;  /* 0x0000000300037308 */ /* 0x000fe20000000800 */
[--C-:B------:R-:W-:Y:S01]  /*ae90*/  FFMA.FTZ R40, R51, UR33, -R80.reuse ;  /* 0x0000002133287c23 */ /* 0x100fe20008010850 */
[--C-:B------:R-:W-:Y:S01]  /*aea0*/  FFMA.FTZ R36, R44, UR33, -R80.reuse ;  /* 0x000000212c247c23 */ /* 0x100fe20008010850 */
[--C-:B------:R-:W-:Y:S01]  /*aeb0*/  FFMA.FTZ R81, R48, UR33, -R80.reuse ;  /* 0x0000002130517c23 */ /* 0x100fe20008010850 */
[--C-:B------:R-:W-:Y:S01]  /*aec0*/  FFMA.FTZ R79, R53, UR33, -R80.reuse ;  /* 0x00000021354f7c23 */ /* 0x100fe20008010850 */
[--C-:B------:R-:W-:Y:S01]  /*aed0*/  FFMA.FTZ R57, R57, UR33, -R80.reuse ;  /* 0x0000002139397c23 */ /* 0x100fe20008010850 */
[--C-:B------:R-:W-:Y:S01]  /*aee0*/  FFMA.FTZ R44, R60, UR33, -R80.reuse ;  /* 0x000000213c2c7c23 */ /* 0x100fe20008010850 */
[----:B------:R-:W-:Y:S01]  /*aef0*/  FFMA.FTZ R60, R61, UR33, -R80 ;  /* 0x000000213d3c7c23 */ /* 0x000fe20008010850 */
[----:B------:R-:W0:Y:S01]  /*af00*/  MUFU.EX2 R78, R78 ;  /* 0x0000004e004e7308 */ /* 0x000e220000000800 */
[----:B-1----:R-:W-:Y:S01]  /*af10*/  FFMA.FTZ R2, R5, R2, R6 ;  /* 0x0000000205027223 */ /* 0x002fe20000010006 */
[--C-:B------:R-:W-:Y:S01]  /*af20*/  FFMA.FTZ R65, R65, UR33, -R80.reuse ;  /* 0x0000002141417c23 */ /* 0x100fe20008010850 */
[--C-:B------:R-:W-:Y:S01]  /*af30*/  FFMA.FTZ R48, R68, UR33, -R80.reuse ;  /* 0x0000002144307c23 */ /* 0x100fe20008010850 */
[----:B------:R-:W-:-:S04]  /*af40*/  FFMA.FTZ R68, R76, UR33, -R80 ;  /* 0x000000214c447c23 */ /* 0x000fc80008010850 */
[----:B------:R-:W1:Y:S08]  /*af50*/  MUFU.EX2 R7, R7 ;  /* 0x0000000700077308 */ /* 0x000e700000000800 */
[----:B------:R-:W2:Y:S01]  /*af60*/  MUFU.EX2 R9, R9 ;  /* 0x0000000900097308 */ /* 0x000ea20000000800 */
[----:B0-----:R-:W-:-:S07]  /*af70*/  FFMA.FTZ R0, R3, R0, R78 ;  /* 0x0000000003007223 */ /* 0x001fce000001004e */
        /* <DEDUP_REMOVED lines=130> */
.L_x_1121:
        /* <DEDUP_REMOVED lines=12> */
[----:B------:R-:W-:Y:S01]  /*b860*/  FMUL.FTZ R89, R89, R5 ;  /* 0x0000000559597220 */ /* 0x000fe20000410000 */
        /* <DEDUP_REMOVED lines=93> */
[----:B------:R-:W-:-:S07]  /*be40*/  IMAD.MOV.U32 R6, RZ, RZ, R4 ;  /* 0x000000ffff067224 */ /* 0x000fce00078e0004 */
.L_x_1111:
        /* <DEDUP_REMOVED lines=10> */
[----:B------:R-:W-:-:S05]  /*bef0*/  ULDC UR35, c[0x0][0x9e0] ;  /* 0x0002780000237ab9 */ /* 0x000fca0000000800 */
.L_x_1142:
[----:B------:R-:W-:Y:S01]  /*bf00*/  ISETP.NE.AND P2, PT, RZ, UR45, PT ;  /* 0x0000002dff007c0c */ /* 0x000fe2000bf45270 */
[----:B------:R-:W-:-:S04]  /*bf10*/  UISETP.NE.AND UP0, UPT, UR57, 0x1, UPT ;  /* 0x000000013900788c */ /* 0x000fc8000bf05270 */
[----:B------:R-:W-:-:S04]  /*bf20*/  USEL UR48, URZ, 0x1, UP0 ;  /* 0x000000013f307887 */ /* 0x000fc80008000000 */
[----:B------:R-:W-:-:S04]  /*bf30*/  ULOP3.LUT UR48, UR28, UR48, URZ, 0x3c, !UPT ;  /* 0x000000301c307292 */ /* 0x000fc8000f8e3c3f */
[----:B------:R-:W-:Y:S08]  /*bf40*/  @P2 BRA `(.L_x_1124) ;  /* 0x0000000000382947 */ /* 0x000ff00003800000 */
[----:B------:R-:W-:Y:S05]  /*bf50*/  @!P0 BRA `(.L_x_1125) ;  /* 0x0000000000048947 */ /* 0x000fea0003800000 */
[----:B------:R-:W-:Y:S01]  /*bf60*/  BPT.TRAP 0x1 ;  /* 0x000000040000795c */ /* 0x000fe20000300000 */
.L_x_1125:
        /* <DEDUP_REMOVED lines=9> */
.L_x_1126:
[----:B-1----:R-:W-:Y:S05]  /*c000*/  @P1 BRA `(.L_x_1124) ;  /* 0x0000000000081947 */ /* 0x002fea0003800000 */
[----:B------:R-:W1:Y:S02]  /*c010*/  SYNCS.PHASECHK.TRANS64.TRYWAIT P1, [UR6+0x2d830], R5 ;  /* 0x02d83005ff0075a7 */ /* 0x000e640008020146 */
[----:B-1----:R-:W-:Y:S05]  /*c020*/  @!P1 BRA `(.L_x_1127) ;  /* 0x000000b800d89947 */ /* 0x002fea0003800000 */
.L_x_1124:
[----:B------:R-:W2:Y:S01]  /*c030*/  S2R R7, SR_TID.X ;  /* 0x0000000000077919 */ /* 0x000ea20000002100 */
        /* <DEDUP_REMOVED lines=16> */
[----:B01----:R-:W-:-:S05]  /*c140*/  VIADD R5, R7, 0x8 ;  /* 0x0000000807057836 */ /* 0x003fca0000000000 */
        /* <DEDUP_REMOVED lines=22> */
.L_x_1129:
[----:B------:R-:W-:Y:S01]  /*c2b0*/  ULEA UR6, UR57, UR41, 0x3 ;  /* 0x0000002939067291 */ /* 0x000fe2000f8e183f */
[----:B------:R-:W-:-:S05]  /*c2c0*/  IMAD.U32 R5, RZ, RZ, UR28 ;  /* 0x0000001cff057e24 */ /* 0x000fca000f8e00ff */
[----:B------:R-:W-:-:S04]  /*c2d0*/  SHF.L.U32 R5, R5, 0x1f, RZ ;  /* 0x0000001f05057819 */ /* 0x000fc800000006ff */
[----:B------:R0:W1:Y:S01]  /*c2e0*/  SYNCS.PHASECHK.TRANS64.TRYWAIT P1, [UR6+0x2d850], R5 ;  /* 0x02d85005ff0075a7 */ /* 0x0000620008020146 */
[----:B------:R-:W-:Y:S05]  /*c2f0*/  @!P0 BRA `(.L_x_1130) ;  /* 0x0000000000048947 */ /* 0x000fea0003800000 */
[----:B------:R-:W-:Y:S01]  /*c300*/  BPT.TRAP 0x1 ;  /* 0x000000040000795c */ /* 0x000fe20000300000 */
.L_x_1130:
[----:B-1----:R-:W-:Y:S05]  /*c310*/  @P1 BRA `(.L_x_1128) ;  /* 0x0000000000081947 */ /* 0x002fea0003800000 */
[----:B------:R-:W1:Y:S02]  /*c320*/  SYNCS.PHASECHK.TRANS64.TRYWAIT P1, [UR6+0x2d850], R5 ;  /* 0x02d85005ff0075a7 */ /* 0x000e640008020146 */
[----:B-1----:R-:W-:Y:S05]  /*c330*/  @!P1 BRA `(.L_x_1131) ;  /* 0x000000b8002c9947 */ /* 0x002fea0003800000 */
.L_x_1128:
[----:B------:R-:W-:Y:S01]  /*c340*/  UIADD3 UR6, UR41, 0x400, URZ ;  /* 0x0000040029067890 */ /* 0x000fe2000fffe03f */
[----:B------:R-:W-:Y:S01]  /*c350*/  WARPGROUP.ARRIVE ;  /* 0x00000000000079c5 */ /* 0x000fe20000000000 */
[----:B------:R-:W-:Y:S01]  /*c360*/  UMOV UR29, 0x40000040 ;  /* 0x40000040001d7882 */ /* 0x000fe20000000000 */
[----:B------:R-:W-:Y:S01]  /*c370*/  UMOV UR31, 0x80000020 ;  /* 0x80000020001f7882 */ /* 0x000fe20000000000 */
[----:B------:R-:W-:-:S03]  /*c380*/  USHF.R.U32.HI UR6, URZ, 0x4, UR6 ;  /* 0x000000043f067899 */ /* 0x000fc60008011606 */
[----:B-1----:R-:W1:Y:S01]  /*c390*/  S2R R8, SR_TID.X ;  /* 0x0000000000087919 */ /* 0x002e620000002100 */
        /* <DEDUP_REMOVED lines=64> */
.L_x_1132:
        /* <DEDUP_REMOVED lines=167> */
.L_x_1135:
[----:B------:R-:W-:-:S05]  /*d210*/  IMAD.U32 R84, RZ, RZ, UR34 ;  /* 0x00000022ff547e24 */ /* 0x000fca000f8e00ff */
[----:B------:R-:W-:-:S13]  /*d220*/  ISETP.NE.AND P1, PT, R84, 0x1, PT ;  /* 0x000000015400780c */ /* 0x000fda0003f25270 */
[----:B------:R-:W1:Y:S02]  /*d230*/  @P1 LDC.64 R52, c[0x0][0x9e8] ;  /* 0x00027a00ff341b82 */ /* 0x000e640000000a00 */
[----:B-1----:R-:W-:-:S05]  /*d240*/  @P1 IMAD.HI.U32 R52, R85, R52, RZ ;  /* 0x0000003455341227 */ /* 0x002fca00078e00ff */
[----:B------:R-:W-:-:S07]  /*d250*/  @P1 SHF.R.U32.HI R85, RZ, R53, R52 ;  /* 0x00000035ff551219 */ /* 0x000fce0000011634 */
.L_x_1136:
[----:B------:R-:W-:Y:S05]  /*d260*/  BSYNC B0 ;  /* 0x0000000000007941 */ /* 0x000fea0003800000 */
.L_x_1134:
[----:B------:R-:W-:-:S04]  /*d270*/  IMAD R85, R85, R84, -R76 ;  /* 0x0000005455557224 */ /* 0x000fc800078e0a4c */
[----:B------:R-:W-:-:S05]  /*d280*/  IMAD R85, R16, -0x2, R85 ;  /* 0xfffffffe10557824 */ /* 0x000fca00078e0255 */
[----:B------:R-:W-:Y:S02]  /*d290*/  VIADDMNMX R80, R85, R84, R80, PT ;  /* 0x0000005455507246 */ /* 0x000fe40003800150 */
[----:B------:R-:W-:-:S07]  /*d2a0*/  VIMNMX R79, R79, R85, !PT ;  /* 0x000000554f4f7248 */ /* 0x000fce0007fe0100 */
.L_x_1133:
        /* <DEDUP_REMOVED lines=116> */
.L_x_1139:
[----:B------:R-:W-:-:S05]  /*d9f0*/  IMAD.U32 R24, RZ, RZ, UR34 ;  /* 0x00000022ff187e24 */ /* 0x000fca000f8e00ff */
[----:B------:R-:W-:-:S13]  /*da00*/  ISETP.NE.AND P2, PT, R24, 0x1, PT ;  /* 0x000000011800780c */ /* 0x000fda0003f45270 */
[----:B------:R-:W0:Y:S02]  /*da10*/  @P2 LDC.64 R52, c[0x0][0x9e8] ;  /* 0x00027a00ff342b82 */ /* 0x000e240000000a00 */
[----:B0-----:R-:W-:-:S05]  /*da20*/  @P2 IMAD.HI.U32 R52, R79, R52, RZ ;  /* 0x000000344f342227 */ /* 0x001fca00078e00ff */
[----:B------:R-:W-:-:S07]  /*da30*/  @P2 SHF.R.U32.HI R79, RZ, R53, R52 ;  /* 0x00000035ff4f2219 */ /* 0x000fce0000011634 */
.L_x_1140:
[----:B------:R-:W-:Y:S05]  /*da40*/  BSYNC B0 ;  /* 0x0000000000007941 */ /* 0x000fea0003800000 */
.L_x_1138:
[----:B------:R-:W-:-:S04]  /*da50*/  IMAD R79, R79, R24, -R76 ;  /* 0x000000184f4f7224 */ /* 0x000fc800078e0a4c */
[----:B------:R-:W-:-:S05]  /*da60*/  IMAD R79, R16, -0x2, R79 ;  /* 0xfffffffe104f7824 */ /* 0x000fca00078e024f */
[----:B------:R-:W-:Y:S02]  /*da70*/  VIADDMNMX R82, R79, R24, R82, PT ;  /* 0x000000184f527246 */ /* 0x000fe40003800152 */
[----:B------:R-:W-:-:S07]  /*da80*/  VIMNMX R81, R81, R79, !PT ;  /* 0x0000004f51517248 */ /* 0x000fce0007fe0100 */
.L_x_1137:
        /* <DEDUP_REMOVED lines=115> */
[----:B------:R-:W-:Y:S01]  /*e1c0*/  MUFU.EX2 R5, R5 ;  /* 0x0000000500057308 */ /* 0x000fe20000000800 */
[----:B------:R-:W-:Y:S01]  /*e1d0*/  FMNMX.FTZ R52, R11, R52, !PT ;  /* 0x000000340b347209 */ /* 0x000fe20007810000 */
[--C-:B0-----:R-:W-:Y:S01]  /*e1e0*/  FFMA.FTZ R76, R83, UR33, -R53.reuse ;  /* 0x00000021534c7c23 */ /* 0x101fe20008010835 */
[----:B------:R-:W-:Y:S01]  /*e1f0*/  ISETP.GT.AND P5, PT, R81, 0x48, P1 ;  /* 0x000000485100780c */ /* 0x000fe20000fa4270 */
[--C-:B------:R-:W-:Y:S01]  /*e200*/  FFMA.FTZ R15, R15, UR33, -R53.reuse ;  /* 0x000000210f0f7c23 */ /* 0x100fe20008010835 */
[----:B------:R-:W-:Y:S01]  /*e210*/  FMNMX.FTZ R79, R13, R52, !PT ;  /* 0x000000340d4f7209 */ /* 0x000fe20007810000 */
[--C-:B------:R-:W-:Y:S01]  /*e220*/  FFMA.FTZ R26, R26, UR33, -R53.reuse ;  /* 0x000000211a1a7c23 */ /* 0x100fe20008010835 */
[----:B------:R-:W-:Y:S01]  /*e230*/  ISETP.LT.OR P5, PT, R82, 0x49, P5 ;  /* 0x000000495200780c */ /* 0x000fe20002fa1670 */
[----:B------:R-:W-:Y:S01]  /*e240*/  MUFU.EX2 R8, R8 ;  /* 0x0000000800087308 */ /* 0x000fe20000000800 */
        /* <DEDUP_REMOVED lines=35> */
[----:B------:R-:W-:Y:S01]  /*e480*/  FFMA.FTZ R64, R64, UR33, -R53 ;  /* 0x0000002140407c23 */ /* 0x000fe20008010835 */
[----:B------:R-:W-:Y:S01]  /*e490*/  FMNMX.FTZ R52, R39, R52, !PT ;  /* 0x0000003427347209 */ /* 0x000fe20007810000 */
[----:B------:R-:W-:Y:S01]  /*e4a0*/  MUFU.EX2 R10, R10 ;  /* 0x0000000a000a7308 */ /* 0x000fe20000000800 */
[----:B------:R-:W-:-:S02]  /*e4b0*/  ISETP.LT.OR P5, PT, R82, 0x69, P5 ;  /* 0x000000695200780c */ /* 0x000fc40002fa1670 */
[----:B------:R-:W-:Y:S02]  /*e4c0*/  FMNMX.FTZ R52, R41, R52, !PT ;  /* 0x0000003429347209 */ /* 0x000fe40007810000 */
[----:B------:R-:W-:Y:S02]  /*e4d0*/  FSEL R79, R65, -INF , !P3 ;  /* 0xff800000414f7808 */ /* 0x000fe40005800000 */
[----:B------:R-:W-:Y:S01]  /*e4e0*/  FMNMX.FTZ R52, R43, R52, !PT ;  /* 0x000000342b347209 */ /* 0x000fe20007810000 */
[----:B------:R-:W-:Y:S01]  /*e4f0*/  MUFU.EX2 R12, R12 ;  /* 0x0000000c000c7308 */ /* 0x000fe20000000800 */
[----:B------:R-:W-:Y:S02]  /*e500*/  ISETP.GT.AND P2, PT, R81, 0x70, P1 ;  /* 0x000000705100780c */ /* 0x000fe40000f44270 */
[----:B------:R-:W-:Y:S02]  /*e510*/  FMNMX.FTZ R52, R45, R52, !PT ;  /* 0x000000342d347209 */ /* 0x000fe40007810000 */
[----:B------:R-:W-:Y:S01]  /*e520*/  FSEL R80, R67, -INF , !P5 ;  /* 0xff80000043507808 */ /* 0x000fe20006800000 */
[----:B------:R-:W-:Y:S01]  /*e530*/  FFMA.FTZ R67, R70, UR33, -R53 ;  /* 0x0000002146437c23 */ /* 0x000fe20008010835 */
[----:B------:R-:W-:Y:S01]  /*e540*/  FMNMX.FTZ R52, R47, R52, !PT ;  /* 0x000000342f347209 */ /* 0x000fe20007810000 */
[----:B------:R-:W-:Y:S01]  /*e550*/  MUFU.EX2 R15, R15 ;  /* 0x0000000f000f7308 */ /* 0x000fe20000000800 */
[----:B------:R-:W-:-:S02]  /*e560*/  ISETP.LT.OR P4, PT, R82, 0x6a, P4 ;  /* 0x0000006a5200780c */ /* 0x000fc40002781670 */
[----:B------:R-:W-:Y:S02]  /*e570*/  FMNMX.FTZ R52, R49, R52, !PT ;  /* 0x0000003431347209 */ /* 0x000fe40007810000 */
[----:B------:R-:W-:Y:S02]  /*e580*/  ISETP.GT.AND P3, PT, R81, 0x71, P1 ;  /* 0x000000715100780c */ /* 0x000fe40000f64270 */
[----:B------:R-:W-:Y:S01]  /*e590*/  FMNMX.FTZ R52, R51, R52, !PT ;  /* 0x0000003433347209 */ /* 0x000fe20007810000 */
[----:B------:R-:W-:Y:S01]  /*e5a0*/  MUFU.EX2 R76, R76 ;  /* 0x0000004c004c7308 */ /* 0x000fe20000000800 */
[----:B------:R-:W-:Y:S02]  /*e5b0*/  ISETP.GT.AND P5, PT, R81, 0x78, P1 ;  /* 0x000000785100780c */ /* 0x000fe40000fa4270 */
        /* <DEDUP_REMOVED lines=15> */
[----:B------:R-:W-:Y:S02]  /*e6b0*/  ISETP.LT.OR P5, PT, R82, 0x79, P5 ;  /* 0x000000795200780c */ /* 0x000fe40002fa1670 */
[----:B------:R-:W-:Y:S02]  /*e6c0*/  FMNMX.FTZ R52, R80, R65, !PT ;  /* 0x0000004150347209 */ /* 0x000fe40007810000 */
[----:B------:R-:W-:-:S02]  /*e6d0*/  FSEL R73, R73, -INF , !P3 ;  /* 0xff80000049497808 */ /* 0x000fc40005800000 */
[----:B------:R-:W-:Y:S01]  /*e6e0*/  FMNMX.FTZ R52, R81, R52, !PT ;  /* 0x0000003451347209 */ /* 0x000fe20007810000 */
[----:B------:R-:W-:Y:S01]  /*e6f0*/  MUFU.EX2 R32, R32 ;  /* 0x0000002000207308 */ /* 0x000fe20000000800 */
[----:B------:R-:W-:Y:S02]  /*e700*/  ISETP.LT.OR P1, PT, R82, 0x7a, P1 ;  /* 0x0000007a5200780c */ /* 0x000fe40000f21670 */
[----:B------:R-:W-:Y:S02]  /*e710*/  FMNMX.FTZ R52, R71, R52, !PT ;  /* 0x0000003447347209 */ /* 0x000fe40007810000 */
[----:B------:R-:W-:Y:S02]  /*e720*/  FSEL R75, R75, -INF , !P5 ;  /* 0xff8000004b4b7808 */ /* 0x000fe40006800000 */
[----:B------:R-:W-:Y:S01]  /*e730*/  FMNMX.FTZ R52, R73, R52, !PT ;  /* 0x0000003449347209 */ /* 0x000fe20007810000 */
[----:B------:R-:W-:Y:S01]  /*e740*/  MUFU.EX2 R34, R34 ;  /* 0x0000002200227308 */ /* 0x000fe20000000800 */
[----:B------:R-:W-:-:S02]  /*e750*/  FSEL R78, R78, -INF , !P1 ;  /* 0xff8000004e4e7808 */ /* 0x000fc40004800000 */
[----:B------:R-:W-:Y:S02]  /*e760*/  FMNMX.FTZ R65, R75, R52, !PT ;  /* 0x000000344b417209 */ /* 0x000fe40007810000 */
[----:B------:R-:W-:Y:S02]  /*e770*/  FSEL R70, R24, RZ, P6 ;  /* 0x000000ff18467208 */ /* 0x000fe40003000000 */
[----:B------:R-:W-:Y:S01]  /*e780*/  FMNMX.FTZ R65, R78, R65, !PT ;  /* 0x000000414e417209 */ /* 0x000fe20007810000 */
[----:B------:R-:W-:Y:S02]  /*e790*/  MUFU.EX2 R36, R36 ;  /* 0x0000002400247308 */ /* 0x000fe40000000800 */
[----:B------:R-:W-:Y:S02]  /*e7a0*/  FADD.FTZ R70, -R70, R3 ;  /* 0x0000000346467221 */ /* 0x000fe40000010100 */
[----:B------:R-:W0:Y:S02]  /*e7b0*/  SHFL.BFLY PT, R52, R65, 0x2, 0x1f ;  /* 0x0c401f0041347f89 */ /* 0x000e2400000e0000 */
[----:B------:R-:W-:-:S02]  /*e7c0*/  FMUL.FTZ R3, R70, UR33 ;  /* 0x0000002146037c20 */ /* 0x000fc40008410000 */
[----:B------:R-:W-:Y:S08]  /*e7d0*/  MUFU.EX2 R38, R38 ;  /* 0x0000002600267308 */ /* 0x000ff00000000800 */
[----:B------:R-:W1:Y:S08]  /*e7e0*/  MUFU.EX2 R3, R3 ;  /* 0x0000000300037308 */ /* 0x000e700000000800 */
[----:B------:R-:W-:Y:S01]  /*e7f0*/  MUFU.EX2 R40, R40 ;  /* 0x0000002800287308 */ /* 0x000fe20000000800 */
[----:B0-----:R-:W-:Y:S01]  /*e800*/  FMNMX.FTZ R52, R65, R52, !PT ;  /* 0x0000003441347209 */ /* 0x001fe20007810000 */
[--C-:B------:R-:W-:Y:S01]  /*e810*/  FFMA.FTZ R65, R66, UR33, -R53.reuse ;  /* 0x0000002142417c23 */ /* 0x100fe20008010835 */
[--C-:B------:R-:W-:Y:S01]  /*e820*/  FFMA.FTZ R66, R68, UR33, -R53.reuse ;  /* 0x0000002144427c23 */ /* 0x100fe20008010835 */
[--C-:B------:R-:W-:Y:S01]  /*e830*/  FFMA.FTZ R68, R72, UR33, -R53.reuse ;  /* 0x0000002148447c23 */ /* 0x100fe20008010835 */
[----:B------:R-:W-:Y:S01]  /*e840*/  FFMA.FTZ R53, R77, UR33, -R53 ;  /* 0x000000214d357c23 */ /* 0x000fe20008010835 */
[----:B------:R-:W0:Y:S02]  /*e850*/  SHFL.BFLY PT, R83, R52, 0x1, 0x1f ;  /* 0x0c201f0034537f89 */ /* 0x000e2400000e0000 */
[----:B------:R-:W-:Y:S08]  /*e860*/  MUFU.EX2 R42, R42 ;  /* 0x0000002a002a7308 */ /* 0x000ff00000000800 */
[----:B------:R-:W-:Y:S08]  /*e870*/  MUFU.EX2 R44, R44 ;  /* 0x0000002c002c7308 */ /* 0x000ff00000000800 */
[----:B------:R-:W-:Y:S01]  /*e880*/  MUFU.EX2 R46, R46 ;  /* 0x0000002e002e7308 */ /* 0x000fe20000000800 */
[----:B0-----:R-:W-:-:S07]  /*e890*/  FMNMX.FTZ R52, R52, R83, !PT ;  /* 0x0000005334347209 */ /* 0x001fce0007810000 */
[----:B------:R-:W-:Y:S01]  /*e8a0*/  MUFU.EX2 R48, R48 ;  /* 0x0000003000307308 */ /* 0x000fe20000000800 */
[C---:B------:R-:W-:Y:S01]  /*e8b0*/  FSETP.NEU.FTZ.AND P1, PT, R52.reuse, -INF , PT ;  /* 0xff8000003400780b */ /* 0x040fe20003f3d000 */
[----:B------:R-:W-:-:S06]  /*e8c0*/  FMUL.FTZ R72, R52, UR33 ;  /* 0x0000002134487c20 */ /* 0x000fcc0008410000 */
[----:B------:R-:W-:Y:S01]  /*e8d0*/  MUFU.EX2 R50, R50 ;  /* 0x0000003200327308 */ /* 0x000fe20000000800 */
        /* <DEDUP_REMOVED lines=14> */
[----:B-1----:R-:W-:Y:S01]  /*e9c0*/  FFMA.FTZ R33, R3, R2, R5 ;  /* 0x0000000203217223 */ /* 0x002fe20000010005 */
        /* <DEDUP_REMOVED lines=14> */
[----:B------:R-:W-:Y:S01]  /*eab0*/  FFMA.FTZ R47, R49, UR33, -R70 ;  /* 0x00000021312f7c23 */ /* 0x000fe20008010846 */
        /* <DEDUP_REMOVED lines=53> */
[----:B------:R-:W-:Y:S01]  /*ee10*/  FADD.FTZ R43, R46, R49 ;  /* 0x000000312e2b7221 */ /* 0x000fe20000010000 */
[----:B------:R-:W-:-:S03]  /*ee20*/  FFMA.FTZ R49, R81, UR33, -R70 ;  /* 0x0000002151317c23 */ /* 0x000fc60008010846 */
[----:B------:R-:W-:Y:S02]  /*ee30*/  FADD.FTZ R43, R48, R43 ;  /* 0x0000002b302b7221 */ /* 0x000fe40000010000 */
[----:B------:R-:W0:Y:S01]  /*ee40*/  MUFU.EX2 R47, R47 ;  /* 0x0000002f002f7308 */ /* 0x000e220000000800 */
[----:B-1----:R-:W-:Y:S01]  /*ee50*/  FADD.FTZ R0, R45, R0 ;  /* 0x000000002d007221 */ /* 0x002fe20000010000 */
[----:B------:R-:W-:Y:S01]  /*ee60*/  FADD.FTZ R63, R50, R43 ;  /* 0x0000002b323f7221 */ /* 0x000fe20000010000 */
[----:B------:R-:W-:-:S05]  /*ee70*/  FFMA.FTZ R43, R71, UR33, -R70 ;  /* 0x00000021472b7c23 */ /* 0x000fca0008010846 */
        /* <DEDUP_REMOVED lines=22> */
[----:B------:R-:W-:-:S05]  /*efe0*/  FFMA.FTZ R70, R78, UR33, -R70 ;  /* 0x000000214e467c23 */ /* 0x000fca0008010846 */
        /* <DEDUP_REMOVED lines=34> */
.L_x_1141:
        /* <DEDUP_REMOVED lines=49> */
[----:B0-----:R-:W-:Y:S01]  /*f520*/  F2FP.BF16.F32.PACK_AB R8, R64, R62 ;  /* 0x0000003e4008723e */ /* 0x001fe200000010ff */
        /* <DEDUP_REMOVED lines=55> */
[----:B-1----:R-:W-:Y:S05]  /*f8a0*/  @P1 BRA `(.L_x_1142) ;  /* 0xffffffc400941947 */ /* 0x002fea000383ffff */
.L_x_1123:
[----:B------:R-:W-:Y:S06]  /*f8b0*/  BAR.ARV 0x8, 0x200 ;  /* 0x0208000000007b1d */ /* 0x000fec0000002000 */
[----:B------:R-:W-:Y:S05]  /*f8c0*/  @!P0 BRA `(.L_x_1143) ;  /* 0x0000000000048947 */ /* 0x000fea0003800000 */
[----:B------:R-:W-:Y:S01]  /*f8d0*/  BPT.TRAP 0x1 ;  /* 0x000000040000795c */ /* 0x000fe20000300000 */
.L_x_1143:
[----:B------:R-:W-:Y:S01]  /*f8e0*/  ULEA UR8, UR47, UR41, 0x3 ;  /* 0x000000292f087291 */ /* 0x000fe2000f8e183f */
[----:B------:R-:W-:-:S05]  /*f8f0*/  IMAD.U32 R3, RZ, RZ, UR48 ;  /* 0x00000030ff037e24 */ /* 0x000fca000f8e00ff */
[----:B------:R-:W-:-:S04]  /*f900*/  SHF.L.U32 R3, R3, 0x1f, RZ ;  /* 0x0000001f03037819 */ /* 0x000fc800000006ff */
[----:B------:R0:W1:Y:S01]  /*f910*/  SYNCS.PHASECHK.TRANS64.TRYWAIT P1, [UR8+0x2d850], R3 ;  /* 0x02d85003ff0075a7 */ /* 0x0000620008020148 */
[----:B------:R-:W-:Y:S05]  /*f920*/  @!P0 BRA `(.L_x_1144) ;  /* 0x0000000000048947 */ /* 0x000fea0003800000 */
[----:B------:R-:W-:Y:S01]  /*f930*/  BPT.TRAP 0x1 ;  /* 0x000000040000795c */ /* 0x000fe20000300000 */
.L_x_1144:
[----:B-1----:R-:W-:Y:S05]  /*f940*/  @P1 BRA `(.L_x_1145) ;  /* 0x0000000000081947 */ /* 0x002fea0003800000 */
[----:B------:R-:W1:Y:S02]  /*f950*/  SYNCS.PHASECHK.TRANS64.TRYWAIT P1, [UR8+0x2d850], R3 ;  /* 0x02d85003ff0075a7 */ /* 0x000e640008020148 */
[----:B-1----:R-:W-:Y:S05]  /*f960*/  @!P1 BRA `(.L_x_1146) ;  /* 0x0000008000b89947 */ /* 0x002fea0003800000 */
.L_x_1145:
        /* <DEDUP_REMOVED lines=11> */
[----:B------:R-:W-:Y:S01]  /*fa20*/  IMAD.U32 R12, RZ, RZ, UR33 ;  /* 0x00000021ff0c7e24 */ /* 0x000fe2000f8e00ff */
        /* <DEDUP_REMOVED lines=10> */
[----:B------:R-:W0:Y:S01]  /*fad0*/  SHFL.BFLY PT, R4, R3, 0x1, 0x1f ;  /* 0x0c201f0003047f89 */ /* 0x000e2200000e0000 */
[----:B-1----:R-:W-:Y:S01]  /*fae0*/  FADD.FTZ R5, R5, R0 ;  /* 0x0000000005057221 */ /* 0x002fe20000010000 */
[----:B------:R-:W-:-:S04]  /*faf0*/  IMAD.MOV.U32 R0, RZ, RZ, -0x800000 ;  /* 0xff800000ff007424 */ /* 0x000fc800078e00ff */
[----:B------:R-:W1:Y:S01]  /*fb00*/  SHFL.BFLY PT, R6, R5, 0x1, 0x1f ;  /* 0x0c201f0005067f89 */ /* 0x000e6200000e0000 */
[----:B0-----:R-:W-:Y:S01]  /*fb10*/  FADD.FTZ R9, R3, R4 ;  /* 0x0000000403097221 */ /* 0x001fe20000010000 */
[----:B------:R-:W-:Y:S02]  /*fb20*/  IMAD.MOV.U32 R4, RZ, RZ, RZ ;  /* 0x000000ffff047224 */ /* 0x000fe400078e00ff */
[----:B------:R-:W-:Y:S02]  /*fb30*/  IMAD.U32 R3, RZ, RZ, UR33 ;  /* 0x00000021ff037e24 */ /* 0x000fe4000f8e00ff */
        /* <DEDUP_REMOVED lines=61> */
.L_x_1147:
        /* <DEDUP_REMOVED lines=10> */
[----:B------:R-:W-:Y:S01]  /*ffb0*/  USEL UR4, URZ, 0x1, UP0 ;  /* 0x000000013f047887 */ /* 0x000fe20008000000 */
        /* <DEDUP_REMOVED lines=41> */
[-C--:B------:R-:W-:Y:S01]  /*10250*/  FMUL.FTZ R131, R131, R7.reuse ;  /* 0x0000000783837220 */ /* 0x080fe20000410000 */
[-C--:B------:R-:W-:Y:S01]  /*10260*/  FMUL.FTZ R134, R134, R7.reuse ;  /* 0x0000000786867220 */ /* 0x080fe20000410000 */
[----:B------:R-:W-:Y:S01]  /*10270*/  FMUL.FTZ R135, R135, R7 ;  /* 0x0000000787877220 */ /* 0x000fe20000410000 */
[----:B------:R-:W-:-:S02]  /*10280*/  UIADD3 UR49, UR49, 0x1, URZ ;  /* 0x0000000131317890 */ /* 0x000fc4000fffe03f */
[----:B------:R-:W-:Y:S02]  /*10290*/  USEL UR47, UR47, URZ, UP0 ;  /* 0x0000003f2f2f7287 */ /* 0x000fe40008000000 */
[----:B------:R-:W-:-:S12]  /*102a0*/  ULOP3.LUT UR48, UR48, UR4, URZ, 0x3c, !UPT ;  /* 0x0000000430307292 */ /* 0x000fd8000f8e3c3f */
.L_x_1069:
[----:B------:R-:W0:Y:S08]  /*102b0*/  S2UR UR42, SR_CgaCtaId ;  /* 0x00000000002a79c3 */ /* 0x000e300000008800 */
[----:B------:R-:W-:Y:S06]  /*102c0*/  BAR.SYNC.DEFER_BLOCKING 0x5, 0x200 ;  /* 0x0148000000007b1d */ /* 0x000fec0000010000 */
[----:B------:R-:W-:Y:S01]  /*102d0*/  UMOV UR41, 0x400 ;  /* 0x0000040000297882 */ /* 0x000fe20000000000 */
[----:B------:R-:W-:Y:S01]  /*102e0*/  BSSY B0, `(.L_x_1148) ;  /* 0x00001b8000007945 */ /* 0x000fe20003800000 */
[----:B0-----:R-:W-:-:S09]  /*102f0*/  ULEA UR41, UR42, UR41, 0x18 ;  /* 0x000000292a297291 */ /* 0x001fd2000f8ec03f */
[----:B------:R-:W0:Y:S02]  /*10300*/  LDS.128 R4, [UR41+0x2d8d0] ;  /* 0x02d8d029ff047984 */ /* 0x000e240008000c00 */
[----:B0-----:R-:W-:Y:S02]  /*10310*/  R2UR UR5, R5 ;  /* 0x00000000050572ca */ /* 0x001fe400000e0000 */
[----:B------:R-:W-:Y:S02]  /*10320*/  R2UR UR7, R6 ;  /* 0x00000000060772ca */ /* 0x000fe400000e0000 */
[----:B------:R-:W-:Y:S01]  /*10330*/  R2UR UR6, R7 ;  /* 0x00000000070672ca */ /* 0x000fe200000e0000 */
[----:B------:R-:W-:Y:S06]  /*10340*/  BAR.ARV 0x4, 0x200 ;  /* 0x0108000000007b1d */ /* 0x000fec0000002000 */
[----:B------:R-:W-:Y:S08]  /*10350*/  @P0 BRA `(.L_x_1149) ;  /* 0x0000001000480947 */ /* 0x000ff00003800000 */
[----:B------:R-:W0:Y:S08]  /*10360*/  S2UR UR4, SR_SWINHI ;  /* 0x00000000000479c3 */ /* 0x000e300000002f00 */
[----:B------:R-:W-:Y:S01]  /*10370*/  BAR.SYNC.DEFER_BLOCKING 0x1, 0x180 ;  /* 0x0046000000007b1d */ /* 0x000fe20000010000 */
[----:B------:R-:W-:Y:S02]  /*10380*/  F2FP.BF16.F32.PACK_AB R6, R93, R92 ;  /* 0x0000005c5d06723e */ /* 0x000fe400000010ff */
[----:B------:R-:W-:-:S02]  /*10390*/  F2FP.BF16.F32.PACK_AB R7, R95, R94 ;  /* 0x0000005e5f07723e */ /* 0x000fc400000010ff */
[----:B------:R-:W-:Y:S02]  /*103a0*/  F2FP.BF16.F32.PACK_AB R26, R125, R26 ;  /* 0x0000001a7d1a723e */ /* 0x000fe400000010ff */
[----:B------:R-:W-:Y:S01]  /*103b0*/  F2FP.BF16.F32.PACK_AB R27, R27, R126 ;  /* 0x0000007e1b1b723e */ /* 0x000fe200000010ff */
[----:B------:R-:W1:Y:S01]  /*103c0*/  LDC R40, c[0x0][0xbe8] ;  /* 0x0002fa00ff287b82 */ /* 0x000e620000000800 */
[----:B------:R-:W-:Y:S01]  /*103d0*/  UMOV UR8, UR41 ;  /* 0x0000002900087c82 */ /* 0x000fe20008000000 */
[----:B0-----:R-:W-:Y:S01]  /*103e0*/  UMOV UR9, UR4 ;  /* 0x0000000400097c82 */ /* 0x001fe20008000000 */
[----:B------:R-:W-:Y:S02]  /*103f0*/  IMAD.U32 R20, RZ, RZ, UR8 ;  /* 0x00000008ff147e24 */ /* 0x000fe4000f8e00ff */
[----:B------:R-:W-:Y:S01]  /*10400*/  IMAD.U32 R21, RZ, RZ, UR9 ;  /* 0x00000009ff157e24 */ /* 0x000fe2000f8e00ff */
[----:B------:R-:W-:Y:S02]  /*10410*/  ULDC.64 UR8, c[0x0][0xc00] ;  /* 0x0003000000087ab9 */ /* 0x000fe40000000a00 */
[----:B------:R-:W-:Y:S01]  /*10420*/  UISETP.NE.U32.AND UP0, UPT, UR8, URZ, UPT ;  /* 0x0000003f0800728c */ /* 0x000fe2000bf05070 */
[----:B------:R-:W-:-:S03]  /*10430*/  IMAD.WIDE R4, R146, 0x2, R20 ;  /* 0x0000000292047825 */ /* 0x000fc600078e0214 */
[----:B------:R-:W-:Y:S01]  /*10440*/  UISETP.NE.AND.EX UP0, UPT, UR9, URZ, UPT, UP0 ;  /* 0x0000003f0900728c */ /* 0x000fe2000bf05300 */
[C---:B------:R-:W-:Y:S02]  /*10450*/  LOP3.LUT R3, R4.reuse, 0x180, RZ, 0xc0, !PT ;  /* 0x0000018004037812 */ /* 0x040fe400078ec0ff */
[----:B------:R-:W-:Y:S01]  /*10460*/  ULDC.64 UR8, c[0x0][0xc00] ;  /* 0x0003000000087ab9 */ /* 0x000fe20000000a00 */
[C---:B------:R-:W-:Y:S01]  /*10470*/  IADD3 R9, P0, R4.reuse, 0x6020, RZ ;  /* 0x0000602004097810 */ /* 0x040fe20007f1e0ff */
[----:B------:R-:W-:Y:S01]  /*10480*/  UIMAD.WIDE UR8, UR39, 0x4, UR8 ;  /* 0x00000004270878a5 */ /* 0x000fe2000f8e0208 */
[C---:B------:R-:W-:Y:S02]  /*10490*/  IADD3 R11, P1, R4.reuse, 0x6000, RZ ;  /* 0x00006000040b7810 */ /* 0x040fe40007f3e0ff */
[----:B------:R-:W-:Y:S02]  /*104a0*/  SHF.R.U64 R3, R3, 0x3, RZ ;  /* 0x0000000303037819 */ /* 0x000fe400000012ff */
[----:B------:R-:W-:Y:S01]  /*104b0*/  IADD3 R29, P4, R4, 0x20, RZ ;  /* 0x00000020041d7810 */ /* 0x000fe20007f9e0ff */
[----:B------:R-:W-:Y:S01]  /*104c0*/  IMAD.U32 R28, RZ, RZ, UR8 ;  /* 0x00000008ff1c7e24 */ /* 0x000fe2000f8e00ff */
[----:B------:R-:W-:-:S02]  /*104d0*/  LOP3.LUT R8, R9, 0x180, RZ, 0xc0, !PT ;  /* 0x0000018009087812 */ /* 0x000fc400078ec0ff */
[----:B------:R-:W-:Y:S01]  /*104e0*/  LOP3.LUT R10, R11, 0x180, RZ, 0xc0, !PT ;  /* 0x000001800b0a7812 */ /* 0x000fe200078ec0ff */
[--C-:B------:R-:W-:Y:S01]  /*104f0*/  IMAD.X R25, RZ, RZ, R5.reuse, P4 ;  /* 0x000000ffff197224 */ /* 0x100fe200020e0605 */
[C---:B------:R-:W-:Y:S02]  /*10500*/  IADD3 R33, P2, R4.reuse, 0x3020, RZ ;  /* 0x0000302004217810 */ /* 0x040fe40007f5e0ff */
[----:B------:R-:W-:Y:S02]  /*10510*/  IADD3 R31, P3, R4, 0x3000, RZ ;  /* 0x00003000041f7810 */ /* 0x000fe40007f7e0ff */
[----:B------:R-:W-:Y:S01]  /*10520*/  LOP3.LUT R4, R3, R4, RZ, 0x3c, !PT ;  /* 0x0000000403047212 */ /* 0x000fe200078e3cff */
[--C-:B------:R-:W-:Y:S01]  /*10530*/  IMAD.X R13, RZ, RZ, R5.reuse, P2 ;  /* 0x000000ffff0d7224 */ /* 0x100fe200010e0605 */
[----:B------:R-:W-:Y:S01]  /*10540*/  LOP3.LUT R24, R29, 0x180, RZ, 0xc0, !PT ;  /* 0x000001801d187812 */ /* 0x000fe200078ec0ff */
[----:B------:R-:W-:Y:S01]  /*10550*/  IMAD.X R15, RZ, RZ, R5, P3 ;  /* 0x000000ffff0f7224 */ /* 0x000fe200018e0605 */
[----:B------:R-:W-:-:S02]  /*10560*/  SHF.R.U64 R8, R8, 0x3, RZ ;  /* 0x0000000308087819 */ /* 0x000fc400000012ff */
[----:B------:R-:W-:Y:S02]  /*10570*/  SHF.R.U64 R10, R10, 0x3, RZ ;  /* 0x000000030a0a7819 */ /* 0x000fe400000012ff */
[----:B------:R-:W-:Y:S02]  /*10580*/  MOV R3, R4 ;  /* 0x0000000400037202 */ /* 0x000fe40000000f00 */
[----:B------:R-:W-:Y:S02]  /*10590*/  LOP3.LUT R14, R31, 0x180, RZ, 0xc0, !PT ;  /* 0x000001801f0e7812 */ /* 0x000fe400078ec0ff */
[----:B------:R-:W-:Y:S02]  /*105a0*/  F2FP.BF16.F32.PACK_AB R4, R89, R12 ;  /* 0x0000000c5904723e */ /* 0x000fe400000010ff */
[----:B------:R-:W-:Y:S02]  /*105b0*/  LOP3.LUT R12, R33, 0x180, RZ, 0xc0, !PT ;  /* 0x00000180210c7812 */ /* 0x000fe400078ec0ff */
[----:B------:R-:W-:-:S02]  /*105c0*/  SHF.R.U64 R24, R24, 0x3, RZ ;  /* 0x0000000318187819 */ /* 0x000fc400000012ff */
[----:B------:R-:W-:Y:S01]  /*105d0*/  LOP3.LUT R8, R8, R9, RZ, 0x3c, !PT ;  /* 0x0000000908087212 */ /* 0x000fe200078e3cff */
[--C-:B------:R-:W-:Y:S01]  /*105e0*/  IMAD.X R9, RZ, RZ, R5.reuse, P0 ;  /* 0x000000ffff097224 */ /* 0x100fe200000e0605 */
[----:B------:R-:W-:Y:S01]  /*105f0*/  LOP3.LUT R10, R10, R11, RZ, 0x3c, !PT ;  /* 0x0000000b0a0a7212 */ /* 0x000fe200078e3cff */
[----:B------:R-:W-:Y:S01]  /*10600*/  IMAD.X R11, RZ, RZ, R5, P1 ;  /* 0x000000ffff0b7224 */ /* 0x000fe200008e0605 */
[----:B------:R-:W-:Y:S02]  /*10610*/  SHF.R.U64 R14, R14, 0x3, RZ ;  /* 0x000000030e0e7819 */ /* 0x000fe400000012ff */
[----:B------:R-:W-:Y:S02]  /*10620*/  SHF.R.U64 R12, R12, 0x3, RZ ;  /* 0x000000030c0c7819 */ /* 0x000fe400000012ff */
[----:B------:R-:W-:Y:S01]  /*10630*/  LOP3.LUT R24, R24, R29, RZ, 0x3c, !PT ;  /* 0x0000001d18187212 */ /* 0x000fe200078e3cff */
[----:B------:R-:W-:Y:S01]  /*10640*/  IMAD.U32 R29, RZ, RZ, UR9 ;  /* 0x00000009ff1d7e24 */ /* 0x000fe2000f8e00ff */
[----:B------:R-:W-:Y:S01]  /*10650*/  F2FP.BF16.F32.PACK_AB R5, R91, R90 ;  /* 0x0000005a5b05723e */ /* 0x000fe200000010ff */
[----:B------:R-:W-:Y:S01]  /*10660*/  ULDC.64 UR8, c[0x0][0xc08] ;  /* 0x0003020000087ab9 */ /* 0x000fe20000000a00 */
[----:B------:R-:W-:-:S02]  /*10670*/  LOP3.LUT R14, R14, R31, RZ, 0x3c, !PT ;  /* 0x0000001f0e0e7212 */ /* 0x000fc400078e3cff */
[----:B------:R-:W-:Y:S01]  /*10680*/  MOV R30, R8 ;  /* 0x00000008001e7202 */ /* 0x000fe20000000f00 */
[----:B------:R0:W-:Y:S01]  /*10690*/  STSM.16.M88.4 [R3], R4 ;  /* 0x0000000403007844 */ /* 0x0001e20000000200 */
[----:B------:R-:W-:Y:S02]  /*106a0*/  MOV R31, R10 ;  /* 0x0000000a001f7202 */ /* 0x000fe40000000f00 */
[----:B------:R-:W-:Y:S02]  /*106b0*/  LOP3.LUT R12, R12, R33, RZ, 0x3c, !PT ;  /* 0x000000210c0c7212 */ /* 0x000fe400078e3cff */
[----:B------:R-:W-:Y:S02]  /*106c0*/  MOV R25, R24 ;  /* 0x0000001800197202 */ /* 0x000fe40000000f00 */
[----:B------:R-:W-:Y:S02]  /*106d0*/  F2FP.BF16.F32.PACK_AB R8, R97, R96 ;  /* 0x000000606108723e */ /* 0x000fe400000010ff */
[----:B------:R-:W-:-:S02]  /*106e0*/  F2FP.BF16.F32.PACK_AB R9, R99, R98 ;  /* 0x000000626309723e */ /* 0x000fc400000010ff */
[----:B------:R-:W-:Y:S02]  /*106f0*/  F2FP.BF16.F32.PACK_AB R10, R101, R100 ;  /* 0x00000064650a723e */ /* 0x000fe400000010ff */
[----:B------:R-:W-:Y:S02]  /*10700*/  F2FP.BF16.F32.PACK_AB R11, R103, R102 ;  /* 0x00000066670b723e */ /* 0x000fe400000010ff */
[----:B------:R-:W-:Y:S02]  /*10710*/  MOV R32, R12 ;  /* 0x0000000c00207202 */ /* 0x000fe40000000f00 */
[----:B------:R-:W-:Y:S01]  /*10720*/  MOV R33, R14 ;  /* 0x0000000e00217202 */ /* 0x000fe20000000f00 */
[----:B------:R2:W-:Y:S01]  /*10730*/  STSM.16.M88.4 [R25], R8 ;  /* 0x0000000819007844 */ /* 0x0005e20000000200 */
[----:B0-----:R-:W-:Y:S02]  /*10740*/  F2FP.BF16.F32.PACK_AB R4, R105, R104 ;  /* 0x000000686904723e */ /* 0x001fe400000010ff */
[----:B------:R-:W-:-:S02]  /*10750*/  F2FP.BF16.F32.PACK_AB R5, R107, R106 ;  /* 0x0000006a6b05723e */ /* 0x000fc400000010ff */
[----:B------:R-:W-:Y:S02]  /*10760*/  F2FP.BF16.F32.PACK_AB R6, R109, R108 ;  /* 0x0000006c6d06723e */ /* 0x000fe400000010ff */
[----:B------:R-:W-:Y:S02]  /*10770*/  F2FP.BF16.F32.PACK_AB R7, R111, R110 ;  /* 0x0000006e6f07723e */ /* 0x000fe400000010ff */
[----:B------:R-:W-:Y:S02]  /*10780*/  F2FP.BF16.F32.PACK_AB R12, R113, R112 ;  /* 0x00000070710c723e */ /* 0x000fe400000010ff */
[----:B------:R-:W-:Y:S01]  /*10790*/  F2FP.BF16.F32.PACK_AB R13, R115, R114 ;  /* 0x00000072730d723e */ /* 0x000fe200000010ff */
[----:B------:R0:W-:Y:S01]  /*107a0*/  STSM.16.M88.4 [R33], R4 ;  /* 0x0000000421007844 */ /* 0x0001e20000000200 */
[----:B------:R-:W-:Y:S02]  /*107b0*/  F2FP.BF16.F32.PACK_AB R14, R117, R116 ;  /* 0x00000074750e723e */ /* 0x000fe400000010ff */
[----:B------:R-:W-:-:S02]  /*107c0*/  F2FP.BF16.F32.PACK_AB R15, R119, R118 ;  /* 0x00000076770f723e */ /* 0x000fc400000010ff */
[----:B------:R-:W-:Y:S02]  /*107d0*/  F2FP.BF16.F32.PACK_AB R24, R121, R120 ;  /* 0x000000787918723e */ /* 0x000fe400000010ff */
[----:B--2---:R-:W-:Y:S01]  /*107e0*/  F2FP.BF16.F32.PACK_AB R25, R123, R122 ;  /* 0x0000007a7b19723e */ /* 0x004fe200000010ff */
[----:B------:R-:W-:Y:S01]  /*107f0*/  STSM.16.M88.4 [R32], R12 ;  /* 0x0000000c20007844 */ /* 0x000fe20000000200 */
[----:B------:R-:W-:Y:S02]  /*10800*/  F2FP.BF16.F32.PACK_AB R8, R129, R128 ;  /* 0x000000808108723e */ /* 0x000fe400000010ff */
[----:B------:R-:W-:Y:S01]  /*10810*/  F2FP.BF16.F32.PACK_AB R9, R131, R130 ;  /* 0x000000828309723e */ /* 0x000fe200000010ff */
[----:B------:R-:W-:Y:S01]  /*10820*/  STSM.16.M88.4 [R31], R24 ;  /* 0x000000181f007844 */ /* 0x000fe20000000200 */
[----:B------:R-:W-:Y:S02]  /*10830*/  F2FP.BF16.F32.PACK_AB R10, R133, R132 ;  /* 0x00000084850a723e */ /* 0x000fe400000010ff */
[----:B------:R-:W-:-:S02]  /*10840*/  F2FP.BF16.F32.PACK_AB R11, R135, R134 ;  /* 0x00000086870b723e */ /* 0x000fc400000010ff */
[----:B------:R-:W-:-:S03]  /*10850*/  PLOP3.LUT P0, PT, PT, PT, UP0, 0x80, 0x0 ;  /* 0x000000000000781c */ /* 0x000fc60003f0f008 */
[----:B------:R2:W-:Y:S01]  /*10860*/  STSM.16.M88.4 [R30], R8 ;  /* 0x000000081e007844 */ /* 0x0005e20000000200 */
[----:B------:R-:W-:Y:S09]  /*10870*/  BAR.SYNC.DEFER_BLOCKING 0x1, 0x180 ;  /* 0x0046000000007b1d */ /* 0x000ff20000010000 */
[----:B------:R-:W3:Y:S01]  /*10880*/  @P0 LDG.E R3, desc[UR54][R28.64] ;  /* 0x000000361c030981 */ /* 0x000ee2000c1e1900 */
[----:B------:R-:W-:Y:S01]  /*10890*/  UISETP.NE.U32.AND UP1, UPT, UR8, URZ, UPT ;  /* 0x0000003f0800728c */ /* 0x000fe2000bf25070 */
[----:B-1----:R-:W-:Y:S01]  /*108a0*/  ISETP.NE.AND P1, PT, R40, 0x1, PT ;  /* 0x000000012800780c */ /* 0x002fe20003f25270 */
[----:B------:R-:W-:Y:S01]  /*108b0*/  ULDC UR10, c[0x0][0xa88] ;  /* 0x0002a200000a7ab9 */ /* 0x000fe20000000800 */
[----:B------:R-:W-:Y:S01]  /*108c0*/  UMOV UR4, URZ ;  /* 0x0000003f00047c82 */ /* 0x000fe20008000000 */
[----:B------:R-:W-:-:S06]  /*108d0*/  UISETP.NE.AND.EX UP1, UPT, UR9, URZ, UPT, UP1 ;  /* 0x0000003f0900728c */ /* 0x000fcc000bf25310 */
[----:B------:R-:W-:-:S04]  /*108e0*/  PLOP3.LUT P2, PT, PT, PT, UP1, 0x80, 0x0 ;  /* 0x000000000000781c */ /* 0x000fc80003f4f018 */
[----:B0-----:R-:W0:Y:S01]  /*108f0*/  @P1 LDC R5, c[0x0][0xbec] ;  /* 0x0002fb00ff051b82 */ /* 0x001e220000000800 */
[----:B------:R-:W-:Y:S02]  /*10900*/  @UP1 ULDC.64 UR8, c[0x0][0xc08] ;  /* 0x0003020000081ab9 */ /* 0x000fe40000000a00 */
[----:B------:R-:W-:-:S05]  /*10910*/  @UP1 UIMAD.WIDE UR8, UR39, 0x4, UR8 ;  /* 0x00000004270818a5 */ /* 0x000fca000f8e0208 */
[----:B------:R-:W1:Y:S01]  /*10920*/  @P1 LDC R6, c[0x0][0xbf0] ;  /* 0x0002fc00ff061b82 */ /* 0x000e620000000800 */
[----:B--2---:R-:W-:Y:S02]  /*10930*/  IMAD.U32 R8, RZ, RZ, UR8 ;  /* 0x00000008ff087e24 */ /* 0x004fe4000f8e00ff */
[----:B------:R-:W-:Y:S01]  /*10940*/  IMAD.U32 R9, RZ, RZ, UR9 ;  /* 0x00000009ff097e24 */ /* 0x000fe2000f8e00ff */
[----:B---3--:R-:W-:Y:S01]  /*10950*/  @P0 R2UR UR4, R3 ;  /* 0x00000000030402ca */ /* 0x008fe200000e0000 */
[----:B------:R-:W-:-:S06]  /*10960*/  IMAD.U32 R3, RZ, RZ, UR10 ;  /* 0x0000000aff037e24 */ /* 0x000fcc000f8e00ff */
[----:B------:R2:W5:Y:S01]  /*10970*/  @P2 LDG.E R3, desc[UR54][R8.64] ;  /* 0x0000003608032981 */ /* 0x000562000c1e1900 */
[----:B01----:R-:W-:Y:S07]  /*10980*/  @P2 BRA `(.L_x_1150) ;  /* 0x0000000000102947 */ /* 0x003fee0003800000 */
[----:B------:R-:W-:Y:S05]  /*10990*/  @!P0 BRA `(.L_x_1150) ;  /* 0x00000000000c8947 */ /* 0x000fea0003800000 */
[----:B------:R-:W3:Y:S04]  /*109a0*/  LDG.E R4, desc[UR54][R28.64] ;  /* 0x000000361c047981 */ /* 0x000ee8000c1e1900 */
[----:B-----5:R-:W3:Y:S02]  /*109b0*/  LDG.E R3, desc[UR54][R28.64+0x4] ;  /* 0x000004361c037981 */ /* 0x020ee4000c1e1900 */
[----:B---3--:R-:W-:-:S07]  /*109c0*/  IMAD.IADD R3, R3, 0x1, -R4 ;  /* 0x0000000103037824 */ /* 0x008fce00078e0a04 */
.L_x_1150:
[----:B--2---:R-:W-:Y:S01]  /*109d0*/  VIADD R8, R137, UR38 ;  /* 0x0000002689087c36 */ /* 0x004fe20008000000 */
[----:B------:R-:W-:Y:S01]  /*109e0*/  USHF.R.S32.HI UR9, URZ, 0x1f, UR4 ;  /* 0x0000001f3f097899 */ /* 0x000fe20008011404 */
[----:B-----5:R-:W-:Y:S01]  /*109f0*/  IMAD R41, R3, R40, RZ ;  /* 0x0000002803297224 */ /* 0x020fe200078e02ff */
[----:B------:R-:W-:Y:S01]  /*10a00*/  USHF.R.S32.HI UR16, URZ, 0x1f, UR40 ;  /* 0x0000001f3f107899 */ /* 0x000fe20008011428 */
[----:B------:R-:W-:Y:S01]  /*10a10*/  @P1 IMAD.HI.U32 R5, R8, R5, RZ ;  /* 0x0000000508051227 */ /* 0x000fe200078e00ff */
[----:B------:R-:W-:Y:S01]  /*10a20*/  ULDC.64 UR14, c[0x0][0xb90] ;  /* 0x0002e400000e7ab9 */ /* 0x000fe20000000a00 */
[----:B------:R-:W-:Y:S01]  /*10a30*/  UMOV UR8, UR4 ;  /* 0x0000000400087c82 */ /* 0x000fe20008000000 */
[----:B------:R-:W-:Y:S01]  /*10a40*/  UIMAD UR12, UR16, UR14, URZ ;  /* 0x0000000e100c72a4 */ /* 0x000fe2000f8e023f */
[----:B------:R-:W-:Y:S01]  /*10a50*/  IMAD.MOV.U32 R4, RZ, RZ, R8 ;  /* 0x000000ffff047224 */ /* 0x000fe200078e0008 */
[----:B------:R-:W-:Y:S01]  /*10a60*/  UIMAD.WIDE.U32 UR10, UR40, UR14, UR8 ;  /* 0x0000000e280a72a5 */ /* 0x000fe2000f8e0008 */
[----:B------:R-:W-:Y:S01]  /*10a70*/  @P1 SHF.R.U32.HI R4, RZ, R6, R5 ;  /* 0x00000006ff041219 */ /* 0x000fe20000011605 */
[----:B------:R-:W-:Y:S01]  /*10a80*/  USHF.R.S32.HI UR8, URZ, 0x1f, UR39 ;  /* 0x0000001f3f087899 */ /* 0x000fe20008011427 */
[----:B------:R-:W-:Y:S01]  /*10a90*/  IMAD R5, R142, 0x20, R138 ;  /* 0x000000208e057824 */ /* 0x000fe200078e028a */
[----:B------:R-:W-:Y:S01]  /*10aa0*/  UIMAD UR12, UR40, UR15, UR12 ;  /* 0x0000000f280c72a4 */ /* 0x000fe2000f8e020c */
[--C-:B------:R-:W-:Y:S01]  /*10ab0*/  SHF.R.S32.HI R6, RZ, 0x1f, R4.reuse ;  /* 0x0000001fff067819 */ /* 0x100fe20000011404 */
[----:B------:R-:W-:Y:S01]  /*10ac0*/  USEL UR18, UR8, URZ, !UP0 ;  /* 0x0000003f08127287 */ /* 0x000fe2000c000000 */
[----:B------:R-:W-:Y:S01]  /*10ad0*/  IMAD.MOV R7, RZ, RZ, -R4 ;  /* 0x000000ffff077224 */ /* 0x000fe200078e0a04 */
[----:B------:R-:W-:Y:S01]  /*10ae0*/  ULDC.64 UR14, c[0x0][0xb98] ;  /* 0x0002e600000e7ab9 */ /* 0x000fe20000000a00 */
[----:B------:R-:W-:Y:S01]  /*10af0*/  USEL UR17, UR39, URZ, !UP0 ;  /* 0x0000003f27117287 */ /* 0x000fe2000c000000 */
[----:B------:R-:W-:Y:S01]  /*10b00*/  IMAD.WIDE R20, R5, 0x2, R20 ;  /* 0x0000000205147825 */ /* 0x000fe200078e0214 */
[----:B------:R-:W-:-:S02]  /*10b10*/  UIMAD UR8, UR18, UR14, URZ ;  /* 0x0000000e120872a4 */ /* 0x000fc4000f8e023f */
[----:B------:R-:W-:Y:S01]  /*10b20*/  UIADD3 UR11, UR11, UR12, URZ ;  /* 0x0000000c0b0b7290 */ /* 0x000fe2000fffe03f */
[----:B------:R-:W-:Y:S01]  /*10b30*/  IMAD R7, R40, R7, R8 ;  /* 0x0000000728077224 */ /* 0x000fe200078e0208 */
[----:B------:R-:W-:Y:S01]  /*10b40*/  UIMAD UR8, UR17, UR15, UR8 ;  /* 0x0000000f110872a4 */ /* 0x000fe2000f8e0208 */
[C---:B------:R-:W-:Y:S01]  /*10b50*/  IADD3 R9, P2, R20.reuse, 0x1800, RZ ;  /* 0x0000180014097810 */ /* 0x040fe20007f5e0ff */
[----:B------:R-:W-:Y:S01]  /*10b60*/  UIMAD.WIDE.U32 UR10, UR17, UR14, UR10 ;  /* 0x0000000e110a72a5 */ /* 0x000fe2000f8e000a */
[----:B------:R-:W-:Y:S01]  /*10b70*/  IADD3 R25, P6, R20, 0x3000, RZ ;  /* 0x0000300014197810 */ /* 0x000fe20007fde0ff */
[----:B------:R-:W-:Y:S01]  /*10b80*/  ULDC.64 UR12, c[0x0][0xb88] ;  /* 0x0002e200000c7ab9 */ /* 0x000fe20000000a00 */
[----:B------:R-:W-:Y:S01]  /*10b90*/  SHF.R.S32.HI R5, RZ, 0x1f, R7 ;  /* 0x0000001fff057819 */ /* 0x000fe20000011407 */
[----:B------:R-:W-:Y:S01]  /*10ba0*/  IMAD.U32 R11, RZ, RZ, UR8 ;  /* 0x00000008ff0b7e24 */ /* 0x000fe2000f8e00ff */
[----:B------:R-:W-:Y:S02]  /*10bb0*/  LOP3.LUT R8, R9, 0x180, RZ, 0xc0, !PT ;  /* 0x0000018009087812 */ /* 0x000fe400078ec0ff */
[----:B------:R-:W-:Y:S01]  /*10bc0*/  IADD3 R4, P0, R4, UR10, RZ ;  /* 0x0000000a04047c10 */ /* 0x000fe2000ff1e0ff */
[----:B------:R-:W-:Y:S01]  /*10bd0*/  IMAD R10, R5, UR12, RZ ;  /* 0x0000000c050a7c24 */ /* 0x000fe2000f8e02ff */
[----:B------:R-:W-:-:S02]  /*10be0*/  SHF.R.U64 R8, R8, 0x3, RZ ;  /* 0x0000000308087819 */ /* 0x000fc400000012ff */
[----:B------:R-:W-:Y:S01]  /*10bf0*/  IADD3.X R5, R6, UR11, R11, P0, !PT ;  /* 0x0000000b06057c10 */ /* 0x000fe200087fe40b */
[----:B------:R-:W-:Y:S01]  /*10c00*/  ULDC.64 UR10, c[0x0][0xb50] ;  /* 0x0002d400000a7ab9 */ /* 0x000fe20000000a00 */
[----:B------:R-:W-:Y:S01]  /*10c10*/  LOP3.LUT R6, R8, R9, RZ, 0x3c, !PT ;  /* 0x0000000908067212 */ /* 0x000fe200078e3cff */
[C---:B------:R-:W-:Y:S01]  /*10c20*/  IMAD R9, R7.reuse, UR13, R10 ;  /* 0x0000000d07097c24 */ /* 0x040fe2000f8e020a */
[C---:B------:R-:W-:Y:S01]  /*10c30*/  IADD3 R13, P5, R20.reuse, 0x4800, RZ ;  /* 0x00004800140d7810 */ /* 0x040fe20007fbe0ff */
[----:B------:R-:W-:Y:S01]  /*10c40*/  IMAD.WIDE.U32 R4, R7, UR12, R4 ;  /* 0x0000000c07047c25 */ /* 0x000fe2000f8e0004 */
[----:B------:R-:W-:Y:S01]  /*10c50*/  ULDC.64 UR12, c[0x0][0xaa0] ;  /* 0x0002a800000c7ab9 */ /* 0x000fe20000000a00 */
[----:B------:R-:W-:Y:S02]  /*10c60*/  IADD3 R33, P4, R20, 0x6000, RZ ;  /* 0x0000600014217810 */ /* 0x000fe40007f9e0ff */
[----:B------:R-:W-:Y:S01]  /*10c70*/  IMAD.IADD R5, R5, 0x1, R9 ;  /* 0x0000000105057824 */ /* 0x000fe200078e0209 */
[C---:B------:R-:W-:Y:S01]  /*10c80*/  LEA R8, P0, R4.reuse, UR10, 0x2 ;  /* 0x0000000a04087c11 */ /* 0x040fe2000f8010ff */
[----:B------:R-:W-:Y:S01]  /*10c90*/  VIADD R10, R145, UR38 ;  /* 0x00000026910a7c36 */ /* 0x000fe20008000000 */
[----:B------:R-:W-:Y:S01]  /*10ca0*/  LOP3.LUT R24, R25, 0x180, RZ, 0xc0, !PT ;  /* 0x0000018019187812 */ /* 0x000fe200078ec0ff */
[----:B------:R-:W-:Y:S01]  /*10cb0*/  IMAD.X R7, RZ, RZ, R21, P2 ;  /* 0x000000ffff077224 */ /* 0x000fe200010e0615 */
[----:B------:R-:W-:Y:S01]  /*10cc0*/  LEA.HI.X R9, R4, UR11, R5, 0x2, P0 ;  /* 0x0000000b04097c11 */ /* 0x000fe200080f1405 */
[----:B------:R-:W-:Y:S01]  /*10cd0*/  SHFL.IDX PT, R36, R8, RZ, 0x1c1f ;  /* 0x001c1fff08247589 */ /* 0x000fe200000e0000 */
[----:B------:R-:W-:Y:S01]  /*10ce0*/  LOP3.LUT P0, RZ, R143, 0x3, RZ, 0xc0, !PT ;  /* 0x000000038fff7812 */ /* 0x000fe2000780c0ff */
[----:B------:R-:W-:Y:S01]  /*10cf0*/  VIADD R3, R10, 0x8 ;  /* 0x000000080a037836 */ /* 0x000fe20000000000 */
[----:B------:R-:W-:Y:S01]  /*10d00*/  IADD3 R4, P3, R20, 0x7800, RZ ;  /* 0x0000780014047810 */ /* 0x000fe20007f7e0ff */
[----:B------:R-:W0:Y:S01]  /*10d10*/  SHFL.IDX PT, R37, R9, RZ, 0x1c1f ;  /* 0x001c1fff09257589 */ /* 0x000e2200000e0000 */
[----:B------:R-:W-:-:S02]  /*10d20*/  ISETP.GE.OR P2, PT, R10, R41, P0 ;  /* 0x000000290a00720c */ /* 0x000fc40000746670 */
[----:B------:R-:W-:Y:S01]  /*10d30*/  ISETP.GE.OR P0, PT, R3, R41, P0 ;  /* 0x000000290300720c */ /* 0x000fe20000706670 */
[----:B------:R-:W-:Y:S01]  /*10d40*/  SHFL.IDX PT, R38, R8, 0x1, 0x1c1f ;  /* 0x003c1f0008267f89 */ /* 0x000fe200000e0000 */
[----:B------:R-:W-:Y:S01]  /*10d50*/  LOP3.LUT R3, R4, 0x180, RZ, 0xc0, !PT ;  /* 0x0000018004037812 */ /* 0x000fe200078ec0ff */
[----:B------:R-:W-:Y:S01]  /*10d60*/  UIMAD UR10, UR9, UR12, URZ ;  /* 0x0000000c090a72a4 */ /* 0x000fe2000f8e023f */
[----:B------:R-:W-:Y:S01]  /*10d70*/  LOP3.LUT R5, R20, 0x180, RZ, 0xc0, !PT ;  /* 0x0000018014057812 */ /* 0x000fe200078ec0ff */
[----:B------:R-:W1:Y:S01]  /*10d80*/  SHFL.IDX PT, R39, R9, 0x1, 0x1c1f ;  /* 0x003c1f0009277f89 */ /* 0x000e6200000e0000 */
[----:B------:R-:W-:Y:S01]  /*10d90*/  SHF.R.U64 R3, R3, 0x3, RZ ;  /* 0x0000000303037819 */ /* 0x000fe200000012ff */
[----:B------:R-:W-:Y:S01]  /*10da0*/  IMAD.X R29, RZ, RZ, R21, P3 ;  /* 0x000000ffff1d7224 */ /* 0x000fe200018e0615 */
[----:B------:R-:W-:Y:S02]  /*10db0*/  SHF.R.U64 R5, R5, 0x3, RZ ;  /* 0x0000000305057819 */ /* 0x000fe400000012ff */
[----:B------:R-:W-:-:S02]  /*10dc0*/  LOP3.LUT R28, R3, R4, RZ, 0x3c, !PT ;  /* 0x00000004031c7212 */ /* 0x000fc400078e3cff */
[----:B------:R-:W2:Y:S01]  /*10dd0*/  @P1 LDC R3, c[0x0][0xbec] ;  /* 0x0002fb00ff031b82 */ /* 0x000ea20000000800 */
[----:B------:R-:W-:Y:S02]  /*10de0*/  LOP3.LUT R20, R5, R20, RZ, 0x3c, !PT ;  /* 0x0000001405147212 */ /* 0x000fe400078e3cff */
[----:B------:R-:W-:Y:S02]  /*10df0*/  LOP3.LUT R12, R13, 0x180, RZ, 0xc0, !PT ;  /* 0x000001800d0c7812 */ /* 0x000fe400078ec0ff */
[----:B------:R-:W-:Y:S02]  /*10e00*/  LOP3.LUT R32, R33, 0x180, RZ, 0xc0, !PT ;  /* 0x0000018021207812 */ /* 0x000fe400078ec0ff */
[----:B------:R-:W-:Y:S01]  /*10e10*/  SHF.R.U64 R24, R24, 0x3, RZ ;  /* 0x0000000318187819 */ /* 0x000fe200000012ff */
[----:B0-----:R0:W-:Y:S01]  /*10e20*/  @!P2 ST.E desc[UR54][R36.64], R2 ;  /* 0x000000022400a985 */ /* 0x0011e2000c101936 */
[----:B------:R-:W-:Y:S01]  /*10e30*/  UIMAD.WIDE.U32 UR8, UR4, UR12, URZ ;  /* 0x0000000c040872a5 */ /* 0x000fe2000f8e003f */
[----:B------:R-:W-:Y:S01]  /*10e40*/  SHF.R.U64 R12, R12, 0x3, RZ ;  /* 0x000000030c0c7819 */ /* 0x000fe200000012ff */
[----:B------:R-:W-:Y:S01]  /*10e50*/  UIMAD UR10, UR4, UR13, UR10 ;  /* 0x0000000d040a72a4 */ /* 0x000fe2000f8e020a */
[----:B------:R-:W-:-:S02]  /*10e60*/  SHF.R.U64 R32, R32, 0x3, RZ ;  /* 0x0000000320207819 */ /* 0x000fc400000012ff */
[----:B------:R-:W-:Y:S01]  /*10e70*/  ULDC.64 UR12, c[0x0][0xae8] ;  /* 0x0002ba00000c7ab9 */ /* 0x000fe20000000a00 */
[----:B------:R-:W-:Y:S01]  /*10e80*/  LOP3.LUT R24, R24, R25, RZ, 0x3c, !PT ;  /* 0x0000001918187212 */ /* 0x000fe200078e3cff */
[----:B-1----:R1:W-:Y:S01]  /*10e90*/  @!P0 ST.E desc[UR54][R38.64], R0 ;  /* 0x0000000026008985 */ /* 0x0023e2000c101936 */
[----:B0-----:R-:W0:Y:S03]  /*10ea0*/  @P1 LDC R37, c[0x0][0xbf0] ;  /* 0x0002fc00ff251b82 */ /* 0x001e260000000800 */
[----:B------:R3:W5:Y:S01]  /*10eb0*/  LD.E.128 R8, desc[UR54][R20.64] ;  /* 0x0000003614087980 */ /* 0x000762000c101d00 */
[----:B------:R-:W-:Y:S01]  /*10ec0*/  UIADD3 UR9, UR9, UR10, URZ ;  /* 0x0000000a09097290 */ /* 0x000fe2000fffe03f */
[----:B------:R-:W-:Y:S01]  /*10ed0*/  LOP3.LUT R12, R12, R13, RZ, 0x3c, !PT ;  /* 0x0000000d0c0c7212 */ /* 0x000fe200078e3cff */
[----:B------:R-:W-:Y:S01]  /*10ee0*/  UIMAD UR4, UR16, UR12, URZ ;  /* 0x0000000c100472a4 */ /* 0x000fe2000f8e023f */
[----:B------:R-:W-:Y:S01]  /*10ef0*/  LOP3.LUT R32, R32, R33, RZ, 0x3c, !PT ;  /* 0x0000002120207212 */ /* 0x000fe200078e3cff */
[----:B------:R-:W-:-:S02]  /*10f00*/  IMAD.X R25, RZ, RZ, R21, P6 ;  /* 0x000000ffff197224 */ /* 0x000fc400030e0615 */
[----:B-1----:R-:W-:Y:S01]  /*10f10*/  IMAD R0, R141, 0x60, R142 ;  /* 0x000000608d007824 */ /* 0x002fe200078e028e */
[----:B------:R-:W-:Y:S01]  /*10f20*/  UIMAD UR4, UR40, UR13, UR4 ;  /* 0x0000000d280472a4 */ /* 0x000fe2000f8e0204 */
[--C-:B------:R-:W-:Y:S01]  /*10f30*/  IMAD.X R13, RZ, RZ, R21.reuse, P5 ;  /* 0x000000ffff0d7224 */ /* 0x100fe200028e0615 */
[----:B------:R-:W-:Y:S01]  /*10f40*/  ULDC.64 UR10, c[0x0][0xaf0] ;  /* 0x0002bc00000a7ab9 */ /* 0x000fe20000000a00 */
[----:B---3--:R-:W-:Y:S01]  /*10f50*/  VIADD R20, R0, UR38 ;  /* 0x0000002600147c36 */ /* 0x008fe20008000000 */
[----:B------:R-:W-:Y:S01]  /*10f60*/  UIMAD.WIDE.U32 UR8, UR40, UR12, UR8 ;  /* 0x0000000c280872a5 */ /* 0x000fe2000f8e0008 */
[----:B------:R-:W-:Y:S01]  /*10f70*/  IMAD.X R33, RZ, RZ, R21, P4 ;  /* 0x000000ffff217224 */ /* 0x000fe200020e0615 */
[----:B------:R-:W5:Y:S01]  /*10f80*/  LD.E.128 R4, desc[UR54][R6.64] ;  /* 0x0000003606047980 */ /* 0x000f62000c101d00 */
[----:B--2---:R-:W-:Y:S01]  /*10f90*/  @P1 IMAD.HI.U32 R0, R20, R3, RZ ;  /* 0x0000000314001227 */ /* 0x004fe200078e00ff */
[----:B------:R-:W-:Y:S02]  /*10fa0*/  UIADD3 UR9, UR9, UR4, URZ ;  /* 0x0000000409097290 */ /* 0x000fe4000fffe03f */
[----:B------:R-:W5:Y:S01]  /*10fb0*/  LD.E.128 R24, desc[UR54][R24.64] ;  /* 0x0000003618187980 */ /* 0x000f62000c101d00 */
[----:B------:R-:W-:Y:S01]  /*10fc0*/  IMAD.MOV.U32 R21, RZ, RZ, R20 ;  /* 0x000000ffff157224 */ /* 0x000fe200078e0014 */
[----:B------:R-:W-:-:S02]  /*10fd0*/  UIMAD UR4, UR18, UR10, URZ ;  /* 0x0000000a120472a4 */ /* 0x000fc4000f8e023f */
[----:B------:R-:W5:Y:S01]  /*10fe0*/  LD.E.128 R12, desc[UR54][R12.64] ;  /* 0x000000360c0c7980 */ /* 0x000f62000c101d00 */
[----:B0-----:R-:W-:Y:S01]  /*10ff0*/  @P1 SHF.R.U32.HI R21, RZ, R37, R0 ;  /* 0x00000025ff151219 */ /* 0x001fe20000011600 */
[----:B------:R-:W-:Y:S02]  /*11000*/  UIMAD UR4, UR17, UR11, UR4 ;  /* 0x0000000b110472a4 */ /* 0x000fe4000f8e0204 */
[----:B------:R-:W-:Y:S01]  /*11010*/  UIMAD.WIDE.U32 UR8, UR17, UR10, UR8 ;  /* 0x0000000a110872a5 */ /* 0x000fe2000f8e0008 */
[--C-:B------:R-:W-:Y:S01]  /*11020*/  SHF.R.S32.HI R0, RZ, 0x1f, R21.reuse ;  /* 0x0000001fff007819 */ /* 0x100fe20000011415 */
[----:B------:R-:W-:Y:S01]  /*11030*/  IMAD.MOV R37, RZ, RZ, -R21 ;  /* 0x000000ffff257224 */ /* 0x000fe200078e0a15 */
[----:B------:R-:W-:Y:S01]  /*11040*/  ULDC.64 UR10, c[0x0][0xae0] ;  /* 0x0002b800000a7ab9 */ /* 0x000fe20000000a00 */
[----:B------:R-:W-:Y:S01]  /*11050*/  UIADD3 UR4, UR9, UR4, URZ ;  /* 0x0000000409047290 */ /* 0x000fe2000fffe03f */
[----:B------:R-:W5:Y:S01]  /*11060*/  LD.E.128 R32, desc[UR54][R32.64] ;  /* 0x0000003620207980 */ /* 0x000f62000c101d00 */
[----:B------:R-:W-:-:S02]  /*11070*/  IMAD R0, R0, UR10, RZ ;  /* 0x0000000a00007c24 */ /* 0x000fc4000f8e02ff */
[----:B------:R-:W-:Y:S01]  /*11080*/  IMAD R37, R40, R37, R20 ;  /* 0x0000002528257224 */ /* 0x000fe200078e0214 */
[----:B------:R-:W5:Y:S01]  /*11090*/  LD.E.128 R28, desc[UR54][R28.64] ;  /* 0x000000361c1c7980 */ /* 0x000f62000c101d00 */
[----:B------:R-:W-:Y:S02]  /*110a0*/  IMAD R39, R21, UR11, R0 ;  /* 0x0000000b15277c24 */ /* 0x000fe4000f8e0200 */
[----:B------:R-:W-:Y:S01]  /*110b0*/  IMAD.U32 R3, RZ, RZ, UR9 ;  /* 0x00000009ff037e24 */ /* 0x000fe2000f8e00ff */
[----:B------:R-:W-:Y:S01]  /*110c0*/  SHF.R.S32.HI R0, RZ, 0x1f, R37 ;  /* 0x0000001fff007819 */ /* 0x000fe20000011425 */
[----:B------:R-:W-:Y:S01]  /*110d0*/  IMAD.U32 R2, RZ, RZ, UR8 ;  /* 0x00000008ff027e24 */ /* 0x000fe2000f8e00ff */
[----:B------:R-:W-:Y:S01]  /*110e0*/  ULDC.64 UR8, c[0x0][0xad8] ;  /* 0x0002b60000087ab9 */ /* 0x000fe20000000a00 */
[----:B------:R-:W-:Y:S01]  /*110f0*/  IMAD.U32 R3, RZ, RZ, UR4 ;  /* 0x00000004ff037e24 */ /* 0x000fe2000f8e00ff */
[----:B------:R-:W-:Y:S01]  /*11100*/  @!PT LDS RZ, [RZ] ;  /* 0x00000000fffff984 */ /* 0x000fe20000000800 */
[----:B------:R-:W-:Y:S01]  /*11110*/  @!PT LDS RZ, [RZ] ;  /* 0x00000000fffff984 */ /* 0x000fe20000000800 */
[----:B------:R-:W-:Y:S01]  /*11120*/  @!PT LDS RZ, [RZ] ;  /* 0x00000000fffff984 */ /* 0x000fe20000000800 */
[----:B------:R-:W-:Y:S01]  /*11130*/  @!PT LDS RZ, [RZ] ;  /* 0x00000000fffff984 */ /* 0x000fe20000000800 */
[----:B------:R0:W-:Y:S06]  /*11140*/  MEMBAR.ALL.CTA ;  /* 0x0000000000007992 */ /* 0x0001ec0000008000 */
[----:B0-----:R-:W0:Y:S01]  /*11150*/  FENCE.VIEW.ASYNC.S ;  /* 0x00000000000073c6 */ /* 0x001e220000000000 */
[----:B------:R-:W-:-:S02]  /*11160*/  IMAD R0, R0, UR8, RZ ;  /* 0x0000000800007c24 */ /* 0x000fc4000f8e02ff */
[----:B------:R-:W-:-:S04]  /*11170*/  IMAD.WIDE.U32 R2, R21, UR10, R2 ;  /* 0x0000000a15027c25 */ /* 0x000fc8000f8e0002 */
[----:B------:R-:W-:Y:S02]  /*11180*/  IMAD.IADD R3, R3, 0x1, R39 ;  /* 0x0000000103037824 */ /* 0x000fe400078e0227 */
[C---:B------:R-:W-:Y:S02]  /*11190*/  IMAD R21, R37.reuse, UR9, R0 ;  /* 0x0000000925157c24 */ /* 0x040fe4000f8e0200 */
[----:B------:R-:W-:Y:S01]  /*111a0*/  VIADD R0, R142, UR38 ;  /* 0x000000268e007c36 */ /* 0x000fe20008000000 */
[----:B------:R-:W-:Y:S01]  /*111b0*/  UIADD3 UR4, UR41, 0x2d820, URZ ;  /* 0x0002d82029047890 */ /* 0x000fe2000fffe03f */
[----:B------:R-:W-:Y:S01]  /*111c0*/  IMAD.WIDE.U32 R2, R37, UR8, R2 ;  /* 0x0000000825027c25 */ /* 0x000fe2000f8e0002 */
[----:B------:R-:W-:Y:S02]  /*111d0*/  ULDC.64 UR8, c[0x0][0xa80] ;  /* 0x0002a00000087ab9 */ /* 0x000fe40000000a00 */
        /* <DEDUP_REMOVED lines=19> */
[----:B-----5:R3:W-:Y:S04]  /*11310*/  @!P0 ST.E.128 desc[UR54][R2.64], R8 ;  /* 0x0000000802008985 */ /* 0x0207e8000c101d36 */
[----:B------:R3:W-:Y:S04]  /*11320*/  @!P1 ST.E.128 desc[UR54][R36.64], R24 ;  /* 0x0000001824009985 */ /* 0x0007e8000c101d36 */
[----:B------:R3:W-:Y:S02]  /*11330*/  @!P2 ST.E.128 desc[UR54][R38.64], R32 ;  /* 0x000000202600a985 */ /* 0x0007e4000c101d36 */
.L_x_1152:
[----:B------:R-:W-:Y:S05]  /*11340*/  BSYNC B1 ;  /* 0x0000000000017941 */ /* 0x000fea0003800000 */
.L_x_1151:
        /* <DEDUP_REMOVED lines=8> */
[C---:B0-----:R-:W-:Y:S02]  /*113d0*/  @!P2 LEA R10, P0, R139.reuse, R8, 0x1 ;  /* 0x000000088b0aa211 */ /* 0x041fe400078008ff */
        /* <DEDUP_REMOVED lines=10> */
.L_x_1149:
[----:B------:R-:W-:Y:S01]  /*11480*/  ULDC.64 UR8, c[0x0][0xc00] ;  /* 0x0003000000087ab9 */ /* 0x000fe20000000a00 */
[----:B------:R-:W-:Y:S01]  /*11490*/  ULDC UR4, c[0x0][0xa88] ;  /* 0x0002a20000047ab9 */ /* 0x000fe20000000800 */
[----:B------:R-:W-:Y:S01]  /*114a0*/  UISETP.NE.U32.AND UP0, UPT, UR8, URZ, UPT ;  /* 0x0000003f0800728c */ /* 0x000fe2000bf05070 */
[----:B------:R-:W0:Y:S03]  /*114b0*/  LDC R11, c[0x0][0xbe8] ;  /* 0x0002fa00ff0b7b82 */ /* 0x000e260000000800 */
[----:B------:R-:W-:-:S03]  /*114c0*/  UISETP.NE.AND.EX UP0, UPT, UR9, URZ, UPT, UP0 ;  /* 0x0000003f0900728c */ /* 0x000fc6000bf05300 */
[----:B------:R-:W-:Y:S02]  /*114d0*/  ULDC.64 UR8, c[0x0][0xc00] ;  /* 0x0003000000087ab9 */ /* 0x000fe40000000a00 */
[----:B------:R-:W-:Y:S01]  /*114e0*/  UIMAD.WIDE UR8, UR39, 0x4, UR8 ;  /* 0x00000004270878a5 */ /* 0x000fe2000f8e0208 */
[----:B------:R-:W-:-:S05]  /*114f0*/  PLOP3.LUT P2, PT, PT, PT, UP0, 0x80, 0x0 ;  /* 0x000000000000781c */ /* 0x000fca0003f4f008 */
[----:B------:R-:W-:Y:S02]  /*11500*/  IMAD.U32 R2, RZ, RZ, UR8 ;  /* 0x00000008ff027e24 */ /* 0x000fe4000f8e00ff */
[----:B------:R-:W-:Y:S01]  /*11510*/  IMAD.U32 R3, RZ, RZ, UR9 ;  /* 0x00000009ff037e24 */ /* 0x000fe2000f8e00ff */
[----:B------:R-:W-:Y:S02]  /*11520*/  ULDC.64 UR8, c[0x0][0xc08] ;  /* 0x0003020000087ab9 */ /* 0x000fe40000000a00 */
[----:B------:R-:W-:Y:S01]  /*11530*/  UISETP.NE.U32.AND UP1, UPT, UR8, URZ, UPT ;  /* 0x0000003f0800728c */ /* 0x000fe2000bf25070 */
[----:B------:R-:W-:Y:S02]  /*11540*/  IMAD.U32 R0, RZ, RZ, UR4 ;  /* 0x00000004ff007e24 */ /* 0x000fe4000f8e00ff */
[----:B------:R-:W2:Y:S01]  /*11550*/  @P2 LDG.E R6, desc[UR54][R2.64] ;  /* 0x0000003602062981 */ /* 0x000ea2000c1e1900 */
[----:B------:R-:W-:-:S06]  /*11560*/  UISETP.NE.AND.EX UP1, UPT, UR9, URZ, UPT, UP1 ;  /* 0x0000003f0900728c */ /* 0x000fcc000bf25310 */
[----:B------:R-:W-:-:S05]  /*11570*/  PLOP3.LUT P3, PT, PT, PT, UP1, 0x80, 0x0 ;  /* 0x000000000000781c */ /* 0x000fca0003f6f018 */
[----:B------:R-:W-:Y:S02]  /*11580*/  @UP1 ULDC.64 UR8, c[0x0][0xc08] ;  /* 0x0003020000081ab9 */ /* 0x000fe40000000a00 */
[----:B------:R-:W-:-:S06]  /*11590*/  @UP1 UIMAD.WIDE UR8, UR39, 0x4, UR8 ;  /* 0x00000004270818a5 */ /* 0x000fcc000f8e0208 */
[----:B------:R-:W-:Y:S02]  /*115a0*/  IMAD.U32 R4, RZ, RZ, UR8 ;  /* 0x00000008ff047e24 */ /* 0x000fe4000f8e00ff */
[----:B------:R-:W-:-:S05]  /*115b0*/  IMAD.U32 R5, RZ, RZ, UR9 ;  /* 0x00000009ff057e24 */ /* 0x000fca000f8e00ff */
[----:B------:R1:W5:Y:S01]  /*115c0*/  @P3 LDG.E R0, desc[UR54][R4.64] ;  /* 0x0000003604003981 */ /* 0x000362000c1e1900 */
[----:B0-----:R-:W-:Y:S01]  /*115d0*/  ISETP.NE.AND P0, PT, R11, 0x1, PT ;  /* 0x000000010b00780c */ /* 0x001fe20003f05270 */
[----:B------:R-:W-:Y:S01]  /*115e0*/  UMOV UR4, URZ ;  /* 0x0000003f00047c82 */ /* 0x000fe20008000000 */
[----:B------:R-:W-:Y:S01]  /*115f0*/  USHF.R.S32.HI UR13, URZ, 0x1f, UR40 ;  /* 0x0000001f3f0d7899 */ /* 0x000fe20008011428 */
[----:B------:R-:W-:-:S10]  /*11600*/  ISETP.GE.AND P1, PT, R149, 0xc0, PT ;  /* 0x000000c09500780c */ /* 0x000fd40003f26270 */
[----:B------:R-:W0:Y:S01]  /*11610*/  @P0 LDC R9, c[0x0][0xbec] ;  /* 0x0002fb00ff090b82 */ /* 0x000e220000000800 */
[----:B--2---:R-:W-:Y:S01]  /*11620*/  @P2 R2UR UR4, R6 ;  /* 0x00000000060422ca */ /* 0x004fe200000e0000 */
[----:B01----:R-:W-:-:S14]  /*11630*/  @P3 BRA `(.L_x_1154) ;  /* 0x0000000000103947 */ /* 0x003fdc0003800000 */
[----:B------:R-:W-:Y:S05]  /*11640*/  @!P2 BRA `(.L_x_1154) ;  /* 0x00000000000ca947 */ /* 0x000fea0003800000 */
[----:B------:R-:W2:Y:S04]  /*11650*/  LDG.E R5, desc[UR54][R2.64] ;  /* 0x0000003602057981 */ /* 0x000ea8000c1e1900 */
[----:B-----5:R-:W2:Y:S02]  /*11660*/  LDG.E R0, desc[UR54][R2.64+0x4] ;  /* 0x0000043602007981 */ /* 0x020ea4000c1e1900 */
[----:B--2---:R-:W-:-:S07]  /*11670*/  IMAD.IADD R0, R0, 0x1, -R5 ;  /* 0x0000000100007824 */ /* 0x004fce00078e0a05 */
.L_x_1154:
[----:B------:R-:W-:Y:S01]  /*11680*/  USHF.R.S32.HI UR9, URZ, 0x1f, UR39 ;  /* 0x0000001f3f097899 */ /* 0x000fe20008011427 */
[----:B------:R-:W-:Y:S01]  /*11690*/  BSSY B1, `(.L_x_1155) ;  /* 0x000002e000017945 */ /* 0x000fe20003800000 */
[----:B------:R-:W-:Y:S02]  /*116a0*/  USHF.R.S32.HI UR12, URZ, 0x1f, UR4 ;  /* 0x0000001f3f0c7899 */ /* 0x000fe40008011404 */
[----:B------:R-:W-:Y:S02]  /*116b0*/  USEL UR8, UR39, URZ, !UP0 ;  /* 0x0000003f27087287 */ /* 0x000fe4000c000000 */
[----:B------:R-:W-:Y:S01]  /*116c0*/  USEL UR14, UR9, URZ, !UP0 ;  /* 0x0000003f090e7287 */ /* 0x000fe2000c000000 */
[----:B------:R-:W-:Y:S11]  /*116d0*/  @P1 BRA `(.L_x_1156) ;  /* 0x0000000000a41947 */ /* 0x000ff60003800000 */
[----:B------:R-:W0:Y:S01]  /*116e0*/  S2R R3, SR_TID.X ;  /* 0x0000000000037919 */ /* 0x000e220000002100 */
[----:B------:R-:W1:Y:S01]  /*116f0*/  LDC R7, c[0x0][0xbe8] ;  /* 0x0002fa00ff077b82 */ /* 0x000e620000000800 */
[----:B------:R-:W-:Y:S02]  /*11700*/  IMAD.U32 R4, RZ, RZ, UR38 ;  /* 0x00000026ff047e24 */ /* 0x000fe4000f8e00ff */
[----:B-1---5:R-:W-:-:S03]  /*11710*/  IMAD R2, R0, R7, RZ ;  /* 0x0000000700027224 */ /* 0x022fc600078e02ff */
[----:B0-----:R-:W-:-:S04]  /*11720*/  IADD3 R4, R4, -0x80, R3 ;  /* 0xffffff8004047810 */ /* 0x001fc80007ffe003 */
[----:B------:R-:W-:-:S13]  /*11730*/  ISETP.GE.AND P1, PT, R4, R2, PT ;  /* 0x000000020400720c */ /* 0x000fda0003f26270 */
[----:B------:R-:W-:Y:S05]  /*11740*/  @P1 BRA `(.L_x_1156) ;  /* 0x0000000000881947 */ /* 0x000fea0003800000 */
[----:B------:R-:W-:Y:S01]  /*11750*/  ISETP.NE.AND P1, PT, R7, 0x1, PT ;  /* 0x000000010700780c */ /* 0x000fe20003f25270 */
[----:B------:R-:W-:Y:S01]  /*11760*/  ULDC.64 UR16, c[0x0][0xb90] ;  /* 0x0002e40000107ab9 */ /* 0x000fe20000000a00 */
[----:B------:R-:W-:Y:S01]  /*11770*/  UMOV UR10, UR4 ;  /* 0x00000004000a7c82 */ /* 0x000fe20008000000 */
[----:B------:R-:W-:Y:S01]  /*11780*/  UIMAD UR9, UR13, UR16, URZ ;  /* 0x000000100d0972a4 */ /* 0x000fe2000f8e023f */
[----:B------:R-:W-:Y:S01]  /*11790*/  IMAD.MOV.U32 R2, RZ, RZ, R4 ;  /* 0x000000ffff027224 */ /* 0x000fe200078e0004 */
[----:B------:R-:W-:Y:S02]  /*117a0*/  UMOV UR11, UR12 ;  /* 0x0000000c000b7c82 */ /* 0x000fe40008000000 */
[----:B------:R-:W-:Y:S02]  /*117b0*/  UIMAD.WIDE.U32 UR10, UR40, UR16, UR10 ;  /* 0x00000010280a72a5 */ /* 0x000fe4000f8e000a */
[----:B------:R-:W-:-:S03]  /*117c0*/  UIMAD UR9, UR40, UR17, UR9 ;  /* 0x00000011280972a4 */ /* 0x000fc6000f8e0209 */
[----:B------:R-:W-:Y:S01]  /*117d0*/  ULDC.64 UR16, c[0x0][0xb98] ;  /* 0x0002e60000107ab9 */ /* 0x000fe20000000a00 */
[----:B------:R-:W0:Y:S01]  /*117e0*/  @P1 LDC R3, c[0x0][0xbec] ;  /* 0x0002fb00ff031b82 */ /* 0x000e220000000800 */
[----:B------:R-:W-:Y:S02]  /*117f0*/  UIADD3 UR11, UR11, UR9, URZ ;  /* 0x000000090b0b7290 */ /* 0x000fe4000fffe03f */
[----:B------:R-:W-:Y:S02]  /*11800*/  UIMAD UR9, UR14, UR16, URZ ;  /* 0x000000100e0972a4 */ /* 0x000fe4000f8e023f */
[----:B------:R-:W-:Y:S02]  /*11810*/  UIMAD.WIDE.U32 UR10, UR8, UR16, UR10 ;  /* 0x00000010080a72a5 */ /* 0x000fe4000f8e000a */
[----:B------:R-:W-:Y:S01]  /*11820*/  UIMAD UR9, UR8, UR17, UR9 ;  /* 0x00000011080972a4 */ /* 0x000fe2000f8e0209 */
[----:B------:R-:W1:Y:S02]  /*11830*/  @P1 LDC R6, c[0x0][0xbf0] ;  /* 0x0002fc00ff061b82 */ /* 0x000e640000000800 */
[----:B------:R-:W-:Y:S01]  /*11840*/  ULDC.64 UR16, c[0x0][0xb88] ;  /* 0x0002e20000107ab9 */ /* 0x000fe20000000a00 */
[----:B0-----:R-:W-:-:S05]  /*11850*/  @P1 IMAD.HI.U32 R3, R4, R3, RZ ;  /* 0x0000000304031227 */ /* 0x001fca00078e00ff */
[----:B-1----:R-:W-:Y:S01]  /*11860*/  @P1 SHF.R.U32.HI R2, RZ, R6, R3 ;  /* 0x00000006ff021219 */ /* 0x002fe20000011603 */
[----:B------:R-:W-:-:S03]  /*11870*/  IMAD.U32 R6, RZ, RZ, UR9 ;  /* 0x00000009ff067e24 */ /* 0x000fc6000f8e00ff */
[--C-:B------:R-:W-:Y:S01]  /*11880*/  SHF.R.S32.HI R3, RZ, 0x1f, R2.reuse ;  /* 0x0000001fff037819 */ /* 0x100fe20000011402 */
[----:B------:R-:W-:Y:S01]  /*11890*/  IMAD.MOV R5, RZ, RZ, -R2 ;  /* 0x000000ffff057224 */ /* 0x000fe200078e0a02 */
[----:B------:R-:W-:-:S03]  /*118a0*/  IADD3 R2, P1, R2, UR10, RZ ;  /* 0x0000000a02027c10 */ /* 0x000fc6000ff3e0ff */
[----:B------:R-:W-:Y:S01]  /*118b0*/  IMAD R5, R7, R5, R4 ;  /* 0x0000000507057224 */ /* 0x000fe200078e0204 */
[----:B------:R-:W-:Y:S01]  /*118c0*/  IADD3.X R3, R3, UR11, R6, P1, !PT ;  /* 0x0000000b03037c10 */ /* 0x000fe20008ffe406 */
[----:B------:R-:W-:-:S03]  /*118d0*/  ULDC.64 UR10, c[0x0][0xb50] ;  /* 0x0002d400000a7ab9 */ /* 0x000fc60000000a00 */
[----:B------:R-:W-:Y:S01]  /*118e0*/  SHF.R.S32.HI R4, RZ, 0x1f, R5 ;  /* 0x0000001fff047819 */ /* 0x000fe20000011405 */
[----:B------:R-:W-:-:S04]  /*118f0*/  IMAD.WIDE.U32 R2, R5, UR16, R2 ;  /* 0x0000001005027c25 */ /* 0x000fc8000f8e0002 */
[----:B------:R-:W-:-:S04]  /*11900*/  IMAD R4, R4, UR16, RZ ;  /* 0x0000001004047c24 */ /* 0x000fc8000f8e02ff */
[----:B------:R-:W-:Y:S01]  /*11910*/  IMAD R7, R5, UR17, R4 ;  /* 0x0000001105077c24 */ /* 0x000fe2000f8e0204 */
[----:B------:R-:W-:-:S03]  /*11920*/  LEA R4, P1, R2, UR10, 0x2 ;  /* 0x0000000a02047c11 */ /* 0x000fc6000f8210ff */
[----:B------:R-:W-:-:S05]  /*11930*/  IMAD.IADD R3, R3, 0x1, R7 ;  /* 0x0000000103037824 */ /* 0x000fca00078e0207 */
[----:B------:R-:W-:Y:S01]  /*11940*/  LEA.HI.X R5, R2, UR11, R3, 0x2, P1 ;  /* 0x0000000b02057c11 */ /* 0x000fe200088f1403 */
[----:B------:R-:W-:-:S05]  /*11950*/  IMAD.MOV.U32 R3, RZ, RZ, -0x800000 ;  /* 0xff800000ff037424 */ /* 0x000fca00078e00ff */
[----:B------:R0:W-:Y:S02]  /*11960*/  STG.E desc[UR54][R4.64], R3 ;  /* 0x0000000304007986 */ /* 0x0001e4000c101936 */
.L_x_1156:
[----:B------:R-:W-:Y:S05]  /*11970*/  BSYNC B1 ;  /* 0x0000000000017941 */ /* 0x000fea0003800000 */
.L_x_1155:
[----:B0-----:R-:W0:Y:S01]  /*11980*/  @P0 LDC R3, c[0x0][0xbf0] ;  /* 0x0002fc00ff030b82 */ /* 0x001e220000000800 */
[----:B------:R-:W-:Y:S01]  /*11990*/  ULDC.64 UR16, c[0x0][0xaa0] ;  /* 0x0002a80000107ab9 */ /* 0x000fe20000000a00 */
[----:B------:R-:W-:Y:S01]  /*119a0*/  IMAD R2, R141, 0x60, R142 ;  /* 0x000000608d027824 */ /* 0x000fe200078e028e */
[----:B------:R-:W-:Y:S01]  /*119b0*/  UIMAD UR9, UR12, UR16, URZ ;  /* 0x000000100c0972a4 */ /* 0x000fe2000f8e023f */
[----:B------:R-:W-:Y:S01]  /*119c0*/  BSSY B1, `(.L_x_1157) ;  /* 0x0000038000017945 */ /* 0x000fe20003800000 */
[----:B------:R-:W-:Y:S01]  /*119d0*/  UIMAD.WIDE.U32 UR10, UR4, UR16, URZ ;  /* 0x00000010040a72a5 */ /* 0x000fe2000f8e003f */
[----:B------:R-:W-:Y:S01]  /*119e0*/  VIADD R4, R2, UR38 ;  /* 0x0000002602047c36 */ /* 0x000fe20008000000 */
[----:B------:R-:W-:-:S03]  /*119f0*/  UIMAD UR9, UR4, UR17, UR9 ;  /* 0x00000011040972a4 */ /* 0x000fc6000f8e0209 */
[----:B------:R-:W-:Y:S01]  /*11a00*/  ULDC.64 UR16, c[0x0][0xae8] ;  /* 0x0002ba0000107ab9 */ /* 0x000fe20000000a00 */
[----:B------:R-:W-:Y:S01]  /*11a10*/  UIADD3 UR11, UR11, UR9, URZ ;  /* 0x000000090b0b7290 */ /* 0x000fe2000fffe03f */
[----:B------:R-:W-:Y:S01]  /*11a20*/  @P0 IMAD.HI.U32 R2, R4, R9, RZ ;  /* 0x0000000904020227 */ /* 0x000fe200078e00ff */
[----:B------:R-:W-:Y:S02]  /*11a30*/  UIMAD UR4, UR13, UR16, URZ ;  /* 0x000000100d0472a4 */ /* 0x000fe4000f8e023f */
[----:B------:R-:W-:Y:S01]  /*11a40*/  UIMAD.WIDE.U32 UR10, UR40, UR16, UR10 ;  /* 0x00000010280a72a5 */ /* 0x000fe2000f8e000a */
[----:B------:R-:W-:Y:S01]  /*11a50*/  IMAD.MOV.U32 R5, RZ, RZ, R4 ;  /* 0x000000ffff057224 */ /* 0x000fe200078e0004 */
[----:B------:R-:W-:Y:S01]  /*11a60*/  UIMAD UR4, UR40, UR17, UR4 ;  /* 0x00000011280472a4 */ /* 0x000fe2000f8e0204 */
[----:B------:R-:W-:-:S03]  /*11a70*/  ULDC.64 UR12, c[0x0][0xaf0] ;  /* 0x0002bc00000c7ab9 */ /* 0x000fc60000000a00 */
[----:B------:R-:W-:Y:S02]  /*11a80*/  UIADD3 UR11, UR11, UR4, URZ ;  /* 0x000000040b0b7290 */ /* 0x000fe4000fffe03f */
[----:B------:R-:W-:Y:S01]  /*11a90*/  UIMAD UR4, UR14, UR12, URZ ;  /* 0x0000000c0e0472a4 */ /* 0x000fe2000f8e023f */
[----:B0-----:R-:W-:-:S03]  /*11aa0*/  @P0 SHF.R.U32.HI R5, RZ, R3, R2 ;  /* 0x00000003ff050219 */ /* 0x001fc60000011602 */
[----:B------:R-:W-:Y:S01]  /*11ab0*/  UIMAD UR4, UR8, UR13, UR4 ;  /* 0x0000000d080472a4 */ /* 0x000fe2000f8e0204 */
[--C-:B------:R-:W-:Y:S01]  /*11ac0*/  SHF.R.S32.HI R2, RZ, 0x1f, R5.reuse ;  /* 0x0000001fff027819 */ /* 0x100fe20000011405 */
[----:B------:R-:W-:Y:S01]  /*11ad0*/  UIMAD.WIDE.U32 UR8, UR8, UR12, UR10 ;  /* 0x0000000c080872a5 */ /* 0x000fe2000f8e000a */
[----:B------:R-:W-:Y:S02]  /*11ae0*/  IMAD.MOV R7, RZ, RZ, -R5 ;  /* 0x000000ffff077224 */ /* 0x000fe400078e0a05 */
[----:B------:R-:W-:Y:S01]  /*11af0*/  ULDC.64 UR10, c[0x0][0xae0] ;  /* 0x0002b800000a7ab9 */ /* 0x000fe20000000a00 */
[----:B------:R-:W-:Y:S01]  /*11b00*/  UIADD3 UR4, UR9, UR4, URZ ;  /* 0x0000000409047290 */ /* 0x000fe2000fffe03f */
[----:B------:R-:W-:Y:S02]  /*11b10*/  IMAD R7, R11, R7, R4 ;  /* 0x000000070b077224 */ /* 0x000fe400078e0204 */
[----:B------:R-:W-:Y:S02]  /*11b20*/  IMAD R6, R2, UR10, RZ ;  /* 0x0000000a02067c24 */ /* 0x000fe4000f8e02ff */
[----:B------:R-:W-:Y:S01]  /*11b30*/  IMAD.U32 R3, RZ, RZ, UR9 ;  /* 0x00000009ff037e24 */ /* 0x000fe2000f8e00ff */
[----:B------:R-:W-:Y:S01]  /*11b40*/  SHF.R.S32.HI R4, RZ, 0x1f, R7 ;  /* 0x0000001fff047819 */ /* 0x000fe20000011407 */
[----:B------:R-:W-:Y:S01]  /*11b50*/  IMAD.U32 R2, RZ, RZ, UR8 ;  /* 0x00000008ff027e24 */ /* 0x000fe2000f8e00ff */
[----:B------:R-:W-:Y:S01]  /*11b60*/  ULDC.64 UR8, c[0x0][0xad8] ;  /* 0x0002b60000087ab9 */ /* 0x000fe20000000a00 */
[----:B------:R-:W-:-:S02]  /*11b70*/  IMAD.U32 R3, RZ, RZ, UR4 ;  /* 0x00000004ff037e24 */ /* 0x000fc4000f8e00ff */
[C---:B------:R-:W-:Y:S02]  /*11b80*/  IMAD R9, R5.reuse, UR11, R6 ;  /* 0x0000000b05097c24 */ /* 0x040fe4000f8e0206 */
[----:B------:R-:W-:-:S04]  /*11b90*/  IMAD.WIDE.U32 R2, R5, UR10, R2 ;  /* 0x0000000a05027c25 */ /* 0x000fc8000f8e0002 */
[----:B------:R-:W-:Y:S02]  /*11ba0*/  IMAD R4, R4, UR8, RZ ;  /* 0x0000000804047c24 */ /* 0x000fe4000f8e02ff */
[----:B------:R-:W-:Y:S02]  /*11bb0*/  IMAD.IADD R3, R3, 0x1, R9 ;  /* 0x0000000103037824 */ /* 0x000fe400078e0209 */
[----:B-----5:R-:W-:Y:S02]  /*11bc0*/  IMAD R11, R0, R11, RZ ;  /* 0x0000000b000b7224 */ /* 0x020fe400078e02ff */
[----:B------:R-:W-:Y:S02]  /*11bd0*/  VIADD R0, R142, UR38 ;  /* 0x000000268e007c36 */ /* 0x000fe40008000000 */
[C---:B------:R-:W-:Y:S02]  /*11be0*/  IMAD R5, R7.reuse, UR9, R4 ;  /* 0x0000000907057c24 */ /* 0x040fe4000f8e0204 */
[----:B------:R-:W-:Y:S01]  /*11bf0*/  IMAD.WIDE.U32 R2, R7, UR8, R2 ;  /* 0x0000000807027c25 */ /* 0x000fe2000f8e0002 */
[----:B------:R-:W-:Y:S01]  /*11c00*/  ISETP.GE.AND P0, PT, R0, R11, PT ;  /* 0x0000000b0000720c */ /* 0x000fe20003f06270 */
[----:B------:R-:W-:-:S02]  /*11c10*/  ULDC.64 UR8, c[0x0][0xa80] ;  /* 0x0002a00000087ab9 */ /* 0x000fc40000000a00 */
[----:B------:R-:W-:Y:S01]  /*11c20*/  IMAD.IADD R3, R3, 0x1, R5 ;  /* 0x0000000103037824 */ /* 0x000fe200078e0205 */
[----:B------:R-:W-:-:S04]  /*11c30*/  LEA R4, P1, R2, UR8, 0x1 ;  /* 0x0000000802047c11 */ /* 0x000fc8000f8208ff */
[----:B------:R-:W-:Y:S02]  /*11c40*/  LEA.HI.X R5, R2, UR9, R3, 0x1, P1 ;  /* 0x0000000902057c11 */ /* 0x000fe400088f0c03 */
[----:B------:R0:W1:Y:S04]  /*11c50*/  SHFL.IDX PT, R2, R4, RZ, 0x1c1f ;  /* 0x001c1fff04027589 */ /* 0x00006800000e0000 */
[----:B------:R0:W2:Y:S01]  /*11c60*/  SHFL.IDX PT, R3, R5, RZ, 0x1c1f ;  /* 0x001c1fff05037589 */ /* 0x0000a200000e0000 */
        /* <DEDUP_REMOVED lines=13> */
.L_x_1158:
[----:B------:R-:W-:Y:S05]  /*11d40*/  BSYNC B1 ;  /* 0x0000000000017941 */ /* 0x000fea0003800000 */
.L_x_1157:
        /* <DEDUP_REMOVED lines=9> */
[CC--:B-1-3--:R-:W-:Y:S02]  /*11de0*/  @!P3 LEA R6, P0, R139.reuse, R2.reuse, 0x1 ;  /* 0x000000028b06b211 */ /* 0x0cafe400078008ff */
[----:B------:R-:W-:Y:S02]  /*11df0*/  @!P4 LEA R8, P1, R140, R2, 0x1 ;  /* 0x000000028c08c211 */ /* 0x000fe400078208ff */
[----:B0---4-:R-:W-:Y:S01]  /*11e00*/  @!P2 IMAD.WIDE R4, R138, 0x2, R2 ;  /* 0x000000028a04a825 */ /* 0x011fe200078e0202 */
[-C--:B------:R-:W-:Y:S02]  /*11e10*/  @!P3 LEA.HI.X R7, R139, R3.reuse, R148, 0x1, P0 ;  /* 0x000000038b07b211 */ /* 0x080fe400000f0c94 */
[----:B------:R-:W-:Y:S02]  /*11e20*/  @!P4 LEA.HI.X R9, R140, R3, R147, 0x1, P1 ;  /* 0x000000038c09c211 */ /* 0x000fe400008f0c93 */
[----:B------:R0:W-:Y:S04]  /*11e30*/  @!P2 ST.E.128 desc[UR54][R4.64], RZ ;  /* 0x000000ff0400a985 */ /* 0x0001e8000c101d36 */
[----:B------:R0:W-:Y:S04]  /*11e40*/  @!P3 ST.E.128 desc[UR54][R6.64], RZ ;  /* 0x000000ff0600b985 */ /* 0x0001e8000c101d36 */
[----:B------:R0:W-:Y:S02]  /*11e50*/  @!P4 ST.E.128 desc[UR54][R8.64], RZ ;  /* 0x000000ff0800c985 */ /* 0x0001e4000c101d36 */
.L_x_1153:
[----:B------:R-:W-:Y:S05]  /*11e60*/  BSYNC B0 ;  /* 0x0000000000007941 */ /* 0x000fea0003800000 */
.L_x_1148:
[----:B------:R-:W-:Y:S02]  /*11e70*/  ULDC UR4, c[0x0][0xc3c] ;  /* 0x00030f0000047ab9 */ /* 0x000fe40000000800 */
[----:B------:R-:W-:-:S06]  /*11e80*/  UISETP.GE.AND UP0, UPT, UR6, UR4, UPT ;  /* 0x000000040600728c */ /* 0x000fcc000bf06270 */
[----:B------:R-:W-:-:S13]  /*11e90*/  PLOP3.LUT P0, PT, PT, PT, UP0, 0x80, 0x0 ;  /* 0x000000000000781c */ /* 0x000fda0003f0f008 */
[----:B------:R-:W-:Y:S05]  /*11ea0*/  @!P0 BRA `(.L_x_1159) ;  /* 0xfffffeec00f88947 */ /* 0x000fea000383ffff */
[----:B------:R-:W-:Y:S05]  /*11eb0*/  EXIT ;  /* 0x000000000000794d */ /* 0x000fea0003800000 */
.L_x_1058:
        /* <DEDUP_REMOVED lines=16> */
.L_x_1160:
        /* <DEDUP_REMOVED lines=37> */
[----:B------:R-:W-:Y:S01]  /*12210*/  IMAD.MOV.U32 R4, RZ, RZ, R3 ;  /* 0x000000ffff047224 */ /* 0x000fe200078e0003 */
[----:B------:R-:W-:Y:S01]  /*12220*/  UMOV UR4, URZ ;  /* 0x0000003f00047c82 */ /* 0x000fe20008000000 */
[----:B------:R-:W-:-:S05]  /*12230*/  ULDC UR5, c[0x0][0xc38] ;  /* 0x00030e0000057ab9 */ /* 0x000fca0000000800 */
.L_x_1166:
        /* <DEDUP_REMOVED lines=12> */
.L_x_1165:
[----:B------:R-:W-:Y:S05]  /*12300*/  BSYNC B0 ;  /* 0x0000000000007941 */ /* 0x000fea0003800000 */
.L_x_1164:
        /* <DEDUP_REMOVED lines=20> */
.L_x_1162:
[----:B------:R-:W-:-:S04]  /*12450*/  IMAD.IADD R13, R4, 0x1, -R3 ;  /* 0x00000001040d7824 */ /* 0x000fc800078e0a03 */
[----:B------:R-:W-:-:S05]  /*12460*/  IMAD R2, R6, UR5, R13 ;  /* 0x0000000506027c24 */ /* 0x000fca000f8e020d */
[----:B------:R-:W-:Y:S02]  /*12470*/  ISETP.GT.AND P0, PT, R2, UR6, PT ;  /* 0x0000000602007c0c */ /* 0x000fe4000bf04270 */
[----:B------:R-:W0:Y:S11]  /*12480*/  LDC.64 R2, c[0x0][0xc90] ;  /* 0x00032400ff027b82 */ /* 0x000e360000000a00 */
[----:B------:R-:W-:-:S04]  /*12490*/  VOTE.ANY R7, PT, !P0 ;  /* 0x0000000000077806 */ /* 0x000fc800040e0100 */
[----:B------:R-:W1:Y:S02]  /*124a0*/  POPC R15, R7 ;  /* 0x00000007000f7309 */ /* 0x000e640000000000 */
[----:B-1----:R-:W-:-:S04]  /*124b0*/  VIADD R19, R15, UR4 ;  /* 0x000000040f137c36 */ /* 0x002fc80008000000 */
[----:B0-----:R-:W-:-:S05]  /*124c0*/  IMAD.WIDE R2, R19, 0x4, R2 ;  /* 0x0000000413027825 */ /* 0x001fca00078e0202 */
[----:B------:R-:W2:Y:S01]  /*124d0*/  LDG.E R9, desc[UR54][R2.64] ;  /* 0x0000003602097981 */ /* 0x000ea2000c1e1900 */
[----:B------:R-:W-:-:S03]  /*124e0*/  ISETP.NE.AND P0, PT, R7, RZ, PT ;  /* 0x000000ff0700720c */ /* 0x000fc60003f05270 */
[----:B------:R-:W2:Y:S02]  /*124f0*/  SHFL.IDX PT, R0, R0, R15, 0x1f ;  /* 0x00001f0f00007589 */ /* 0x000ea400000e0000 */
[----:B--2---:R-:W-:-:S05]  /*12500*/  IMAD R4, R0, R9, RZ ;  /* 0x0000000900047224 */ /* 0x004fca00078e02ff */
[----:B------:R-:W-:-:S04]  /*12510*/  IABS R8, R4 ;  /* 0x0000000400087213 */ /* 0x000fc80000000000 */
[----:B------:R-:W0:Y:S08]  /*12520*/  I2F.RP R10, R8 ;  /* 0x00000008000a7306 */ /* 0x000e300000209400 */
[----:B0-----:R-:W0:Y:S02]  /*12530*/  MUFU.RCP R10, R10 ;  /* 0x0000000a000a7308 */ /* 0x001e240000001000 */
[----:B0-----:R-:W-:-:S06]  /*12540*/  VIADD R11, R10, 0xffffffe ;  /* 0x0ffffffe0a0b7836 */ /* 0x001fcc0000000000 */
[----:B------:R0:W1:Y:S01]  /*12550*/  F2I.FTZ.U32.TRUNC.NTZ R3, R11 ;  /* 0x0000000b00037305 */ /* 0x000062000021f000 */
[----:B------:R-:W-:Y:S05]  /*12560*/  @!P0 BRA `(.L_x_1167) ;  /* 0x0000000000088947 */ /* 0x000fea0003800000 */
[----:B------:R-:W-:-:S05]  /*12570*/  VIADD R7, R15, 0xffffffff ;  /* 0xffffffff0f077836 */ /* 0x000fca0000000000 */
[----:B------:R2:W3:Y:S02]  /*12580*/  SHFL.IDX PT, R16, R6, R7, 0x1f ;  /* 0x00001f0706107589 */ /* 0x0004e400000e0000 */
.L_x_1167:
[----:B---3--:R-:W-:Y:S01]  /*12590*/  IMAD R16, R16, UR5, R13 ;  /* 0x0000000510107c24 */ /* 0x008fe2000f8e020d */
[----:B------:R-:W-:Y:S01]  /*125a0*/  IABS R2, R4 ;  /* 0x0000000400027213 */ /* 0x000fe20000000000 */
[----:B01----:R-:W-:-:S03]  /*125b0*/  IMAD.MOV R11, RZ, RZ, -R3 ;  /* 0x000000ffff0b7224 */ /* 0x003fc600078e0a03 */
[----:B--2---:R-:W-:Y:S01]  /*125c0*/  IADD3 R7, -R16, UR6, RZ ;  /* 0x0000000610077c10 */ /* 0x004fe2000fffe1ff */
        /* <DEDUP_REMOVED lines=19> */
[----:B------:R-:W-:Y:S02]  /*12700*/  IMAD R6, R9, R2, RZ ;  /* 0x0000000209067224 */ /* 0x000fe400078e02ff */
[----:B------:R-:W-:Y:S02]  /*12710*/  IMAD.MOV R2, RZ, RZ, -R2 ;  /* 0x000000ffff027224 */ /* 0x000fe400078e0a02 */
[----:B------:R-:W-:Y:S02]  /*12720*/  IMAD.MOV R8, RZ, RZ, -R6 ;  /* 0x000000ffff087224 */ /* 0x000fe400078e0a06 */
[----:B------:R-:W-:Y:S02]  /*12730*/  IMAD R4, R4, R2, R7 ;  /* 0x0000000204047224 */ /* 0x000fe400078e0207 */
[----:B------:R-:W-:Y:S01]  /*12740*/  IMAD.MOV.U32 R2, RZ, RZ, RZ ;  /* 0x000000ffff027224 */ /* 0x000fe200078e00ff */
[----:B------:R-:W-:-:S04]  /*12750*/  VIADDMNMX R9, R8, UR5, R9, PT ;  /* 0x0000000508097c46 */ /* 0x000fc8000b800109 */
[-C--:B------:R-:W-:Y:S02]  /*12760*/  IABS R8, R9.reuse ;  /* 0x0000000900087213 */ /* 0x080fe40000000000 */
[----:B------:R-:W-:Y:S02]  /*12770*/  IABS R12, R9 ;  /* 0x00000009000c7213 */ /* 0x000fe40000000000 */
[----:B------:R-:W0:Y:S08]  /*12780*/  I2F.RP R10, R8 ;  /* 0x00000008000a7306 */ /* 0x000e300000209400 */
[----:B0-----:R-:W0:Y:S02]  /*12790*/  MUFU.RCP R10, R10 ;  /* 0x0000000a000a7308 */ /* 0x001e240000001000 */
[----:B0-----:R-:W-:-:S06]  /*127a0*/  VIADD R3, R10, 0xffffffe ;  /* 0x0ffffffe0a037836 */ /* 0x001fcc0000000000 */
[----:B------:R-:W0:Y:S02]  /*127b0*/  F2I.FTZ.U32.TRUNC.NTZ R3, R3 ;  /* 0x0000000300037305 */ /* 0x000e24000021f000 */
[----:B0-----:R-:W-:-:S04]  /*127c0*/  IMAD.MOV R11, RZ, RZ, -R3 ;  /* 0x000000ffff0b7224 */ /* 0x001fc800078e0a03 */
[----:B------:R-:W-:Y:S01]  /*127d0*/  IMAD.MOV.U32 R7, RZ, RZ, R11 ;  /* 0x000000ffff077224 */ /* 0x000fe200078e000b */
[----:B------:R-:W-:-:S03]  /*127e0*/  IABS R11, R4 ;  /* 0x00000004000b7213 */ /* 0x000fc60000000000 */
[----:B------:R-:W-:-:S04]  /*127f0*/  IMAD R7, R7, R8, RZ ;  /* 0x0000000807077224 */ /* 0x000fc800078e02ff */
[----:B------:R-:W-:-:S04]  /*12800*/  IMAD.HI.U32 R2, R3, R7, R2 ;  /* 0x0000000703027227 */ /* 0x000fc800078e0002 */
        /* <DEDUP_REMOVED lines=9> */
[----:B------:R-:W-:Y:S01]  /*128a0*/  ISETP.GE.AND P2, PT, R3, RZ, PT ;  /* 0x000000ff0300720c */ /* 0x000fe20003f46270 */
[----:B------:R-:W-:-:S06]  /*128b0*/  IMAD.IADD R3, R4, 0x1, R6 ;  /* 0x0000000104037824 */ /* 0x000fcc00078e0206 */
[----:B------:R-:W-:-:S06]  /*128c0*/  @P0 VIADD R2, R2, 0x1 ;  /* 0x0000000102020836 */ /* 0x000fcc0000000000 */
[----:B------:R-:W-:Y:S01]  /*128d0*/  @!P2 IMAD.MOV R2, RZ, RZ, -R2 ;  /* 0x000000ffff02a224 */ /* 0x000fe200078e0a02 */
[----:B------:R-:W-:Y:S01]  /*128e0*/  @!P1 LOP3.LUT R2, RZ, R9, RZ, 0x33, !PT ;  /* 0x00000009ff029212 */ /* 0x000fe200078e33ff */
[----:B------:R-:W-:-:S03]  /*128f0*/  IMAD.MOV R9, RZ, RZ, -R9 ;  /* 0x000000ffff097224 */ /* 0x000fc600078e0a09 */
[----:B------:R-:W-:Y:S01]  /*12900*/  LOP3.LUT R17, RZ, R2, RZ, 0x33, !PT ;  /* 0x00000002ff117212 */ /* 0x000fe200078e33ff */
[----:B------:R-:W-:-:S04]  /*12910*/  IMAD R18, R2, R9, R3 ;  /* 0x0000000902127224 */ /* 0x000fc800078e0203 */
[----:B------:R-:W-:Y:S01]  /*12920*/  IMAD.IADD R17, R0, 0x1, R17 ;  /* 0x0000000100117824 */ /* 0x000fe200078e0211 */
[----:B------:R-:W-:Y:S06]  /*12930*/  BRA `(.L_x_1168) ;  /* 0x0000000000147947 */ /* 0x000fec0003800000 */
.L_x_1163:
[----:B------:R-:W-:Y:S01]  /*12940*/  ULDC UR4, c[0x0][0xc3c] ;  /* 0x00030f0000047ab9 */ /* 0x000fe20000000800 */
[----:B------:R-:W-:Y:S02]  /*12950*/  IMAD.MOV.U32 R17, RZ, RZ, RZ ;  /* 0x000000ffff117224 */ /* 0x000fe400078e00ff */
[----:B------:R-:W-:Y:S02]  /*12960*/  IMAD.U32 R16, RZ, RZ, UR6 ;  /* 0x00000006ff107e24 */ /* 0x000fe4000f8e00ff */
[----:B------:R-:W-:Y:S02]  /*12970*/  IMAD.MOV.U32 R18, RZ, RZ, RZ ;  /* 0x000000ffff127224 */ /* 0x000fe400078e00ff */
[----:B------:R-:W-:-:S07]  /*12980*/  IMAD.U32 R19, RZ, RZ, UR4 ;  /* 0x00000004ff137e24 */ /* 0x000fce000f8e00ff */
.L_x_1168:
[----:B------:R-:W-:-:S13]  /*12990*/  ISETP.NE.AND P0, PT, R5, RZ, PT ;  /* 0x000000ff0500720c */ /* 0x000fda0003f05270 */
[----:B------:R-:W0:Y:S01]  /*129a0*/  @!P0 S2R R3, SR_CgaCtaId ;  /* 0x0000000000038919 */ /* 0x000e220000008800 */
[----:B------:R-:W-:-:S04]  /*129b0*/  @!P0 MOV R0, 0x400 ;  /* 0x0000040000008802 */ /* 0x000fc80000000f00 */
[----:B0-----:R-:W-:-:S05]  /*129c0*/  @!P0 LEA R0, R3, R0, 0x18 ;  /* 0x0000000003008211 */ /* 0x001fca00078ec0ff */
[----:B------:R0:W-:Y:S01]  /*129d0*/  @!P0 STS.128 [R0+0x2d8d0], R16 ;  /* 0x02d8d01000008388 */ /* 0x0001e20000000c00 */
[----:B------:R-:W-:Y:S06]  /*129e0*/  BAR.ARV 0x5, 0x200 ;  /* 0x0148000000007b1d */ /* 0x000fec0000002000 */
.L_x_1161:
[----:B------:R2:W-:Y:S01]  /*129f0*/  STL [R1+0x2c], RZ ;  /* 0x00002cff01007387 */ /* 0x0005e20000100800 */
[----:B------:R-:W-:Y:S01]  /*12a00*/  ULDC UR4, c[0x0][0xc3c] ;  /* 0x00030f0000047ab9 */ /* 0x000fe20000000800 */
[----:B------:R-:W-:Y:S01]  /*12a10*/  IMAD.MOV.U32 R29, RZ, RZ, 0x1 ;  /* 0x00000001ff1d7424 */ /* 0x000fe200078e00ff */
[----:B-1----:R-:W-:Y:S01]  /*12a20*/  ISETP.GE.AND P0, PT, R19, UR4, PT ;  /* 0x0000000413007c0c */ /* 0x002fe2000bf06270 */
[----:B------:R-:W-:-:S12]  /*12a30*/  IMAD.MOV.U32 R25, RZ, RZ, RZ ;  /* 0x000000ffff197224 */ /* 0x000fd800078e00ff */
[----:B--2---:R-:W-:Y:S05]  /*12a40*/  @P0 BRA `(.L_x_1169) ;  /* 0x0000004800dc0947 */ /* 0x004fea0003800000 */
[----:B------:R-:W1:Y:S01]  /*12a50*/  S2R R3, SR_TID.X ;  /* 0x0000000000037919 */ /* 0x000e620000002100 */
[----:B------:R-:W2:Y:S01]  /*12a60*/  S2UR UR5, SR_CgaCtaId ;  /* 0x00000000000579c3 */ /* 0x000ea20000008800 */
[----:B------:R-:W-:Y:S01]  /*12a70*/  UMOV UR4, 0x400 ;  /* 0x0000040000047882 */ /* 0x000fe20000000000 */
[----:B------:R-:W-:Y:S01]  /*12a80*/  BSSY B8, `(.L_x_1169) ;  /* 0x00004b3000087945 */ /* 0x000fe20003800000 */
[----:B------:R3:W-:Y:S01]  /*12a90*/  STL [R1+0x2c], RZ ;  /* 0x00002cff01007387 */ /* 0x0007e20000100800 */
[----:B------:R-:W-:Y:S01]  /*12aa0*/  IMAD.MOV.U32 R29, RZ, RZ, 0x1 ;  /* 0x00000001ff1d7424 */ /* 0x000fe200078e00ff */
[----:B------:R-:W-:Y:S01]  /*12ab0*/  ULOP3.LUT UR36, UR43, 0x2, URZ, 0xfc, !UPT ;  /* 0x000000022b247892 */ /* 0x000fe2000f8efc3f */
[----:B------:R-:W-:Y:S01]  /*12ac0*/  IMAD.MOV.U32 R25, RZ, RZ, RZ ;  /* 0x000000ffff197224 */ /* 0x000fe200078e00ff */
[----:B------:R-:W-:Y:S01]  /*12ad0*/  ULDC UR37, c[0x0][0xc] ;  /* 0x0000030000257ab9 */ /* 0x000fe20000000800 */
[----:B--2---:R-:W-:-:S06]  /*12ae0*/  ULEA UR4, UR5, UR4, 0x18 ;  /* 0x0000000405047291 */ /* 0x004fcc000f8ec03f */
[----:B------:R-:W-:Y:S01]  /*12af0*/  IMAD.U32 R22, RZ, RZ, UR4 ;  /* 0x00000004ff167e24 */ /* 0x000fe2000f8e00ff */
[C---:B-1----:R-:W-:Y:S01]  /*12b00*/  LOP3.LUT R5, R3.reuse, 0x7f, RZ, 0xc0, !PT ;  /* 0x0000007f03057812 */ /* 0x042fe200078ec0ff */
[C---:B0-----:R-:W-:Y:S02]  /*12b10*/  IMAD.SHL.U32 R0, R3.reuse, 0x8, RZ ;  /* 0x0000000803007824 */ /* 0x041fe400078e00ff */
[----:B------:R-:W-:Y:S01]  /*12b20*/  IMAD.SHL.U32 R4, R3, 0x20, RZ ;  /* 0x0000002003047824 */ /* 0x000fe200078e00ff */
[----:B------:R-:W-:Y:S02]  /*12b30*/  SHF.R.U32.HI R5, RZ, 0x2, R5 ;  /* 0x00000002ff057819 */ /* 0x000fe40000011605 */
[----:B------:R-:W-:Y:S02]  /*12b40*/  LOP3.LUT R2, R0, 0xd8, RZ, 0xc0, !PT ;  /* 0x000000d800027812 */ /* 0x000fe400078ec0ff */
[----:B------:R-:W-:Y:S02]  /*12b50*/  LOP3.LUT R6, R4, 0x60, RZ, 0xc0, !PT ;  /* 0x0000006004067812 */ /* 0x000fe400078ec0ff */
[----:B------:R-:W-:-:S02]  /*12b60*/  LOP3.LUT R3, R2, 0x18, R3, 0x78, !PT ;  /* 0x0000001802037812 */ /* 0x000fc400078e7803 */
[----:B------:R-:W-:Y:S02]  /*12b70*/  LOP3.LUT R4, R0, 0x18, RZ, 0xc0, !PT ;  /* 0x0000001800047812 */ /* 0x000fe400078ec0ff */
[----:B------:R-:W-:Y:S02]  /*12b80*/  LOP3.LUT R2, R3, 0x320, R0, 0xf8, !PT ;  /* 0x0000032003027812 */ /* 0x000fe400078ef800 */
[----:B------:R-:W-:Y:S02]  /*12b90*/  LOP3.LUT R0, R5, R6, RZ, 0xfc, !PT ;  /* 0x0000000605007212 */ /* 0x000fe400078efcff */
[----:B------:R-:W-:Y:S01]  /*12ba0*/  LOP3.LUT R5, R4, 0x20, RZ, 0xfc, !PT ;  /* 0x0000002004057812 */ /* 0x000fe200078efcff */
[----:B------:R-:W-:Y:S01]  /*12bb0*/  IMAD R0, R2, 0x2, R22 ;  /* 0x0000000202007824 */ /* 0x000fe200078e0216 */
[----:B------:R-:W-:-:S04]  /*12bc0*/  LOP3.LUT R3, R4, 0x40, RZ, 0xfc, !PT ;  /* 0x0000004004037812 */ /* 0x000fc800078efcff */
[----:B------:R3:W-:Y:S03]  /*12bd0*/  STL [R1+0x1c], R0 ;  /* 0x00001c0001007387 */ /* 0x0007e60000100800 */
.L_x_1238:
[----:B------:R-:W-:Y:S05]  /*12be0*/  YIELD ;  /* 0x0000000000007946 */ /* 0x000fea0003800000 */
[----:B------:R-:W-:Y:S01]  /*12bf0*/  ULDC.64 UR4, c[0x0][0xa28] ;  /* 0x00028a0000047ab9 */ /* 0x000fe20000000a00 */
[----:B------:R-:W-:Y:S01]  /*12c00*/  IMAD.MOV.U32 R24, RZ, RZ, RZ ;  /* 0x000000ffff187224 */ /* 0x000fe200078e00ff */
[----:B------:R-:W-:-:S04]  /*12c10*/  ISETP.NE.U32.AND P0, PT, RZ, UR4, PT ;  /* 0x00000004ff007c0c */ /* 0x000fc8000bf05070 */
[----:B------:R-:W-:Y:S01]  /*12c20*/  ISETP.NE.AND.EX P0, PT, RZ, UR5, PT, P0 ;  /* 0x00000005ff007c0c */ /* 0x000fe2000bf05300 */
[----:B------:R-:W-:-:S12]  /*12c30*/  ULDC.64 UR4, c[0x0][0xa18] ;  /* 0x0002860000047ab9 */ /* 0x000fd80000000a00 */
[----:B0-----:R-:W0:Y:S02]  /*12c40*/  @P0 LDC.64 R2, c[0x0][0xa28] ;  /* 0x00028a00ff020b82 */ /* 0x001e240000000a00 */
[----:B0-----:R-:W-:-:S05]  /*12c50*/  @P0 IMAD.WIDE R2, R19, 0x4, R2 ;  /* 0x0000000413020825 */ /* 0x001fca00078e0202 */
[----:B--2---:R0:W2:Y:S01]  /*12c60*/  @P0 LDG.E R24, desc[UR54][R2.64] ;  /* 0x0000003602180981 */ /* 0x0040a2000c1e1900 */
[----:B------:R-:W-:Y:S01]  /*12c70*/  ISETP.NE.U32.AND P0, PT, RZ, UR4, PT ;  /* 0x00000004ff007c0c */ /* 0x000fe2000bf05070 */
[----:B---3--:R-:W-:Y:S01]  /*12c80*/  IMAD.MOV.U32 R0, RZ, RZ, RZ ;  /* 0x000000ffff007224 */ /* 0x008fe200078e00ff */
[----:B------:R-:W-:Y:S02]  /*12c90*/  LOP3.LUT R23, R23, 0xffffffbf, RZ, 0xc0, !PT ;  /* 0xffffffbf17177812 */ /* 0x000fe400078ec0ff */
[----:B------:R-:W-:Y:S01]  /*12ca0*/  ISETP.NE.AND.EX P1, PT, RZ, UR5, PT, P0 ;  /* 0x00000005ff007c0c */ /* 0x000fe2000bf25300 */
[----:B------:R-:W-:Y:S02]  /*12cb0*/  ULDC.64 UR4, c[0x0][0xa00] ;  /* 0x0002800000047ab9 */ /* 0x000fe40000000a00 */
[----:B------:R-:W-:Y:S01]  /*12cc0*/  ISETP.NE.U32.AND P0, PT, RZ, UR4, PT ;  /* 0x00000004ff007c0c */ /* 0x000fe2000bf05070 */
[----:B0-----:R-:W0:Y:S03]  /*12cd0*/  LDC.64 R2, c[0x0][0xa00] ;  /* 0x00028000ff027b82 */ /* 0x001e260000000a00 */
[----:B------:R-:W-:Y:S01]  /*12ce0*/  ISETP.NE.AND.EX P2, PT, RZ, UR5, PT, P0 ;  /* 0x00000005ff007c0c */ /* 0x000fe2000bf45300 */
[----:B------:R-:W-:-:S05]  /*12cf0*/  ULDC.64 UR4, c[0x0][0x418] ;  /* 0x0001060000047ab9 */ /* 0x000fca0000000a00 */
[----:B-1----:R-:W1:Y:S07]  /*12d00*/  @P1 LDC.64 R4, c[0x0][0xa18] ;  /* 0x00028600ff041b82 */ /* 0x002e6e0000000a00 */
[----:B------:R-:W-:Y:S01]  /*12d10*/  @P2 LOP3.LUT R23, R23, 0x40, RZ, 0xfc, !PT ;  /* 0x0000004017172812 */ /* 0x000fe200078efcff */
[----:B0-----:R-:W-:-:S05]  /*12d20*/  IMAD.WIDE R2, R19, 0x4, R2 ;  /* 0x0000000413027825 */ /* 0x001fca00078e0202 */
[----:B------:R-:W3:Y:S01]  /*12d30*/  @P2 LDG.E R0, desc[UR54][R2.64] ;  /* 0x0000003602002981 */ /* 0x000ee2000c1e1900 */
[----:B-1----:R-:W-:-:S05]  /*12d40*/  @P1 IMAD.WIDE R4, R19, 0x4, R4 ;  /* 0x0000000413041825 */ /* 0x002fca00078e0204 */
[----:B------:R0:W5:Y:S01]  /*12d50*/  @P1 LDG.E R28, desc[UR54][R4.64] ;  /* 0x00000036041c1981 */ /* 0x000162000c1e1900 */
        /* <DEDUP_REMOVED lines=8> */
[----:B-1----:R-:W-:Y:S01]  /*12de0*/  IMAD.U32 R0, RZ, RZ, UR4 ;  /* 0x00000004ff007e24 */ /* 0x002fe2000f8e00ff */
[----:B------:R-:W-:Y:S06]  /*12df0*/  @P1 BRA `(.L_x_1170) ;  /* 0x0000000000181947 */ /* 0x000fec0003800000 */
[----:B------:R-:W-:Y:S02]  /*12e00*/  ULDC UR4, c[0x0][0x288] ;  /* 0x0000a20000047ab9 */ /* 0x000fe40000000800 */
[----:B-----5:R-:W-:Y:S01]  /*12e10*/  IMAD.U32 R28, RZ, RZ, UR4 ;  /* 0x00000004ff1c7e24 */ /* 0x020fe2000f8e00ff */
[----:B------:R-:W-:Y:S06]  /*12e20*/  @!P2 BRA `(.L_x_1170) ;  /* 0x00000000000ca947 */ /* 0x000fec0003800000 */
[----:B0-----:R-:W2:Y:S04]  /*12e30*/  LDG.E R5, desc[UR54][R2.64] ;  /* 0x0000003602057981 */ /* 0x001ea8000c1e1900 */
[----:B------:R-:W2:Y:S02]  /*12e40*/  LDG.E R28, desc[UR54][R2.64+0x4] ;  /* 0x00000436021c7981 */ /* 0x000ea4000c1e1900 */
[----:B--2---:R-:W-:-:S07]  /*12e50*/  IMAD.IADD R28, R28, 0x1, -R5 ;  /* 0x000000011c1c7824 */ /* 0x004fce00078e0a05 */
.L_x_1170:
[----:B------:R-:W-:Y:S02]  /*12e60*/  ULDC.64 UR4, c[0x0][0xa20] ;  /* 0x0002880000047ab9 */ /* 0x000fe40000000a00 */
[----:B------:R-:W-:-:S04]  /*12e70*/  ISETP.NE.U32.AND P0, PT, RZ, UR4, PT ;  /* 0x00000004ff007c0c */ /* 0x000fc8000bf05070 */
[----:B------:R-:W-:-:S13]  /*12e80*/  ISETP.NE.AND.EX P0, PT, RZ, UR5, PT, P0 ;  /* 0x00000005ff007c0c */ /* 0x000fda000bf05300 */
[----:B------:R-:W-:Y:S05]  /*12e90*/  @!P0 BRA `(.L_x_1171) ;  /* 0x0000000000108947 */ /* 0x000fea0003800000 */
[----:B------:R-:W1:Y:S02]  /*12ea0*/  LDC.64 R2, c[0x0][0xa20] ;  /* 0x00028800ff027b82 */ /* 0x000e640000000a00 */
[----:B-1----:R-:W-:-:S05]  /*12eb0*/  IMAD.WIDE R2, R19, 0x4, R2 ;  /* 0x0000000413027825 */ /* 0x002fca00078e0202 */
[----:B------:R1:W5:Y:S01]  /*12ec0*/  LDG.E R0, desc[UR54][R2.64] ;  /* 0x0000003602007981 */ /* 0x000362000c1e1900 */
[----:B------:R-:W-:Y:S05]  /*12ed0*/  BRA `(.L_x_1172) ;  /* 0x0000000000247947 */ /* 0x000fea0003800000 */
.L_x_1171:
[----:B------:R-:W-:Y:S02]  /*12ee0*/  ULDC.64 UR4, c[0x0][0xa08] ;  /* 0x0002820000047ab9 */ /* 0x000fe40000000a00 */
[----:B------:R-:W-:-:S04]  /*12ef0*/  ISETP.NE.U32.AND P0, PT, RZ, UR4, PT ;  /* 0x00000004ff007c0c */ /* 0x000fc8000bf05070 */
[----:B------:R-:W-:-:S13]  /*12f00*/  ISETP.NE.AND.EX P0, PT, RZ, UR5, PT, P0 ;  /* 0x00000005ff007c0c */ /* 0x000fda000bf05300 */
[----:B------:R-:W-:Y:S05]  /*12f10*/  @!P0 BRA `(.L_x_1172) ;  /* 0x0000000000148947 */ /* 0x000fea0003800000 */
[----:B------:R-:W1:Y:S02]  /*12f20*/  LDC.64 R2, c[0x0][0xa08] ;  /* 0x00028200ff027b82 */ /* 0x000e640000000a00 */
[----:B-1----:R-:W-:-:S05]  /*12f30*/  IMAD.WIDE R2, R19, 0x4, R2 ;  /* 0x0000000413027825 */ /* 0x002fca00078e0202 */
[----:B------:R-:W2:Y:S04]  /*12f40*/  LDG.E R0, desc[UR54][R2.64] ;  /* 0x0000003602007981 */ /* 0x000ea8000c1e1900 */
[----:B0-----:R-:W2:Y:S02]  /*12f50*/  LDG.E R5, desc[UR54][R2.64+0x4] ;  /* 0x0000043602057981 */ /* 0x001ea4000c1e1900 */
[----:B--2---:R-:W-:-:S07]  /*12f60*/  IMAD.IADD R0, R5, 0x1, -R0 ;  /* 0x0000000105007824 */ /* 0x004fce00078e0a00 */
.L_x_1172:
[----:B-1----:R-:W1:Y:S01]  /*12f70*/  LDC R2, c[0x0][0x448] ;  /* 0x00011200ff027b82 */ /* 0x002e620000000800 */
[----:B------:R-:W-:Y:S01]  /*12f80*/  IMAD R27, R17, 0xc0, RZ ;  /* 0x000000c0111b7824 */ /* 0x000fe200078e02ff */
[----:B------:R-:W-:Y:S01]  /*12f90*/  LOP3.LUT R23, R23, 0xfffffff7, RZ, 0xc0, !PT ;  /* 0xfffffff717177812 */ /* 0x000fe200078ec0ff */
[----:B-----5:R-:W-:Y:S02]  /*12fa0*/  IMAD.IADD R7, R0, 0x1, -R24 ;  /* 0x0000000100077824 */ /* 0x020fe400078e0a18 */
[----:B------:R-:W-:-:S03]  /*12fb0*/  VIADD R3, R27, 0xbf ;  /* 0x000000bf1b037836 */ /* 0x000fc60000000000 */
[----:B------:R-:W-:Y:S01]  /*12fc0*/  IADD3 R0, R7, 0x1, -R28 ;  /* 0x0000000107007810 */ /* 0x000fe20007ffe81c */
[----:B------:R2:W-:Y:S01]  /*12fd0*/  STL [R1+0xc], R7 ;  /* 0x00000c0701007387 */ /* 0x0005e20000100800 */
[----:B-1----:R-:W-:-:S13]  /*12fe0*/  ISETP.NE.AND P2, PT, R2, 0x1, PT ;  /* 0x000000010200780c */ /* 0x002fda0003f45270 */
[----:B0-----:R-:W0:Y:S01]  /*12ff0*/  @P2 LDC R4, c[0x0][0x44c] ;  /* 0x00011300ff042b82 */ /* 0x001e220000000800 */
[----:B------:R-:W-:-:S07]  /*13000*/  @P2 LOP3.LUT R23, R23, 0x8, RZ, 0xfc, !PT ;  /* 0x0000000817172812 */ /* 0x000fce00078efcff */
[----:B------:R-:W1:Y:S01]  /*13010*/  @P2 LDC R2, c[0x0][0x450] ;  /* 0x00011400ff022b82 */ /* 0x000e620000000800 */
[----:B0-----:R-:W-:-:S05]  /*13020*/  @P2 IMAD.HI.U32 R5, R3, R4, RZ ;  /* 0x0000000403052227 */ /* 0x001fca00078e00ff */
[----:B-1----:R-:W-:-:S05]  /*13030*/  @P2 SHF.R.U32.HI R3, RZ, R2, R5 ;  /* 0x00000002ff032219 */ /* 0x002fca0000011605 */
[----:B------:R-:W-:Y:S02]  /*13040*/  IMAD.IADD R0, R0, 0x1, R3 ;  /* 0x0000000100007824 */ /* 0x000fe400078e0203 */
[----:B------:R-:W0:Y:S02]  /*13050*/  LDC.64 R2, c[0x0][0x9e0] ;  /* 0x00027800ff027b82 */ /* 0x000e240000000a00 */
[----:B0-----:R-:W-:Y:S01]  /*13060*/  ISETP.GE.AND P1, PT, R3, 0x1, PT ;  /* 0x000000010300780c */ /* 0x001fe20003f26270 */
[----:B------:R-:W-:-:S12]  /*13070*/  IMAD.IADD R2, R0, 0x1, R2 ;  /* 0x0000000100027824 */ /* 0x000fd800078e0202 */
[----:B--2---:R-:W-:Y:S05]  /*13080*/  @!P1 BRA `(.L_x_1173) ;  /* 0x0000000000489947 */ /* 0x004fea0003800000 */
[C---:B------:R-:W-:Y:S01]  /*13090*/  ISETP.GT.AND P0, PT, R0.reuse, RZ, PT ;  /* 0x000000ff0000720c */ /* 0x040fe20003f04270 */
[----:B------:R-:W-:Y:S01]  /*130a0*/  BSSY B0, `(.L_x_1174) ;  /* 0x000000e000007945 */ /* 0x000fe20003800000 */
[----:B------:R-:W-:-:S11]  /*130b0*/  VIADD R6, R0, 0xffffffff ;  /* 0xffffffff00067836 */ /* 0x000fd60000000000 */
[----:B------:R-:W-:Y:S05]  /*130c0*/  @P0 BRA `(.L_x_1175) ;  /* 0x00000000001c0947 */ /* 0x000fea0003800000 */
[----:B------:R-:W-:Y:S01]  /*130d0*/  ISETP.NE.AND P0, PT, R3, 0x1, PT ;  /* 0x000000010300780c */ /* 0x000fe20003f05270 */
[----:B------:R-:W-:-:S12]  /*130e0*/  IMAD.MOV R0, RZ, RZ, -R0 ;  /* 0x000000ffff007224 */ /* 0x000fd800078e0a00 */
[----:B------:R-:W0:Y:S02]  /*130f0*/  @P0 LDC.64 R4, c[0x0][0x9e8] ;  /* 0x00027a00ff040b82 */ /* 0x000e240000000a00 */
[----:B0-----:R-:W-:-:S05]  /*13100*/  @P0 IMAD.HI.U32 R4, R0, R4, RZ ;  /* 0x0000000400040227 */ /* 0x001fca00078e00ff */
[----:B------:R-:W-:-:S04]  /*13110*/  @P0 SHF.R.U32.HI R0, RZ, R5, R4 ;  /* 0x00000005ff000219 */ /* 0x000fc80000011604 */
[----:B------:R-:W-:Y:S01]  /*13120*/  LOP3.LUT R6, RZ, R0, RZ, 0x33, !PT ;  /* 0x00000000ff067212 */ /* 0x000fe200078e33ff */
[----:B------:R-:W-:Y:S06]  /*13130*/  BRA `(.L_x_1176) ;  /* 0x0000000000107947 */ /* 0x000fec0003800000 */
.L_x_1175:
[----:B------:R-:W-:-:S13]  /*13140*/  ISETP.NE.AND P0, PT, R3, 0x1, PT ;  /* 0x000000010300780c */ /* 0x000fda0003f05270 */
[----:B------:R-:W0:Y:S02]  /*13150*/  @P0 LDC.64 R4, c[0x0][0x9e8] ;  /* 0x00027a00ff040b82 */ /* 0x000e240000000a00 */
[----:B0-----:R-:W-:-:S05]  /*13160*/  @P0 IMAD.HI.U32 R4, R6, R4, RZ ;  /* 0x0000000406040227 */ /* 0x001fca00078e00ff */
[----:B------:R-:W-:-:S07]  /*13170*/  @P0 SHF.R.U32.HI R6, RZ, R5, R4 ;  /* 0x00000005ff060219 */ /* 0x000fce0000011604 */
.L_x_1176:
[----:B------:R-:W-:Y:S05]  /*13180*/  BSYNC B0 ;  /* 0x0000000000007941 */ /* 0x000fea0003800000 */
.L_x_1174:
[----:B------:R-:W-:-:S05]  /*13190*/  IMAD R5, R6, R3, R3 ;  /* 0x0000000306057224 */ /* 0x000fca00078e0203 */
[----:B------:R-:W-:-:S07]  /*131a0*/  VIMNMX R2, R2, R5, PT ;  /* 0x0000000502027248 */ /* 0x000fce0003fe0100 */
.L_x_1173:
[----:B------:R-:W0:Y:S01]  /*131b0*/  @P2 LDC R0, c[0x0][0x44c] ;  /* 0x00011300ff002b82 */ /* 0x000e220000000800 */
[----:B------:R-:W-:Y:S01]  /*131c0*/  VIADD R2, R2, 0x7f ;  /* 0x0000007f02027836 */ /* 0x000fe20000000000 */
[----:B------:R-:W-:-:S06]  /*131d0*/  ULDC UR4, c[0x0][0x9dc] ;  /* 0x0002770000047ab9 */ /* 0x000fcc0000000800 */
[----:B------:R-:W1:Y:S01]  /*131e0*/  @P2 LDC R4, c[0x0][0x450] ;  /* 0x00011400ff042b82 */ /* 0x000e620000000800 */
[----:B0-----:R-:W-:-:S04]  /*131f0*/  @P2 IMAD.HI.U32 R5, R27, R0, RZ ;  /* 0x000000001b052227 */ /* 0x001fc800078e00ff */
[----:B------:R-:W-:Y:S01]  /*13200*/  IMAD.MOV.U32 R0, RZ, RZ, R27 ;  /* 0x000000ffff007224 */ /* 0x000fe200078e001b */
[----:B-1----:R-:W-:Y:S01]  /*13210*/  @P2 SHF.R.U32.HI R0, RZ, R4, R5 ;  /* 0x00000004ff002219 */ /* 0x002fe20000011605 */
[----:B------:R-:W-:Y:S01]  /*13220*/  VIADD R4, R7, 0x7f ;  /* 0x0000007f07047836 */ /* 0x000fe20000000000 */
[----:B------:R-:W-:-:S04]  /*13230*/  SHF.R.S32.HI R5, RZ, 0x1f, R2 ;  /* 0x0000001fff057819 */ /* 0x000fc80000011402 */
[----:B------:R-:W-:Y:S02]  /*13240*/  LEA.HI R2, R5, R2, RZ, 0x7 ;  /* 0x0000000205027211 */ /* 0x000fe400078f38ff */
[----:B------:R-:W-:Y:S02]  /*13250*/  SHF.R.S32.HI R5, RZ, 0x1f, R4 ;  /* 0x0000001fff057819 */ /* 0x000fe40000011404 */
[----:B------:R-:W-:Y:S02]  /*13260*/  SHF.R.S32.HI R2, RZ, 0x7, R2 ;  /* 0x00000007ff027819 */ /* 0x000fe40000011402 */
[----:B------:R-:W-:-:S04]  /*13270*/  LEA.HI R5, R5, R4, RZ, 0x7 ;  /* 0x0000000405057211 */ /* 0x000fc800078f38ff */
[----:B------:R-:W-:-:S04]  /*13280*/  SHF.R.S32.HI R5, RZ, 0x7, R5 ;  /* 0x00000007ff057819 */ /* 0x000fc80000011405 */
[----:B------:R-:W-:Y:S02]  /*13290*/  VIMNMX R26, R5, R2, PT ;  /* 0x00000002051a7248 */ /* 0x000fe40003fe0100 */
[----:B------:R-:W-:-:S03]  /*132a0*/  IADD3 R2, R0, R7, -R28 ;  /* 0x0000000700027210 */ /* 0x000fc60007ffe81c */
[----:B------:R0:W-:Y:S02]  /*132b0*/  STL [R1+0x28], R26 ;  /* 0x0000281a01007387 */ /* 0x0001e40000100800 */
[----:B------:R-:W-:Y:S01]  /*132c0*/  VIADD R0, R2, -UR4 ;  /* 0x8000000402007c36 */ /* 0x000fe20008000000 */
[----:B------:R-:W-:Y:S06]  /*132d0*/  @!P1 BRA `(.L_x_1177) ;  /* 0x0000000000449947 */ /* 0x000fec0003800000 */
[----:B------:R-:W-:Y:S01]  /*132e0*/  ISETP.GT.AND P0, PT, R2, -0x1, PT ;  /* 0xffffffff0200780c */ /* 0x000fe20003f04270 */
[----:B------:R-:W-:-:S12]  /*132f0*/  BSSY B0, `(.L_x_1178) ;  /* 0x000000d000007945 */ /* 0x000fd80003800000 */
[----:B------:R-:W-:Y:S05]  /*13300*/  @P0 BRA `(.L_x_1179) ;  /* 0x00000000001c0947 */ /* 0x000fea0003800000 */
[----:B------:R-:W-:Y:S02]  /*13310*/  ISETP.NE.AND P0, PT, R3, 0x1, PT ;  /* 0x000000010300780c */ /* 0x000fe40003f05270 */
[----:B------:R-:W-:-:S11]  /*13320*/  LOP3.LUT R2, RZ, R2, RZ, 0x33, !PT ;  /* 0x00000002ff027212 */ /* 0x000fd600078e33ff */
[----:B------:R-:W1:Y:S02]  /*13330*/  @P0 LDC.64 R4, c[0x0][0x9e8] ;  /* 0x00027a00ff040b82 */ /* 0x000e640000000a00 */
[----:B-1----:R-:W-:-:S05]  /*13340*/  @P0 IMAD.HI.U32 R4, R2, R4, RZ ;  /* 0x0000000402040227 */ /* 0x002fca00078e00ff */
[----:B------:R-:W-:-:S04]  /*13350*/  @P0 SHF.R.U32.HI R2, RZ, R5, R4 ;  /* 0x00000005ff020219 */ /* 0x000fc80000011604 */
[----:B------:R-:W-:Y:S01]  /*13360*/  LOP3.LUT R2, RZ, R2, RZ, 0x33, !PT ;  /* 0x00000002ff027212 */ /* 0x000fe200078e33ff */
[----:B------:R-:W-:Y:S06]  /*13370*/  BRA `(.L_x_1180) ;  /* 0x0000000000107947 */ /* 0x000fec0003800000 */
.L_x_1179:
[----:B------:R-:W-:-:S13]  /*13380*/  ISETP.NE.AND P0, PT, R3, 0x1, PT ;  /* 0x000000010300780c */ /* 0x000fda0003f05270 */
[----:B------:R-:W1:Y:S02]  /*13390*/  @P0 LDC.64 R4, c[0x0][0x9e8] ;  /* 0x00027a00ff040b82 */ /* 0x000e640000000a00 */
[----:B-1----:R-:W-:-:S05]  /*133a0*/  @P0 IMAD.HI.U32 R4, R2, R4, RZ ;  /* 0x0000000402040227 */ /* 0x002fca00078e00ff */
[----:B------:R-:W-:-:S07]  /*133b0*/  @P0 SHF.R.U32.HI R2, RZ, R5, R4 ;  /* 0x00000005ff020219 */ /* 0x000fce0000011604 */
.L_x_1180:
[----:B------:R-:W-:Y:S05]  /*133c0*/  BSYNC B0 ;  /* 0x0000000000007941 */ /* 0x000fea0003800000 */
.L_x_1178:
[----:B------:R-:W-:-:S05]  /*133d0*/  IMAD R3, R2, R3, RZ ;  /* 0x0000000302037224 */ /* 0x000fca00078e02ff */
[----:B------:R-:W-:-:S07]  /*133e0*/  VIMNMX R0, R0, R3, !PT ;  /* 0x0000000300007248 */ /* 0x000fce0007fe0100 */
.L_x_1177:
[----:B------:R-:W-:Y:S01]  /*133f0*/  SHF.R.S32.HI R3, RZ, 0x1f, R0 ;  /* 0x0000001fff037819 */ /* 0x000fe20000011400 */
[----:B------:R-:W-:Y:S03]  /*13400*/  BSSY B7, `(.L_x_1181) ;  /* 0x0000359000077945 */ /* 0x000fe60003800000 */
[----:B------:R-:W-:-:S04]  /*13410*/  LEA.HI R3, R3, R0, RZ, 0x7 ;  /* 0x0000000003037211 */ /* 0x000fc800078f38ff */
[----:B------:R-:W-:-:S04]  /*13420*/  SHF.R.S32.HI R3, RZ, 0x7, R3 ;  /* 0x00000007ff037819 */ /* 0x000fc80000011403 */
[----:B------:R-:W-:-:S04]  /*13430*/  VIMNMX R2, RZ, R3, !PT ;  /* 0x00000003ff027248 */ /* 0x000fc80007fe0100 */
[----:B------:R-:W-:Y:S01]  /*13440*/  ISETP.GT.AND P0, PT, R26, R2, PT ;  /* 0x000000021a00720c */ /* 0x000fe20003f04270 */
[----:B------:R1:W-:-:S12]  /*13450*/  STL [R1+0x10], R2 ;  /* 0x0000100201007387 */ /* 0x0003d80000100800 */
[----:B-1----:R-:W-:Y:S05]  /*13460*/  @P0 BRA `(.L_x_1182) ;  /* 0x0000000000440947 */ /* 0x002fea0003800000 */
[----:B------:R-:W1:Y:S02]  /*13470*/  S2R R2, SR_TID.X ;  /* 0x0000000000027919 */ /* 0x000e640000002100 */
[----:B-1----:R-:W-:-:S04]  /*13480*/  LOP3.LUT R2, R2, 0x7f, RZ, 0xc0, !PT ;  /* 0x0000007f02027812 */ /* 0x002fc800078ec0ff */
[----:B------:R-:W-:-:S13]  /*13490*/  ISETP.NE.AND P0, PT, R2, RZ, PT ;  /* 0x000000ff0200720c */ /* 0x000fda0003f05270 */
[----:B------:R-:W-:Y:S05]  /*134a0*/  @P0 BRA `(.L_x_1183) ;  /* 0x0000003400380947 */ /* 0x000fea0003800000 */
[----:B------:R-:W1:Y:S01]  /*134b0*/  S2R R5, SR_LANEID ;  /* 0x0000000000057919 */ /* 0x000e620000000000 */
[----:B------:R-:W-:Y:S01]  /*134c0*/  VOTEU.ANY UR4, UPT, PT ;  /* 0x0000000000047886 */ /* 0x000fe200038e0100 */
[----:B------:R-:W2:Y:S01]  /*134d0*/  LDC.64 R2, c[0x0][0xc60] ;  /* 0x00031800ff027b82 */ /* 0x000ea20000000a00 */
[----:B------:R-:W1:Y:S02]  /*134e0*/  FLO.U32 R0, UR4 ;  /* 0x0000000400007d00 */ /* 0x000e6400080e0000 */
[----:B-1----:R-:W-:-:S06]  /*134f0*/  ISETP.EQ.U32.AND P0, PT, R0, R5, PT ;  /* 0x000000050000720c */ /* 0x002fcc0003f02070 */
[----:B------:R-:W2:Y:S07]  /*13500*/  POPC R5, UR4 ;  /* 0x0000000400057d09 */ /* 0x000eae0008000000 */
[----:B--2---:R-:W2:Y:S01]  /*13510*/  @P0 ATOMG.E.ADD.STRONG.GPU PT, R3, desc[UR54][R2.64], R5 ;  /* 0x00000005020309a8 */ /* 0x004ea200081ee1f6 */
[----:B------:R-:W1:Y:S02]  /*13520*/  S2R R4, SR_LTMASK ;  /* 0x0000000000047919 */ /* 0x000e640000003900 */
[----:B-1----:R-:W-:-:S04]  /*13530*/  LOP3.LUT R4, R4, UR4, RZ, 0xc0, !PT ;  /* 0x0000000404047c12 */ /* 0x002fc8000f8ec0ff */
[----:B------:R-:W1:Y:S01]  /*13540*/  POPC R7, R4 ;  /* 0x0000000400077309 */ /* 0x000e620000000000 */
[----:B--2---:R-:W1:Y:S02]  /*13550*/  SHFL.IDX PT, R0, R3, R0, 0x1f ;  /* 0x00001f0003007589 */ /* 0x004e6400000e0000 */
[----:B-1----:R-:W-:Y:S01]  /*13560*/  IADD3 R16, R0, UR37, R7 ;  /* 0x0000002500107c10 */ /* 0x002fe2000fffe007 */
[----:B------:R-:W-:Y:S06]  /*13570*/  BRA `(.L_x_1183) ;  /* 0x0000003400047947 */ /* 0x000fec0003800000 */
.L_x_1182:
        /* <DEDUP_REMOVED lines=20> */
.L_x_1185:
[----:B------:R-:W-:Y:S05]  /*136c0*/  BSYNC B6 ;  /* 0x0000000000067941 */ /* 0x000fea0003800000 */
.L_x_1184:
        /* <DEDUP_REMOVED lines=20> */
.L_x_1188:
        /* <DEDUP_REMOVED lines=15> */
.L_x_1187:
[----:B------:R-:W-:Y:S05]  /*13900*/  BSYNC B6 ;  /* 0x0000000000067941 */ /* 0x000fea0003800000 */
.L_x_1186:
[----:B------:R-:W-:Y:S01]  /*13910*/  ULDC.64 UR4, c[0x0][0x9f8] ;  /* 0x00027e0000047ab9 */ /* 0x000fe20000000a00 */
[----:B------:R-:W2:Y:S01]  /*13920*/  LDL R17, [R1+0xc] ;  /* 0x00000c0001117983 */ /* 0x000ea20000100800 */
[----:B------:R-:W-:Y:S01]  /*13930*/  ISETP.NE.U32.AND P0, PT, RZ, UR4, PT ;  /* 0x00000004ff007c0c */ /* 0x000fe2000bf05070 */
[----:B------:R-:W-:Y:S01]  /*13940*/  IMAD.MOV.U32 R7, RZ, RZ, R19 ;  /* 0x000000ffff077224 */ /* 0x000fe200078e0013 */
[----:B------:R-:W1:Y:S01]  /*13950*/  LDC R9, c[0x0][0x430] ;  /* 0x00010c00ff097b82 */ /* 0x000e620000000800 */
[----:B------:R-:W3:Y:S01]  /*13960*/  S2R R21, SR_TID.X ;  /* 0x0000000000157919 */ /* 0x000ee20000002100 */
[----:B------:R-:W-:Y:S01]  /*13970*/  ISETP.NE.AND.EX P0, PT, RZ, UR5, PT, P0 ;  /* 0x00000005ff007c0c */ /* 0x000fe2000bf05300 */
[----:B------:R-:W4:Y:S01]  /*13980*/  S2R R20, SR_TID.X ;  /* 0x0000000000147919 */ /* 0x000f220000002100 */
[----:B0-----:R-:W-:Y:S01]  /*13990*/  VIADD R26, R26, 0xffffffff ;  /* 0xffffffff1a1a7836 */ /* 0x001fe20000000000 */
[----:B------:R-:W-:Y:S01]  /*139a0*/  LOP3.LUT R23, R23, 0xffffffdf, RZ, 0xc0, !PT ;  /* 0xffffffdf17177812 */ /* 0x000fe200078ec0ff */
[----:B------:R-:W-:-:S09]  /*139b0*/  ULDC UR4, c[0x0][0x2f4] ;  /* 0x0000bd0000047ab9 */ /* 0x000fd20000000800 */
[----:B------:R-:W0:Y:S02]  /*139c0*/  @P0 LDC.64 R2, c[0x0][0x9f8] ;  /* 0x00027e00ff020b82 */ /* 0x000e240000000a00 */
[----:B0-----:R-:W-:-:S05]  /*139d0*/  @P0 IMAD.WIDE R2, R19, 0x4, R2 ;  /* 0x0000000413020825 */ /* 0x001fca00078e0202 */
[----:B------:R0:W2:Y:S01]  /*139e0*/  @P0 LDG.E R7, desc[UR54][R2.64] ;  /* 0x0000003602070981 */ /* 0x0000a2000c1e1900 */
[----:B-1----:R-:W-:Y:S01]  /*139f0*/  ISETP.NE.AND P1, PT, R9, 0x1, PT ;  /* 0x000000010900780c */ /* 0x002fe20003f25270 */
[----:B---3--:R-:W-:Y:S01]  /*13a00*/  IMAD.SHL.U32 R21, R21, 0x20, RZ ;  /* 0x0000002015157824 */ /* 0x008fe200078e00ff */
[----:B----4-:R-:W-:Y:S01]  /*13a10*/  LOP3.LUT R20, R20, 0x7f, RZ, 0xc0, !PT ;  /* 0x0000007f14147812 */ /* 0x010fe200078ec0ff */
[----:B------:R-:W-:-:S03]  /*13a20*/  IMAD.SHL.U32 R8, R26, 0x80, RZ ;  /* 0x000000801a087824 */ /* 0x000fc600078e00ff */
[----:B------:R-:W-:Y:S02]  /*13a30*/  SHF.R.U32.HI R20, RZ, 0x2, R20 ;  /* 0x00000002ff147819 */ /* 0x000fe40000011614 */
[----:B------:R-:W-:-:S04]  /*13a40*/  LOP3.LUT R21, R21, 0x60, RZ, 0xc0, !PT ;  /* 0x0000006015157812 */ /* 0x000fc800078ec0ff */
[----:B------:R-:W-:Y:S01]  /*13a50*/  LOP3.LUT R5, R8, R20, R21, 0xfe, !PT ;  /* 0x0000001408057212 */ /* 0x000fe200078efe15 */
[----:B------:R-:W1:Y:S01]  /*13a60*/  @P1 LDC R6, c[0x0][0x434] ;  /* 0x00010d00ff061b82 */ /* 0x000e620000000800 */
[----:B------:R-:W-:-:S07]  /*13a70*/  @P1 LOP3.LUT R23, R23, 0x20, RZ, 0xfc, !PT ;  /* 0x0000002017171812 */ /* 0x000fce00078efcff */
[----:B------:R-:W3:Y:S01]  /*13a80*/  @P1 LDC R0, c[0x0][0x438] ;  /* 0x00010e00ff001b82 */ /* 0x000ee20000000800 */
[----:B------:R-:W-:Y:S01]  /*13a90*/  LOP3.LUT R23, R23, 0xfffffffb, RZ, 0xc0, !PT ;  /* 0xfffffffb17177812 */ /* 0x000fe200078ec0ff */
[----:B------:R-:W-:Y:S01]  /*13aa0*/  UMOV UR5, 0xffffffff ;  /* 0xffffffff00057882 */ /* 0x000fe20000000000 */
[C---:B--2---:R-:W-:Y:S01]  /*13ab0*/  ISETP.GE.AND P0, PT, R5.reuse, R17, PT ;  /* 0x000000110500720c */ /* 0x044fe20003f06270 */
[----:B------:R-:W-:-:S04]  /*13ac0*/  IMAD.IADD R5, R5, 0x1, R24 ;  /* 0x0000000105057824 */ /* 0x000fc800078e0218 */
[----:B-1----:R-:W-:-:S04]  /*13ad0*/  @P1 IMAD.HI.U32 R6, R5, R6, RZ ;  /* 0x0000000605061227 */ /* 0x002fc800078e00ff */
[----:B------:R-:W-:Y:S01]  /*13ae0*/  IMAD.MOV.U32 R4, RZ, RZ, R5 ;  /* 0x000000ffff047224 */ /* 0x000fe200078e0005 */
[----:B---3--:R-:W-:-:S03]  /*13af0*/  @P1 SHF.R.U32.HI R4, RZ, R0, R6 ;  /* 0x00000000ff041219 */ /* 0x008fc60000011606 */
[----:B0-----:R-:W0:Y:S02]  /*13b00*/  @!P0 LDC.64 R2, c[0x0][0x428] ;  /* 0x00010a00ff028b82 */ /* 0x001e240000000a00 */
[----:B------:R-:W-:-:S04]  /*13b10*/  IMAD.MOV R0, RZ, RZ, -R4 ;  /* 0x000000ffff007224 */ /* 0x000fc800078e0a04 */
[----:B------:R-:W-:Y:S01]  /*13b20*/  IMAD R0, R9, R0, R5 ;  /* 0x0000000009007224 */ /* 0x000fe200078e0205 */
[--C-:B------:R-:W-:Y:S01]  /*13b30*/  @!P0 SHF.R.S32.HI R5, RZ, 0x1f, R4.reuse ;  /* 0x0000001fff058819 */ /* 0x100fe20000011404 */
[----:B------:R-:W1:Y:S01]  /*13b40*/  S2R R9, SR_TID.X ;  /* 0x0000000000097919 */ /* 0x000e620000002100 */
[----:B------:R-:W-:Y:S01]  /*13b50*/  SHF.R.S32.HI R6, RZ, 0x1f, R7 ;  /* 0x0000001fff067819 */ /* 0x000fe20000011407 */
[----:B------:R-:W-:Y:S01]  /*13b60*/  STL [R1+0x8], R7 ;  /* 0x0000080701007387 */ /* 0x000fe20000100800 */
[----:B0-----:R-:W-:-:S03]  /*13b70*/  @!P0 IMAD.WIDE.U32 R4, R7, R2, R4 ;  /* 0x0000000207048225 */ /* 0x001fc600078e0004 */
[----:B------:R0:W-:Y:S01]  /*13b80*/  STL [R1+0x18], R6 ;  /* 0x0000180601007387 */ /* 0x0001e20000100800 */
[----:B-1----:R-:W-:-:S05]  /*13b90*/  IMAD.SHL.U32 R17, R9, 0x8, RZ ;  /* 0x0000000809117824 */ /* 0x002fca00078e00ff */
[----:B------:R-:W-:Y:S01]  /*13ba0*/  LOP3.LUT R17, R17, 0x18, RZ, 0xc0, !PT ;  /* 0x0000001811117812 */ /* 0x000fe200078ec0ff */
[----:B0-----:R-:W-:-:S04]  /*13bb0*/  @!P0 IMAD R6, R6, R2, RZ ;  /* 0x0000000206068224 */ /* 0x001fc800078e02ff */
[----:B------:R-:W-:Y:S02]  /*13bc0*/  @!P0 IMAD R6, R7, R3, R6 ;  /* 0x0000000307068224 */ /* 0x000fe400078e0206 */
[----:B------:R-:W0:Y:S01]  /*13bd0*/  @!P0 LDC.64 R2, c[0x0][0x418] ;  /* 0x00010600ff028b82 */ /* 0x000e220000000a00 */
[----:B------:R-:W-:Y:S01]  /*13be0*/  ISETP.GE.AND P2, PT, R17, UR4, PT ;  /* 0x0000000411007c0c */ /* 0x000fe2000bf46270 */
[----:B------:R-:W-:Y:S01]  /*13bf0*/  @!P0 IMAD.IADD R5, R5, 0x1, R6 ;  /* 0x0000000105058824 */ /* 0x000fe200078e0206 */
[C---:B------:R-:W-:Y:S02]  /*13c00*/  LOP3.LUT R10, R17.reuse, 0x20, RZ, 0xfc, !PT ;  /* 0x00000020110a7812 */ /* 0x040fe400078efcff */
[----:B------:R-:W-:-:S09]  /*13c10*/  LOP3.LUT R9, R17, 0x40, RZ, 0xfc, !PT ;  /* 0x0000004011097812 */ /* 0x000fd200078efcff */
[----:B------:R-:W-:Y:S02]  /*13c20*/  @P2 LOP3.LUT R23, R23, 0x4, RZ, 0xfc, !PT ;  /* 0x0000000417172812 */ /* 0x000fe400078efcff */
[----:B0-----:R-:W-:-:S04]  /*13c30*/  @!P0 LEA R6, P1, R4, R2, 0x2 ;  /* 0x0000000204068211 */ /* 0x001fc800078210ff */
[----:B------:R-:W-:Y:S01]  /*13c40*/  @!P0 LEA.HI.X R7, R4, R3, R5, 0x2, P1 ;  /* 0x0000000304078211 */ /* 0x000fe200008f1405 */
[----:B------:R-:W-:Y:S01]  /*13c50*/  IMAD.MOV.U32 R3, RZ, RZ, RZ ;  /* 0x000000ffff037224 */ /* 0x000fe200078e00ff */
[----:B------:R-:W-:Y:S02]  /*13c60*/  ISETP.GE.AND P1, PT, R10, UR4, PT ;  /* 0x000000040a007c0c */ /* 0x000fe4000bf26270 */
[----:B------:R-:W-:-:S03]  /*13c70*/  LOP3.LUT R23, R23, 0xfffffffd, RZ, 0xc0, !PT ;  /* 0xfffffffd17177812 */ /* 0x000fc600078ec0ff */
[----:B------:R0:W5:Y:S01]  /*13c80*/  @!P0 LDG.E R3, desc[UR54][R6.64] ;  /* 0x0000003606038981 */ /* 0x000162000c1e1900 */
[----:B------:R-:W-:Y:S01]  /*13c90*/  ISETP.GE.AND P0, PT, R9, UR4, PT ;  /* 0x0000000409007c0c */ /* 0x000fe2000bf06270 */
[----:B------:R-:W-:-:S06]  /*13ca0*/  IMAD.U32 R2, RZ, RZ, UR36 ;  /* 0x00000024ff027e24 */ /* 0x000fcc000f8e00ff */
[----:B------:R-:W-:-:S04]  /*13cb0*/  @P1 LOP3.LUT R23, R23, 0x2, RZ, 0xfc, !PT ;  /* 0x0000000217171812 */ /* 0x000fc800078efcff */
[----:B------:R-:W-:-:S04]  /*13cc0*/  LOP3.LUT R23, R23, 0xfffffffe, RZ, 0xc0, !PT ;  /* 0xfffffffe17177812 */ /* 0x000fc800078ec0ff */
[----:B------:R-:W-:Y:S01]  /*13cd0*/  @P0 LOP3.LUT R23, R23, 0x1, RZ, 0xfc, !PT ;  /* 0x0000000117170812 */ /* 0x000fe200078efcff */
[----:B0-----:R-:W-:Y:S06]  /*13ce0*/  BRA.DIV UR5, `(.L_x_1189) ;  /* 0x0000003e05f07947 */ /* 0x001fec000b800000 */
.L_x_1255:
[----:B------:R-:W-:Y:S02]  /*13cf0*/  SHF.R.S32.HI R9, RZ, 0x1f, R18 ;  /* 0x0000001fff097819 */ /* 0x000fe40000011412 */
[----:B------:R-:W-:Y:S02]  /*13d00*/  ISETP.NE.AND P0, PT, R2, 0x3, PT ;  /* 0x000000030200780c */ /* 0x000fe40003f05270 */
[----:B------:R-:W-:Y:S01]  /*13d10*/  LOP3.LUT R23, R23, 0xffffffef, RZ, 0xc0, !PT ;  /* 0xffffffef17177812 */ /* 0x000fe200078ec0ff */
[----:B------:R0:W-:Y:S10]  /*13d20*/  STL [R1+0x4], R9 ;  /* 0x0000040901007387 */ /* 0x0001f40000100800 */
[----:B------:R-:W-:Y:S01]  /*13d30*/  @P0 LOP3.LUT R23, R23, 0x10, RZ, 0xfc, !PT ;  /* 0x0000001017170812 */ /* 0x000fe200078efcff */
[----:B0-----:R-:W-:Y:S06]  /*13d40*/  @!P0 BRA `(.L_x_1190) ;  /* 0x0000000000048947 */ /* 0x001fec0003800000 */
[----:B------:R-:W-:Y:S01]  /*13d50*/  BPT.TRAP 0x1 ;  /* 0x000000040000795c */ /* 0x000fe20000300000 */
.L_x_1190:
        /* <DEDUP_REMOVED lines=22> */
[----:B------:R-:W-:-:S04]  /*13ec0*/  SHF.L.U32 R4, R29, 0x1f, RZ ;  /* 0x0000001f1d047819 */ /* 0x000fc800000006ff */
[----:B------:R-:W0:Y:S02]  /*13ed0*/  SYNCS.PHASECHK.TRANS64.TRYWAIT P0, [R2+URZ+0x2d840], R4 ;  /* 0x02d84004020075a7 */ /* 0x000e24000800017f */
[----:B0-----:R-:W-:Y:S05]  /*13ee0*/  @!P0 BRA `(.L_x_1192) ;  /* 0x0000003c00a48947 */ /* 0x001fea0003800000 */
.L_x_1256:
[----:B------:R-:W-:Y:S05]  /*13ef0*/  BSYNC B0 ;  /* 0x0000000000007941 */ /* 0x000fea0003800000 */
.L_x_1191:
[----:B------:R-:W2:Y:S01]  /*13f00*/  LDL R9, [R1+0x4] ;  /* 0x0000040001097983 */ /* 0x000ea20000100800 */
[----:B------:R-:W-:-:S03]  /*13f10*/  ULDC.64 UR4, c[0x0][0x300] ;  /* 0x0000c00000047ab9 */ /* 0x000fc60000000a00 */
[----:B------:R-:W3:Y:S01]  /*13f20*/  LDL R13, [R1+0xc] ;  /* 0x00000c00010d7983 */ /* 0x000ee20000100800 */
[----:B------:R-:W-:Y:S01]  /*13f30*/  IMAD R6, R6, UR4, RZ ;  /* 0x0000000406067c24 */ /* 0x000fe2000f8e02ff */
[C---:B------:R-:W-:Y:S01]  /*13f40*/  LOP3.LUT P4, RZ, R23.reuse, 0x4, RZ, 0xc0, !PT ;  /* 0x0000000417ff7812 */ /* 0x040fe2000788c0ff */
[C---:B0-----:R-:W-:Y:S01]  /*13f50*/  IMAD.WIDE.U32 R4, R0.reuse, UR4, RZ ;  /* 0x0000000400047c25 */ /* 0x041fe2000f8e00ff */
[----:B------:R-:W0:Y:S01]  /*13f60*/  S2R R10, SR_TID.X ;  /* 0x00000000000a7919 */ /* 0x000e220000002100 */
[C---:B------:R-:W-:Y:S02]  /*13f70*/  LOP3.LUT P3, RZ, R23.reuse, 0x2, RZ, 0xc0, !PT ;  /* 0x0000000217ff7812 */ /* 0x040fe4000786c0ff */
[----:B------:R-:W-:Y:S01]  /*13f80*/  IMAD R6, R0, UR5, R6 ;  /* 0x0000000500067c24 */ /* 0x000fe2000f8e0206 */
[----:B------:R-:W-:Y:S01]  /*13f90*/  ULDC.64 UR4, c[0x0][0x310] ;  /* 0x0000c40000047ab9 */ /* 0x000fe20000000a00 */
[----:B------:R-:W-:Y:S01]  /*13fa0*/  LOP3.LUT P2, RZ, R23, 0x1, RZ, 0xc0, !PT ;  /* 0x0000000117ff7812 */ /* 0x000fe2000784c0ff */
[----:B------:R-:W-:-:S02]  /*13fb0*/  IMAD R7, R7, UR4, RZ ;  /* 0x0000000407077c24 */ /* 0x000fc4000f8e02ff */
[----:B------:R-:W-:Y:S02]  /*13fc0*/  IMAD.IADD R5, R5, 0x1, R6 ;  /* 0x0000000105057824 */ /* 0x000fe400078e0206 */
[C---:B------:R-:W-:Y:S02]  /*13fd0*/  IMAD R7, R3.reuse, UR5, R7 ;  /* 0x0000000503077c24 */ /* 0x040fe4000f8e0207 */
[----:B------:R-:W-:Y:S01]  /*13fe0*/  IMAD.WIDE.U32 R4, R3, UR4, R4 ;  /* 0x0000000403047c25 */ /* 0x000fe2000f8e0004 */
[----:B------:R-:W-:-:S03]  /*13ff0*/  ULDC.64 UR4, c[0x0][0x308] ;  /* 0x0000c20000047ab9 */ /* 0x000fc60000000a00 */
[----:B------:R-:W-:Y:S02]  /*14000*/  IMAD.IADD R5, R5, 0x1, R7 ;  /* 0x0000000105057824 */ /* 0x000fe400078e0207 */
[----:B------:R-:W-:Y:S01]  /*14010*/  IMAD.WIDE.U32 R4, R18, UR4, R4 ;  /* 0x0000000412047c25 */ /* 0x000fe2000f8e0004 */
[----:B0-----:R-:W-:-:S04]  /*14020*/  LOP3.LUT R12, R10, 0x7f, RZ, 0xc0, !PT ;  /* 0x0000007f0a0c7812 */ /* 0x001fc800078ec0ff */
[----:B------:R-:W-:Y:S01]  /*14030*/  SHF.R.U32.HI R12, RZ, 0x2, R12 ;  /* 0x00000002ff0c7819 */ /* 0x000fe2000001160c */
[----:B--2---:R-:W-:Y:S02]  /*14040*/  IMAD R6, R9, UR4, RZ ;  /* 0x0000000409067c24 */ /* 0x004fe4000f8e02ff */
[----:B------:R-:W0:Y:S02]  /*14050*/  S2R R9, SR_TID.X ;  /* 0x0000000000097919 */ /* 0x000e240000002100 */
[----:B------:R-:W-:Y:S01]  /*14060*/  IMAD R6, R18, UR5, R6 ;  /* 0x0000000512067c24 */ /* 0x000fe2000f8e0206 */
[----:B------:R-:W-:Y:S01]  /*14070*/  ULDC.64 UR4, c[0x0][0x2e8] ;  /* 0x0000ba0000047ab9 */ /* 0x000fe20000000a00 */
[----:B---3--:R-:W-:Y:S02]  /*14080*/  IADD3 R3, -R12, R13, -R8 ;  /* 0x0000000d0c037210 */ /* 0x008fe40007ffe908 */
[----:B------:R-:W-:Y:S01]  /*14090*/  IMAD.IADD R6, R5, 0x1, R6 ;  /* 0x0000000105067824 */ /* 0x000fe200078e0206 */
[----:B------:R-:W-:Y:S01]  /*140a0*/  LEA R0, P0, R4, UR4, 0x1 ;  /* 0x0000000404007c11 */ /* 0x000fe2000f8008ff */
[----:B------:R-:W-:-:S03]  /*140b0*/  UMOV UR4, 0xffffffff ;  /* 0xffffffff00047882 */ /* 0x000fc60000000000 */
[----:B------:R-:W-:Y:S02]  /*140c0*/  LEA.HI.X R6, R4, UR5, R6, 0x1, P0 ;  /* 0x0000000504067c11 */ /* 0x000fe400080f0c06 */
        /* <DEDUP_REMOVED lines=48> */
.L_x_1266:
[----:B------:R-:W-:-:S13]  /*143d0*/  ISETP.GE.AND P0, PT, R3, 0x61, PT ;  /* 0x000000610300780c */ /* 0x000fda0003f06270 */
[----:B01----:R-:W-:Y:S01]  /*143e0*/  @P0 LEA R4, P1, R9, R0, 0x1 ;  /* 0x0000000009040211 */ /* 0x003fe200078208ff */
        /* <DEDUP_REMOVED lines=10> */
.L_x_1194:
        /* <DEDUP_REMOVED lines=11> */
.L_x_1195:
[----:B------:R1:W5:Y:S01]  /*14540*/  LDL.LU R3, [R1] ;  /* 0x0000000001037983 */ /* 0x0003620000300800 */
[----:B------:R1:W-:Y:S02]  /*14550*/  SYNCS.ARRIVE.TRANS64.A1T0 RZ, [R2+URZ+0x2d830], RZ ;  /* 0x02d830ff02ff79a7 */ /* 0x0003e4000810003f */
[----:B------:R-:W-:Y:S05]  /*14560*/  WARPSYNC.ALL ;  /* 0x0000000000007948 */ /* 0x000fea0003800000 */
[----:B------:R-:W-:Y:S01]  /*14570*/  ULDC.64 UR4, c[0x0][0x298] ;  /* 0x0000a60000047ab9 */ /* 0x000fe20000000a00 */
[----:B------:R-:W-:Y:S01]  /*14580*/  BSSY B6, `(.L_x_1196) ;  /* 0x000001c000067945 */ /* 0x000fe20003800000 */
[----:B-1----:R-:W-:Y:S01]  /*14590*/  VIADD R2, R22, 0xc400 ;  /* 0x0000c40016027836 */ /* 0x002fe20000000000 */
[----:B------:R-:W-:Y:S04]  /*145a0*/  BAR.SYNC.DEFER_BLOCKING 0x8, 0x200 ;  /* 0x0208000000007b1d */ /* 0x000fe80000010000 */
[----:B------:R-:W-:-:S02]  /*145b0*/  LOP3.LUT P0, RZ, R2, 0x1bf, RZ, 0xc0, !PT ;  /* 0x000001bf02ff7812 */ /* 0x000fc4000780c0ff */
[----:B-----5:R-:W-:Y:S01]  /*145c0*/  SHF.R.S32.HI R0, RZ, 0x1f, R3 ;  /* 0x0000001fff007819 */ /* 0x020fe20000011403 */
[----:B0-----:R-:W-:-:S04]  /*145d0*/  IMAD.WIDE.U32 R4, R3, UR4, RZ ;  /* 0x0000000403047c25 */ /* 0x001fc8000f8e00ff */
[----:B------:R-:W-:Y:S01]  /*145e0*/  IMAD R0, R0, UR4, RZ ;  /* 0x0000000400007c24 */ /* 0x000fe2000f8e02ff */
[----:B------:R0:W-:Y:S03]  /*145f0*/  STL.64 [R1+0x20], R4 ;  /* 0x0000200401007387 */ /* 0x0001e60000100a00 */
[----:B------:R-:W-:-:S04]  /*14600*/  IMAD R0, R3, UR5, R0 ;  /* 0x0000000503007c24 */ /* 0x000fc8000f8e0200 */
[----:B------:R-:W-:-:S05]  /*14610*/  IMAD.IADD R0, R5, 0x1, R0 ;  /* 0x0000000105007824 */ /* 0x000fca00078e0200 */
[----:B------:R0:W-:Y:S01]  /*14620*/  STL [R1], R0 ;  /* 0x0000000001007387 */ /* 0x0001e20000100800 */
[----:B------:R-:W-:Y:S05]  /*14630*/  @!P0 BRA `(.L_x_1197) ;  /* 0x0000000000408947 */ /* 0x000fea0003800000 */
[----:B------:R-:W-:Y:S01]  /*14640*/  MOV R2, 0x0 ;  /* 0x0000000000027802 */ /* 0x000fe20000000f00 */
[----:B------:R-:W-:Y:S01]  /*14650*/  ULDC.64 UR6, c[0x4][0x88] ;  /* 0x0100220000067ab9 */ /* 0x000fe20000000a00 */
[----:B------:R-:W-:Y:S01]  /*14660*/  ULDC.64 UR8, c[0x4][0x90] ;  /* 0x0100240000087ab9 */ /* 0x000fe20000000a00 */
[----:B------:R-:W-:Y:S01]  /*14670*/  ULDC.64 UR4, c[0x4][0x20] ;  /* 0x0100080000047ab9 */ /* 0x000fe20000000a00 */
[----:B0-----:R-:W-:Y:S02]  /*14680*/  IMAD.U32 R4, RZ, RZ, UR6 ;  /* 0x00000006ff047e24 */ /* 0x001fe4000f8e00ff */
        /* <DEDUP_REMOVED lines=11> */
.L_x_1197:
[----:B------:R-:W-:Y:S05]  /*14740*/  BSYNC B6 ;  /* 0x0000000000067941 */ /* 0x000fea0003800000 */
.L_x_1196:
[----:B------:R-:W2:Y:S01]  /*14750*/  LDL.LU R21, [R1] ;  /* 0x0000000001157983 */ /* 0x000ea20000300800 */
[----:B------:R-:W1:Y:S01]  /*14760*/  LDC R6, c[0x0][0x448] ;  /* 0x00011200ff067b82 */ /* 0x000e620000000800 */
[----:B------:R-:W-:Y:S01]  /*14770*/  ULDC.64 UR4, c[0x0][0x2d8] ;  /* 0x0000b60000047ab9 */ /* 0x000fe20000000a00 */
[----:B------:R-:W-:Y:S01]  /*14780*/  LOP3.LUT P6, RZ, R23, 0x40, RZ, 0xc0, !PT ;  /* 0x0000004017ff7812 */ /* 0x000fe200078cc0ff */
[----:B------:R-:W2:Y:S01]  /*14790*/  LDL.LU.64 R2, [R1+0x20] ;  /* 0x0000200001027983 */ /* 0x000ea20000300a00 */
[----:B0-----:R-:W-:Y:S01]  /*147a0*/  SHF.R.S32.HI R5, RZ, 0x1f, R19 ;  /* 0x0000001fff057819 */ /* 0x001fe20000011413 */
[----:B------:R-:W-:Y:S01]  /*147b0*/  ULDC.64 UR6, c[0x0][0x2c8] ;  /* 0x0000b20000067ab9 */ /* 0x000fe20000000a00 */
[----:B------:R-:W-:Y:S01]  /*147c0*/  ULDC.64 UR8, c[0x0][0x280] ;  /* 0x0000a00000087ab9 */ /* 0x000fe20000000a00 */
[----:B------:R-:W3:Y:S01]  /*147d0*/  LDL R20, [R1+0x4] ;  /* 0x0000040001147983 */ /* 0x000ee20000100800 */
[----:B------:R-:W-:Y:S01]  /*147e0*/  SEL R5, R5, RZ, !P6 ;  /* 0x000000ff05057207 */ /* 0x000fe20007000000 */
[----:B------:R-:W0:Y:S01]  /*147f0*/  LDC R10, c[0x0][0x448] ;  /* 0x00011200ff0a7b82 */ /* 0x000e220000000800 */
[----:B------:R-:W-:Y:S01]  /*14800*/  SEL R0, R19, RZ, !P6 ;  /* 0x000000ff13007207 */ /* 0x000fe20007000000 */
[----:B------:R-:W4:Y:S01]  /*14810*/  S2R R13, SR_TID.X ;  /* 0x00000000000d7919 */ /* 0x000f220000002100 */
[----:B-1----:R-:W-:Y:S01]  /*14820*/  ISETP.NE.AND P6, PT, R6, 0x1, PT ;  /* 0x000000010600780c */ /* 0x002fe20003fc5270 */
[----:B----4-:R-:W-:-:S05]  /*14830*/  IMAD.SHL.U32 R11, R13, 0x8, RZ ;  /* 0x000000080d0b7824 */ /* 0x010fca00078e00ff */
[----:B------:R-:W-:-:S04]  /*14840*/  LOP3.LUT R11, R11, 0x18, RZ, 0xc0, !PT ;  /* 0x000000180b0b7812 */ /* 0x000fc800078ec0ff */
[C---:B------:R-:W-:Y:S02]  /*14850*/  LOP3.LUT R12, R11.reuse, 0x20, RZ, 0xfc, !PT ;  /* 0x000000200b0c7812 */ /* 0x040fe400078efcff */
[----:B------:R-:W-:Y:S01]  /*14860*/  LOP3.LUT R11, R11, 0x40, RZ, 0xfc, !PT ;  /* 0x000000400b0b7812 */ /* 0x000fe200078efcff */
[----:B--2---:R-:W-:Y:S02]  /*14870*/  IMAD.MOV.U32 R3, RZ, RZ, R21 ;  /* 0x000000ffff037224 */ /* 0x004fe400078e0015 */
[----:B------:R-:W1:Y:S01]  /*14880*/  S2R R21, SR_TID.X ;  /* 0x0000000000157919 */ /* 0x000e620000002100 */
[----:B---3--:R-:W-:Y:S02]  /*14890*/  IMAD R4, R20, UR4, RZ ;  /* 0x0000000414047c24 */ /* 0x008fe4000f8e02ff */
[----:B------:R-:W2:Y:S01]  /*148a0*/  S2R R20, SR_TID.X ;  /* 0x0000000000147919 */ /* 0x000ea20000002100 */
[----:B------:R-:W-:-:S04]  /*148b0*/  IMAD.WIDE.U32 R2, R18, UR4, R2 ;  /* 0x0000000412027c25 */ /* 0x000fc8000f8e0002 */
[----:B------:R-:W-:Y:S01]  /*148c0*/  IMAD R4, R18, UR5, R4 ;  /* 0x0000000512047c24 */ /* 0x000fe2000f8e0204 */
[----:B------:R-:W-:Y:S02]  /*148d0*/  ULDC.64 UR4, c[0x0][0x2e0] ;  /* 0x0000b80000047ab9 */ /* 0x000fe40000000a00 */
[----:B------:R-:W-:Y:S02]  /*148e0*/  IMAD R5, R5, UR4, RZ ;  /* 0x0000000405057c24 */ /* 0x000fe4000f8e02ff */
[----:B------:R-:W-:Y:S02]  /*148f0*/  IMAD.IADD R3, R3, 0x1, R4 ;  /* 0x0000000103037824 */ /* 0x000fe400078e0204 */
[----:B------:R-:W3:Y:S01]  /*14900*/  @P6 LDC R4, c[0x0][0x44c] ;  /* 0x00011300ff046b82 */ /* 0x000ee20000000800 */
[C---:B------:R-:W-:Y:S02]  /*14910*/  IMAD R5, R0.reuse, UR5, R5 ;  /* 0x0000000500057c24 */ /* 0x040fe4000f8e0205 */
[----:B------:R-:W-:Y:S01]  /*14920*/  IMAD.WIDE.U32 R2, R0, UR4, R2 ;  /* 0x0000000400027c25 */ /* 0x000fe2000f8e0002 */
[----:B------:R-:W-:-:S03]  /*14930*/  ULDC.64 UR4, c[0x0][0x2d0] ;  /* 0x0000b40000047ab9 */ /* 0x000fc60000000a00 */
[----:B------:R-:W-:Y:S01]  /*14940*/  IMAD.IADD R3, R3, 0x1, R5 ;  /* 0x0000000103037824 */ /* 0x000fe200078e0205 */
[----:B------:R-:W4:Y:S01]  /*14950*/  @P6 LDC R0, c[0x0][0x450] ;  /* 0x00011400ff006b82 */ /* 0x000f220000000800 */
[----:B-1----:R-:W-:Y:S01]  /*14960*/  IMAD.SHL.U32 R21, R21, 0x20, RZ ;  /* 0x0000002015157824 */ /* 0x002fe200078e00ff */
[----:B--2---:R-:W-:-:S04]  /*14970*/  LOP3.LUT R20, R20, 0x7f, RZ, 0xc0, !PT ;  /* 0x0000007f14147812 */ /* 0x004fc800078ec0ff */
[----:B------:R-:W-:Y:S02]  /*14980*/  LOP3.LUT R21, R21, 0x60, RZ, 0xc0, !PT ;  /* 0x0000006015157812 */ /* 0x000fe400078ec0ff */
[----:B------:R-:W-:-:S04]  /*14990*/  SHF.R.U32.HI R20, RZ, 0x2, R20 ;  /* 0x00000002ff147819 */ /* 0x000fc80000011614 */
[----:B------:R-:W-:Y:S02]  /*149a0*/  LOP3.LUT R20, R20, R21, RZ, 0xfc, !PT ;  /* 0x0000001514147212 */ /* 0x000fe400078efcff */
[----:B------:R-:W-:-:S03]  /*149b0*/  LOP3.LUT R21, R13, 0x7f, RZ, 0xc0, !PT ;  /* 0x0000007f0d157812 */ /* 0x000fc600078ec0ff */
[----:B------:R-:W-:Y:S01]  /*149c0*/  IMAD.IADD R6, R20, 0x1, R27 ;  /* 0x0000000114067824 */ /* 0x000fe200078e021b */
[----:B------:R-:W-:Y:S01]  /*149d0*/  SHF.R.U32.HI R21, RZ, 0x2, R21 ;  /* 0x00000002ff157819 */ /* 0x000fe20000011615 */
[----:B------:R-:W-:Y:S02]  /*149e0*/  IMAD.SHL.U32 R20, R13, 0x8, RZ ;  /* 0x000000080d147824 */ /* 0x000fe400078e00ff */
[----:B---3--:R-:W-:-:S03]  /*149f0*/  @P6 IMAD.HI.U32 R5, R6, R4, RZ ;  /* 0x0000000406056227 */ /* 0x008fc600078e00ff */
[----:B------:R-:W-:Y:S01]  /*14a00*/  LOP3.LUT R20, R20, 0x18, RZ, 0xc0, !PT ;  /* 0x0000001814147812 */ /* 0x000fe200078ec0ff */
[----:B------:R-:W-:Y:S01]  /*14a10*/  IMAD.MOV.U32 R4, RZ, RZ, R6 ;  /* 0x000000ffff047224 */ /* 0x000fe200078e0006 */
[----:B----4-:R-:W-:-:S04]  /*14a20*/  @P6 SHF.R.U32.HI R4, RZ, R0, R5 ;  /* 0x00000000ff046219 */ /* 0x010fc80000011605 */
[--C-:B------:R-:W-:Y:S01]  /*14a30*/  SHF.R.S32.HI R0, RZ, 0x1f, R4.reuse ;  /* 0x0000001fff007819 */ /* 0x100fe20000011404 */
[----:B------:R-:W-:-:S04]  /*14a40*/  IMAD.MOV R7, RZ, RZ, -R4 ;  /* 0x000000ffff077224 */ /* 0x000fc800078e0a04 */
[----:B------:R-:W-:-:S04]  /*14a50*/  IMAD R0, R0, UR4, RZ ;  /* 0x0000000400007c24 */ /* 0x000fc8000f8e02ff */
[C---:B------:R-:W-:Y:S02]  /*14a60*/  IMAD R0, R4.reuse, UR5, R0 ;  /* 0x0000000504007c24 */ /* 0x040fe4000f8e0200 */
[----:B------:R-:W-:-:S04]  /*14a70*/  IMAD.WIDE.U32 R4, R4, UR4, R2 ;  /* 0x0000000404047c25 */ /* 0x000fc8000f8e0002 */
[----:B------:R-:W-:Y:S02]  /*14a80*/  IMAD.IADD R5, R5, 0x1, R0 ;  /* 0x0000000105057824 */ /* 0x000fe400078e0200 */
[----:B0-----:R-:W-:-:S04]  /*14a90*/  IMAD R0, R10, R7, R6 ;  /* 0x000000070a007224 */ /* 0x001fc800078e0206 */
        /* <DEDUP_REMOVED lines=23> */
[----:B------:R-:W-:Y:S01]  /*14c10*/  ISETP.GE.AND P2, PT, R11, UR4, PT ;  /* 0x000000040b007c0c */ /* 0x000fe2000bf46270 */
[----:B------:R-:W-:Y:S02]  /*14c20*/  IMAD.IADD R3, R3, 0x1, R7 ;  /* 0x0000000103037824 */ /* 0x000fe400078e0207 */
        /* <DEDUP_REMOVED lines=8> */
[----:B------:R-:W2:Y:S01]  /*14cb0*/  LDL R11, [R1+0x1c] ;  /* 0x00001c00010b7983 */ /* 0x000ea20000100800 */
[----:B------:R-:W-:Y:S02]  /*14cc0*/  IMAD R3, R28, R10, RZ ;  /* 0x0000000a1c037224 */ /* 0x000fe400078e02ff */
[----:B------:R-:W-:Y:S01]  /*14cd0*/  IMAD.IADD R2, R21, 0x1, R27 ;  /* 0x0000000115027824 */ /* 0x000fe200078e021b */
[----:B------:R-:W0:Y:S04]  /*14ce0*/  SHFL.IDX PT, R5, R4, RZ, 0x1c1f ;  /* 0x001c1fff04057589 */ /* 0x000e2800000e0000 */
[----:B------:R-:W1:Y:S01]  /*14cf0*/  SHFL.IDX PT, R6, R0, RZ, 0x1c1f ;  /* 0x001c1fff00067589 */ /* 0x000e6200000e0000 */
[----:B------:R-:W-:-:S13]  /*14d00*/  ISETP.GE.AND P3, PT, R2, R3, PT ;  /* 0x000000030200720c */ /* 0x000fda0003f66270 */
[----:B0-----:R-:W-:-:S05]  /*14d10*/  @!P3 LEA R5, P4, R20, R5, 0x1 ;  /* 0x000000051405b211 */ /* 0x001fca00078808ff */
[----:B-1----:R-:W-:-:S04]  /*14d20*/  @!P3 IMAD.X R6, RZ, RZ, R6, P4 ;  /* 0x000000ffff06b224 */ /* 0x002fc800020e0606 */
[----:B------:R-:W-:Y:S02]  /*14d30*/  @!P3 IMAD.MOV.U32 R7, RZ, RZ, R6 ;  /* 0x000000ffff07b224 */ /* 0x000fe400078e0006 */
[----:B------:R-:W-:Y:S02]  /*14d40*/  @!P3 IMAD.MOV.U32 R6, RZ, RZ, R5 ;  /* 0x000000ffff06b224 */ /* 0x000fe400078e0005 */
[----:B------:R-:W0:Y:S04]  /*14d50*/  SHFL.IDX PT, R5, R4, 0x1, 0x1c1f ;  /* 0x003c1f0004057f89 */ /* 0x000e2800000e0000 */
[----:B--2---:R-:W-:Y:S04]  /*14d60*/  @!P3 LDGSTS.E.BYPASS.LTC128B.128 [R11+0xc400], desc[UR54][R6.64], !P0 ;  /* 0x0c400000060bbfae */ /* 0x004fe8000c101d76 */
        /* <DEDUP_REMOVED lines=14> */
[----:B------:R-:W-:-:S03]  /*14e50*/  VIADD R6, R2, 0x40 ;  /* 0x0000004002067836 */ /* 0x000fc60000000000 */
[----:B------:R-:W2:Y:S02]  /*14e60*/  SHFL.IDX PT, R0, R0, 0x3, 0x1c1f ;  /* 0x007c1f0000007f89 */ /* 0x000ea400000e0000 */
[----:B------:R-:W-:-:S13]  /*14e70*/  ISETP.GE.AND P3, PT, R6, R3, PT ;  /* 0x000000030600720c */ /* 0x000fda0003f66270 */
[----:B0-----:R-:W-:-:S05]  /*14e80*/  @!P3 LEA R5, P4, R20, R5, 0x1 ;  /* 0x000000051405b211 */ /* 0x001fca00078808ff */
[----:B-1----:R-:W-:Y:S02]  /*14e90*/  @!P3 IMAD.X R7, RZ, RZ, R7, P4 ;  /* 0x000000ffff07b224 */ /* 0x002fe400020e0607 */
[----:B------:R-:W-:Y:S02]  /*14ea0*/  @!P3 IMAD.MOV.U32 R6, RZ, RZ, R5 ;  /* 0x000000ffff06b224 */ /* 0x000fe400078e0005 */
[----:B------:R-:W-:-:S03]  /*14eb0*/  VIADD R5, R2, 0x60 ;  /* 0x0000006002057836 */ /* 0x000fc60000000000 */
[----:B------:R-:W-:Y:S04]  /*14ec0*/  @!P3 LDGSTS.E.BYPASS.LTC128B.128 [R11+0xd400], desc[UR54][R6.64], !P0 ;  /* 0x0d400000060bbfae */ /* 0x000fe8000c101d76 */
[----:B------:R-:W-:Y:S04]  /*14ed0*/  @!P3 LDGSTS.E.BYPASS.LTC128B.128 [R11+0x10400], desc[UR54][R6.64+0x40], !P1 ;  /* 0x10400040060bbfae */ /* 0x000fe8000c901d76 */
[----:B------:R-:W-:Y:S01]  /*14ee0*/  @!P3 LDGSTS.E.BYPASS.LTC128B.128 [R11+0x13400], desc[UR54][R6.64+0x80], !P2 ;  /* 0x13400080060bbfae */ /* 0x000fe2000d101d76 */
[----:B------:R-:W-:-:S13]  /*14ef0*/  ISETP.GE.AND P3, PT, R5, R3, PT ;  /* 0x000000030500720c */ /* 0x000fda0003f66270 */
[----:B------:R-:W-:-:S05]  /*14f00*/  @!P3 LEA R4, P4, R20, R4, 0x1 ;  /* 0x000000041404b211 */ /* 0x000fca00078808ff */
[----:B--2---:R-:W-:-:S04]  /*14f10*/  @!P3 IMAD.X R0, RZ, RZ, R0, P4 ;  /* 0x000000ffff00b224 */ /* 0x004fc800020e0600 */
[----:B------:R-:W-:Y:S02]  /*14f20*/  @!P3 IMAD.MOV.U32 R5, RZ, RZ, R0 ;  /* 0x000000ffff05b224 */ /* 0x000fe400078e0000 */
        /* <DEDUP_REMOVED lines=15> */
.L_x_1279:
[----:B------:R-:W2:Y:S01]  /*15020*/  LDL R0, [R1+0x1c] ;  /* 0x00001c0001007983 */ /* 0x000ea20000100800 */
[----:B------:R-:W-:-:S05]  /*15030*/  VIADD R2, R2, 0xa0 ;  /* 0x000000a002027836 */ /* 0x000fca0000000000 */
[----:B------:R-:W-:-:S13]  /*15040*/  ISETP.GE.AND P3, PT, R2, R3, PT ;  /* 0x000000030200720c */ /* 0x000fda0003f66270 */
[----:B------:R-:W-:-:S05]  /*15050*/  @!P3 LEA R2, P4, R20, R9, 0x1 ;  /* 0x000000091402b211 */ /* 0x000fca00078808ff */
        /* <DEDUP_REMOVED lines=9> */
.L_x_1199:
        /* <DEDUP_REMOVED lines=18> */
.L_x_1280:
[----:B------:R-:W-:Y:S05]  /*15210*/  BSYNC B0 ;  /* 0x0000000000007941 */ /* 0x000fea0003800000 */
.L_x_1200:
[----:B------:R-:W1:Y:S04]  /*15220*/  LDL.LU R3, [R1+0x28] ;  /* 0x0000280001037983 */ /* 0x000e680000300800 */
[----:B------:R-:W2:Y:S01]  /*15230*/  LDL R2, [R1+0x10] ;  /* 0x0000100001027983 */ /* 0x000ea20000100800 */
[----:B------:R-:W-:Y:S01]  /*15240*/  BSSY B0, `(.L_x_1202) ;  /* 0x0000100000007945 */ /* 0x000fe20003800000 */
[----:B-1----:R-:W-:-:S05]  /*15250*/  VIADD R0, R3, 0xfffffffe ;  /* 0xfffffffe03007836 */ /* 0x002fca0000000000 */
[----:B--2---:R-:W-:-:S13]  /*15260*/  ISETP.GE.AND P0, PT, R0, R2, PT ;  /* 0x000000020000720c */ /* 0x004fda0003f06270 */
[----:B------:R-:W-:Y:S05]  /*15270*/  @!P0 BRA `(.L_x_1203) ;  /* 0x0000000c00f08947 */ /* 0x000fea0003800000 */
[----:B------:R-:W0:Y:S01]  /*15280*/  S2R R2, SR_TID.X ;  /* 0x0000000000027919 */ /* 0x000e220000002100 */
[----:B------:R-:W-:Y:S01]  /*15290*/  ULDC UR4, c[0x0][0x2f4] ;  /* 0x0000bd0000047ab9 */ /* 0x000fe20000000800 */
[----:B------:R-:W-:Y:S01]  /*152a0*/  IMAD.MOV.U32 R10, RZ, RZ, R25 ;  /* 0x000000ffff0a7224 */ /* 0x000fe200078e0019 */
[----:B------:R1:W-:Y:S01]  /*152b0*/  STL [R1], R26 ;  /* 0x0000001a01007387 */ /* 0x0003e20000100800 */
[----:B------:R-:W-:Y:S02]  /*152c0*/  IMAD.MOV.U32 R20, RZ, RZ, R29 ;  /* 0x000000ffff147224 */ /* 0x000fe400078e001d */
[----:B0-----:R-:W-:-:S05]  /*152d0*/  IMAD.SHL.U32 R4, R2, 0x8, RZ ;  /* 0x0000000802047824 */ /* 0x001fca00078e00ff */
[----:B------:R-:W-:-:S04]  /*152e0*/  LOP3.LUT R4, R4, 0x18, RZ, 0xc0, !PT ;  /* 0x0000001804047812 */ /* 0x000fc800078ec0ff */
[C---:B------:R-:W-:Y:S02]  /*152f0*/  LOP3.LUT R3, R4.reuse, 0x20, RZ, 0xfc, !PT ;  /* 0x0000002004037812 */ /* 0x040fe400078efcff */
[C---:B------:R-:W-:Y:S02]  /*15300*/  LOP3.LUT R2, R4.reuse, 0x40, RZ, 0xfc, !PT ;  /* 0x0000004004027812 */ /* 0x040fe400078efcff */
[----:B------:R-:W-:Y:S02]  /*15310*/  ISETP.GE.AND P3, PT, R4, UR4, PT ;  /* 0x0000000404007c0c */ /* 0x000fe4000bf66270 */
[----:B------:R-:W-:Y:S02]  /*15320*/  ISETP.GE.AND P2, PT, R3, UR4, PT ;  /* 0x0000000403007c0c */ /* 0x000fe4000bf46270 */
[----:B-1----:R-:W-:-:S13]  /*15330*/  ISETP.GE.AND P1, PT, R2, UR4, PT ;  /* 0x0000000402007c0c */ /* 0x002fda000bf26270 */
.L_x_1216:
[----:B------:R-:W2:Y:S01]  /*15340*/  LDL R8, [R1+0x14] ;  /* 0x0000140001087983 */ /* 0x000ea20000100800 */
[----:B------:R-:W0:Y:S03]  /*15350*/  LDC R4, c[0x0][0x430] ;  /* 0x00010c00ff047b82 */ /* 0x000e260000000800 */
[----:B------:R-:W3:Y:S04]  /*15360*/  LDL R7, [R1+0x18] ;  /* 0x0000180001077983 */ /* 0x000ee80000100800 */
[----:B------:R-:W4:Y:S01]  /*15370*/  LDL R6, [R1+0x8] ;  /* 0x0000080001067983 */ /* 0x000f220000100800 */
[----:B------:R-:W1:Y:S01]  /*15380*/  S2R R2, SR_TID.X ;  /* 0x0000000000027919 */ /* 0x000e620000002100 */
        /* <DEDUP_REMOVED lines=21> */
[----:B------:R-:W-:-:S03]  /*154e0*/  ULDC.64 UR4, c[0x0][0x418] ;  /* 0x0001060000047ab9 */ /* 0x000fc60000000a00 */
[----:B------:R-:W-:Y:S01]  /*154f0*/  IMAD.IADD R3, R4, 0x1, R3 ;  /* 0x0000000104037824 */ /* 0x000fe200078e0203 */
[----:B------:R-:W-:-:S04]  /*15500*/  LEA R4, P0, R2, UR4, 0x2 ;  /* 0x0000000402047c11 */ /* 0x000fc8000f8010ff */
[----:B------:R-:W-:-:S05]  /*15510*/  LEA.HI.X R5, R2, UR5, R3, 0x2, P0 ;  /* 0x0000000502057c11 */ /* 0x000fca00080f1403 */
[----:B------:R-:W2:Y:S01]  /*15520*/  LDG.E R8, desc[UR54][R4.64] ;  /* 0x0000003604087981 */ /* 0x000ea2000c1e1900 */
[----:B------:R-:W-:Y:S02]  /*15530*/  IMAD.U32 R6, RZ, RZ, UR36 ;  /* 0x00000024ff067e24 */ /* 0x000fe4000f8e00ff */
[----:B------:R-:W-:-:S03]  /*15540*/  VIADD R25, R10, 0x1 ;  /* 0x000000010a197836 */ /* 0x000fc60000000000 */
[----:B------:R-:W-:Y:S02]  /*15550*/  ISETP.NE.AND P4, PT, R6, 0x3, PT ;  /* 0x000000030600780c */ /* 0x000fe40003f85270 */
        /* <DEDUP_REMOVED lines=8> */
.L_x_1204:
[----:B------:R-:W-:Y:S01]  /*155e0*/  IMAD R5, R25, 0x8, R22 ;  /* 0x0000000819057824 */ /* 0x000fe200078e0216 */
[----:B------:R-:W-:Y:S01]  /*155f0*/  SHF.L.U32 R0, R29, 0x1f, RZ ;  /* 0x0000001f1d007819 */ /* 0x000fe200000006ff */
[----:B------:R-:W-:Y:S03]  /*15600*/  BSSY B1, `(.L_x_1205) ;  /* 0x0000003000017945 */ /* 0x000fe60003800000 */
[----:B------:R-:W0:Y:S02]  /*15610*/  SYNCS.PHASECHK.TRANS64.TRYWAIT P0, [R5+URZ+0x2d840], R0 ;  /* 0x02d84000050075a7 */ /* 0x000e24000800017f */
[----:B0-----:R-:W-:Y:S05]  /*15620*/  @!P0 BRA `(.L_x_1206) ;  /* 0x0000003400608947 */ /* 0x001fea0003800000 */
.L_x_1281:
[----:B------:R-:W-:Y:S05]  /*15630*/  BSYNC B1 ;  /* 0x0000000000017941 */ /* 0x000fea0003800000 */
.L_x_1205:
[----:B------:R-:W2:Y:S01]  /*15640*/  LDL R4, [R1+0x4] ;  /* 0x0000040001047983 */ /* 0x000ea20000100800 */
[----:B------:R-:W-:Y:S01]  /*15650*/  SHF.R.S32.HI R21, RZ, 0x1f, R9 ;  /* 0x0000001fff157819 */ /* 0x000fe20000011409 */
[----:B------:R-:W-:Y:S01]  /*15660*/  ULDC.64 UR4, c[0x0][0x300] ;  /* 0x0000c00000047ab9 */ /* 0x000fe20000000a00 */
[----:B------:R-:W-:Y:S01]  /*15670*/  LOP3.LUT P5, RZ, R23, 0x2, RZ, 0xc0, !PT ;  /* 0x0000000217ff7812 */ /* 0x000fe200078ac0ff */
        /* <DEDUP_REMOVED lines=56> */
.L_x_1291:
        /* <DEDUP_REMOVED lines=11> */
.L_x_1208:
        /* <DEDUP_REMOVED lines=11> */
.L_x_1209:
[----:B------:R1:W-:Y:S01]  /*15b60*/  SYNCS.ARRIVE.TRANS64.A1T0 RZ, [R5+URZ+0x2d830], RZ ;  /* 0x02d830ff05ff79a7 */ /* 0x0003e2000810003f */
[----:B------:R-:W-:Y:S05]  /*15b70*/  @!P5 BRA `(.L_x_1210) ;  /* 0x000000000004d947 */ /* 0x000fea0003800000 */
[----:B------:R-:W-:Y:S01]  /*15b80*/  BPT.TRAP 0x1 ;  /* 0x000000040000795c */ /* 0x000fe20000300000 */
.L_x_1210:
[----:B------:R-:W-:Y:S01]  /*15b90*/  SHF.L.U32 R2, R20, 0x1f, RZ ;  /* 0x0000001f14027819 */ /* 0x000fe200000006ff */
[----:B-1----:R-:W-:Y:S01]  /*15ba0*/  IMAD R5, R10, 0x8, R22 ;  /* 0x000000080a057824 */ /* 0x002fe200078e0216 */
[----:B------:R-:W-:Y:S03]  /*15bb0*/  BSSY B1, `(.L_x_1211) ;  /* 0x0000003000017945 */ /* 0x000fe60003800000 */
[----:B------:R-:W1:Y:S02]  /*15bc0*/  SYNCS.PHASECHK.TRANS64.TRYWAIT P0, [R5+URZ+0x2d860], R2 ;  /* 0x02d86002050075a7 */ /* 0x000e64000800017f */
[----:B-1----:R-:W-:Y:S05]  /*15bd0*/  @!P0 BRA `(.L_x_1212) ;  /* 0x00000034005c8947 */ /* 0x002fea0003800000 */
.L_x_1292:
[----:B------:R-:W-:Y:S05]  /*15be0*/  BSYNC B1 ;  /* 0x0000000000017941 */ /* 0x000fea0003800000 */
.L_x_1211:
        /* <DEDUP_REMOVED lines=49> */
.L_x_1302:
        /* <DEDUP_REMOVED lines=32> */
.L_x_1214:
[----:B------:R-:W-:Y:S02]  /*16100*/  PLOP3.LUT P4, PT, P4, P0, PT, 0xa2, 0x0 ;  /* 0x000000000000781c */ /* 0x000fe40002781472 */
[----:B------:R-:W-:-:S08]  /*16110*/  @P0 R2UR P4, UR4, R5 ;  /* 0x00000000050402ca */ /* 0x000fd00000080000 */
[----:B------:R-:W-:-:S05]  /*16120*/  @P0 PLOP3.LUT P0, PT, P4, PT, PT, 0x80, 0x0 ;  /* 0x000000000000081c */ /* 0x000fca000270f070 */
[----:B------:R-:W-:Y:S01]  /*16130*/  @!P4 SYNCS.ARRIVE.TRANS64.RED.A0T1 RZ, [UR4+0x2d850], RZ ;  /* 0x02d850ffffffc9a7 */ /* 0x000fe20008200404 */
[----:B------:R-:W-:Y:S07]  /*16140*/  @!P4 ARRIVES.LDGSTSBAR.64.TRANSCNT [UR4+0x2d850] ;  /* 0x02d85000ff00c9b0 */ /* 0x000fee0008000a84 */
[----:B------:R-:W-:Y:S05]  /*16150*/  @P0 BRA.U.ANY `(.L_x_1214) ;  /* 0xfffffffd00e80947 */ /* 0x000fea000393ffff */
[----:B------:R-:W-:Y:S01]  /*16160*/  NOP ;  /* 0x0000000000007918 */ /* 0x000fe20000000000 */
[----:B------:R-:W-:Y:S02]  /*16170*/  IMAD.U32 R2, RZ, RZ, UR36 ;  /* 0x00000024ff027e24 */ /* 0x000fe4000f8e00ff */
[----:B------:R-:W-:-:S03]  /*16180*/  IMAD.MOV.U32 R24, RZ, RZ, R0 ;  /* 0x000000ffff187224 */ /* 0x000fc600078e0000 */
[----:B------:R-:W-:-:S13]  /*16190*/  ISETP.NE.AND P5, PT, R2, 0x3, PT ;  /* 0x000000030200780c */ /* 0x000fda0003fa5270 */
[----:B------:R-:W-:Y:S05]  /*161a0*/  @!P5 BRA `(.L_x_1215) ;  /* 0x000000000004d947 */ /* 0x000fea0003800000 */
[----:B------:R-:W-:Y:S01]  /*161b0*/  BPT.TRAP 0x1 ;  /* 0x000000040000795c */ /* 0x000fe20000300000 */
.L_x_1215:
[----:B------:R-:W2:Y:S01]  /*161c0*/  LDL R2, [R1+0x10] ;  /* 0x0000100001027983 */ /* 0x000ea20000100800 */
[----:B------:R1:W-:Y:S01]  /*161d0*/  SYNCS.ARRIVE.TRANS64.A1T0 RZ, [R5+URZ+0x2d850], RZ ;  /* 0x02d850ff05ff79a7 */ /* 0x0003e2000810003f */
[C---:B------:R-:W-:Y:S02]  /*161e0*/  VIADD R0, R26.reuse, 0xffffffff ;  /* 0xffffffff1a007836 */ /* 0x040fe40000000000 */
[----:B------:R1:W-:Y:S01]  /*161f0*/  STL [R1], R26 ;  /* 0x0000001a01007387 */ /* 0x0003e20000100800 */
[----:B------:R-:W-:Y:S02]  /*16200*/  IMAD.MOV.U32 R10, RZ, RZ, R25 ;  /* 0x000000ffff0a7224 */ /* 0x000fe400078e0019 */
[----:B------:R-:W-:Y:S01]  /*16210*/  IMAD.MOV.U32 R20, RZ, RZ, R29 ;  /* 0x000000ffff147224 */ /* 0x000fe200078e001d */
[----:B--2---:R-:W-:-:S13]  /*16220*/  ISETP.GT.AND P0, PT, R26, R2, PT ;  /* 0x000000021a00720c */ /* 0x004fda0003f04270 */
[----:B-1----:R-:W-:Y:S05]  /*16230*/  @P0 BRA `(.L_x_1216) ;  /* 0xfffffff000400947 */ /* 0x002fea000383ffff */
.L_x_1203:
[----:B------:R-:W-:Y:S05]  /*16240*/  BSYNC B0 ;  /* 0x0000000000007941 */ /* 0x000fea0003800000 */
.L_x_1202:
[----:B------:R-:W1:Y:S01]  /*16250*/  S2R R2, SR_TID.X ;  /* 0x0000000000027919 */ /* 0x000e620000002100 */
[----:B------:R-:W-:Y:S01]  /*16260*/  BSSY B0, `(.L_x_1217) ;  /* 0x0000010000007945 */ /* 0x000fe20003800000 */
[----:B-1----:R-:W-:-:S04]  /*16270*/  LOP3.LUT R2, R2, 0x7f, RZ, 0xc0, !PT ;  /* 0x0000007f02027812 */ /* 0x002fc800078ec0ff */
[----:B------:R-:W-:-:S13]  /*16280*/  ISETP.NE.AND P0, PT, R2, RZ, PT ;  /* 0x000000ff0200720c */ /* 0x000fda0003f05270 */
[----:B------:R-:W-:Y:S05]  /*16290*/  @P0 BRA `(.L_x_1218) ;  /* 0x0000000000300947 */ /* 0x000fea0003800000 */
[----:B0-----:R-:W0:Y:S01]  /*162a0*/  S2R R5, SR_LANEID ;  /* 0x0000000000057919 */ /* 0x001e220000000000 */
[----:B------:R-:W-:Y:S01]  /*162b0*/  VOTEU.ANY UR4, UPT, PT ;  /* 0x0000000000047886 */ /* 0x000fe200038e0100 */
[----:B------:R-:W1:Y:S01]  /*162c0*/  LDC.64 R2, c[0x0][0xc60] ;  /* 0x00031800ff027b82 */ /* 0x000e620000000a00 */
[----:B------:R-:W0:Y:S02]  /*162d0*/  FLO.U32 R0, UR4 ;  /* 0x0000000400007d00 */ /* 0x000e2400080e0000 */
[----:B0-----:R-:W-:-:S06]  /*162e0*/  ISETP.EQ.U32.AND P0, PT, R0, R5, PT ;  /* 0x000000050000720c */ /* 0x001fcc0003f02070 */
[----:B------:R-:W1:Y:S07]  /*162f0*/  POPC R5, UR4 ;  /* 0x0000000400057d09 */ /* 0x000e6e0008000000 */
[----:B-1----:R-:W2:Y:S01]  /*16300*/  @P0 ATOMG.E.ADD.STRONG.GPU PT, R3, desc[UR54][R2.64], R5 ;  /* 0x00000005020309a8 */ /* 0x002ea200081ee1f6 */
[----:B------:R-:W0:Y:S02]  /*16310*/  S2R R4, SR_LTMASK ;  /* 0x0000000000047919 */ /* 0x000e240000003900 */
[----:B0-----:R-:W-:-:S04]  /*16320*/  LOP3.LUT R4, R4, UR4, RZ, 0xc0, !PT ;  /* 0x0000000404047c12 */ /* 0x001fc8000f8ec0ff */
[----:B------:R-:W0:Y:S01]  /*16330*/  POPC R7, R4 ;  /* 0x0000000400077309 */ /* 0x000e220000000000 */
[----:B--2---:R-:W0:Y:S02]  /*16340*/  SHFL.IDX PT, R0, R3, R0, 0x1f ;  /* 0x00001f0003007589 */ /* 0x004e2400000e0000 */
[----:B0-----:R-:W-:-:S07]  /*16350*/  IADD3 R16, R0, UR37, R7 ;  /* 0x0000002500107c10 */ /* 0x001fce000fffe007 */
.L_x_1218:
[----:B------:R-:W-:Y:S05]  /*16360*/  BSYNC B0 ;  /* 0x0000000000007941 */ /* 0x000fea0003800000 */
.L_x_1217:
[----:B------:R-:W-:-:S05]  /*16370*/  IMAD.U32 R0, RZ, RZ, UR36 ;  /* 0x00000024ff007e24 */ /* 0x000fca000f8e00ff */
[----:B------:R-:W-:-:S13]  /*16380*/  ISETP.NE.AND P0, PT, R0, 0x3, PT ;  /* 0x000000030000780c */ /* 0x000fda0003f05270 */
[----:B------:R-:W-:Y:S05]  /*16390*/  @!P0 BRA `(.L_x_1219) ;  /* 0x0000000000048947 */ /* 0x000fea0003800000 */
[----:B------:R-:W-:Y:S01]  /*163a0*/  BPT.TRAP 0x1 ;  /* 0x000000040000795c */ /* 0x000fe20000300000 */
.L_x_1219:
[----:B------:R-:W2:Y:S01]  /*163b0*/  LDL.LU R2, [R1+0xc] ;  /* 0x00000c0001027983 */ /* 0x000ea20000300800 */
[----:B------:R-:W-:Y:S01]  /*163c0*/  IMAD R0, R25, 0x8, R22 ;  /* 0x0000000819007824 */ /* 0x000fe200078e0216 */
[----:B------:R-:W-:Y:S01]  /*163d0*/  SHF.L.U32 R3, R29, 0x1f, RZ ;  /* 0x0000001f1d037819 */ /* 0x000fe200000006ff */
[----:B------:R-:W-:Y:S03]  /*163e0*/  BSSY B0, `(.L_x_1220) ;  /* 0x0000004000007945 */ /* 0x000fe60003800000 */
[----:B------:R-:W1:Y:S01]  /*163f0*/  SYNCS.PHASECHK.TRANS64.TRYWAIT P0, [R0+URZ+0x2d860], R3 ;  /* 0x02d86003000075a7 */ /* 0x000e62000800017f */
[----:B--2---:R-:W-:Y:S01]  /*16400*/  IMAD R6, R26, -0x80, R2 ;  /* 0xffffff801a067824 */ /* 0x004fe200078e0202 */
[----:B-1----:R-:W-:Y:S06]  /*16410*/  @!P0 BRA `(.L_x_1221) ;  /* 0x0000003000c48947 */ /* 0x002fec0003800000 */
.L_x_1303:
[----:B------:R-:W-:Y:S05]  /*16420*/  BSYNC B0 ;  /* 0x0000000000007941 */ /* 0x000fea0003800000 */
.L_x_1220:
[----:B------:R-:W0:Y:S01]  /*16430*/  S2R R2, SR_TID.X ;  /* 0x0000000000027919 */ /* 0x000e220000002100 */
[----:B------:R-:W-:Y:S01]  /*16440*/  UMOV UR4, 0xffffffff ;  /* 0xffffffff00047882 */ /* 0x000fe20000000000 */
[----:B------:R-:W2:Y:S01]  /*16450*/  S2R R7, SR_TID.X ;  /* 0x0000000000077919 */ /* 0x000ea20000002100 */
[----:B0-----:R-:W-:Y:S01]  /*16460*/  LOP3.LUT R5, R2, 0x7f, RZ, 0xc0, !PT ;  /* 0x0000007f02057812 */ /* 0x001fe200078ec0ff */
[----:B--2---:R-:W-:-:S03]  /*16470*/  IMAD.SHL.U32 R2, R7, 0x8, RZ ;  /* 0x0000000807027824 */ /* 0x004fc600078e00ff */
[----:B------:R-:W-:Y:S01]  /*16480*/  SHF.R.U32.HI R5, RZ, 0x2, R5 ;  /* 0x00000002ff057819 */ /* 0x000fe20000011605 */
[----:B------:R-:W-:Y:S01]  /*16490*/  IMAD.SHL.U32 R4, R7, 0x8, RZ ;  /* 0x0000000807047824 */ /* 0x000fe200078e00ff */
[----:B------:R-:W-:-:S03]  /*164a0*/  LOP3.LUT R2, R2, 0xd8, RZ, 0xc0, !PT ;  /* 0x000000d802027812 */ /* 0x000fc600078ec0ff */
[----:B------:R-:W-:Y:S01]  /*164b0*/  IMAD.IADD R6, R6, 0x1, -R5 ;  /* 0x0000000106067824 */ /* 0x000fe200078e0a05 */
        /* <DEDUP_REMOVED lines=47> */
.L_x_1313:
        /* <DEDUP_REMOVED lines=13> */
.L_x_1223:
        /* <DEDUP_REMOVED lines=11> */
.L_x_1224:
[----:B------:R-:W-:Y:S01]  /*16930*/  VIADD R25, R25, 0x1 ;  /* 0x0000000119197836 */ /* 0x000fe20000000000 */
[----:B------:R0:W-:Y:S04]  /*16940*/  SYNCS.ARRIVE.TRANS64.A1T0 RZ, [R0+URZ+0x2d850], RZ ;  /* 0x02d850ff00ff79a7 */ /* 0x0001e8000810003f */
[----:B------:R-:W-:-:S04]  /*16950*/  ISETP.NE.AND P0, PT, R25, 0x2, PT ;  /* 0x000000021900780c */ /* 0x000fc80003f05270 */
[----:B0-----:R-:W-:Y:S02]  /*16960*/  SEL R0, RZ, 0x1, P0 ;  /* 0x00000001ff007807 */ /* 0x001fe40000000000 */
[----:B------:R-:W-:Y:S02]  /*16970*/  SEL R25, R25, RZ, P0 ;  /* 0x000000ff19197207 */ /* 0x000fe40000000000 */
[----:B------:R-:W-:-:S07]  /*16980*/  LOP3.LUT R29, R29, R0, RZ, 0x3c, !PT ;  /* 0x000000001d1d7212 */ /* 0x000fce00078e3cff */
.L_x_1183:
[----:B------:R-:W-:Y:S05]  /*16990*/  BSYNC B7 ;  /* 0x0000000000077941 */ /* 0x000fea0003800000 */
.L_x_1181:
        /* <DEDUP_REMOVED lines=8> */
[----:B------:R2:W3:Y:S01]  /*16a20*/  LDS.128 R16, [R22+0x2d8d0] ;  /* 0x02d8d00016107984 */ /* 0x0004e20000000c00 */
[----:B------:R-:W-:Y:S06]  /*16a30*/  BAR.ARV 0x4, 0x200 ;  /* 0x0108000000007b1d */ /* 0x000fec0000002000 */
[----:B------:R-:W-:Y:S05]  /*16a40*/  BRA `(.L_x_1226) ;  /* 0x0000000800cc7947 */ /* 0x000fea0003800000 */
.L_x_1225:
[----:B------:R-:W1:Y:S01]  /*16a50*/  S2R R0, SR_TID.X ;  /* 0x0000000000007919 */ /* 0x000e620000002100 */
[----:B------:R-:W-:Y:S01]  /*16a60*/  UMOV UR4, 0xffffffff ;  /* 0xffffffff00047882 */ /* 0x000fe20000000000 */
[----:B-1----:R-:W-:-:S04]  /*16a70*/  LOP3.LUT R7, R0, 0x1f, RZ, 0xc0, !PT ;  /* 0x0000001f00077812 */ /* 0x002fc800078ec0ff */
[----:B------:R-:W-:Y:S01]  /*16a80*/  ISETP.NE.AND P0, PT, R7, 0x1f, PT ;  /* 0x0000001f0700780c */ /* 0x000fe20003f05270 */
[----:B------:R-:W-:-:S12]  /*16a90*/  BRA.DIV UR4, `(.L_x_1227) ;  /* 0x0000003204a87947 */ /* 0x000fd8000b800000 */
[----:B------:R-:W-:Y:S01]  /*16aa0*/  IMAD.IADD R5, R19, 0x1, R7 ;  /* 0x0000000113057824 */ /* 0x000fe200078e0207 */
[----:B------:R-:W-:-:S04]  /*16ab0*/  ULDC UR4, c[0x0][0xc3c] ;  /* 0x00030f0000047ab9 */ /* 0x000fc80000000800 */
[----:B------:R-:W-:-:S13]  /*16ac0*/  ISETP.GE.OR P1, PT, R5, UR4, !P0 ;  /* 0x0000000405007c0c */ /* 0x000fda000c726670 */
[----:B------:R-:W1:Y:S02]  /*16ad0*/  @!P1 LDC.64 R2, c[0x0][0xc80] ;  /* 0x00032000ff029b82 */ /* 0x000e640000000a00 */
[----:B-1----:R-:W-:-:S06]  /*16ae0*/  @!P1 IMAD.WIDE R2, R5, 0x4, R2 ;  /* 0x0000000405029825 */ /* 0x002fcc00078e0202 */
[----:B------:R1:W2:Y:S01]  /*16af0*/  @!P1 LDG.E R3, desc[UR54][R2.64] ;  /* 0x0000003602039981 */ /* 0x0002a2000c1e1900 */
[C---:B------:R-:W-:Y:S02]  /*16b00*/  ISETP.GE.U32.AND P2, PT, R7.reuse, 0x2, PT ;  /* 0x000000020700780c */ /* 0x040fe40003f46070 */
[C---:B------:R-:W-:Y:S01]  /*16b10*/  ISETP.GE.U32.AND P3, PT, R7.reuse, 0x4, PT ;  /* 0x000000040700780c */ /* 0x040fe20003f66070 */
[----:B------:R-:W-:Y:S01]  /*16b20*/  SHFL.IDX PT, R0, R16, RZ, 0x1f ;  /* 0x00001fff10007589 */ /* 0x000fe200000e0000 */
[C---:B------:R-:W-:Y:S02]  /*16b30*/  ISETP.GE.U32.AND P4, PT, R7.reuse, 0x8, PT ;  /* 0x000000080700780c */ /* 0x040fe40003f86070 */
[C---:B------:R-:W-:Y:S01]  /*16b40*/  ISETP.GE.U32.AND P5, PT, R7.reuse, 0x10, PT ;  /* 0x000000100700780c */ /* 0x040fe20003fa6070 */
[----:B------:R-:W-:Y:S01]  /*16b50*/  SHFL.IDX PT, R16, R16, 0x1, 0x1f ;  /* 0x00201f0010107f89 */ /* 0x000fe200000e0000 */
[----:B-1----:R-:W-:Y:S02]  /*16b60*/  IMAD.MOV.U32 R2, RZ, RZ, RZ ;  /* 0x000000ffff027224 */ /* 0x002fe400078e00ff */
[----:B--2---:R-:W-:Y:S01]  /*16b70*/  @!P1 IMAD.MOV.U32 R2, RZ, RZ, R3 ;  /* 0x000000ffff029224 */ /* 0x004fe200078e0003 */
[----:B------:R-:W-:-:S04]  /*16b80*/  ISETP.NE.AND P1, PT, R7, RZ, PT ;  /* 0x000000ff0700720c */ /* 0x000fc80003f25270 */
[----:B------:R-:W1:Y:S02]  /*16b90*/  SHFL.UP PT, R14, R2, 0x1, RZ ;  /* 0x04200000020e7989 */ /* 0x000e6400000e00ff */
[----:B-1----:R-:W-:-:S05]  /*16ba0*/  SEL R5, R14, RZ, P1 ;  /* 0x000000ff0e057207 */ /* 0x002fca0000800000 */
[----:B------:R-:W-:-:S05]  /*16bb0*/  IMAD.IADD R4, R2, 0x1, R5 ;  /* 0x0000000102047824 */ /* 0x000fca00078e0205 */
        /* <DEDUP_REMOVED lines=12> */
[----:B------:R1:W2:Y:S02]  /*16c80*/  SHFL.IDX PT, R14, R3, 0x1f, 0x1f ;  /* 0x03e01f00030e7f89 */ /* 0x0002a400000e0000 */
.L_x_1323:
[----:B------:R-:W-:Y:S02]  /*16c90*/  ULDC UR4, c[0x0][0xc38] ;  /* 0x00030e0000047ab9 */ /* 0x000fe40000000800 */
[----:B------:R-:W-:-:S04]  /*16ca0*/  IMAD.U32 R4, RZ, RZ, UR4 ;  /* 0x00000004ff047e24 */ /* 0x000fc8000f8e00ff */
[----:B--2---:R-:W-:-:S04]  /*16cb0*/  IMAD R5, R14, R4, RZ ;  /* 0x000000040e057224 */ /* 0x004fc800078e02ff */
[----:B------:R-:W-:-:S05]  /*16cc0*/  IMAD.IADD R16, R16, 0x1, R5 ;  /* 0x0000000110107824 */ /* 0x000fca00078e0205 */
[----:B------:R-:W-:-:S13]  /*16cd0*/  ISETP.GT.AND P6, PT, R16, R0, PT ;  /* 0x000000001000720c */ /* 0x000fda0003fc4270 */
[----:B------:R-:W-:Y:S05]  /*16ce0*/  @P6 BRA `(.L_x_1228) ;  /* 0x00000000009c6947 */ /* 0x000fea0003800000 */
.L_x_1233:
[----:B------:R-:W2:Y:S01]  /*16cf0*/  LDC R4, c[0x0][0xc3c] ;  /* 0x00030f00ff047b82 */ /* 0x000ea20000000800 */
[----:B------:R-:W-:-:S05]  /*16d00*/  VIADD R19, R19, 0x1f ;  /* 0x0000001f13137836 */ /* 0x000fca0000000000 */
[----:B--2---:R-:W-:-:S13]  /*16d10*/  ISETP.GE.AND P6, PT, R19, R4, PT ;  /* 0x000000041300720c */ /* 0x004fda0003fc6270 */
[----:B------:R-:W-:Y:S05]  /*16d20*/  @P6 BRA `(.L_x_1229) ;  /* 0x0000000400d06947 */ /* 0x000fea0003800000 */
[----:B------:R-:W2:Y:S01]  /*16d30*/  S2R R2, SR_TID.X ;  /* 0x0000000000027919 */ /* 0x000ea20000002100 */
[----:B------:R-:W-:Y:S01]  /*16d40*/  BSSY B0, `(.L_x_1230) ;  /* 0x0000009000007945 */ /* 0x000fe20003800000 */
[----:B--2---:R-:W-:-:S05]  /*16d50*/  LOP3.LUT R2, R2, 0x1f, RZ, 0xc0, !PT ;  /* 0x0000001f02027812 */ /* 0x004fca00078ec0ff */
[----:B------:R-:W-:Y:S02]  /*16d60*/  IMAD.IADD R5, R19, 0x1, R2 ;  /* 0x0000000113057824 */ /* 0x000fe400078e0202 */
[----:B------:R-:W-:-:S03]  /*16d70*/  IMAD.MOV.U32 R2, RZ, RZ, RZ ;  /* 0x000000ffff027224 */ /* 0x000fc600078e00ff */
[----:B------:R-:W-:-:S13]  /*16d80*/  ISETP.GE.OR P6, PT, R5, R4, !P0 ;  /* 0x000000040500720c */ /* 0x000fda00047c6670 */
[----:B------:R-:W-:Y:S05]  /*16d90*/  @P6 BRA `(.L_x_1231) ;  /* 0x00000000000c6947 */ /* 0x000fea0003800000 */
[----:B-1----:R-:W1:Y:S02]  /*16da0*/  LDC.64 R2, c[0x0][0xc80] ;  /* 0x00032000ff027b82 */ /* 0x002e640000000a00 */
[----:B-1----:R-:W-:-:S06]  /*16db0*/  IMAD.WIDE R2, R5, 0x4, R2 ;  /* 0x0000000405027825 */ /* 0x002fcc00078e0202 */
[----:B------:R2:W5:Y:S02]  /*16dc0*/  LDG.E R2, desc[UR54][R2.64] ;  /* 0x0000003602027981 */ /* 0x000564000c1e1900 */
.L_x_1231:
[----:B------:R-:W-:Y:S05]  /*16dd0*/  BSYNC B0 ;  /* 0x0000000000007941 */ /* 0x000fea0003800000 */
.L_x_1230:
[----:B------:R-:W-:-:S03]  /*16de0*/  UMOV UR4, 0xffffffff ;  /* 0xffffffff00047882 */ /* 0x000fc60000000000 */
[----:B------:R-:W-:Y:S05]  /*16df0*/  BRA.DIV UR4, `(.L_x_1232) ;  /* 0x0000003204f47947 */ /* 0x000fea000b800000 */
[----:B-----5:R-:W3:Y:S02]  /*16e00*/  SHFL.UP PT, R14, R2, 0x1, RZ ;  /* 0x04200000020e7989 */ /* 0x020ee400000e00ff */
[----:B---3--:R-:W-:-:S05]  /*16e10*/  SEL R13, R14, RZ, P1 ;  /* 0x000000ff0e0d7207 */ /* 0x008fca0000800000 */
[----:B------:R-:W-:-:S05]  /*16e20*/  IMAD.IADD R13, R2, 0x1, R13 ;  /* 0x00000001020d7824 */ /* 0x000fca00078e020d */
[----:B------:R-:W3:Y:S02]  /*16e30*/  SHFL.UP PT, R14, R13, 0x2, RZ ;  /* 0x044000000d0e7989 */ /* 0x000ee400000e00ff */
[----:B---3--:R-:W-:-:S05]  /*16e40*/  SEL R14, R14, RZ, P2 ;  /* 0x000000ff0e0e7207 */ /* 0x008fca0001000000 */
[----:B-12---:R-:W-:-:S05]  /*16e50*/  IMAD.IADD R3, R13, 0x1, R14 ;  /* 0x000000010d037824 */ /* 0x006fca00078e020e */
        /* <DEDUP_REMOVED lines=10> */
.L_x_1331:
[----:B------:R-:W-:Y:S02]  /*16f00*/  ULDC UR4, c[0x0][0xc38] ;  /* 0x00030e0000047ab9 */ /* 0x000fe40000000800 */
[----:B------:R-:W-:-:S04]  /*16f10*/  IMAD.U32 R4, RZ, RZ, UR4 ;  /* 0x00000004ff047e24 */ /* 0x000fc8000f8e00ff */
[----:B--2---:R-:W-:-:S04]  /*16f20*/  IMAD R5, R14, R4, RZ ;  /* 0x000000040e057224 */ /* 0x004fc800078e02ff */
[----:B------:R-:W-:-:S05]  /*16f30*/  IMAD.IADD R16, R5, 0x1, R16 ;  /* 0x0000000105107824 */ /* 0x000fca00078e0210 */
[----:B------:R-:W-:-:S13]  /*16f40*/  ISETP.GT.AND P6, PT, R16, R0, PT ;  /* 0x000000001000720c */ /* 0x000fda0003fc4270 */
[----:B------:R-:W-:Y:S05]  /*16f50*/  @!P6 BRA `(.L_x_1233) ;  /* 0xfffffffc0064e947 */ /* 0x000fea000383ffff */
.L_x_1228:
[----:B------:R-:W-:Y:S01]  /*16f60*/  IMAD.IADD R16, R16, 0x1, -R5 ;  /* 0x0000000110107824 */ /* 0x000fe200078e0a05 */
[----:B------:R-:W-:-:S03]  /*16f70*/  UMOV UR4, 0xffffffff ;  /* 0xffffffff00047882 */ /* 0x000fc60000000000 */
[----:B------:R-:W-:-:S05]  /*16f80*/  IMAD R5, R3, R4, R16 ;  /* 0x0000000403057224 */ /* 0x000fca00078e0210 */
[----:B------:R-:W-:Y:S01]  /*16f90*/  ISETP.GT.AND P6, PT, R5, R0, PT ;  /* 0x000000000500720c */ /* 0x000fe20003fc4270 */
[----:B------:R-:W-:-:S12]  /*16fa0*/  BRA.DIV UR4, `(.L_x_1234) ;  /* 0x0000003604447947 */ /* 0x000fd8000b800000 */
[----:B------:R-:W-:-:S04]  /*16fb0*/  VOTE.ANY R6, PT, !P6 ;  /* 0x0000000000067806 */ /* 0x000fc800070e0100 */
[----:B------:R-:W2:Y:S02]  /*16fc0*/  POPC R5, R6 ;  /* 0x0000000600057309 */ /* 0x000ea40000000000 */
[----:B--2---:R2:W3:Y:S02]  /*16fd0*/  SHFL.IDX PT, R17, R2, R5, 0x1f ;  /* 0x00001f0502117589 */ /* 0x0044e400000e0000 */
.L_x_1335:
[----:B------:R-:W-:Y:S01]  /*16fe0*/  ISETP.NE.AND P0, PT, R6, RZ, PT ;  /* 0x000000ff0600720c */ /* 0x000fe20003f05270 */
[----:B------:R-:W-:-:S12]  /*16ff0*/  IMAD.MOV.U32 R6, RZ, RZ, RZ ;  /* 0x000000ffff067224 */ /* 0x000fd800078e00ff */
[----:B------:R-:W-:Y:S05]  /*17000*/  @!P0 BRA `(.L_x_1235) ;  /* 0x0000000000108947 */ /* 0x000fea0003800000 */
[----:B------:R-:W-:Y:S01]  /*17010*/  UMOV UR4, 0xffffffff ;  /* 0xffffffff00047882 */ /* 0x000fe20000000000 */
[----:B------:R-:W-:Y:S02]  /*17020*/  VIADD R12, R5, 0xffffffff ;  /* 0xffffffff050c7836 */ /* 0x000fe40000000000 */
[----:B------:R-:W-:Y:S05]  /*17030*/  BRA.DIV UR4, `(.L_x_1236) ;  /* 0x0000003604687947 */ /* 0x000fea000b800000 */
[----:B------:R4:W0:Y:S02]  /*17040*/  SHFL.IDX PT, R6, R3, R12, 0x1f ;  /* 0x00001f0c03067589 */ /* 0x00082400000e0000 */
.L_x_1235:
[----:B-12-4-:R-:W1:Y:S01]  /*17050*/  LDC.64 R2, c[0x0][0xc90] ;  /* 0x00032400ff027b82 */ /* 0x016e620000000a00 */
[----:B------:R-:W-:-:S04]  /*17060*/  IMAD.IADD R19, R5, 0x1, R19 ;  /* 0x0000000105137824 */ /* 0x000fc800078e0213 */
[----:B-1----:R-:W-:-:S05]  /*17070*/  IMAD.WIDE R2, R19, 0x4, R2 ;  /* 0x0000000413027825 */ /* 0x002fca00078e0202 */
[----:B------:R1:W3:Y:S01]  /*17080*/  LDG.E R7, desc[UR54][R2.64] ;  /* 0x0000003602077981 */ /* 0x0002e2000c1e1900 */
[----:B0-----:R-:W-:-:S04]  /*17090*/  IMAD R16, R6, R4, R16 ;  /* 0x0000000406107224 */ /* 0x001fc800078e0210 */
[----:B------:R-:W-:Y:S02]  /*170a0*/  IMAD.IADD R0, R0, 0x1, -R16 ;  /* 0x0000000100007824 */ /* 0x000fe400078e0a10 */
[----:B-1----:R-:W-:Y:S02]  /*170b0*/  IMAD.MOV.U32 R2, RZ, RZ, RZ ;  /* 0x000000ffff027224 */ /* 0x002fe400078e00ff */
[----:B---3--:R-:W-:-:S05]  /*170c0*/  IMAD R5, R17, R7, RZ ;  /* 0x0000000711057224 */ /* 0x008fca00078e02ff */
[-C--:B------:R-:W-:Y:S02]  /*170d0*/  IABS R8, R5.reuse ;  /* 0x0000000500087213 */ /* 0x080fe40000000000 */
[----:B------:R-:W-:Y:S02]  /*170e0*/  IABS R6, R5 ;  /* 0x0000000500067213 */ /* 0x000fe40000000000 */
[----:B------:R-:W0:Y:S03]  /*170f0*/  I2F.RP R9, R8 ;  /* 0x0000000800097306 */ /* 0x000e260000209400 */
[----:B------:R-:W-:-:S05]  /*17100*/  IMAD.MOV R6, RZ, RZ, -R6 ;  /* 0x000000ffff067224 */ /* 0x000fca00078e0a06 */
[----:B0-----:R-:W0:Y:S02]  /*17110*/  MUFU.RCP R9, R9 ;  /* 0x0000000900097308 */ /* 0x001e240000001000 */
[----:B0-----:R-:W-:-:S06]  /*17120*/  VIADD R10, R9, 0xffffffe ;  /* 0x0ffffffe090a7836 */ /* 0x001fcc0000000000 */
[----:B------:R-:W0:Y:S02]  /*17130*/  F2I.FTZ.U32.TRUNC.NTZ R3, R10 ;  /* 0x0000000a00037305 */ /* 0x000e24000021f000 */
[----:B0-----:R-:W-:-:S04]  /*17140*/  IMAD.MOV R11, RZ, RZ, -R3 ;  /* 0x000000ffff0b7224 */ /* 0x001fc800078e0a03 */
[----:B------:R-:W-:-:S04]  /*17150*/  IMAD R11, R11, R8, RZ ;  /* 0x000000080b0b7224 */ /* 0x000fc800078e02ff */
[----:B------:R-:W-:Y:S01]  /*17160*/  IMAD.HI.U32 R2, R3, R11, R2 ;  /* 0x0000000b03027227 */ /* 0x000fe200078e0002 */
[----:B------:R-:W-:-:S05]  /*17170*/  IABS R3, R0 ;  /* 0x0000000000037213 */ /* 0x000fca0000000000 */
        /* <DEDUP_REMOVED lines=17> */
[----:B------:R-:W-:-:S04]  /*17290*/  VIADDMNMX R4, R3, R4, R7, PT ;  /* 0x0000000403047246 */ /* 0x000fc80003800107 */
[----:B------:R-:W-:-:S04]  /*172a0*/  IABS R7, R4 ;  /* 0x0000000400077213 */ /* 0x000fc80000000000 */
[----:B------:R-:W0:Y:S08]  /*172b0*/  I2F.RP R8, R7 ;  /* 0x0000000700087306 */ /* 0x000e300000209400 */
[----:B0-----:R-:W0:Y:S02]  /*172c0*/  MUFU.RCP R8, R8 ;  /* 0x0000000800087308 */ /* 0x001e240000001000 */
[----:B0-----:R-:W-:-:S06]  /*172d0*/  VIADD R3, R8, 0xffffffe ;  /* 0x0ffffffe08037836 */ /* 0x001fcc0000000000 */
[----:B------:R-:W0:Y:S02]  /*172e0*/  F2I.FTZ.U32.TRUNC.NTZ R3, R3 ;  /* 0x0000000300037305 */ /* 0x000e24000021f000 */
[----:B0-----:R-:W-:-:S04]  /*172f0*/  IMAD.MOV R0, RZ, RZ, -R3 ;  /* 0x000000ffff007224 */ /* 0x001fc800078e0a03 */
[----:B------:R-:W-:Y:S01]  /*17300*/  IMAD R9, R0, R7, RZ ;  /* 0x0000000700097224 */ /* 0x000fe200078e02ff */
[----:B------:R-:W-:-:S03]  /*17310*/  IABS R0, R4 ;  /* 0x0000000400007213 */ /* 0x000fc60000000000 */
[----:B------:R-:W-:Y:S01]  /*17320*/  IMAD.HI.U32 R2, R3, R9, R2 ;  /* 0x0000000903027227 */ /* 0x000fe200078e0002 */
        /* <DEDUP_REMOVED lines=9> */
[C---:B------:R-:W-:Y:S01]  /*173c0*/  LOP3.LUT R0, R5.reuse, R4, RZ, 0x3c, !PT ;  /* 0x0000000405007212 */ /* 0x040fe200078e3cff */
[----:B------:R-:W-:-:S03]  /*173d0*/  IMAD.IADD R5, R5, 0x1, R6 ;  /* 0x0000000105057824 */ /* 0x000fc600078e0206 */
[----:B------:R-:W-:-:S07]  /*173e0*/  ISETP.GE.AND P2, PT, R0, RZ, PT ;  /* 0x000000ff0000720c */ /* 0x000fce0003f46270 */
[----:B------:R-:W-:-:S06]  /*173f0*/  @P0 VIADD R2, R2, 0x1 ;  /* 0x0000000102020836 */ /* 0x000fcc0000000000 */
[----:B------:R-:W-:Y:S01]  /*17400*/  @!P2 IMAD.MOV R2, RZ, RZ, -R2 ;  /* 0x000000ffff02a224 */ /* 0x000fe200078e0a02 */
[----:B------:R-:W-:Y:S01]  /*17410*/  @!P1 LOP3.LUT R2, RZ, R4, RZ, 0x33, !PT ;  /* 0x00000004ff029212 */ /* 0x000fe200078e33ff */
[----:B------:R-:W-:-:S04]  /*17420*/  IMAD.MOV R4, RZ, RZ, -R4 ;  /* 0x000000ffff047224 */ /* 0x000fc800078e0a04 */
[----:B------:R-:W-:Y:S01]  /*17430*/  IMAD R18, R2, R4, R5 ;  /* 0x0000000402127224 */ /* 0x000fe200078e0205 */
[----:B------:R-:W-:-:S05]  /*17440*/  LOP3.LUT R2, RZ, R2, RZ, 0x33, !PT ;  /* 0x00000002ff027212 */ /* 0x000fca00078e33ff */
[----:B------:R-:W-:Y:S01]  /*17450*/  IMAD.IADD R17, R17, 0x1, R2 ;  /* 0x0000000111117824 */ /* 0x000fe200078e0202 */
[----:B------:R-:W-:Y:S06]  /*17460*/  BRA `(.L_x_1237) ;  /* 0x00000000001c7947 */ /* 0x000fec0003800000 */
.L_x_1229:
[----:B------:R-:W-:Y:S01]  /*17470*/  UMOV UR4, URZ ;  /* 0x0000003f00047c82 */ /* 0x000fe20008000000 */
[----:B------:R-:W-:Y:S01]  /*17480*/  UMOV UR5, URZ ;  /* 0x0000003f00057c82 */ /* 0x000fe20008000000 */
[----:B------:R-:W-:Y:S01]  /*17490*/  ULDC UR6, c[0x0][0xc3c] ;  /* 0x00030f0000067ab9 */ /* 0x000fe20000000800 */
[----:B------:R-:W-:Y:S02]  /*174a0*/  IMAD.MOV.U32 R16, RZ, RZ, R0 ;  /* 0x000000ffff107224 */ /* 0x000fe400078e0000 */
[----:B------:R-:W-:Y:S02]  /*174b0*/  IMAD.U32 R17, RZ, RZ, UR4 ;  /* 0x00000004ff117e24 */ /* 0x000fe4000f8e00ff */
[----:B------:R-:W-:Y:S02]  /*174c0*/  IMAD.U32 R18, RZ, RZ, UR5 ;  /* 0x00000005ff127e24 */ /* 0x000fe4000f8e00ff */
[----:B------:R-:W-:-:S07]  /*174d0*/  IMAD.U32 R19, RZ, RZ, UR6 ;  /* 0x00000006ff137e24 */ /* 0x000fce000f8e00ff */
.L_x_1237:
[----:B------:R-:W2:Y:S01]  /*174e0*/  S2R R0, SR_TID.X ;  /* 0x0000000000007919 */ /* 0x000ea20000002100 */
[----:B------:R-:W-:Y:S05]  /*174f0*/  WARPSYNC.ALL ;  /* 0x0000000000007948 */ /* 0x000fea0003800000 */
[----:B------:R-:W-:Y:S01]  /*17500*/  BAR.SYNC.DEFER_BLOCKING 0x4, 0x200 ;  /* 0x0108000000007b1d */ /* 0x000fe20000010000 */
[----:B--2---:R-:W-:-:S04]  /*17510*/  LOP3.LUT R0, R0, 0x1f, RZ, 0xc0, !PT ;  /* 0x0000001f00007812 */ /* 0x004fc800078ec0ff */
[----:B------:R-:W-:-:S13]  /*17520*/  ISETP.NE.AND P0, PT, R0, RZ, PT ;  /* 0x000000ff0000720c */ /* 0x000fda0003f05270 */
[----:B-1----:R-:W1:Y:S01]  /*17530*/  @!P0 S2R R3, SR_CgaCtaId ;  /* 0x0000000000038919 */ /* 0x002e620000008800 */
[----:B------:R-:W-:-:S04]  /*17540*/  @!P0 MOV R0, 0x400 ;  /* 0x0000040000008802 */ /* 0x000fc80000000f00 */
[----:B-1----:R-:W-:-:S05]  /*17550*/  @!P0 LEA R22, R3, R0, 0x18 ;  /* 0x0000000003168211 */ /* 0x002fca00078ec0ff */
[----:B------:R1:W-:Y:S01]  /*17560*/  @!P0 STS.128 [R22+0x2d8d0], R16 ;  /* 0x02d8d01016008388 */ /* 0x0003e20000000c00 */
[----:B------:R-:W-:Y:S06]  /*17570*/  BAR.ARV 0x5, 0x200 ;  /* 0x0148000000007b1d */ /* 0x000fec0000002000 */
.L_x_1226:
[----:B------:R-:W-:Y:S02]  /*17580*/  ULDC UR4, c[0x0][0xc3c] ;  /* 0x00030f0000047ab9 */ /* 0x000fe40000000800 */
[----:B---3--:R-:W-:-:S13]  /*17590*/  ISETP.GE.AND P0, PT, R19, UR4, PT ;  /* 0x0000000413007c0c */ /* 0x008fda000bf06270 */
[----:B------:R-:W-:Y:S05]  /*175a0*/  @!P0 BRA `(.L_x_1238) ;  /* 0xffffffb4008c8947 */ /* 0x000fea000383ffff */
[----:B------:R-:W-:Y:S05]  /*175b0*/  BSYNC B8 ;  /* 0x0000000000087941 */ /* 0x000fea0003800000 */
.L_x_1169:
[----:B0-----:R-:W3:Y:S01]  /*175c0*/  LDL.LU R0, [R1+0x2c] ;  /* 0x00002c0001007983 */ /* 0x001ee20000300800 */
[----:B------:R-:W-:Y:S01]  /*175d0*/  BSSY B0, `(.L_x_1239) ;  /* 0x000000b000007945 */ /* 0x000fe20003800000 */
[----:B------:R-:W0:Y:S01]  /*175e0*/  S2R R5, SR_CgaCtaId ;  /* 0x0000000000057919 */ /* 0x000e220000008800 */
        /* <DEDUP_REMOVED lines=9> */
.L_x_1338:
[----:B------:R-:W-:Y:S05]  /*17680*/  BSYNC B0 ;  /* 0x0000000000007941 */ /* 0x000fea0003800000 */
.L_x_1239:
[----:B------:R-:W-:-:S03]  /*17690*/  UMOV UR4, 0xffffffff ;  /* 0xffffffff00047882 */ /* 0x000fc60000000000 */
[----:B------:R-:W-:Y:S05]  /*176a0*/  BRA.DIV UR4, `(.L_x_1241) ;  /* 0x0000003204087947 */ /* 0x000fea000b800000 */
[----:B0-----:R-:W0:Y:S02]  /*176b0*/  S2R R0, SR_TID.X ;  /* 0x0000000000007919 */ /* 0x001e240000002100 */
[----:B0-----:R-:W-:-:S04]  /*176c0*/  SHF.R.U32.HI R0, RZ, 0x5, R0 ;  /* 0x00000005ff007819 */ /* 0x001fc80000011600 */
[----:B------:R-:W-:-:S05]  /*176d0*/  LOP3.LUT R0, R0, 0x3, RZ, 0xc0, !PT ;  /* 0x0000000300007812 */ /* 0x000fca00078ec0ff */
[----:B------:R0:W3:Y:S02]  /*176e0*/  SHFL.IDX PT, R14, R0, RZ, 0x1f ;  /* 0x00001fff000e7589 */ /* 0x0000e400000e0000 */
.L_x_1341:
[----:B---3--:R-:W-:Y:S01]  /*176f0*/  ISETP.NE.AND P0, PT, R14, RZ, PT ;  /* 0x000000ff0e00720c */ /* 0x008fe20003f05270 */
[----:B------:R-:W-:-:S12]  /*17700*/  BSSY B0, `(.L_x_1242) ;  /* 0x0000024000007945 */ /* 0x000fd80003800000 */
[----:B------:R-:W-:Y:S05]  /*17710*/  @P0 BRA `(.L_x_1243) ;  /* 0x0000000000880947 */ /* 0x000fea0003800000 */
[----:B------:R-:W-:-:S03]  /*17720*/  UMOV UR4, 0xffffffff ;  /* 0xffffffff00047882 */ /* 0x000fc60000000000 */
[----:B------:R-:W-:Y:S05]  /*17730*/  BRA.DIV UR4, `(.L_x_1244) ;  /* 0x0000003204187947 */ /* 0x000fea000b800000 */
[----:B------:R-:W-:-:S13]  /*17740*/  ELECT P6, URZ, PT ;  /* 0x00000000003f782f */ /* 0x000fda00038c0000 */
.L_x_1344:
[----:B------:R-:W-:Y:S05]  /*17750*/  @!P6 BRA `(.L_x_1243) ;  /* 0x000000000078e947 */ /* 0x000fea0003800000 */
[----:B------:R-:W-:-:S06]  /*17760*/  ULOP3.LUT UR4, UR43, 0x2, URZ, 0xfc, !UPT ;  /* 0x000000022b047892 */ /* 0x000fcc000f8efc3f */
[----:B0-----:R-:W-:-:S05]  /*17770*/  IMAD.U32 R0, RZ, RZ, UR4 ;  /* 0x00000004ff007e24 */ /* 0x001fca000f8e00ff */
[----:B------:R-:W-:-:S13]  /*17780*/  ISETP.NE.AND P0, PT, R0, 0x3, PT ;  /* 0x000000030000780c */ /* 0x000fda0003f05270 */
[----:B------:R-:W-:Y:S05]  /*17790*/  @!P0 BRA `(.L_x_1245) ;  /* 0x0000000000048947 */ /* 0x000fea0003800000 */
[----:B------:R-:W-:Y:S01]  /*177a0*/  BPT.TRAP 0x1 ;  /* 0x000000040000795c */ /* 0x000fe20000300000 */
.L_x_1245:
[----:B------:R-:W-:Y:S01]  /*177b0*/  IMAD R3, R25, 0x8, R5 ;  /* 0x0000000819037824 */ /* 0x000fe200078e0205 */
[----:B------:R-:W-:Y:S01]  /*177c0*/  SHF.L.U32 R2, R29, 0x1f, RZ ;  /* 0x0000001f1d027819 */ /* 0x000fe200000006ff */
[----:B------:R-:W-:-:S03]  /*177d0*/  VIADD R25, R25, 0x1 ;  /* 0x0000000119197836 */ /* 0x000fc60000000000 */
[----:B------:R-:W0:Y:S02]  /*177e0*/  SYNCS.PHASECHK.TRANS64.TRYWAIT P1, [R3+URZ+0x2d840], R2 ;  /* 0x02d84002030075a7 */ /* 0x000e24000802017f */
[----:B------:R-:W-:-:S04]  /*177f0*/  ISETP.NE.AND P2, PT, R25, 0x2, PT ;  /* 0x000000021900780c */ /* 0x000fc80003f45270 */
[----:B------:R-:W-:Y:S01]  /*17800*/  SEL R0, RZ, 0x1, P2 ;  /* 0x00000001ff007807 */ /* 0x000fe20001000000 */
[----:B0-----:R-:W-:Y:S08]  /*17810*/  @!P1 BRA `(.L_x_1246) ;  /* 0x0000003000009947 */ /* 0x001ff00003800000 */
.L_x_1345:
[----:B------:R-:W-:Y:S02]  /*17820*/  SEL R25, R25, RZ, P2 ;  /* 0x000000ff19197207 */ /* 0x000fe40001000000 */
[----:B------:R-:W-:Y:S01]  /*17830*/  LOP3.LUT R0, R29, R0, RZ, 0x3c, !PT ;  /* 0x000000001d007212 */ /* 0x000fe200078e3cff */
[----:B------:R-:W-:Y:S06]  /*17840*/  @!P0 BRA `(.L_x_1247) ;  /* 0x0000000000048947 */ /* 0x000fec0003800000 */
[----:B------:R-:W-:Y:S01]  /*17850*/  BPT.TRAP 0x1 ;  /* 0x000000040000795c */ /* 0x000fe20000300000 */
.L_x_1247:
[----:B------:R-:W-:Y:S01]  /*17860*/  IMAD R25, R25, 0x8, R5 ;  /* 0x0000000819197824 */ /* 0x000fe200078e0205 */
[----:B------:R-:W-:-:S04]  /*17870*/  SHF.L.U32 R0, R0, 0x1f, RZ ;  /* 0x0000001f00007819 */ /* 0x000fc800000006ff */
[----:B------:R-:W3:Y:S02]  /*17880*/  SYNCS.PHASECHK.TRANS64.TRYWAIT P1, [R25+URZ+0x2d840], R0 ;  /* 0x02d84000190075a7 */ /* 0x000ee4000802017f */
[----:B---3--:R-:W-:Y:S05]  /*17890*/  @!P1 BRA `(.L_x_1248) ;  /* 0x0000002c00f49947 */ /* 0x008fea0003800000 */
.L_x_1346:
[----:B------:R-:W-:Y:S05]  /*178a0*/  @!P0 BRA `(.L_x_1249) ;  /* 0x0000000000048947 */ /* 0x000fea0003800000 */
[----:B------:R-:W-:Y:S01]  /*178b0*/  BPT.TRAP 0x1 ;  /* 0x000000040000795c */ /* 0x000fe20000300000 */
.L_x_1249:
[----:B------:R-:W4:Y:S02]  /*178c0*/  SYNCS.PHASECHK.TRANS64.TRYWAIT P1, [R3+URZ+0x2d860], R2 ;  /* 0x02d86002030075a7 */ /* 0x000f24000802017f */
[----:B----4-:R-:W-:Y:S05]  /*178d0*/  @!P1 BRA `(.L_x_1250) ;  /* 0x0000002c00f89947 */ /* 0x010fea0003800000 */
.L_x_1347:
[----:B------:R-:W-:Y:S05]  /*178e0*/  @!P0 BRA `(.L_x_1251) ;  /* 0x0000000000048947 */ /* 0x000fea0003800000 */
[----:B------:R-:W-:Y:S01]  /*178f0*/  BPT.TRAP 0x1 ;  /* 0x000000040000795c */ /* 0x000fe20000300000 */
.L_x_1251:
[----:B------:R0:W0:Y:S02]  /*17900*/  SYNCS.PHASECHK.TRANS64.TRYWAIT P0, [R25+URZ+0x2d860], R0 ;  /* 0x02d86000190075a7 */ /* 0x000024000800017f */
[----:B0-----:R-:W-:Y:S05]  /*17910*/  @!P0 NANOSLEEP.SYNCS 0x989680 ;  /* 0x009896800000895d */ /* 0x001fea0003900000 */
[----:B------:R-:W0:Y:S02]  /*17920*/  @!P0 SYNCS.PHASECHK.TRANS64 P0, [R25+URZ+0x2d860], R0 ;  /* 0x02d86000190085a7 */ /* 0x000e24000800007f */
[----:B0-----:R-:W-:Y:S05]  /*17930*/  @!P0 BRA `(.L_x_1251) ;  /* 0xfffffffc00f08947 */ /* 0x001fea000383ffff */
.L_x_1243:
[----:B------:R-:W-:Y:S05]  /*17940*/  BSYNC B0 ;  /* 0x0000000000007941 */ /* 0x000fea0003800000 */
.L_x_1242:
[----:B------:R-:W-:Y:S05]  /*17950*/  EXIT ;  /* 0x000000000000794d */ /* 0x000fea0003800000 */
.L_x_1071:
[----:B0-----:R-:W-:-:S04]  /*17960*/  IMAD.U32 R3, RZ, RZ, UR41 ;  /* 0x00000029ff037e24 */ /* 0x001fc8000f8e00ff */
[----:B------:R0:W1:Y:S03]  /*17970*/  SYNCS.PHASECHK.TRANS64.TRYWAIT P1, [R3+URZ+0x2d800], R0 ;  /* 0x02d80000030075a7 */ /* 0x000066000802017f */
[----:B-1----:R-:W-:Y:S05]  /*17980*/  @!P1 NANOSLEEP.SYNCS 0x989680 ;  /* 0x009896800000995d */ /* 0x002fea0003900000 */
[----:B------:R-:W1:Y:S02]  /*17990*/  @!P1 SYNCS.PHASECHK.TRANS64 P1, [R3+URZ+0x2d800], R0 ;  /* 0x02d80000030095a7 */ /* 0x000e64000802007f */
[----:B-1----:R-:W-:Y:S05]  /*179a0*/  @!P1 BRA `(.L_x_1071) ;  /* 0xfffffffc00ec9947 */ /* 0x002fea000383ffff */
[----:B------:R-:W-:Y:S05]  /*179b0*/  BRA `(.L_x_1252) ;  /* 0xfffffea000a47947 */ /* 0x000fea000383ffff */
.L_x_1075:
[----:B-1----:R1:W2:Y:S02]  /*179c0*/  SYNCS.PHASECHK.TRANS64.TRYWAIT P1, [R6+URZ+0x2d830], R3 ;  /* 0x02d83003060075a7 */ /* 0x0022a4000802017f */
[----:B--2---:R-:W-:Y:S05]  /*179d0*/  @!P1 NANOSLEEP.SYNCS 0x989680 ;  /* 0x009896800000995d */ /* 0x004fea0003900000 */
[----:B------:R-:W2:Y:S02]  /*179e0*/  @!P1 SYNCS.PHASECHK.TRANS64 P1, [R6+URZ+0x2d830], R3 ;  /* 0x02d83003060095a7 */ /* 0x000ea4000802007f */
[----:B--2---:R-:W-:Y:S05]  /*179f0*/  @!P1 BRA `(.L_x_1075) ;  /* 0xfffffffc00f09947 */ /* 0x004fea000383ffff */
[----:B------:R-:W-:Y:S05]  /*17a00*/  BRA `(.L_x_1074) ;  /* 0xfffffea000c07947 */ /* 0x000fea000383ffff */
.L_x_1092:
[----:B-1----:R-:W-:-:S04]  /*17a10*/  IMAD.U32 R7, RZ, RZ, UR6 ;  /* 0x00000006ff077e24 */ /* 0x002fc8000f8e00ff */
[----:B------:R1:W2:Y:S03]  /*17a20*/  SYNCS.PHASECHK.TRANS64.TRYWAIT P1, [R7+URZ+0x2d830], R6 ;  /* 0x02d83006070075a7 */ /* 0x0002a6000802017f */
[----:B--2---:R-:W-:Y:S05]  /*17a30*/  @!P1 NANOSLEEP.SYNCS 0x989680 ;  /* 0x009896800000995d */ /* 0x004fea0003900000 */
[----:B------:R-:W2:Y:S02]  /*17a40*/  @!P1 SYNCS.PHASECHK.TRANS64 P1, [R7+URZ+0x2d830], R6 ;  /* 0x02d83006070095a7 */ /* 0x000ea4000802007f */
[----:B--2---:R-:W-:Y:S05]  /*17a50*/  @!P1 BRA `(.L_x_1092) ;  /* 0xfffffffc00ec9947 */ /* 0x004fea000383ffff */
[----:B------:R-:W-:Y:S05]  /*17a60*/  BRA `(.L_x_1089) ;  /* 0xfffffedc00dc7947 */ /* 0x000fea000383ffff */
.L_x_1096:
[----:B-1----:R-:W-:-:S04]  /*17a70*/  IMAD.U32 R7, RZ, RZ, UR6 ;  /* 0x00000006ff077e24 */ /* 0x002fc8000f8e00ff */
[----:B------:R1:W2:Y:S03]  /*17a80*/  SYNCS.PHASECHK.TRANS64.TRYWAIT P1, [R7+URZ+0x2d850], R6 ;  /* 0x02d85006070075a7 */ /* 0x0002a6000802017f */
[----:B--2---:R-:W-:Y:S05]  /*17a90*/  @!P1 NANOSLEEP.SYNCS 0x989680 ;  /* 0x009896800000995d */ /* 0x004fea0003900000 */
[----:B------:R-:W2:Y:S02]  /*17aa0*/  @!P1 SYNCS.PHASECHK.TRANS64 P1, [R7+URZ+0x2d850], R6 ;  /* 0x02d85006070095a7 */ /* 0x000ea4000802007f */
[----:B--2---:R-:W-:Y:S05]  /*17ab0*/  @!P1 BRA `(.L_x_1096) ;  /* 0xfffffffc00ec9947 */ /* 0x004fea000383ffff */
[----:B------:R-:W-:Y:S05]  /*17ac0*/  BRA `(.L_x_1093) ;  /* 0xfffffee000887947 */ /* 0x000fea000383ffff */
.L_x_1115:
[----:B-1----:R-:W-:-:S04]  /*17ad0*/  IMAD.U32 R7, RZ, RZ, UR6 ;  /* 0x00000006ff077e24 */ /* 0x002fc8000f8e00ff */
[----:B------:R1:W2:Y:S03]  /*17ae0*/  SYNCS.PHASECHK.TRANS64.TRYWAIT P1, [R7+URZ+0x2d830], R6 ;  /* 0x02d83006070075a7 */ /* 0x0002a6000802017f */
[----:B--2---:R-:W-:Y:S05]  /*17af0*/  @!P1 NANOSLEEP.SYNCS 0x989680 ;  /* 0x009896800000995d */ /* 0x004fea0003900000 */
[----:B------:R-:W2:Y:S02]  /*17b00*/  @!P1 SYNCS.PHASECHK.TRANS64 P1, [R7+URZ+0x2d830], R6 ;  /* 0x02d83006070095a7 */ /* 0x000ea4000802007f */
[----:B--2---:R-:W-:Y:S05]  /*17b10*/  @!P1 BRA `(.L_x_1115) ;  /* 0xfffffffc00ec9947 */ /* 0x004fea000383ffff */
[----:B------:R-:W-:Y:S05]  /*17b20*/  BRA `(.L_x_1112) ;  /* 0xffffff1800e87947 */ /* 0x000fea000383ffff */
.L_x_1119:
[----:B-1----:R-:W-:-:S04]  /*17b30*/  IMAD.U32 R7, RZ, RZ, UR6 ;  /* 0x00000006ff077e24 */ /* 0x002fc8000f8e00ff */
[----:B------:R1:W2:Y:S03]  /*17b40*/  SYNCS.PHASECHK.TRANS64.TRYWAIT P1, [R7+URZ+0x2d850], R6 ;  /* 0x02d85006070075a7 */ /* 0x0002a6000802017f */
[----:B--2---:R-:W-:Y:S05]  /*17b50*/  @!P1 NANOSLEEP.SYNCS 0x989680 ;  /* 0x009896800000995d */ /* 0x004fea0003900000 */
[----:B------:R-:W2:Y:S02]  /*17b60*/  @!P1 SYNCS.PHASECHK.TRANS64 P1, [R7+URZ+0x2d850], R6 ;  /* 0x02d85006070095a7 */ /* 0x000ea4000802007f */
[----:B--2---:R-:W-:Y:S05]  /*17b70*/  @!P1 BRA `(.L_x_1119) ;  /* 0xfffffffc00ec9947 */ /* 0x004fea000383ffff */
[----:B------:R-:W-:Y:S05]  /*17b80*/  BRA `(.L_x_1116) ;  /* 0xffffff1c00947947 */ /* 0x000fea000383ffff */
.L_x_1127:
[----:B-1----:R-:W-:-:S04]  /*17b90*/  IMAD.U32 R8, RZ, RZ, UR6 ;  /* 0x00000006ff087e24 */ /* 0x002fc8000f8e00ff */
[----:B------:R1:W2:Y:S03]  /*17ba0*/  SYNCS.PHASECHK.TRANS64.TRYWAIT P1, [R8+URZ+0x2d830], R5 ;  /* 0x02d83005080075a7 */ /* 0x0002a6000802017f */
[----:B--2---:R-:W-:Y:S05]  /*17bb0*/  @!P1 NANOSLEEP.SYNCS 0x989680 ;  /* 0x009896800000995d */ /* 0x004fea0003900000 */
[----:B------:R-:W2:Y:S02]  /*17bc0*/  @!P1 SYNCS.PHASECHK.TRANS64 P1, [R8+URZ+0x2d830], R5 ;  /* 0x02d83005080095a7 */ /* 0x000ea4000802007f */
[----:B--2---:R-:W-:Y:S05]  /*17bd0*/  @!P1 BRA `(.L_x_1127) ;  /* 0xfffffffc00ec9947 */ /* 0x004fea000383ffff */
[----:B------:R-:W-:Y:S05]  /*17be0*/  BRA `(.L_x_1124) ;  /* 0xffffff4400107947 */ /* 0x000fea000383ffff */
.L_x_1131:
[----:B-1----:R-:W-:-:S04]  /*17bf0*/  IMAD.U32 R8, RZ, RZ, UR6 ;  /* 0x00000006ff087e24 */ /* 0x002fc8000f8e00ff */
[----:B------:R1:W2:Y:S03]  /*17c00*/  SYNCS.PHASECHK.TRANS64.TRYWAIT P1, [R8+URZ+0x2d850], R5 ;  /* 0x02d85005080075a7 */ /* 0x0002a6000802017f */
[----:B--2---:R-:W-:Y:S05]  /*17c10*/  @!P1 NANOSLEEP.SYNCS 0x989680 ;  /* 0x009896800000995d */ /* 0x004fea0003900000 */
[----:B------:R-:W2:Y:S02]  /*17c20*/  @!P1 SYNCS.PHASECHK.TRANS64 P1, [R8+URZ+0x2d850], R5 ;  /* 0x02d85005080095a7 */ /* 0x000ea4000802007f */
[----:B--2---:R-:W-:Y:S05]  /*17c30*/  @!P1 BRA `(.L_x_1131) ;  /* 0xfffffffc00ec9947 */ /* 0x004fea000383ffff */
[----:B------:R-:W-:Y:S05]  /*17c40*/  BRA `(.L_x_1128) ;  /* 0xffffff4400bc7947 */ /* 0x000fea000383ffff */
.L_x_1146:
[----:B-1----:R-:W-:-:S04]  /*17c50*/  IMAD.U32 R4, RZ, RZ, UR8 ;  /* 0x00000008ff047e24 */ /* 0x002fc8000f8e00ff */
[----:B------:R1:W2:Y:S03]  /*17c60*/  SYNCS.PHASECHK.TRANS64.TRYWAIT P1, [R4+URZ+0x2d850], R3 ;  /* 0x02d85003040075a7 */ /* 0x0002a6000802017f */
[----:B--2---:R-:W-:Y:S05]  /*17c70*/  @!P1 NANOSLEEP.SYNCS 0x989680 ;  /* 0x009896800000995d */ /* 0x004fea0003900000 */
[----:B------:R-:W2:Y:S02]  /*17c80*/  @!P1 SYNCS.PHASECHK.TRANS64 P1, [R4+URZ+0x2d850], R3 ;  /* 0x02d85003040095a7 */ /* 0x000ea4000802007f */
[----:B--2---:R-:W-:Y:S05]  /*17c90*/  @!P1 BRA `(.L_x_1146) ;  /* 0xfffffffc00ec9947 */ /* 0x004fea000383ffff */
[----:B------:R-:W-:Y:S05]  /*17ca0*/  BRA `(.L_x_1145) ;  /* 0xffffff7c00307947 */ /* 0x000fea000383ffff */
.L_x_1189:
        /* <DEDUP_REMOVED lines=8> */
[----:B-----5:R-:W-:Y:S05]  /*17d30*/  WARPSYNC.COLLECTIVE R15, `(.L_x_1254) ;  /* 0x000000000f087348 */ /* 0x020fea0003c00000 */
[----:B------:R0:W1:Y:S02]  /*17d40*/  SHFL.IDX P6, R14, R13, R12, R11 ;  /* 0x0000000c0d0e7389 */ /* 0x00006400000c000b */
[----:B01---5:R-:W-:Y:S01]  /*17d50*/  ENDCOLLECTIVE ;  /* 0x000000000000791b */ /* 0x023fe20003800000 */
.L_x_1254:
[----:B------:R-:W-:Y:S05]  /*17d60*/  BSYNC B0 ;  /* 0x0000000000007941 */ /* 0x000fea0003800000 */
.L_x_1253:
[----:B------:R-:W-:Y:S05]  /*17d70*/  BRA `(.L_x_1255) ;  /* 0xffffffbc00dc7947 */ /* 0x000fea000383ffff */
.L_x_1192:
[----:B0-----:R0:W1:Y:S02]  /*17d80*/  SYNCS.PHASECHK.TRANS64.TRYWAIT P0, [R2+URZ+0x2d840], R4 ;  /* 0x02d84004020075a7 */ /* 0x001064000800017f */
[----:B-1----:R-:W-:Y:S05]  /*17d90*/  @!P0 NANOSLEEP.SYNCS 0x989680 ;  /* 0x009896800000895d */ /* 0x002fea0003900000 */
[----:B------:R-:W1:Y:S02]  /*17da0*/  @!P0 SYNCS.PHASECHK.TRANS64 P0, [R2+URZ+0x2d840], R4 ;  /* 0x02d84004020085a7 */ /* 0x000e64000800007f */
[----:B-1----:R-:W-:Y:S05]  /*17db0*/  @!P0 BRA `(.L_x_1192) ;  /* 0xfffffffc00f08947 */ /* 0x002fea000383ffff */
[----:B------:R-:W-:Y:S05]  /*17dc0*/  BRA `(.L_x_1256) ;  /* 0xffffffc000487947 */ /* 0x000fea000383ffff */
.L_x_1193:
        /* <DEDUP_REMOVED lines=8> */
.L_x_1258:
[----:B------:R-:W-:Y:S05]  /*17e50*/  BSYNC B0 ;  /* 0x0000000000007941 */ /* 0x000fea0003800000 */
.L_x_1257:
        /* <DEDUP_REMOVED lines=9> */
.L_x_1259:
[----:B------:R-:W-:Y:S02]  /*17ef0*/  IMAD.MOV.U32 R13, RZ, RZ, R6 ;  /* 0x000000ffff0d7224 */ /* 0x000fe400078e0006 */
[----:B------:R-:W-:Y:S02]  /*17f00*/  IMAD.MOV.U32 R12, RZ, RZ, 0x1 ;  /* 0x00000001ff0c7424 */ /* 0x000fe400078e00ff */
[----:B------:R-:W-:-:S07]  /*17f10*/  IMAD.MOV.U32 R5, RZ, RZ, R14 ;  /* 0x000000ffff057224 */ /* 0x000fce00078e000e */
[----:B------:R-:W-:Y:S05]  /*17f20*/  WARPSYNC.COLLECTIVE R15, `(.L_x_1260) ;  /* 0x000000000f087348 */ /* 0x000fea0003c00000 */
[----:B------:R0:W1:Y:S02]  /*17f30*/  SHFL.IDX P6, R14, R13, R12, R11 ;  /* 0x0000000c0d0e7389 */ /* 0x00006400000c000b */
[----:B01----:R-:W-:Y:S01]  /*17f40*/  ENDCOLLECTIVE ;  /* 0x000000000000791b */ /* 0x003fe20003800000 */
.L_x_1260:
        /* <DEDUP_REMOVED lines=17> */
.L_x_1261:
[----:B------:R-:W-:Y:S02]  /*18060*/  @P1 IMAD R8, R7, 0x2, R22 ;  /* 0x0000000207081824 */ /* 0x000fe400078e0216 */
[----:B------:R-:W-:Y:S02]  /*18070*/  IMAD.MOV.U32 R13, RZ, RZ, R6 ;  /* 0x000000ffff0d7224 */ /* 0x000fe400078e0006 */
[----:B------:R-:W-:Y:S02]  /*18080*/  IMAD.MOV.U32 R12, RZ, RZ, 0x2 ;  /* 0x00000002ff0c7424 */ /* 0x000fe400078e00ff */
[----:B------:R-:W-:-:S07]  /*18090*/  IMAD.MOV.U32 R5, RZ, RZ, R14 ;  /* 0x000000ffff057224 */ /* 0x000fce00078e000e */
[----:B------:R-:W-:Y:S05]  /*180a0*/  WARPSYNC.COLLECTIVE R15, `(.L_x_1262) ;  /* 0x000000000f087348 */ /* 0x000fea0003c00000 */
[----:B------:R0:W1:Y:S02]  /*180b0*/  SHFL.IDX P6, R14, R13, R12, R11 ;  /* 0x0000000c0d0e7389 */ /* 0x00006400000c000b */
[----:B01----:R-:W-:Y:S01]  /*180c0*/  ENDCOLLECTIVE ;  /* 0x000000000000791b */ /* 0x003fe20003800000 */
.L_x_1262:
        /* <DEDUP_REMOVED lines=17> */
.L_x_1263:
[----:B------:R-:W-:Y:S02]  /*181e0*/  @P1 IMAD R8, R7, 0x2, R22 ;  /* 0x0000000207081824 */ /* 0x000fe400078e0216 */
[----:B------:R-:W-:Y:S02]  /*181f0*/  IMAD.MOV.U32 R13, RZ, RZ, R6 ;  /* 0x000000ffff0d7224 */ /* 0x000fe400078e0006 */
[----:B------:R-:W-:Y:S02]  /*18200*/  IMAD.MOV.U32 R12, RZ, RZ, 0x3 ;  /* 0x00000003ff0c7424 */ /* 0x000fe400078e00ff */
[----:B------:R-:W-:-:S07]  /*18210*/  IMAD.MOV.U32 R5, RZ, RZ, R14 ;  /* 0x000000ffff057224 */ /* 0x000fce00078e000e */
[----:B------:R-:W-:Y:S05]  /*18220*/  WARPSYNC.COLLECTIVE R15, `(.L_x_1264) ;  /* 0x000000000f087348 */ /* 0x000fea0003c00000 */
[----:B------:R0:W1:Y:S02]  /*18230*/  SHFL.IDX P6, R14, R13, R12, R11 ;  /* 0x0000000c0d0e7389 */ /* 0x00006400000c000b */
[----:B01----:R-:W-:Y:S01]  /*18240*/  ENDCOLLECTIVE ;  /* 0x000000000000791b */ /* 0x003fe20003800000 */
.L_x_1264:
[----:B------:R-:W-:-:S05]  /*18250*/  @P1 LEA R5, P0, R9, R5, 0x1 ;  /* 0x0000000509051211 */ /* 0x000fca00078008ff */
[----:B------:R-:W-:-:S05]  /*18260*/  @P1 IMAD.X R4, RZ, RZ, R4, P0 ;  /* 0x000000ffff041224 */ /* 0x000fca00000e0604 */
        /* <DEDUP_REMOVED lines=8> */
.L_x_1265:
        /* <DEDUP_REMOVED lines=8> */
.L_x_1198:
[----:B------:R-:W-:Y:S02]  /*18370*/  IMAD.IADD R2, R21, 0x1, R27 ;  /* 0x0000000115027824 */ /* 0x000fe400078e021b */
[----:B------:R0:W5:Y:S01]  /*18380*/  LDL R27, [R1+0x1c] ;  /* 0x00001c00011b7983 */ /* 0x0001620000100800 */
[----:B------:R-:W-:Y:S02]  /*18390*/  IMAD.MOV.U32 R13, RZ, RZ, R0 ;  /* 0x000000ffff0d7224 */ /* 0x000fe400078e0000 */
[----:B------:R-:W-:Y:S02]  /*183a0*/  IMAD.MOV.U32 R12, RZ, RZ, RZ ;  /* 0x000000ffff0c7224 */ /* 0x000fe400078e00ff */
[----:B------:R-:W-:Y:S02]  /*183b0*/  IMAD.MOV.U32 R11, RZ, RZ, 0x1c1f ;  /* 0x00001c1fff0b7424 */ /* 0x000fe400078e00ff */
[----:B------:R-:W-:Y:S02]  /*183c0*/  IMAD.MOV.U32 R15, RZ, RZ, -0x1 ;  /* 0xffffffffff0f7424 */ /* 0x000fe400078e00ff */
[----:B0-----:R-:W-:-:S07]  /*183d0*/  IMAD R3, R28, R10, RZ ;  /* 0x0000000a1c037224 */ /* 0x001fce00078e02ff */
[----:B-----5:R-:W-:Y:S05]  /*183e0*/  WARPSYNC.COLLECTIVE R15, `(.L_x_1267) ;  /* 0x000000000f087348 */ /* 0x020fea0003c00000 */
[----:B------:R0:W1:Y:S02]  /*183f0*/  SHFL.IDX P6, R14, R13, R12, R11 ;  /* 0x0000000c0d0e7389 */ /* 0x00006400000c000b */
[----:B01---5:R-:W-:Y:S01]  /*18400*/  ENDCOLLECTIVE ;  /* 0x000000000000791b */ /* 0x023fe20003800000 */
.L_x_1267:
[----:B------:R-:W-:Y:S02]  /*18410*/  IMAD.MOV.U32 R13, RZ, RZ, R4 ;  /* 0x000000ffff0d7224 */ /* 0x000fe400078e0004 */
[----:B------:R-:W-:-:S07]  /*18420*/  IMAD.MOV.U32 R6, RZ, RZ, R14 ;  /* 0x000000ffff067224 */ /* 0x000fce00078e000e */
[----:B------:R-:W-:Y:S05]  /*18430*/  WARPSYNC.COLLECTIVE R15, `(.L_x_1268) ;  /* 0x000000000f087348 */ /* 0x000fea0003c00000 */
[----:B------:R0:W1:Y:S02]  /*18440*/  SHFL.IDX P6, R14, R13, R12, R11 ;  /* 0x0000000c0d0e7389 */ /* 0x00006400000c000b */
[----:B01----:R-:W-:Y:S01]  /*18450*/  ENDCOLLECTIVE ;  /* 0x000000000000791b */ /* 0x003fe20003800000 */
.L_x_1268:
[----:B------:R-:W-:Y:S01]  /*18460*/  ISETP.GE.AND P3, PT, R2, R3, PT ;  /* 0x000000030200720c */ /* 0x000fe20003f66270 */
[----:B------:R-:W-:Y:S02]  /*18470*/  IMAD.MOV.U32 R13, RZ, RZ, R0 ;  /* 0x000000ffff0d7224 */ /* 0x000fe400078e0000 */
[----:B------:R-:W-:Y:S02]  /*18480*/  IMAD.MOV.U32 R12, RZ, RZ, 0x1 ;  /* 0x00000001ff0c7424 */ /* 0x000fe400078e00ff */
[----:B------:R-:W-:-:S08]  /*18490*/  IMAD.MOV.U32 R5, RZ, RZ, R14 ;  /* 0x000000ffff057224 */ /* 0x000fd000078e000e */
[----:B------:R-:W-:Y:S05]  /*184a0*/  WARPSYNC.COLLECTIVE R15, `(.L_x_1269) ;  /* 0x000000000f087348 */ /* 0x000fea0003c00000 */
[----:B------:R0:W1:Y:S02]  /*184b0*/  SHFL.IDX P6, R14, R13, R12, R11 ;  /* 0x0000000c0d0e7389 */ /* 0x00006400000c000b */
[----:B01----:R-:W-:Y:S01]  /*184c0*/  ENDCOLLECTIVE ;  /* 0x000000000000791b */ /* 0x003fe20003800000 */
.L_x_1269:
[----:B------:R-:W-:-:S05]  /*184d0*/  @!P3 LEA R5, P4, R20, R5, 0x1 ;  /* 0x000000051405b211 */ /* 0x000fca00078808ff */
[----:B------:R-:W-:-:S04]  /*184e0*/  @!P3 IMAD.X R6, RZ, RZ, R6, P4 ;  /* 0x000000ffff06b224 */ /* 0x000fc800020e0606 */
[----:B------:R-:W-:Y:S02]  /*184f0*/  @!P3 IMAD.MOV.U32 R7, RZ, RZ, R6 ;  /* 0x000000ffff07b224 */ /* 0x000fe400078e0006 */
[----:B------:R-:W-:Y:S02]  /*18500*/  @!P3 IMAD.MOV.U32 R6, RZ, RZ, R5 ;  /* 0x000000ffff06b224 */ /* 0x000fe400078e0005 */
[----:B------:R-:W-:Y:S02]  /*18510*/  IMAD.MOV.U32 R13, RZ, RZ, R4 ;  /* 0x000000ffff0d7224 */ /* 0x000fe400078e0004 */
[----:B------:R-:W-:Y:S01]  /*18520*/  VIADD R10, R2, 0x20 ;  /* 0x00000020020a7836 */ /* 0x000fe20000000000 */
        /* <DEDUP_REMOVED lines=10> */
.L_x_1270:
[----:B------:R-:W-:Y:S01]  /*185d0*/  ISETP.GE.AND P3, PT, R10, R3, PT ;  /* 0x000000030a00720c */ /* 0x000fe20003f66270 */
[----:B------:R-:W-:Y:S02]  /*185e0*/  IMAD.MOV.U32 R13, RZ, RZ, R0 ;  /* 0x000000ffff0d7224 */ /* 0x000fe400078e0000 */
[----:B------:R-:W-:Y:S02]  /*185f0*/  IMAD.MOV.U32 R12, RZ, RZ, 0x2 ;  /* 0x00000002ff0c7424 */ /* 0x000fe400078e00ff */
[----:B------:R-:W-:-:S08]  /*18600*/  IMAD.MOV.U32 R5, RZ, RZ, R14 ;  /* 0x000000ffff057224 */ /* 0x000fd000078e000e */
[----:B------:R-:W-:Y:S05]  /*18610*/  WARPSYNC.COLLECTIVE R15, `(.L_x_1271) ;  /* 0x000000000f087348 */ /* 0x000fea0003c00000 */
[----:B------:R0:W1:Y:S02]  /*18620*/  SHFL.IDX P6, R14, R13, R12, R11 ;  /* 0x0000000c0d0e7389 */ /* 0x00006400000c000b */
[----:B01----:R-:W-:Y:S01]  /*18630*/  ENDCOLLECTIVE ;  /* 0x000000000000791b */ /* 0x003fe20003800000 */
.L_x_1271:
[----:B------:R-:W-:-:S05]  /*18640*/  @!P3 LEA R5, P4, R20, R5, 0x1 ;  /* 0x000000051405b211 */ /* 0x000fca00078808ff */
[----:B------:R-:W-:Y:S02]  /*18650*/  @!P3 IMAD.X R7, RZ, RZ, R7, P4 ;  /* 0x000000ffff07b224 */ /* 0x000fe400020e0607 */
        /* <DEDUP_REMOVED lines=12> */
.L_x_1272:
        /* <DEDUP_REMOVED lines=8> */
.L_x_1273:
[----:B------:R-:W-:Y:S01]  /*187a0*/  @!P3 LEA R5, P4, R20, R5, 0x1 ;  /* 0x000000051405b211 */ /* 0x000fe200078808ff */
[----:B------:R-:W-:Y:S02]  /*187b0*/  IMAD.MOV.U32 R13, RZ, RZ, R4 ;  /* 0x000000ffff0d7224 */ /* 0x000fe400078e0004 */
[----:B------:R-:W-:-:S10]  /*187c0*/  IMAD.MOV.U32 R0, RZ, RZ, R14 ;  /* 0x000000ffff007224 */ /* 0x000fd400078e000e */
[----:B------:R-:W-:Y:S05]  /*187d0*/  WARPSYNC.COLLECTIVE R15, `(.L_x_1274) ;  /* 0x000000000f087348 */ /* 0x000fea0003c00000 */
[----:B------:R0:W1:Y:S02]  /*187e0*/  SHFL.IDX P6, R14, R13, R12, R11 ;  /* 0x0000000c0d0e7389 */ /* 0x00006400000c000b */
[----:B01----:R-:W-:Y:S01]  /*187f0*/  ENDCOLLECTIVE ;  /* 0x000000000000791b */ /* 0x003fe20003800000 */
.L_x_1274:
        /* <DEDUP_REMOVED lines=16> */
.L_x_1275:
[----:B------:R-:W-:-:S05]  /*18900*/  @!P3 LEA R4, P4, R20, R4, 0x1 ;  /* 0x000000041404b211 */ /* 0x000fca00078808ff */
[----:B------:R-:W-:-:S04]  /*18910*/  @!P3 IMAD.X R0, RZ, RZ, R0, P4 ;  /* 0x000000ffff00b224 */ /* 0x000fc800020e0600 */
        /* <DEDUP_REMOVED lines=9> */
[----:B------:R-:W-:Y:S01]  /*189b0*/  ISETP.GE.AND P3, PT, R0, R3, PT ;  /* 0x000000030000720c */ /* 0x000fe20003f66270 */
[----:B------:R-:W-:-:S12]  /*189c0*/  IMAD.MOV.U32 R0, RZ, RZ, R14 ;  /* 0x000000ffff007224 */ /* 0x000fd800078e000e */
[----:B0-----:R-:W-:Y:S05]  /*189d0*/  WARPSYNC.COLLECTIVE R15, `(.L_x_1276) ;  /* 0x000000000f087348 */ /* 0x001fea0003c00000 */
[----:B------:R1:W2:Y:S02]  /*189e0*/  SHFL.IDX P6, R14, R13, R12, R11 ;  /* 0x0000000c0d0e7389 */ /* 0x0002a400000c000b */
[----:B012---:R-:W-:Y:S01]  /*189f0*/  ENDCOLLECTIVE ;  /* 0x000000000000791b */ /* 0x007fe20003800000 */
.L_x_1276:
[----:B------:R-:W-:Y:S02]  /*18a00*/  IMAD.MOV.U32 R13, RZ, RZ, R8 ;  /* 0x000000ffff0d7224 */ /* 0x000fe400078e0008 */
[----:B------:R-:W-:Y:S02]  /*18a10*/  IMAD.MOV.U32 R12, RZ, RZ, 0x1 ;  /* 0x00000001ff0c7424 */ /* 0x000fe400078e00ff */
[----:B------:R-:W-:-:S07]  /*18a20*/  IMAD.MOV.U32 R4, RZ, RZ, R14 ;  /* 0x000000ffff047224 */ /* 0x000fce00078e000e */
[----:B------:R-:W-:Y:S05]  /*18a30*/  WARPSYNC.COLLECTIVE R15, `(.L_x_1277) ;  /* 0x000000000f087348 */ /* 0x000fea0003c00000 */
[----:B------:R0:W1:Y:S02]  /*18a40*/  SHFL.IDX P6, R14, R13, R12, R11 ;  /* 0x0000000c0d0e7389 */ /* 0x00006400000c000b */
[----:B01----:R-:W-:Y:S01]  /*18a50*/  ENDCOLLECTIVE ;  /* 0x000000000000791b */ /* 0x003fe20003800000 */
.L_x_1277:
        /* <DEDUP_REMOVED lines=14> */
.L_x_1278:
[----:B------:R-:W-:Y:S01]  /*18b40*/  IMAD.MOV.U32 R9, RZ, RZ, R14 ;  /* 0x000000ffff097224 */ /* 0x000fe200078e000e */
[----:B------:R-:W-:Y:S06]  /*18b50*/  BRA `(.L_x_1279) ;  /* 0xffffffc400307947 */ /* 0x000fec000383ffff */
.L_x_1201:
[----:B-1----:R1:W2:Y:S02]  /*18b60*/  SYNCS.PHASECHK.TRANS64.TRYWAIT P0, [R22+URZ+0x2d820], R0 ;  /* 0x02d82000160075a7 */ /* 0x0022a4000800017f */
[----:B--2---:R-:W-:Y:S05]  /*18b70*/  @!P0 NANOSLEEP.SYNCS 0x989680 ;  /* 0x009896800000895d */ /* 0x004fea0003900000 */
[----:B------:R-:W2:Y:S02]  /*18b80*/  @!P0 SYNCS.PHASECHK.TRANS64 P0, [R22+URZ+0x2d820], R0 ;  /* 0x02d82000160085a7 */ /* 0x000ea4000800007f */
[----:B--2---:R-:W-:Y:S05]  /*18b90*/  @!P0 BRA `(.L_x_1201) ;  /* 0xfffffffc00f08947 */ /* 0x004fea000383ffff */
[----:B------:R-:W-:Y:S05]  /*18ba0*/  BRA `(.L_x_1280) ;  /* 0xffffffc400987947 */ /* 0x000fea000383ffff */
.L_x_1206:
[----:B0-----:R0:W1:Y:S02]  /*18bb0*/  SYNCS.PHASECHK.TRANS64.TRYWAIT P0, [R5+URZ+0x2d840], R0 ;  /* 0x02d84000050075a7 */ /* 0x001064000800017f */
[----:B-1----:R-:W-:Y:S05]  /*18bc0*/  @!P0 NANOSLEEP.SYNCS 0x989680 ;  /* 0x009896800000895d */ /* 0x002fea0003900000 */
[----:B------:R-:W1:Y:S02]  /*18bd0*/  @!P0 SYNCS.PHASECHK.TRANS64 P0, [R5+URZ+0x2d840], R0 ;  /* 0x02d84000050085a7 */ /* 0x000e64000800007f */
[----:B-1----:R-:W-:Y:S05]  /*18be0*/  @!P0 BRA `(.L_x_1206) ;  /* 0xfffffffc00f08947 */ /* 0x002fea000383ffff */
[----:B------:R-:W-:Y:S05]  /*18bf0*/  BRA `(.L_x_1281) ;  /* 0xffffffc8008c7947 */ /* 0x000fea000383ffff */
.L_x_1207:
        /* <DEDUP_REMOVED lines=8> */
.L_x_1283:
[----:B------:R-:W-:Y:S05]  /*18c80*/  BSYNC B1 ;  /* 0x0000000000017941 */ /* 0x000fea0003800000 */
.L_x_1282:
[----:B------:R-:W0:Y:S01]  /*18c90*/  S2R R27, SR_TID.X ;  /* 0x00000000001b7919 */ /* 0x000e220000002100 */
[----:B------:R-:W-:Y:S01]  /*18ca0*/  IMAD.MOV.U32 R13, RZ, RZ, R6 ;  /* 0x000000ffff0d7224 */ /* 0x000fe200078e0006 */
[----:B------:R-:W-:Y:S01]  /*18cb0*/  LOP3.LUT R23, R23, 0xf7ffffff, RZ, 0xc0, !PT ;  /* 0xf7ffffff17177812 */ /* 0x000fe200078ec0ff */
[----:B------:R-:W-:Y:S02]  /*18cc0*/  IMAD.MOV.U32 R12, RZ, RZ, RZ ;  /* 0x000000ffff0c7224 */ /* 0x000fe400078e00ff */
[----:B------:R-:W-:Y:S01]  /*18cd0*/  IMAD.MOV.U32 R11, RZ, RZ, 0x1c1f ;  /* 0x00001c1fff0b7424 */ /* 0x000fe200078e00ff */
[----:B------:R-:W-:Y:S01]  /*18ce0*/  @P1 LOP3.LUT R23, R23, 0x8000000, RZ, 0xfc, !PT ;  /* 0x0800000017171812 */ /* 0x000fe200078efcff */
[----:B------:R-:W-:Y:S02]  /*18cf0*/  IMAD.MOV.U32 R15, RZ, RZ, -0x1 ;  /* 0xffffffffff0f7424 */ /* 0x000fe400078e00ff */
[----:B------:R-:W-:Y:S01]  /*18d00*/  IMAD.MOV.U32 R3, RZ, RZ, R14 ;  /* 0x000000ffff037224 */ /* 0x000fe200078e000e */
[----:B------:R-:W-:Y:S01]  /*18d10*/  LOP3.LUT P1, RZ, R23, 0x4, RZ, 0xc0, !PT ;  /* 0x0000000417ff7812 */ /* 0x000fe2000782c0ff */
[----:B------:R-:W-:-:S12]  /*18d20*/  IMAD R4, R4, 0x2, R22 ;  /* 0x0000000204047824 */ /* 0x000fd800078e0216 */
[----:B0-----:R-:W-:Y:S05]  /*18d30*/  WARPSYNC.COLLECTIVE R15, `(.L_x_1284) ;  /* 0x000000000f087348 */ /* 0x001fea0003c00000 */
[----:B------:R1:W2:Y:S02]  /*18d40*/  SHFL.IDX P6, R14, R13, R12, R11 ;  /* 0x0000000c0d0e7389 */ /* 0x0002a400000c000b */
[----:B012---:R-:W-:Y:S01]  /*18d50*/  ENDCOLLECTIVE ;  /* 0x000000000000791b */ /* 0x007fe20003800000 */
.L_x_1284:
        /* <DEDUP_REMOVED lines=8> */
.L_x_1285:
        /* <DEDUP_REMOVED lines=14> */
.L_x_1286:
[----:B------:R-:W-:Y:S02]  /*18ec0*/  IMAD.MOV.U32 R13, RZ, RZ, R7 ;  /* 0x000000ffff0d7224 */ /* 0x000fe400078e0007 */
[----:B------:R-:W-:Y:S02]  /*18ed0*/  IMAD.MOV.U32 R12, RZ, RZ, 0x2 ;  /* 0x00000002ff0c7424 */ /* 0x000fe400078e00ff */
[----:B------:R-:W-:-:S07]  /*18ee0*/  IMAD.MOV.U32 R2, RZ, RZ, R14 ;  /* 0x000000ffff027224 */ /* 0x000fce00078e000e */
[----:B------:R-:W-:Y:S05]  /*18ef0*/  WARPSYNC.COLLECTIVE R15, `(.L_x_1287) ;  /* 0x000000000f087348 */ /* 0x000fea0003c00000 */
[----:B------:R0:W1:Y:S02]  /*18f00*/  SHFL.IDX P6, R14, R13, R12, R11 ;  /* 0x0000000c0d0e7389 */ /* 0x00006400000c000b */
[----:B01----:R-:W-:Y:S01]  /*18f10*/  ENDCOLLECTIVE ;  /* 0x000000000000791b */ /* 0x003fe20003800000 */
.L_x_1287:
        /* <DEDUP_REMOVED lines=13> */
.L_x_1288:
[----:B------:R-:W-:Y:S02]  /*18ff0*/  IMAD.MOV.U32 R13, RZ, RZ, R7 ;  /* 0x000000ffff0d7224 */ /* 0x000fe400078e0007 */
[----:B------:R-:W-:Y:S02]  /*19000*/  IMAD.MOV.U32 R12, RZ, RZ, 0x3 ;  /* 0x00000003ff0c7424 */ /* 0x000fe400078e00ff */
[----:B------:R-:W-:-:S07]  /*19010*/  IMAD.MOV.U32 R2, RZ, RZ, R14 ;  /* 0x000000ffff027224 */ /* 0x000fce00078e000e */
[----:B------:R-:W-:Y:S05]  /*19020*/  WARPSYNC.COLLECTIVE R15, `(.L_x_1289) ;  /* 0x000000000f087348 */ /* 0x000fea0003c00000 */
[----:B------:R0:W1:Y:S02]  /*19030*/  SHFL.IDX P6, R14, R13, R12, R11 ;  /* 0x0000000c0d0e7389 */ /* 0x00006400000c000b */
[----:B01----:R-:W-:Y:S01]  /*19040*/  ENDCOLLECTIVE ;  /* 0x000000000000791b */ /* 0x003fe20003800000 */
.L_x_1289:
        /* <DEDUP_REMOVED lines=14> */
.L_x_1290:
[----:B------:R-:W-:Y:S01]  /*19130*/  IMAD.MOV.U32 R2, RZ, RZ, R14 ;  /* 0x000000ffff027224 */ /* 0x000fe200078e000e */
[----:B------:R-:W-:Y:S06]  /*19140*/  BRA `(.L_x_1291) ;  /* 0xffffffc8002c7947 */ /* 0x000fec000383ffff */
.L_x_1212:
[----:B-1----:R1:W2:Y:S02]  /*19150*/  SYNCS.PHASECHK.TRANS64.TRYWAIT P0, [R5+URZ+0x2d860], R2 ;  /* 0x02d86002050075a7 */ /* 0x0022a4000800017f */
[----:B--2---:R-:W-:Y:S05]  /*19160*/  @!P0 NANOSLEEP.SYNCS 0x989680 ;  /* 0x009896800000895d */ /* 0x004fea0003900000 */
[----:B------:R-:W2:Y:S02]  /*19170*/  @!P0 SYNCS.PHASECHK.TRANS64 P0, [R5+URZ+0x2d860], R2 ;  /* 0x02d86002050085a7 */ /* 0x000ea4000800007f */
[----:B--2---:R-:W-:Y:S05]  /*19180*/  @!P0 BRA `(.L_x_1212) ;  /* 0xfffffffc00f08947 */ /* 0x004fea000383ffff */
[----:B------:R-:W-:Y:S05]  /*19190*/  BRA `(.L_x_1292) ;  /* 0xffffffc800907947 */ /* 0x000fea000383ffff */
.L_x_1213:
        /* <DEDUP_REMOVED lines=8> */
.L_x_1294:
[----:B------:R-:W-:Y:S05]  /*19220*/  BSYNC B1 ;  /* 0x0000000000017941 */ /* 0x000fea0003800000 */
.L_x_1293:
        /* <DEDUP_REMOVED lines=9> */
.L_x_1295:
[----:B------:R-:W-:Y:S02]  /*192c0*/  IMAD.MOV.U32 R13, RZ, RZ, R24 ;  /* 0x000000ffff0d7224 */ /* 0x000fe400078e0018 */
[----:B------:R-:W-:Y:S02]  /*192d0*/  IMAD.MOV.U32 R12, RZ, RZ, 0x1 ;  /* 0x00000001ff0c7424 */ /* 0x000fe400078e00ff */
[----:B------:R-:W-:-:S07]  /*192e0*/  IMAD.MOV.U32 R2, RZ, RZ, R14 ;  /* 0x000000ffff027224 */ /* 0x000fce00078e000e */
[----:B------:R-:W-:Y:S05]  /*192f0*/  WARPSYNC.COLLECTIVE R15, `(.L_x_1296) ;  /* 0x000000000f087348 */ /* 0x000fea0003c00000 */
[----:B------:R0:W1:Y:S02]  /*19300*/  SHFL.IDX P6, R14, R13, R12, R11 ;  /* 0x0000000c0d0e7389 */ /* 0x00006400000c000b */
[----:B01----:R-:W-:Y:S01]  /*19310*/  ENDCOLLECTIVE ;  /* 0x000000000000791b */ /* 0x003fe20003800000 */
.L_x_1296:
        /* <DEDUP_REMOVED lines=16> */
.L_x_1297:
[----:B------:R-:W-:Y:S02]  /*19420*/  IMAD.MOV.U32 R13, RZ, RZ, R24 ;  /* 0x000000ffff0d7224 */ /* 0x000fe400078e0018 */
[----:B------:R-:W-:Y:S02]  /*19430*/  IMAD.MOV.U32 R12, RZ, RZ, 0x2 ;  /* 0x00000002ff0c7424 */ /* 0x000fe400078e00ff */
[----:B------:R-:W-:-:S07]  /*19440*/  IMAD.MOV.U32 R2, RZ, RZ, R14 ;  /* 0x000000ffff027224 */ /* 0x000fce00078e000e */
[----:B------:R-:W-:Y:S05]  /*19450*/  WARPSYNC.COLLECTIVE R15, `(.L_x_1298) ;  /* 0x000000000f087348 */ /* 0x000fea0003c00000 */
[----:B------:R0:W1:Y:S02]  /*19460*/  SHFL.IDX P6, R14, R13, R12, R11 ;  /* 0x0000000c0d0e7389 */ /* 0x00006400000c000b */
[----:B01----:R-:W-:Y:S01]  /*19470*/  ENDCOLLECTIVE ;  /* 0x000000000000791b */ /* 0x003fe20003800000 */
.L_x_1298:
        /* <DEDUP_REMOVED lines=16> */
.L_x_1299:
[----:B------:R-:W-:Y:S02]  /*19580*/  IMAD.MOV.U32 R13, RZ, RZ, R24 ;  /* 0x000000ffff0d7224 */ /* 0x000fe400078e0018 */
[----:B------:R-:W-:Y:S02]  /*19590*/  IMAD.MOV.U32 R12, RZ, RZ, 0x3 ;  /* 0x00000003ff0c7424 */ /* 0x000fe400078e00ff */
[----:B------:R-:W-:-:S07]  /*195a0*/  IMAD.MOV.U32 R2, RZ, RZ, R14 ;  /* 0x000000ffff027224 */ /* 0x000fce00078e000e */
[----:B------:R-:W-:Y:S05]  /*195b0*/  WARPSYNC.COLLECTIVE R15, `(.L_x_1300) ;  /* 0x000000000f087348 */ /* 0x000fea0003c00000 */
[----:B------:R0:W1:Y:S02]  /*195c0*/  SHFL.IDX P6, R14, R13, R12, R11 ;  /* 0x0000000c0d0e7389 */ /* 0x00006400000c000b */
[----:B01----:R-:W-:Y:S01]  /*195d0*/  ENDCOLLECTIVE ;  /* 0x000000000000791b */ /* 0x003fe20003800000 */
.L_x_1300:
        /* <DEDUP_REMOVED lines=13> */
.L_x_1301:
        /* <DEDUP_REMOVED lines=8> */
.L_x_1221:
[----:B-1----:R1:W2:Y:S02]  /*19730*/  SYNCS.PHASECHK.TRANS64.TRYWAIT P0, [R0+URZ+0x2d860], R3 ;  /* 0x02d86003000075a7 */ /* 0x0022a4000800017f */
[----:B--2---:R-:W-:Y:S05]  /*19740*/  @!P0 NANOSLEEP.SYNCS 0x989680 ;  /* 0x009896800000895d */ /* 0x004fea0003900000 */
[----:B------:R-:W2:Y:S02]  /*19750*/  @!P0 SYNCS.PHASECHK.TRANS64 P0, [R0+URZ+0x2d860], R3 ;  /* 0x02d86003000085a7 */ /* 0x000ea4000800007f */
[----:B--2---:R-:W-:Y:S05]  /*19760*/  @!P0 BRA `(.L_x_1221) ;  /* 0xfffffffc00f08947 */ /* 0x004fea000383ffff */
[----:B------:R-:W-:Y:S05]  /*19770*/  BRA `(.L_x_1303) ;  /* 0xffffffcc00287947 */ /* 0x000fea000383ffff */
.L_x_1222:
        /* <DEDUP_REMOVED lines=8> */
.L_x_1305:
[----:B------:R-:W-:Y:S05]  /*19800*/  BSYNC B0 ;  /* 0x0000000000007941 */ /* 0x000fea0003800000 */
.L_x_1304:
        /* <DEDUP_REMOVED lines=10> */
.L_x_1306:
        /* <DEDUP_REMOVED lines=17> */
.L_x_1307:
        /* <DEDUP_REMOVED lines=14> */
.L_x_1308:
[----:B------:R-:W-:Y:S02]  /*19aa0*/  IMAD.MOV.U32 R13, RZ, RZ, R24 ;  /* 0x000000ffff0d7224 */ /* 0x000fe400078e0018 */
[----:B------:R-:W-:Y:S01]  /*19ab0*/  IMAD.MOV.U32 R12, RZ, RZ, 0x2 ;  /* 0x00000002ff0c7424 */ /* 0x000fe200078e00ff */
[----:B------:R-:W-:-:S13]  /*19ac0*/  IADD3 R2, P4, R14, R5, RZ ;  /* 0x000000050e027210 */ /* 0x000fda0007f9e0ff */
[----:B------:R-:W-:Y:S05]  /*19ad0*/  WARPSYNC.COLLECTIVE R15, `(.L_x_1309) ;  /* 0x000000000f087348 */ /* 0x000fea0003c00000 */
[----:B------:R0:W1:Y:S02]  /*19ae0*/  SHFL.IDX P6, R14, R13, R12, R11 ;  /* 0x0000000c0d0e7389 */ /* 0x00006400000c000b */
[----:B01----:R-:W-:Y:S01]  /*19af0*/  ENDCOLLECTIVE ;  /* 0x000000000000791b */ /* 0x003fe20003800000 */
.L_x_1309:
        /* <DEDUP_REMOVED lines=15> */
.L_x_1310:
[----:B------:R-:W-:Y:S02]  /*19bf0*/  IMAD.MOV.U32 R13, RZ, RZ, R24 ;  /* 0x000000ffff0d7224 */ /* 0x000fe400078e0018 */
[----:B------:R-:W-:Y:S01]  /*19c00*/  IMAD.MOV.U32 R12, RZ, RZ, 0x3 ;  /* 0x00000003ff0c7424 */ /* 0x000fe200078e00ff */
[----:B------:R-:W-:-:S13]  /*19c10*/  IADD3 R2, P4, R14, R5, RZ ;  /* 0x000000050e027210 */ /* 0x000fda0007f9e0ff */
[----:B------:R-:W-:Y:S05]  /*19c20*/  WARPSYNC.COLLECTIVE R15, `(.L_x_1311) ;  /* 0x000000000f087348 */ /* 0x000fea0003c00000 */
[----:B------:R0:W1:Y:S02]  /*19c30*/  SHFL.IDX P6, R14, R13, R12, R11 ;  /* 0x0000000c0d0e7389 */ /* 0x00006400000c000b */
[----:B01----:R-:W-:Y:S01]  /*19c40*/  ENDCOLLECTIVE ;  /* 0x000000000000791b */ /* 0x003fe20003800000 */
.L_x_1311:
        /* <DEDUP_REMOVED lines=14> */
.L_x_1312:
[----:B------:R-:W-:Y:S05]  /*19d30*/  BRA `(.L_x_1313) ;  /* 0xffffffc8009c7947 */ /* 0x000fea000383ffff */
.L_x_1227:
        /* <DEDUP_REMOVED lines=8> */
.L_x_1315:
[----:B------:R-:W-:Y:S05]  /*19dc0*/  BSYNC B0 ;  /* 0x0000000000007941 */ /* 0x000fea0003800000 */
.L_x_1314:
        /* <DEDUP_REMOVED lines=9> */
.L_x_1316:
        /* <DEDUP_REMOVED lines=18> */
.L_x_1317:
[----:B------:R-:W-:Y:S01]  /*19f80*/  IMAD.MOV.U32 R12, RZ, RZ, 0x2 ;  /* 0x00000002ff0c7424 */ /* 0x000fe200078e00ff */
[----:B------:R-:W-:-:S05]  /*19f90*/  SEL R5, R14, RZ, P1 ;  /* 0x000000ff0e057207 */ /* 0x000fca0000800000 */
[----:B------:R-:W-:-:S04]  /*19fa0*/  IMAD.IADD R4, R2, 0x1, R5 ;  /* 0x0000000102047824 */ /* 0x000fc800078e0205 */
[----:B------:R-:W-:-:S07]  /*19fb0*/  IMAD.MOV.U32 R13, RZ, RZ, R4 ;  /* 0x000000ffff0d7224 */ /* 0x000fce00078e0004 */
[----:B------:R-:W-:Y:S05]  /*19fc0*/  WARPSYNC.COLLECTIVE R15, `(.L_x_1318) ;  /* 0x000000000f087348 */ /* 0x000fea0003c00000 */
[----:B------:R0:W1:Y:S02]  /*19fd0*/  SHFL.UP P6, R14, R13, R12, R11 ;  /* 0x0400000c0d0e7389 */ /* 0x00006400000c000b */
[----:B01----:R-:W-:Y:S01]  /*19fe0*/  ENDCOLLECTIVE ;  /* 0x000000000000791b */ /* 0x003fe20003800000 */
.L_x_1318:
[----:B------:R-:W-:Y:S01]  /*19ff0*/  IMAD.MOV.U32 R12, RZ, RZ, 0x4 ;  /* 0x00000004ff0c7424 */ /* 0x000fe200078e00ff */
[----:B------:R-:W-:-:S05]  /*1a000*/  SEL R5, R14, RZ, P2 ;  /* 0x000000ff0e057207 */ /* 0x000fca0001000000 */
[----:B------:R-:W-:-:S04]  /*1a010*/  IMAD.IADD R5, R4, 0x1, R5 ;  /* 0x0000000104057824 */ /* 0x000fc800078e0205 */
[----:B------:R-:W-:-:S07]  /*1a020*/  IMAD.MOV.U32 R13, RZ, RZ, R5 ;  /* 0x000000ffff0d7224 */ /* 0x000fce00078e0005 */
[----:B------:R-:W-:Y:S05]  /*1a030*/  WARPSYNC.COLLECTIVE R15, `(.L_x_1319) ;  /* 0x000000000f087348 */ /* 0x000fea0003c00000 */
[----:B------:R0:W1:Y:S02]  /*1a040*/  SHFL.UP P6, R14, R13, R12, R11 ;  /* 0x0400000c0d0e7389 */ /* 0x00006400000c000b */
[----:B01----:R-:W-:Y:S01]  /*1a050*/  ENDCOLLECTIVE ;  /* 0x000000000000791b */ /* 0x003fe20003800000 */
.L_x_1319:
[----:B------:R-:W-:Y:S01]  /*1a060*/  IMAD.MOV.U32 R12, RZ, RZ, 0x8 ;  /* 0x00000008ff0c7424 */ /* 0x000fe200078e00ff */
[----:B------:R-:W-:-:S05]  /*1a070*/  SEL R6, R14, RZ, P3 ;  /* 0x000000ff0e067207 */ /* 0x000fca0001800000 */
[----:B------:R-:W-:-:S04]  /*1a080*/  IMAD.IADD R6, R5, 0x1, R6 ;  /* 0x0000000105067824 */ /* 0x000fc800078e0206 */
[----:B------:R-:W-:-:S07]  /*1a090*/  IMAD.MOV.U32 R13, RZ, RZ, R6 ;  /* 0x000000ffff0d7224 */ /* 0x000fce00078e0006 */
[----:B------:R-:W-:Y:S05]  /*1a0a0*/  WARPSYNC.COLLECTIVE R15, `(.L_x_1320) ;  /* 0x000000000f087348 */ /* 0x000fea0003c00000 */
[----:B------:R0:W1:Y:S02]  /*1a0b0*/  SHFL.UP P6, R14, R13, R12, R11 ;  /* 0x0400000c0d0e7389 */ /* 0x00006400000c000b */
[----:B01----:R-:W-:Y:S01]  /*1a0c0*/  ENDCOLLECTIVE ;  /* 0x000000000000791b */ /* 0x003fe20003800000 */
.L_x_1320:
[----:B------:R-:W-:Y:S01]  /*1a0d0*/  IMAD.MOV.U32 R12, RZ, RZ, 0x10 ;  /* 0x00000010ff0c7424 */ /* 0x000fe200078e00ff */
[----:B------:R-:W-:-:S05]  /*1a0e0*/  SEL R3, R14, RZ, P4 ;  /* 0x000000ff0e037207 */ /* 0x000fca0002000000 */
[----:B------:R-:W-:-:S04]  /*1a0f0*/  IMAD.IADD R4, R6, 0x1, R3 ;  /* 0x0000000106047824 */ /* 0x000fc800078e0203 */
[----:B------:R-:W-:-:S07]  /*1a100*/  IMAD.MOV.U32 R13, RZ, RZ, R4 ;  /* 0x000000ffff0d7224 */ /* 0x000fce00078e0004 */
[----:B------:R-:W-:Y:S05]  /*1a110*/  WARPSYNC.COLLECTIVE R15, `(.L_x_1321) ;  /* 0x000000000f087348 */ /* 0x000fea0003c00000 */
[----:B------:R0:W1:Y:S02]  /*1a120*/  SHFL.UP P6, R14, R13, R12, R11 ;  /* 0x0400000c0d0e7389 */ /* 0x00006400000c000b */
[----:B01----:R-:W-:Y:S01]  /*1a130*/  ENDCOLLECTIVE ;  /* 0x000000000000791b */ /* 0x003fe20003800000 */
.L_x_1321:
        /* <DEDUP_REMOVED lines=8> */
.L_x_1322:
[----:B------:R-:W-:Y:S05]  /*1a1c0*/  BRA `(.L_x_1323) ;  /* 0xffffffc800b07947 */ /* 0x000fea000383ffff */
.L_x_1232:
[----:B------:R-:W-:Y:S01]  /*1a1d0*/  BSSY B0, `(.L_x_1324) ;  /* 0x0000008000007945 */ /* 0x000fe20003800000 */
[----:B-----5:R-:W-:Y:S02]  /*1a1e0*/  IMAD.MOV.U32 R13, RZ, RZ, R2 ;  /* 0x000000ffff0d7224 */ /* 0x020fe400078e0002 */
[----:B------:R-:W-:Y:S02]  /*1a1f0*/  IMAD.MOV.U32 R12, RZ, RZ, 0x1 ;  /* 0x00000001ff0c7424 */ /* 0x000fe400078e00ff */
[----:B------:R-:W-:Y:S02]  /*1a200*/  IMAD.MOV.U32 R11, RZ, RZ, RZ ;  /* 0x000000ffff0b7224 */ /* 0x000fe400078e00ff */
[----:B------:R-:W-:-:S07]  /*1a210*/  IMAD.MOV.U32 R15, RZ, RZ, -0x1 ;  /* 0xffffffffff0f7424 */ /* 0x000fce00078e00ff */
[----:B012---:R-:W-:Y:S05]  /*1a220*/  WARPSYNC.COLLECTIVE R15, `(.L_x_1325) ;  /* 0x000000000f087348 */ /* 0x007fea0003c00000 */
[----:B------:R3:W4:Y:S02]  /*1a230*/  SHFL.UP P6, R14, R13, R12, R11 ;  /* 0x0400000c0d0e7389 */ /* 0x00072400000c000b */
[----:B01234-:R-:W-:Y:S01]  /*1a240*/  ENDCOLLECTIVE ;  /* 0x000000000000791b */ /* 0x01ffe20003800000 */
.L_x_1325:
[----:B------:R-:W-:Y:S05]  /*1a250*/  BSYNC B0 ;  /* 0x0000000000007941 */ /* 0x000fea0003800000 */
.L_x_1324:
        /* <DEDUP_REMOVED lines=8> */
.L_x_1326:
[----:B------:R-:W-:Y:S01]  /*1a2e0*/  IMAD.MOV.U32 R12, RZ, RZ, 0x4 ;  /* 0x00000004ff0c7424 */ /* 0x000fe200078e00ff */
[----:B------:R-:W-:-:S05]  /*1a2f0*/  SEL R14, R14, RZ, P2 ;  /* 0x000000ff0e0e7207 */ /* 0x000fca0001000000 */
[----:B------:R-:W-:-:S04]  /*1a300*/  IMAD.IADD R3, R13, 0x1, R14 ;  /* 0x000000010d037824 */ /* 0x000fc800078e020e */
[----:B------:R-:W-:-:S07]  /*1a310*/  IMAD.MOV.U32 R13, RZ, RZ, R3 ;  /* 0x000000ffff0d7224 */ /* 0x000fce00078e0003 */
[----:B------:R-:W-:Y:S05]  /*1a320*/  WARPSYNC.COLLECTIVE R15, `(.L_x_1327) ;  /* 0x000000000f087348 */ /* 0x000fea0003c00000 */
[----:B------:R0:W1:Y:S02]  /*1a330*/  SHFL.UP P6, R14, R13, R12, R11 ;  /* 0x0400000c0d0e7389 */ /* 0x00006400000c000b */
[----:B01----:R-:W-:Y:S01]  /*1a340*/  ENDCOLLECTIVE ;  /* 0x000000000000791b */ /* 0x003fe20003800000 */
.L_x_1327:
[----:B------:R-:W-:Y:S01]  /*1a350*/  IMAD.MOV.U32 R12, RZ, RZ, 0x8 ;  /* 0x00000008ff0c7424 */ /* 0x000fe200078e00ff */
[----:B------:R-:W-:-:S05]  /*1a360*/  SEL R4, R14, RZ, P3 ;  /* 0x000000ff0e047207 */ /* 0x000fca0001800000 */
[----:B------:R-:W-:-:S04]  /*1a370*/  IMAD.IADD R4, R3, 0x1, R4 ;  /* 0x0000000103047824 */ /* 0x000fc800078e0204 */
[----:B------:R-:W-:-:S07]  /*1a380*/  IMAD.MOV.U32 R13, RZ, RZ, R4 ;  /* 0x000000ffff0d7224 */ /* 0x000fce00078e0004 */
[----:B------:R-:W-:Y:S05]  /*1a390*/  WARPSYNC.COLLECTIVE R15, `(.L_x_1328) ;  /* 0x000000000f087348 */ /* 0x000fea0003c00000 */
[----:B------:R0:W1:Y:S02]  /*1a3a0*/  SHFL.UP P6, R14, R13, R12, R11 ;  /* 0x0400000c0d0e7389 */ /* 0x00006400000c000b */
[----:B01----:R-:W-:Y:S01]  /*1a3b0*/  ENDCOLLECTIVE ;  /* 0x000000000000791b */ /* 0x003fe20003800000 */
.L_x_1328:
[----:B------:R-:W-:Y:S01]  /*1a3c0*/  IMAD.MOV.U32 R12, RZ, RZ, 0x10 ;  /* 0x00000010ff0c7424 */ /* 0x000fe200078e00ff */
[----:B------:R-:W-:-:S05]  /*1a3d0*/  SEL R5, R14, RZ, P4 ;  /* 0x000000ff0e057207 */ /* 0x000fca0002000000 */
[----:B------:R-:W-:-:S04]  /*1a3e0*/  IMAD.IADD R5, R4, 0x1, R5 ;  /* 0x0000000104057824 */ /* 0x000fc800078e0205 */
[----:B------:R-:W-:-:S07]  /*1a3f0*/  IMAD.MOV.U32 R13, RZ, RZ, R5 ;  /* 0x000000ffff0d7224 */ /* 0x000fce00078e0005 */
[----:B------:R-:W-:Y:S05]  /*1a400*/  WARPSYNC.COLLECTIVE R15, `(.L_x_1329) ;  /* 0x000000000f087348 */ /* 0x000fea0003c00000 */
[----:B------:R0:W1:Y:S02]  /*1a410*/  SHFL.UP P6, R14, R13, R12, R11 ;  /* 0x0400000c0d0e7389 */ /* 0x00006400000c000b */
[----:B01----:R-:W-:Y:S01]  /*1a420*/  ENDCOLLECTIVE ;  /* 0x000000000000791b */ /* 0x003fe20003800000 */
.L_x_1329:
        /* <DEDUP_REMOVED lines=8> */
.L_x_1330:
[----:B------:R-:W-:Y:S05]  /*1a4b0*/  BRA `(.L_x_1331) ;  /* 0xffffffc800907947 */ /* 0x000fea000383ffff */
.L_x_1234:
[----:B------:R-:W-:Y:S01]  /*1a4c0*/  BSSY B0, `(.L_x_1332) ;  /* 0x0000006000007945 */ /* 0x000fe20003800000 */
[----:B------:R-:W-:Y:S01]  /*1a4d0*/  PLOP3.LUT P6, PT, P6, PT, PT, 0x8, 0x0 ;  /* 0x000000000000781c */ /* 0x000fe200037ce170 */
[----:B------:R-:W-:-:S12]  /*1a4e0*/  IMAD.MOV.U32 R15, RZ, RZ, -0x1 ;  /* 0xffffffffff0f7424 */ /* 0x000fd800078e00ff */
[----:B01----:R-:W-:Y:S05]  /*1a4f0*/  WARPSYNC.COLLECTIVE R15, `(.L_x_1333) ;  /* 0x000000000f087348 */ /* 0x003fea0003c00000 */
[----:B------:R-:W-:Y:S01]  /*1a500*/  VOTE.ANY R14, PT, P6 ;  /* 0x00000000000e7806 */ /* 0x000fe200030e0100 */
[----:B01----:R-:W-:Y:S06]  /*1a510*/  ENDCOLLECTIVE ;  /* 0x000000000000791b */ /* 0x003fec0003800000 */
.L_x_1333:
[----:B------:R-:W-:Y:S05]  /*1a520*/  BSYNC B0 ;  /* 0x0000000000007941 */ /* 0x000fea0003800000 */
.L_x_1332:
        /* <DEDUP_REMOVED lines=9> */
.L_x_1334:
[----:B------:R-:W-:Y:S01]  /*1a5c0*/  IMAD.MOV.U32 R17, RZ, RZ, R14 ;  /* 0x000000ffff117224 */ /* 0x000fe200078e000e */
[----:B------:R-:W-:Y:S06]  /*1a5d0*/  BRA `(.L_x_1335) ;  /* 0xffffffc800807947 */ /* 0x000fec000383ffff */
.L_x_1236:
[----:B------:R-:W-:Y:S01]  /*1a5e0*/  BSSY B0, `(.L_x_1336) ;  /* 0x0000007000007945 */ /* 0x000fe20003800000 */
[----:B------:R-:W-:Y:S02]  /*1a5f0*/  IMAD.MOV.U32 R13, RZ, RZ, R3 ;  /* 0x000000ffff0d7224 */ /* 0x000fe400078e0003 */
[----:B------:R-:W-:Y:S02]  /*1a600*/  IMAD.MOV.U32 R11, RZ, RZ, 0x1f ;  /* 0x0000001fff0b7424 */ /* 0x000fe400078e00ff */
[----:B------:R-:W-:-:S07]  /*1a610*/  IMAD.MOV.U32 R15, RZ, RZ, -0x1 ;  /* 0xffffffffff0f7424 */ /* 0x000fce00078e00ff */
[----:B0123--:R-:W-:Y:S05]  /*1a620*/  WARPSYNC.COLLECTIVE R15, `(.L_x_1337) ;  /* 0x000000000f087348 */ /* 0x00ffea0003c00000 */
[----:B------:R4:W0:Y:S02]  /*1a630*/  SHFL.IDX P6, R14, R13, R12, R11 ;  /* 0x0000000c0d0e7389 */ /* 0x00082400000c000b */
[----:B01234-:R-:W-:Y:S01]  /*1a640*/  ENDCOLLECTIVE ;  /* 0x000000000000791b */ /* 0x01ffe20003800000 */
.L_x_1337:
[----:B------:R-:W-:Y:S05]  /*1a650*/  BSYNC B0 ;  /* 0x0000000000007941 */ /* 0x000fea0003800000 */
.L_x_1336:
[----:B------:R-:W-:Y:S01]  /*1a660*/  IMAD.MOV.U32 R6, RZ, RZ, R14 ;  /* 0x000000ffff067224 */ /* 0x000fe200078e000e */
[----:B------:R-:W-:Y:S06]  /*1a670*/  BRA `(.L_x_1235) ;  /* 0xffffffc800747947 */ /* 0x000fec000383ffff */
.L_x_1240:
[----:B0-----:R0:W3:Y:S02]  /*1a680*/  SYNCS.PHASECHK.TRANS64.TRYWAIT P0, [R5+URZ+0x2d820], R0 ;  /* 0x02d82000050075a7 */ /* 0x0010e4000800017f */
[----:B---3--:R-:W-:Y:S05]  /*1a690*/  @!P0 NANOSLEEP.SYNCS 0x989680 ;  /* 0x009896800000895d */ /* 0x008fea0003900000 */
[----:B------:R-:W3:Y:S02]  /*1a6a0*/  @!P0 SYNCS.PHASECHK.TRANS64 P0, [R5+URZ+0x2d820], R0 ;  /* 0x02d82000050085a7 */ /* 0x000ee4000800007f */
[----:B---3--:R-:W-:Y:S05]  /*1a6b0*/  @!P0 BRA `(.L_x_1240) ;  /* 0xfffffffc00f08947 */ /* 0x008fea000383ffff */
[----:B------:R-:W-:Y:S05]  /*1a6c0*/  BRA `(.L_x_1338) ;  /* 0xffffffcc00ec7947 */ /* 0x000fea000383ffff */
.L_x_1241:
        /* <DEDUP_REMOVED lines=8> */
[----:B012---:R-:W-:Y:S05]  /*1a750*/  WARPSYNC.COLLECTIVE R15, `(.L_x_1340) ;  /* 0x000000000f087348 */ /* 0x007fea0003c00000 */
[----:B------:R3:W4:Y:S02]  /*1a760*/  SHFL.IDX P6, R14, R13, R12, R11 ;  /* 0x0000000c0d0e7389 */ /* 0x00072400000c000b */
[----:B01234-:R-:W-:Y:S01]  /*1a770*/  ENDCOLLECTIVE ;  /* 0x000000000000791b */ /* 0x01ffe20003800000 */
.L_x_1340:
[----:B------:R-:W-:Y:S05]  /*1a780*/  BSYNC B0 ;  /* 0x0000000000007941 */ /* 0x000fea0003800000 */
.L_x_1339:
[----:B------:R-:W-:Y:S05]  /*1a790*/  BRA `(.L_x_1341) ;  /* 0xffffffcc00d47947 */ /* 0x000fea000383ffff */
.L_x_1244:
[----:B------:R-:W-:Y:S01]  /*1a7a0*/  BSSY B1, `(.L_x_1342) ;  /* 0x0000006000017945 */ /* 0x000fe20003800000 */
[----:B------:R-:W-:-:S07]  /*1a7b0*/  IMAD.MOV.U32 R15, RZ, RZ, -0x1 ;  /* 0xffffffffff0f7424 */ /* 0x000fce00078e00ff */
[----:B012---:R-:W-:Y:S05]  /*1a7c0*/  WARPSYNC.COLLECTIVE R15, `(.L_x_1343) ;  /* 0x000000000f0c7348 */ /* 0x007fea0003c00000 */
[----:B------:R-:W-:Y:S02]  /*1a7d0*/  ELECT P6, UR62, PT ;  /* 0x00000000003e782f */ /* 0x000fe400038c0000 */
[----:B------:R-:W-:Y:S01]  /*1a7e0*/  MOV R14, UR62 ;  /* 0x0000003e000e7c02 */ /* 0x000fe20008000f00 */
[----:B012---:R-:W-:Y:S10]  /*1a7f0*/  ENDCOLLECTIVE ;  /* 0x000000000000791b */ /* 0x007ff40003800000 */
.L_x_1343:
[----:B------:R-:W-:Y:S05]  /*1a800*/  BSYNC B1 ;  /* 0x0000000000017941 */ /* 0x000fea0003800000 */
.L_x_1342:
[----:B------:R-:W-:Y:S05]  /*1a810*/  BRA `(.L_x_1344) ;  /* 0xffffffcc00cc7947 */ /* 0x000fea000383ffff */
.L_x_1246:
[----:B0-----:R0:W3:Y:S02]  /*1a820*/  SYNCS.PHASECHK.TRANS64.TRYWAIT P1, [R3+URZ+0x2d840], R2 ;  /* 0x02d84002030075a7 */ /* 0x0010e4000802017f */
[----:B---3--:R-:W-:Y:S05]  /*1a830*/  @!P1 NANOSLEEP.SYNCS 0x989680 ;  /* 0x009896800000995d */ /* 0x008fea0003900000 */
[----:B------:R-:W3:Y:S02]  /*1a840*/  @!P1 SYNCS.PHASECHK.TRANS64 P1, [R3+URZ+0x2d840], R2 ;  /* 0x02d84002030095a7 */ /* 0x000ee4000802007f */
[----:B---3--:R-:W-:Y:S05]  /*1a850*/  @!P1 BRA `(.L_x_1246) ;  /* 0xfffffffc00f09947 */ /* 0x008fea000383ffff */
[----:B------:R-:W-:Y:S05]  /*1a860*/  BRA `(.L_x_1345) ;  /* 0xffffffcc00ec7947 */ /* 0x000fea000383ffff */
.L_x_1248:
[----:B---3--:R3:W4:Y:S02]  /*1a870*/  SYNCS.PHASECHK.TRANS64.TRYWAIT P1, [R25+URZ+0x2d840], R0 ;  /* 0x02d84000190075a7 */ /* 0x008724000802017f */
[----:B----4-:R-:W-:Y:S05]  /*1a880*/  @!P1 NANOSLEEP.SYNCS 0x989680 ;  /* 0x009896800000995d */ /* 0x010fea0003900000 */
[----:B------:R-:W4:Y:S02]  /*1a890*/  @!P1 SYNCS.PHASECHK.TRANS64 P1, [R25+URZ+0x2d840], R0 ;  /* 0x02d84000190095a7 */ /* 0x000f24000802007f */
[----:B----4-:R-:W-:Y:S05]  /*1a8a0*/  @!P1 BRA `(.L_x_1248) ;  /* 0xfffffffc00f09947 */ /* 0x010fea000383ffff */
[----:B------:R-:W-:Y:S05]  /*1a8b0*/  BRA `(.L_x_1346) ;  /* 0xffffffcc00f87947 */ /* 0x000fea000383ffff */
.L_x_1250:
[----:B----4-:R4:W0:Y:S02]  /*1a8c0*/  SYNCS.PHASECHK.TRANS64.TRYWAIT P1, [R3+URZ+0x2d860], R2 ;  /* 0x02d86002030075a7 */ /* 0x010824000802017f */
[----:B0-----:R-:W-:Y:S05]  /*1a8d0*/  @!P1 NANOSLEEP.SYNCS 0x989680 ;  /* 0x009896800000995d */ /* 0x001fea0003900000 */
[----:B------:R-:W0:Y:S02]  /*1a8e0*/  @!P1 SYNCS.PHASECHK.TRANS64 P1, [R3+URZ+0x2d860], R2 ;  /* 0x02d86002030095a7 */ /* 0x000e24000802007f */
[----:B0-----:R-:W-:Y:S05]  /*1a8f0*/  @!P1 BRA `(.L_x_1250) ;  /* 0xfffffffc00f09947 */ /* 0x001fea000383ffff */
[----:B------:R-:W-:Y:S05]  /*1a900*/  BRA `(.L_x_1347) ;  /* 0xffffffcc00f47947 */ /* 0x000fea000383ffff */
.L_x_1348:
        /* <DEDUP_REMOVED lines=15> */
.L_x_2732:


//--------------------- .text._ZN7cutlass13device_kernelIN5flash11enable_sm90INS1_16FlashAttnFwdSm90INS1_25CollectiveMainloopFwdSm90ILi2EN4cute5tupleIJNS5_1CILi1EEES8_S8_EEENS6_IJNS7_ILi192EEENS7_ILi128EEENS7_ILi96EEEEEELi96ENS_10bfloat16_tEfNS_4arch4Sm90ELb0ELb1ELb1ELb1ELb1ELb1ELb0ELb0ELb1ELb1ELb0ELb0EEENS1_21CollectiveEpilogueFwdINS6_IJSA_SC_SB_EEES9_SE_SG_Li384ELb1ELb1ELb0ELb0EEENS1_36VarlenDynamicPersistentTileSchedulerILi192ELi128ELi384ELi128ELb0ELb1ELb1ELb1ELb0ELb1EEEEEEEEEvNT_6ParamsE --------------------------
	.section	.text._ZN7cutlass13device_kernelIN5flash11enable_sm90INS1_16FlashAttnFwdSm90INS1_25CollectiveMainloopFwdSm90ILi2EN4cute5tupleIJNS5_1CILi1EEES8_S8_EEENS6_IJNS7_ILi192EEENS7_ILi128EEENS7_ILi96EEEEEELi96ENS_10bfloat16_tEfNS_4arch4Sm90ELb0ELb1ELb1ELb1ELb1ELb1ELb0ELb0ELb1ELb1ELb0ELb0EEENS1_21CollectiveEpilogueFwdINS6_IJSA_SC_SB_EEES9_SE_SG_Li384ELb1ELb1ELb0ELb0EEENS1_36VarlenDynamicPersistentTileSchedulerILi192ELi128ELi384ELi128ELb0ELb1ELb1ELb1ELb0ELb1EEEEEEEEEvNT_6ParamsE,"ax",@progbits
	.align	128
.text._ZN7cutlass13device_kernelIN5flash11enable_sm90INS1_16FlashAttnFwdSm90INS1_25CollectiveMainloopFwdSm90ILi2EN4cute5tupleIJNS5_1CILi1EEES8_S8_EEENS6_IJNS7_ILi192EEENS7_ILi128EEENS7_ILi96EEEEEELi96ENS_10bfloat16_tEfNS_4arch4Sm90ELb0ELb1ELb1ELb1ELb1ELb1ELb0ELb0ELb1ELb1ELb0ELb0EEENS1_21CollectiveEpilogueFwdINS6_IJSA_SC_SB_EEES9_SE_SG_Li384ELb1ELb1ELb0ELb0EEENS1_36VarlenDynamicPersistentTileSchedulerILi192ELi128ELi384ELi128ELb0ELb1ELb1ELb1ELb0ELb1EEEEEEEEEvNT_6ParamsE:
        .type           _ZN7cutlass13device_kernelIN5flash11enable_sm90INS1_16FlashAttnFwdSm90INS1_25CollectiveMainloopFwdSm90ILi2EN4cute5tupleIJNS5_1CILi1EEES8_S8_EEENS6_IJNS7_ILi192EEENS7_ILi128EEENS7_ILi96EEEEEELi96ENS_10bfloat16_tEfNS_4arch4Sm90ELb0ELb1ELb1ELb1ELb1ELb1ELb0ELb0ELb1ELb1ELb0ELb0EEENS1_21CollectiveEpilogueFwdINS6_IJSA_SC_SB_EEES9_SE_SG_Li384ELb1ELb1ELb0ELb0EEENS1_36VarlenDynamicPersistentTileSchedulerILi192ELi128ELi384ELi128ELb0ELb1ELb1ELb1ELb0ELb1EEEEEEEEEvNT_6ParamsE,@function
        .size           _ZN7cutlass13device_kernelIN5flash11enable_sm90INS1_16FlashAttnFwdSm90INS1_25CollectiveMainloopFwdSm90ILi2EN4cute5tupleIJNS5_1CILi1EEES8_S8_EEENS6_IJNS7_ILi192EEENS7_ILi128EEENS7_ILi96EEEEEELi96ENS_10bfloat16_tEfNS_4arch4Sm90ELb0ELb1ELb1ELb1ELb1ELb1ELb0ELb0ELb1ELb1ELb0ELb0EEENS1_21CollectiveEpilogueFwdINS6_IJSA_SC_SB_EEES9_SE_SG_Li384ELb1ELb1ELb0ELb0EEENS1_36VarlenDynamicPersistentTileSchedulerILi192ELi128ELi384ELi128ELb0ELb1ELb1ELb1ELb0ELb1EEEEEEEEEvNT_6ParamsE,(.L_x_2733 - _ZN7cutlass13device_kernelIN5flash11enable_sm90INS1_16FlashAttnFwdSm90INS1_25CollectiveMainloopFwdSm90ILi2EN4cute5tupleIJNS5_1CILi1EEES8_S8_EEENS6_IJNS7_ILi192EEENS7_ILi128EEENS7_ILi96EEEEEELi96ENS_10bfloat16_tEfNS_4arch4Sm90ELb0ELb1ELb1ELb1ELb1ELb1ELb0ELb0ELb1ELb1ELb0ELb0EEENS1_21CollectiveEpilogueFwdINS6_IJSA_SC_SB_EEES9_SE_SG_Li384ELb1ELb1ELb0ELb0EEENS1_36VarlenDynamicPersistentTileSchedulerILi192ELi128ELi384ELi128ELb0ELb1ELb1ELb1ELb0ELb1EEEEEEEEEvNT_6ParamsE)
        .other          _ZN7cutlass13device_kernelIN5flash11enable_sm90INS1_16FlashAttnFwdSm90INS1_25CollectiveMainloopFwdSm90ILi2EN4cute5tupleIJNS5_1CILi1EEES8_S8_EEENS6_IJNS7_ILi192EEENS7_ILi128EEENS7_ILi96EEEEEELi96ENS_10bfloat16_tEfNS_4arch4Sm90ELb0ELb1ELb1ELb1ELb1ELb1ELb0ELb0ELb1ELb1ELb0ELb0EEENS1_21CollectiveEpilogueFwdINS6_IJSA_SC_SB_EEES9_SE_SG_Li384ELb1ELb1ELb0ELb0EEENS1_36VarlenDynamicPersistentTileSchedulerILi192ELi128ELi384ELi128ELb0ELb1ELb1ELb1ELb0ELb1EEEEEEEEEvNT_6ParamsE,@"STO_CUDA_ENTRY STV_DEFAULT"
_ZN7cutlass13device_kernelIN5flash11enable_sm90INS1_16FlashAttnFwdSm90INS1_25CollectiveMainloopFwdSm90ILi2EN4cute5tupleIJNS5_1CILi1EEES8_S8_EEENS6_IJNS7_ILi192EEENS7_ILi128EEENS7_ILi96EEEEEELi96ENS_10bfloat16_tEfNS_4arch4Sm90ELb0ELb1ELb1ELb1ELb1ELb1ELb0ELb0ELb1ELb1ELb0ELb0EEENS1_21CollectiveEpilogueFwdINS6_IJSA_SC_SB_EEES9_SE_SG_Li384ELb1ELb1ELb0ELb0EEENS1_36VarlenDynamicPersistentTileSchedulerILi192ELi128ELi384ELi128ELb0ELb1ELb1ELb1ELb0ELb1EEEEEEEEEvNT_6ParamsE:
        /* <DEDUP_REMOVED lines=18> */
.L_x_1350:
[----:B------:R-:W-:Y:S05]  /*0120*/  BSYNC B0 ;  /* 0x0000000000007941 */ /* 0x000fea0003800000 */
.L_x_1349:
        /* <DEDUP_REMOVED lines=41> */
.L_x_1351:
        /* <DEDUP_REMOVED lines=22> */
.L_x_1352:
        /* <DEDUP_REMOVED lines=18> */
.L_x_1353:
        /* <DEDUP_REMOVED lines=22> */
.L_x_1354:
        /* <DEDUP_REMOVED lines=22> */
.L_x_1355:
        /* <DEDUP_REMOVED lines=8> */
.L_x_1358:
        /* <DEDUP_REMOVED lines=22> */
[----:B------:R-:W-:Y:S01]  /*0ae0*/  R2UR UR40, R2 ;  /* 0x00000000022872ca */ /* 0x000fe200000e0000 */
[----:B------:R-:W-:Y:S01]  /*0af0*/  IMAD.MOV.U32 R23, RZ, RZ, RZ ;  /* 0x000000ffff177224 */ /* 0x000fe200078e00ff */
[----:B------:R-:W-:Y:S01]  /*0b00*/  ULOP3.LUT UR39, UR36, 0x1, URZ, 0xfc, !UPT ;  /* 0x0000000124277892 */ /* 0x000fe2000f8efc3f */
[----:B------:R-:W-:-:S10]  /*0b10*/  UMOV UR37, URZ ;  /* 0x0000003f00257c82 */ /* 0x000fd40008000000 */
[----:B------:R-:W-:Y:S01]  /*0b20*/  UIADD3 UR40, UR40, 0xc400, URZ ;  /* 0x0000c40028287890 */ /* 0x000fe2000fffe03f */
[----:B0-----:R-:W-:-:S05]  /*0b30*/  VIADD R15, R0, 0xffffff80 ;  /* 0xffffff80000f7836 */ /* 0x001fca0000000000 */
[----:B------:R-:W-:Y:S02]  /*0b40*/  SHF.R.S32.HI R0, RZ, 0x1f, R15 ;  /* 0x0000001fff007819 */ /* 0x000fe4000001140f */
[-C--:B------:R-:W-:Y:S02]  /*0b50*/  LEA.HI R7, R15, R15.reuse, RZ, 0x1 ;  /* 0x0000000f0f077211 */ /* 0x080fe400078f08ff */
[CC--:B------:R-:W-:Y:S02]  /*0b60*/  LEA.HI R4, R0.reuse, R15.reuse, RZ, 0x4 ;  /* 0x0000000f00047211 */ /* 0x0c0fe400078f20ff */
[----:B------:R-:W-:Y:S02]  /*0b70*/  SHF.R.S32.HI R12, RZ, 0x1, R7 ;  /* 0x00000001ff0c7819 */ /* 0x000fe40000011407 */
[----:B------:R-:W-:Y:S02]  /*0b80*/  LEA.HI R8, R0, R15, RZ, 0x2 ;  /* 0x0000000f00087211 */ /* 0x000fe400078f10ff */
[----:B------:R-:W-:-:S02]  /*0b90*/  SHF.R.S32.HI R3, RZ, 0x4, R4 ;  /* 0x00000004ff037819 */ /* 0x000fc40000011404 */
[----:B------:R-:W-:Y:S02]  /*0ba0*/  LEA.HI R10, R7, R12, RZ, 0x1 ;  /* 0x0000000c070a7211 */ /* 0x000fe400078f08ff */
[--C-:B------:R-:W-:Y:S02]  /*0bb0*/  SHF.R.S32.HI R9, RZ, 0x2, R8.reuse ;  /* 0x00000002ff097819 */ /* 0x100fe40000011408 */
[----:B------:R-:W-:Y:S02]  /*0bc0*/  SHF.R.S32.HI R6, RZ, 0x1f, R8 ;  /* 0x0000001fff067819 */ /* 0x000fe40000011408 */
[----:B------:R-:W-:Y:S02]  /*0bd0*/  LEA.HI R5, R4, R3, RZ, 0x1 ;  /* 0x0000000304057211 */ /* 0x000fe400078f08ff */
[----:B------:R-:W-:Y:S02]  /*0be0*/  LOP3.LUT R11, R10, 0x7fffffe, RZ, 0xc0, !PT ;  /* 0x07fffffe0a0b7812 */ /* 0x000fe400078ec0ff */
[----:B------:R-:W-:-:S02]  /*0bf0*/  LEA.HI R10, R6, R9, RZ, 0x2 ;  /* 0x00000009060a7211 */ /* 0x000fc400078f10ff */
[----:B------:R-:W-:Y:S01]  /*0c00*/  LOP3.LUT R6, R5, 0x1ffffffe, RZ, 0xc0, !PT ;  /* 0x1ffffffe05067812 */ /* 0x000fe200078ec0ff */
[----:B------:R-:W-:Y:S01]  /*0c10*/  IMAD.IADD R12, R12, 0x1, -R11 ;  /* 0x000000010c0c7824 */ /* 0x000fe200078e0a0b */
[----:B------:R-:W-:Y:S02]  /*0c20*/  LOP3.LUT R8, R8, 0xfffffffc, RZ, 0xc0, !PT ;  /* 0xfffffffc08087812 */ /* 0x000fe400078ec0ff */
[----:B------:R-:W-:Y:S01]  /*0c30*/  LOP3.LUT R4, R4, 0xfffffff0, RZ, 0xc0, !PT ;  /* 0xfffffff004047812 */ /* 0x000fe200078ec0ff */
[C---:B------:R-:W-:Y:S01]  /*0c40*/  IMAD.IADD R6, R3.reuse, 0x1, -R6 ;  /* 0x0000000103067824 */ /* 0x040fe200078e0a06 */
[----:B------:R-:W-:Y:S01]  /*0c50*/  LOP3.LUT R10, R10, 0xfffffffc, RZ, 0xc0, !PT ;  /* 0xfffffffc0a0a7812 */ /* 0x000fe200078ec0ff */
[----:B------:R-:W-:Y:S01]  /*0c60*/  IMAD R21, R3, 0x8, R12 ;  /* 0x0000000803157824 */ /* 0x000fe200078e020c */
[-C--:B------:R-:W-:Y:S01]  /*0c70*/  LEA.HI R3, R0, R15.reuse, RZ, 0x7 ;  /* 0x0000000f00037211 */ /* 0x080fe200078f38ff */
[----:B------:R-:W-:Y:S01]  /*0c80*/  IMAD.IADD R8, R15, 0x1, -R8 ;  /* 0x000000010f087824 */ /* 0x000fe200078e0a08 */
[----:B------:R-:W-:Y:S01]  /*0c90*/  LOP3.LUT R7, R7, 0xfffffffe, RZ, 0xc0, !PT ;  /* 0xfffffffe07077812 */ /* 0x000fe200078ec0ff */
[----:B------:R-:W-:Y:S01]  /*0ca0*/  IMAD.IADD R4, R15, 0x1, -R4 ;  /* 0x000000010f047824 */ /* 0x000fe200078e0a04 */
[----:B------:R-:W-:Y:S01]  /*0cb0*/  LOP3.LUT R5, R3, 0xffffff80, RZ, 0xc0, !PT ;  /* 0xffffff8003057812 */ /* 0x000fe200078ec0ff */
[----:B------:R-:W-:Y:S01]  /*0cc0*/  IMAD.IADD R10, R9, 0x1, -R10 ;  /* 0x00000001090a7824 */ /* 0x000fe200078e0a0a */
[----:B------:R-:W-:Y:S01]  /*0cd0*/  LEA.HI R9, R8, R8, RZ, 0x1 ;  /* 0x0000000808097211 */ /* 0x000fe200078f08ff */
[C---:B------:R-:W-:Y:S01]  /*0ce0*/  IMAD.IADD R16, R15.reuse, 0x1, -R7 ;  /* 0x000000010f107824 */ /* 0x040fe200078e0a07 */
[----:B------:R-:W-:Y:S01]  /*0cf0*/  LEA.HI R0, R0, R15, RZ, 0x5 ;  /* 0x0000000f00007211 */ /* 0x000fe200078f28ff */
[----:B------:R-:W-:Y:S01]  /*0d00*/  IMAD.IADD R24, R15, 0x1, -R5 ;  /* 0x000000010f187824 */ /* 0x000fe200078e0a05 */
[----:B------:R-:W-:Y:S01]  /*0d10*/  SHF.R.S32.HI R5, RZ, 0x1f, R4 ;  /* 0x0000001fff057819 */ /* 0x000fe20000011404 */
[C---:B------:R-:W-:Y:S01]  /*0d20*/  IMAD.SHL.U32 R26, R16.reuse, 0x4, RZ ;  /* 0x00000004101a7824 */ /* 0x040fe200078e00ff */
[----:B------:R-:W-:Y:S01]  /*0d30*/  LOP3.LUT R7, R9, 0x1ffffffe, RZ, 0xc0, !PT ;  /* 0x1ffffffe09077812 */ /* 0x000fe200078ec0ff */
[----:B------:R-:W-:Y:S01]  /*0d40*/  IMAD.SHL.U32 R16, R16, 0x8, RZ ;  /* 0x0000000810107824 */ /* 0x000fe200078e00ff */
[----:B------:R-:W-:Y:S01]  /*0d50*/  SHF.R.S32.HI R9, RZ, 0x1f, R24 ;  /* 0x0000001fff097819 */ /* 0x000fe20000011418 */
[----:B------:R-:W-:Y:S01]  /*0d60*/  VIADD R17, R26, 0x20 ;  /* 0x000000201a117836 */ /* 0x000fe20000000000 */
[----:B------:R-:W-:Y:S01]  /*0d70*/  LEA.HI R5, R5, R4, RZ, 0x3 ;  /* 0x0000000405057211 */ /* 0x000fe200078f18ff */
[----:B------:R-:W-:Y:S01]  /*0d80*/  IMAD.IADD R14, R8, 0x1, -R7 ;  /* 0x00000001080e7824 */ /* 0x000fe200078e0a07 */
[-C--:B------:R-:W-:Y:S01]  /*0d90*/  LEA.HI R11, R9, R24.reuse, RZ, 0x2 ;  /* 0x00000018090b7211 */ /* 0x080fe200078f10ff */
[C---:B------:R-:W-:Y:S01]  /*0da0*/  VIADD R18, R26.reuse, 0x10 ;  /* 0x000000101a127836 */ /* 0x040fe20000000000 */
[----:B------:R-:W-:Y:S01]  /*0db0*/  LOP3.LUT R7, R5, 0xfffffff8, RZ, 0xc0, !PT ;  /* 0xfffffff805077812 */ /* 0x000fe200078ec0ff */
[----:B------:R-:W-:Y:S01]  /*0dc0*/  IMAD.IADD R12, R26, 0x1, R17 ;  /* 0x000000011a0c7824 */ /* 0x000fe200078e0211 */
[--C-:B------:R-:W-:Y:S01]  /*0dd0*/  SHF.R.S32.HI R8, RZ, 0x2, R11.reuse ;  /* 0x00000002ff087819 */ /* 0x100fe2000001140b */
[----:B------:R-:W-:Y:S01]  /*0de0*/  STL [R1+0x58], R26 ;  /* 0x0000581a01007387 */ /* 0x000fe20000100800 */
[----:B------:R-:W-:Y:S01]  /*0df0*/  SHF.R.S32.HI R13, RZ, 0x1f, R11 ;  /* 0x0000001fff0d7819 */ /* 0x000fe2000001140b */
[----:B------:R-:W-:Y:S01]  /*0e00*/  IMAD.IADD R7, R4, 0x1, -R7 ;  /* 0x0000000104077824 */ /* 0x000fe200078e0a07 */
[----:B------:R-:W-:Y:S01]  /*0e10*/  LEA.HI R9, R9, R24, RZ, 0x5 ;  /* 0x0000001809097211 */ /* 0x000fe200078f28ff */
[----:B------:R-:W-:Y:S01]  /*0e20*/  IMAD.IADD R4, R26, 0x1, R18 ;  /* 0x000000011a047824 */ /* 0x000fe200078e0212 */
[----:B------:R-:W-:Y:S01]  /*0e30*/  LEA.HI R13, R13, R8, RZ, 0x3 ;  /* 0x000000080d0d7211 */ /* 0x000fe200078f18ff */
[----:B------:R0:W-:Y:S01]  /*0e40*/  STL [R1+0x84], R18 ;  /* 0x0000841201007387 */ /* 0x0001e20000100800 */
[----:B------:R-:W-:Y:S01]  /*0e50*/  SHF.R.S32.HI R9, RZ, 0x5, R9 ;  /* 0x00000005ff097819 */ /* 0x000fe20000011409 */
[----:B------:R-:W-:Y:S01]  /*0e60*/  IMAD.SHL.U32 R5, R5, 0x40, RZ ;  /* 0x0000004005057824 */ /* 0x000fe200078e00ff */
[----:B------:R-:W-:Y:S01]  /*0e70*/  LOP3.LUT R13, R13, 0xfffffff8, RZ, 0xc0, !PT ;  /* 0xfffffff80d0d7812 */ /* 0x000fe200078ec0ff */
[----:B------:R1:W-:Y:S01]  /*0e80*/  STL [R1+0x80], R17 ;  /* 0x0000801101007387 */ /* 0x0003e20000100800 */
[----:B------:R-:W-:Y:S01]  /*0e90*/  SHF.R.S32.HI R15, RZ, 0x1f, R4 ;  /* 0x0000001fff0f7819 */ /* 0x000fe20000011404 */
[C---:B------:R-:W-:Y:S01]  /*0ea0*/  VIADD R137, R16.reuse, 0x30 ;  /* 0x0000003010897836 */ /* 0x040fe20000000000 */
[----:B------:R-:W-:Y:S01]  /*0eb0*/  LOP3.LUT R5, R5, 0x7ffffe00, RZ, 0xc0, !PT ;  /* 0x7ffffe0005057812 */ /* 0x000fe200078ec0ff */
[C---:B------:R-:W-:Y:S01]  /*0ec0*/  VIADD R136, R16.reuse, 0x40 ;  /* 0x0000004010887836 */ /* 0x040fe20000000000 */
[----:B------:R-:W-:Y:S01]  /*0ed0*/  LEA.HI R15, R15, R4, RZ, 0x3 ;  /* 0x000000040f0f7211 */ /* 0x000fe200078f18ff */
[----:B------:R-:W-:Y:S01]  /*0ee0*/  VIADD R138, R16, 0x50 ;  /* 0x00000050108a7836 */ /* 0x000fe20000000000 */
[----:B0-----:R-:W-:Y:S01]  /*0ef0*/  SHF.R.S32.HI R18, RZ, 0x7, R3 ;  /* 0x00000007ff127819 */ /* 0x001fe20000011403 */
[----:B------:R-:W-:Y:S01]  /*0f00*/  IMAD.SHL.U32 R3, R6, 0x8, RZ ;  /* 0x0000000806037824 */ /* 0x000fe200078e00ff */
[----:B------:R-:W-:Y:S01]  /*0f10*/  SHF.R.S32.HI R4, RZ, 0x5, R0 ;  /* 0x00000005ff047819 */ /* 0x000fe20000011400 */
[C---:B------:R-:W-:Y:S01]  /*0f20*/  IMAD.SHL.U32 R0, R7.reuse, 0x40, RZ ;  /* 0x0000004007007824 */ /* 0x040fe200078e00ff */
[----:B-1----:R-:W-:Y:S01]  /*0f30*/  SHF.R.S32.HI R17, RZ, 0x1f, R12 ;  /* 0x0000001fff117819 */ /* 0x002fe2000001140c */
[----:B------:R-:W-:Y:S01]  /*0f40*/  IMAD.SHL.U32 R10, R10, 0x40, RZ ;  /* 0x000000400a0a7824 */ /* 0x000fe200078e00ff */
[----:B------:R-:W-:Y:S01]  /*0f50*/  R2P PR, R7, 0x6 ;  /* 0x0000000607007804 */ /* 0x000fe20000000000 */
[----:B------:R-:W-:Y:S01]  /*0f60*/  IMAD R4, R4, 0x400, R5 ;  /* 0x0000040004047824 */ /* 0x000fe200078e0205 */
[----:B------:R-:W-:Y:S01]  /*0f70*/  LEA.HI R20, R17, R12, RZ, 0x3 ;  /* 0x0000000c11147211 */ /* 0x000fe200078f18ff */
[----:B------:R-:W-:Y:S01]  /*0f80*/  IMAD.IADD R12, R8, 0x1, -R13 ;  /* 0x00000001080c7824 */ /* 0x000fe200078e0a0d */
[----:B------:R-:W-:Y:S01]  /*0f90*/  LOP3.LUT R0, R0, 0x1c0, RZ, 0xc0, !PT ;  /* 0x000001c000007812 */ /* 0x000fe200078ec0ff */
[----:B------:R-:W-:Y:S01]  /*0fa0*/  IMAD.HI R8, R18, 0x55555556, RZ ;  /* 0x5555555612087827 */ /* 0x000fe200078e02ff */
[----:B------:R-:W-:-:S02]  /*0fb0*/  LOP3.LUT R156, R11, 0x7ffffffc, RZ, 0xc0, !PT ;  /* 0x7ffffffc0b9c7812 */ /* 0x000fc400078ec0ff */
[----:B------:R-:W-:Y:S01]  /*0fc0*/  LOP3.LUT R3, R0, 0x8, R3, 0xf8, !PT ;  /* 0x0000000800037812 */ /* 0x000fe200078ef803 */
[----:B------:R-:W-:Y:S01]  /*0fd0*/  IMAD R9, R9, 0x10, R12 ;  /* 0x0000001009097824 */ /* 0x000fe200078e020c */
[----:B------:R-:W-:Y:S01]  /*0fe0*/  LEA.HI R8, R8, R8, RZ, 0x1 ;  /* 0x0000000808087211 */ /* 0x000fe200078f08ff */
[C---:B------:R-:W-:Y:S01]  /*0ff0*/  VIADD R7, R26.reuse, 0x18 ;  /* 0x000000181a077836 */ /* 0x040fe20000000000 */
[----:B------:R-:W-:Y:S01]  /*1000*/  SHF.R.U32.HI R0, RZ, 0x3, R0 ;  /* 0x00000003ff007819 */ /* 0x000fe20000011600 */
[----:B------:R-:W-:Y:S01]  /*1010*/  VIADD R5, R26, 0x28 ;  /* 0x000000281a057836 */ /* 0x000fe20000000000 */
[----:B------:R-:W-:Y:S01]  /*1020*/  SHF.R.S32.HI R17, RZ, 0x1f, R16 ;  /* 0x0000001fff117819 */ /* 0x000fe20000011410 */
[----:B------:R-:W-:Y:S01]  /*1030*/  IMAD R8, R8, -0x3, R18 ;  /* 0xfffffffd08087824 */ /* 0x000fe200078e0212 */
[----:B------:R-:W-:Y:S01]  /*1040*/  LOP3.LUT R3, R3, R0, RZ, 0x3c, !PT ;  /* 0x0000000003037212 */ /* 0x000fe200078e3cff */
[----:B------:R-:W-:Y:S01]  /*1050*/  VIADD R0, R26, 0x8 ;  /* 0x000000081a007836 */ /* 0x000fe20000000000 */
[----:B------:R-:W-:Y:S01]  /*1060*/  CS2R R18, SRZ ;  /* 0x0000000000127805 */ /* 0x000fe2000001ff00 */
[----:B------:R-:W-:Y:S01]  /*1070*/  IMAD R6, R8, 0x40, R9 ;  /* 0x0000004008067824 */ /* 0x000fe200078e0209 */
[----:B------:R-:W-:Y:S01]  /*1080*/  SHF.R.S32.HI R9, RZ, 0x3, R15 ;  /* 0x00000003ff097819 */ /* 0x000fe2000001140f */
[----:B------:R-:W-:-:S02]  /*1090*/  IMAD.IADD R3, R4, 0x1, R3 ;  /* 0x0000000104037824 */ /* 0x000fc400078e0203 */
[----:B------:R-:W-:Y:S01]  /*10a0*/  IMAD.MOV.U32 R4, RZ, RZ, 0x40 ;  /* 0x00000040ff047424 */ /* 0x000fe200078e00ff */
[----:B------:R0:W-:Y:S01]  /*10b0*/  STL [R1+0xac], R6 ;  /* 0x0000ac0601007387 */ /* 0x0001e20000100800 */
[----:B------:R-:W-:Y:S02]  /*10c0*/  IMAD R157, R3, 0x2, R2 ;  /* 0x00000002039d7824 */ /* 0x000fe400078e0202 */
[----:B------:R-:W-:Y:S01]  /*10d0*/  IMAD.IADD R156, R24, 0x1, -R156 ;  /* 0x00000001189c7824 */ /* 0x000fe200078e0a9c */
[----:B------:R-:W-:Y:S01]  /*10e0*/  STL [R1+0x38], RZ ;  /* 0x000038ff01007387 */ /* 0x000fe20000100800 */
[----:B------:R-:W-:Y:S01]  /*10f0*/  VIADD R3, R157, 0x21800 ;  /* 0x000218009d037836 */ /* 0x000fe20000000000 */
[----:B------:R-:W-:Y:S02]  /*1100*/  SEL R4, R4, 0xffffffc0, !P2 ;  /* 0xffffffc004047807 */ /* 0x000fe40005000000 */
[----:B------:R1:W-:Y:S01]  /*1110*/  STL [R1+0x8c], R0 ;  /* 0x00008c0001007387 */ /* 0x0003e20000100800 */
[----:B0-----:R-:W-:-:S03]  /*1120*/  IMAD R6, R14, 0x8, R6 ;  /* 0x000000080e067824 */ /* 0x001fc600078e0206 */
[----:B------:R0:W-:Y:S04]  /*1130*/  STL [R1+0x88], R7 ;  /* 0x0000880701007387 */ /* 0x0001e80000100800 */
[----:B------:R2:W-:Y:S01]  /*1140*/  STL [R1+0x94], R5 ;  /* 0x0000940501007387 */ /* 0x0005e20000100800 */
[----:B-1----:R-:W-:Y:S01]  /*1150*/  SHF.R.S32.HI R0, RZ, 0x1f, R137 ;  /* 0x0000001fff007819 */ /* 0x002fe20000011489 */
[----:B0-----:R-:W-:-:S04]  /*1160*/  IMAD.SHL.U32 R7, R21, 0x20, RZ ;  /* 0x0000002015077824 */ /* 0x001fc800078e00ff */
[----:B------:R0:W-:Y:S01]  /*1170*/  STL [R1+0x7c], R0 ;  /* 0x00007c0001007387 */ /* 0x0001e20000100800 */
[----:B--2---:R-:W-:-:S05]  /*1180*/  SHF.R.S32.HI R5, RZ, 0x1f, R136 ;  /* 0x0000001fff057819 */ /* 0x004fca0000011488 */
[----:B------:R1:W-:Y:S01]  /*1190*/  STL [R1+0x78], R5 ;  /* 0x0000780501007387 */ /* 0x0003e20000100800 */
[----:B0-----:R-:W-:-:S05]  /*11a0*/  SHF.R.S32.HI R0, RZ, 0x1f, R138 ;  /* 0x0000001fff007819 */ /* 0x001fca000001148a */
[----:B------:R0:W-:Y:S01]  /*11b0*/  STL [R1+0x74], R0 ;  /* 0x0000740001007387 */ /* 0x0001e20000100800 */
[----:B-1----:R-:W-:-:S04]  /*11c0*/  LOP3.LUT R5, R10, 0xc0, RZ, 0xc0, !PT ;  /* 0x000000c00a057812 */ /* 0x002fc800078ec0ff */
[----:B------:R-:W-:Y:S01]  /*11d0*/  SHF.R.U32.HI R8, RZ, 0x3, R5 ;  /* 0x00000003ff087819 */ /* 0x000fe20000011605 */
[----:B------:R1:W-:Y:S01]  /*11e0*/  STL [R1+0x4c], R5 ;  /* 0x00004c0501007387 */ /* 0x0003e20000100800 */
[----:B0-----:R-:W-:-:S03]  /*11f0*/  LOP3.LUT R0, R5, 0x8, R16, 0xf8, !PT ;  /* 0x0000000805007812 */ /* 0x001fc600078ef810 */
[----:B------:R0:W-:Y:S01]  /*1200*/  STL [R1+0x54], R7 ;  /* 0x0000540701007387 */ /* 0x0001e20000100800 */
[----:B------:R-:W-:-:S03]  /*1210*/  LOP3.LUT R0, R0, R8, RZ, 0x3c, !PT ;  /* 0x0000000800007212 */ /* 0x000fc600078e3cff */
[----:B------:R-:W-:Y:S01]  /*1220*/  STL [R1+0x64], R9 ;  /* 0x0000640901007387 */ /* 0x000fe20000100800 */
[----:B-1----:R-:W-:-:S03]  /*1230*/  VIADD R5, R157, 0x21820 ;  /* 0x000218209d057836 */ /* 0x002fc60000000000 */
[----:B------:R1:W-:Y:S01]  /*1240*/  STL [R1+0x50], R8 ;  /* 0x0000500801007387 */ /* 0x0003e20000100800 */
[----:B------:R-:W-:Y:S02]  /*1250*/  @P1 VIADD R5, R3, 0xffffffe0 ;  /* 0xffffffe003051836 */ /* 0x000fe40000000000 */
[----:B0-----:R-:W-:Y:S02]  /*1260*/  IMAD.IADD R7, R7, 0x1, R0 ;  /* 0x0000000107077824 */ /* 0x001fe400078e0200 */
[----:B------:R-:W-:Y:S02]  /*1270*/  IMAD.IADD R0, R3, 0x1, R4 ;  /* 0x0000000103007824 */ /* 0x000fe400078e0204 */
[----:B------:R-:W-:Y:S01]  /*1280*/  IMAD.IADD R3, R4, 0x1, R5 ;  /* 0x0000000104037824 */ /* 0x000fe200078e0205 */
[----:B-1----:R-:W-:-:S05]  /*1290*/  SHF.R.S32.HI R8, RZ, 0x3, R20 ;  /* 0x00000003ff087819 */ /* 0x002fca0000011414 */
[----:B------:R-:W-:Y:S04]  /*12a0*/  STL [R1+0x68], R8 ;  /* 0x0000680801007387 */ /* 0x000fe80000100800 */
[----:B------:R-:W-:Y:S04]  /*12b0*/  STL [R1+0xa0], R7 ;  /* 0x0000a00701007387 */ /* 0x000fe80000100800 */
[----:B------:R-:W-:Y:S04]  /*12c0*/  STL [R1+0x6c], R5 ;  /* 0x00006c0501007387 */ /* 0x000fe80000100800 */
[----:B------:R-:W-:Y:S04]  /*12d0*/  STL [R1+0x98], R6 ;  /* 0x0000980601007387 */ /* 0x000fe80000100800 */
[----:B------:R0:W-:Y:S04]  /*12e0*/  STL [R1+0x4], R0 ;  /* 0x0000040001007387 */ /* 0x0001e80000100800 */
[----:B------:R1:W-:Y:S01]  /*12f0*/  STL [R1], R3 ;  /* 0x0000000301007387 */ /* 0x0003e20000100800 */
[----:B0-----:R-:W-:-:S05]  /*1300*/  VIADD R0, R5, 0x6000 ;  /* 0x0000600005007836 */ /* 0x001fca0000000000 */
[----:B------:R1:W-:Y:S02]  /*1310*/  STL [R1+0x70], R0 ;  /* 0x0000700001007387 */ /* 0x0003e40000100800 */
.L_x_1575:
[----:B------:R-:W-:Y:S05]  /*1320*/  YIELD ;  /* 0x0000000000007946 */ /* 0x000fea0003800000 */
[----:B------:R-:W-:Y:S01]  /*1330*/  ULDC.64 UR4, c[0x0][0xa28] ;  /* 0x00028a0000047ab9 */ /* 0x000fe20000000a00 */
[----:B0--34-:R-:W0:Y:S01]  /*1340*/  LDC.64 R6, c[0x0][0xa08] ;  /* 0x00028200ff067b82 */ /* 0x019e220000000a00 */
[----:B------:R-:W-:Y:S01]  /*1350*/  ISETP.NE.U32.AND P1, PT, RZ, UR4, PT ;  /* 0x00000004ff007c0c */ /* 0x000fe2000bf25070 */
[----:B-1----:R-:W-:Y:S02]  /*1360*/  IMAD.MOV.U32 R0, RZ, RZ, RZ ;  /* 0x000000ffff007224 */ /* 0x002fe400078e00ff */
[----:B------:R-:W-:Y:S01]  /*1370*/  IMAD.MOV.U32 R80, RZ, RZ, RZ ;  /* 0x000000ffff507224 */ /* 0x000fe200078e00ff */
[----:B------:R-:W-:Y:S01]  /*1380*/  ISETP.NE.AND.EX P1, PT, RZ, UR5, PT, P1 ;  /* 0x00000005ff007c0c */ /* 0x000fe2000bf25310 */
[----:B------:R-:W-:-:S02]  /*1390*/  ULDC.64 UR4, c[0x0][0xa18] ;  /* 0x0002860000047ab9 */ /* 0x000fc40000000a00 */
[----:B------:R-:W-:-:S04]  /*13a0*/  ISETP.NE.U32.AND P2, PT, RZ, UR4, PT ;  /* 0x00000004ff007c0c */ /* 0x000fc8000bf45070 */
[----:B------:R-:W-:Y:S01]  /*13b0*/  ISETP.NE.AND.EX P2, PT, RZ, UR5, PT, P2 ;  /* 0x00000005ff007c0c */ /* 0x000fe2000bf45320 */
[----:B------:R-:W-:Y:S02]  /*13c0*/  ULDC.64 UR4, c[0x0][0xa08] ;  /* 0x0002820000047ab9 */ /* 0x000fe40000000a00 */
[----:B------:R-:W-:-:S03]  /*13d0*/  ISETP.NE.U32.AND P0, PT, RZ, UR4, PT ;  /* 0x00000004ff007c0c */ /* 0x000fc6000bf05070 */
[----:B------:R-:W1:Y:S01]  /*13e0*/  @P1 LDC.64 R4, c[0x0][0xa28] ;  /* 0x00028a00ff041b82 */ /* 0x000e620000000a00 */
[----:B------:R-:W-:Y:S01]  /*13f0*/  ISETP.NE.AND.EX P0, PT, RZ, UR5, PT, P0 ;  /* 0x00000005ff007c0c */ /* 0x000fe2000bf05300 */
[----:B0-----:R-:W-:-:S06]  /*1400*/  IMAD.WIDE R10, R35, 0x4, R6 ;  /* 0x00000004230a7825 */ /* 0x001fcc00078e0206 */
[----:B------:R-:W0:Y:S01]  /*1410*/  @P2 LDC.64 R8, c[0x0][0xa18] ;  /* 0x00028600ff082b82 */ /* 0x000e220000000a00 */
[----:B------:R-:W-:Y:S02]  /*1420*/  ULDC UR4, c[0x0][0x288] ;  /* 0x0000a20000047ab9 */ /* 0x000fe40000000800 */
[----:B------:R-:W-:Y:S01]  /*1430*/  IMAD.U32 R154, RZ, RZ, UR4 ;  /* 0x00000004ff9a7e24 */ /* 0x000fe2000f8e00ff */
[----:B------:R-:W-:Y:S02]  /*1440*/  ULDC.64 UR4, c[0x0][0x418] ;  /* 0x0001060000047ab9 */ /* 0x000fe40000000a00 */
[----:B--2---:R2:W5:Y:S01]  /*1450*/  @P0 LDG.E R80, desc[UR54][R10.64] ;  /* 0x000000360a500981 */ /* 0x004562000c1e1900 */
[----:B-1----:R-:W-:-:S05]  /*1460*/  @P1 IMAD.WIDE R4, R35, 0x4, R4 ;  /* 0x0000000423041825 */ /* 0x002fca00078e0204 */
[----:B------:R2:W5:Y:S01]  /*1470*/  @P1 LDG.E R0, desc[UR54][R4.64] ;  /* 0x0000003604001981 */ /* 0x000562000c1e1900 */
[----:B0-----:R-:W-:-:S05]  /*1480*/  @P2 IMAD.WIDE R6, R35, 0x4, R8 ;  /* 0x0000000423062825 */ /* 0x001fca00078e0208 */
[----:B------:R2:W5:Y:S01]  /*1490*/  @P2 LDG.E R154, desc[UR54][R6.64] ;  /* 0x00000036069a2981 */ /* 0x000562000c1e1900 */
[----:B------:R-:W-:-:S03]  /*14a0*/  UISETP.NE.U32.AND UP0, UPT, UR4, URZ, UPT ;  /* 0x0000003f0400728c */ /* 0x000fc6000bf05070 */
        /* <DEDUP_REMOVED lines=8> */
[----:B--2---:R-:W-:Y:S06]  /*1530*/  @P2 BRA `(.L_x_1360) ;  /* 0x0000000000242947 */ /* 0x004fec0003800000 */
        /* <DEDUP_REMOVED lines=9> */
.L_x_1360:
[----:B------:R-:W-:Y:S01]  /*15d0*/  ULDC.64 UR4, c[0x0][0xa20] ;  /* 0x0002880000047ab9 */ /* 0x000fe20000000a00 */
[----:B------:R0:W-:Y:S01]  /*15e0*/  STL [R1+0xa4], R34 ;  /* 0x0000a42201007387 */ /* 0x0001e20000100800 */
[----:B------:R-:W-:-:S03]  /*15f0*/  ISETP.NE.U32.AND P1, PT, RZ, UR4, PT ;  /* 0x00000004ff007c0c */ /* 0x000fc6000bf25070 */
[----:B------:R0:W-:Y:S01]  /*1600*/  STL [R1+0xa8], R35 ;  /* 0x0000a82301007387 */ /* 0x0001e20000100800 */
[----:B------:R-:W-:-:S13]  /*1610*/  ISETP.NE.AND.EX P1, PT, RZ, UR5, PT, P1 ;  /* 0x00000005ff007c0c */ /* 0x000fda000bf25310 */
[----:B0-----:R-:W-:Y:S05]  /*1620*/  @!P1 BRA `(.L_x_1361) ;  /* 0x0000000000109947 */ /* 0x001fea0003800000 */
[----:B------:R-:W0:Y:S02]  /*1630*/  LDC.64 R4, c[0x0][0xa20] ;  /* 0x00028800ff047b82 */ /* 0x000e240000000a00 */
[----:B0-----:R-:W-:-:S05]  /*1640*/  IMAD.WIDE R4, R35, 0x4, R4 ;  /* 0x0000000423047825 */ /* 0x001fca00078e0204 */
[----:B------:R0:W5:Y:S01]  /*1650*/  LDG.E R27, desc[UR54][R4.64] ;  /* 0x00000036041b7981 */ /* 0x000162000c1e1900 */
[----:B------:R-:W-:Y:S05]  /*1660*/  BRA `(.L_x_1362) ;  /* 0x0000000000107947 */ /* 0x000fea0003800000 */
.L_x_1361:
[----:B------:R-:W-:Y:S05]  /*1670*/  @!P0 BRA `(.L_x_1362) ;  /* 0x00000000000c8947 */ /* 0x000fea0003800000 */
[----:B------:R-:W2:Y:S04]  /*1680*/  LDG.E R4, desc[UR54][R10.64] ;  /* 0x000000360a047981 */ /* 0x000ea8000c1e1900 */
[----:B------:R-:W2:Y:S02]  /*1690*/  LDG.E R27, desc[UR54][R10.64+0x4] ;  /* 0x000004360a1b7981 */ /* 0x000ea4000c1e1900 */
[----:B--2---:R-:W-:-:S07]  /*16a0*/  IMAD.IADD R27, R27, 0x1, -R4 ;  /* 0x000000011b1b7824 */ /* 0x004fce00078e0a04 */
.L_x_1362:
[----:B------:R-:W-:Y:S01]  /*16b0*/  ULDC.64 UR4, c[0x0][0xa10] ;  /* 0x0002840000047ab9 */ /* 0x000fe20000000a00 */
[----:B0-----:R-:W0:Y:S01]  /*16c0*/  LDC R4, c[0x0][0x448] ;  /* 0x00011200ff047b82 */ /* 0x001e220000000800 */
[----:B------:R-:W-:-:S04]  /*16d0*/  ISETP.NE.U32.AND P0, PT, RZ, UR4, PT ;  /* 0x00000004ff007c0c */ /* 0x000fc8000bf05070 */
[----:B------:R-:W-:Y:S01]  /*16e0*/  ISETP.NE.AND.EX P0, PT, RZ, UR5, PT, P0 ;  /* 0x00000005ff007c0c */ /* 0x000fe2000bf05300 */
[----:B------:R-:W-:Y:S02]  /*16f0*/  ULDC.64 UR4, c[0x0][0xa30] ;  /* 0x00028c0000047ab9 */ /* 0x000fe40000000a00 */
[----:B------:R-:W-:-:S04]  /*1700*/  ISETP.NE.U32.AND P1, PT, RZ, UR4, PT ;  /* 0x00000004ff007c0c */ /* 0x000fc8000bf25070 */
[----:B------:R-:W-:-:S06]  /*1710*/  ISETP.NE.AND.EX P1, PT, RZ, UR5, PT, P1 ;  /* 0x00000005ff007c0c */ /* 0x000fcc000bf25310 */
[----:B------:R-:W1:Y:S08]  /*1720*/  @P0 LDC.64 R6, c[0x0][0xa10] ;  /* 0x00028400ff060b82 */ /* 0x000e700000000a00 */
[----:B------:R-:W2:Y:S01]  /*1730*/  @P1 LDC.64 R8, c[0x0][0xa30] ;  /* 0x00028c00ff081b82 */ /* 0x000ea20000000a00 */
[----:B-1----:R-:W-:-:S05]  /*1740*/  @P0 IMAD.WIDE R6, R35, 0x4, R6 ;  /* 0x0000000423060825 */ /* 0x002fca00078e0206 */
[----:B------:R-:W3:Y:S04]  /*1750*/  @P0 LDG.E R3, desc[UR54][R6.64] ;  /* 0x0000003606030981 */ /* 0x000ee8000c1e1900 */
[----:B------:R1:W3:Y:S01]  /*1760*/  @P0 LDG.E R10, desc[UR54][R6.64+0x4] ;  /* 0x00000436060a0981 */ /* 0x0002e2000c1e1900 */
[----:B-----5:R-:W-:Y:S02]  /*1770*/  IMAD.MOV.U32 R98, RZ, RZ, R27 ;  /* 0x000000ffff627224 */ /* 0x020fe400078e001b */
[----:B--2---:R-:W-:-:S05]  /*1780*/  @P1 IMAD.WIDE R8, R35, 0x4, R8 ;  /* 0x0000000423081825 */ /* 0x004fca00078e0208 */
[----:B------:R2:W5:Y:S01]  /*1790*/  @P1 LDG.E R98, desc[UR54][R8.64] ;  /* 0x0000003608621981 */ /* 0x000562000c1e1900 */
[----:B0-----:R-:W-:Y:S01]  /*17a0*/  ISETP.NE.AND P1, PT, R4, 0x1, PT ;  /* 0x000000010400780c */ /* 0x001fe20003f25270 */
[----:B------:R-:W-:Y:S01]  /*17b0*/  IMAD R14, R33, 0xc0, RZ ;  /* 0x000000c0210e7824 */ /* 0x000fe200078e02ff */
[----:B------:R-:W0:Y:S01]  /*17c0*/  LDC.64 R4, c[0x0][0x9e0] ;  /* 0x00027800ff047b82 */ /* 0x000e220000000a00 */
[----:B------:R-:W-:Y:S02]  /*17d0*/  IMAD.IADD R13, R27, 0x1, -R0 ;  /* 0x000000011b0d7824 */ /* 0x000fe400078e0a00 */
[----:B------:R-:W-:Y:S01]  /*17e0*/  VIADD R0, R14, 0xbf ;  /* 0x000000bf0e007836 */ /* 0x000fe20000000000 */
[----:B------:R4:W-:Y:S03]  /*17f0*/  STL [R1+0x60], R14 ;  /* 0x0000600e01007387 */ /* 0x0009e60000100800 */
[----:B-1----:R-:W-:-:S04]  /*1800*/  IMAD.MOV.U32 R6, RZ, RZ, R0 ;  /* 0x000000ffff067224 */ /* 0x002fc800078e0000 */
[----:B------:R-:W1:Y:S08]  /*1810*/  @P1 LDC R11, c[0x0][0x44c] ;  /* 0x00011300ff0b1b82 */ /* 0x000e700000000800 */
[----:B------:R-:W2:Y:S01]  /*1820*/  @P1 LDC R12, c[0x0][0x450] ;  /* 0x00011400ff0c1b82 */ /* 0x000ea20000000800 */
[----:B0-----:R-:W-:Y:S01]  /*1830*/  ISETP.GE.AND P2, PT, R5, 0x1, PT ;  /* 0x000000010500780c */ /* 0x001fe20003f46270 */
[----:B---3--:R-:W-:-:S02]  /*1840*/  @P0 IMAD.IADD R24, R10, 0x1, -R3 ;  /* 0x000000010a180824 */ /* 0x008fc400078e0a03 */
[----:B-1----:R-:W-:-:S04]  /*1850*/  @P1 IMAD.HI.U32 R3, R0, R11, RZ ;  /* 0x0000000b00031227 */ /* 0x002fc800078e00ff */
[----:B------:R-:W-:Y:S01]  /*1860*/  IMAD.IADD R155, R13, 0x1, R24 ;  /* 0x000000010d9b7824 */ /* 0x000fe200078e0218 */
[----:B--2---:R-:W-:-:S03]  /*1870*/  @P1 SHF.R.U32.HI R6, RZ, R12, R3 ;  /* 0x0000000cff061219 */ /* 0x004fc60000011603 */
[C---:B------:R-:W-:Y:S01]  /*1880*/  VIADD R0, R155.reuse, 0x7f ;  /* 0x0000007f9b007836 */ /* 0x040fe20000000000 */
[----:B------:R-:W-:-:S04]  /*1890*/  IADD3 R7, R155, 0x1, -R154 ;  /* 0x000000019b077810 */ /* 0x000fc80007ffe89a */
[----:B------:R-:W-:Y:S01]  /*18a0*/  SHF.R.S32.HI R3, RZ, 0x1f, R0 ;  /* 0x0000001fff037819 */ /* 0x000fe20000011400 */
[----:B------:R-:W-:-:S03]  /*18b0*/  IMAD.IADD R9, R7, 0x1, R6 ;  /* 0x0000000107097824 */ /* 0x000fc600078e0206 */
[----:B------:R-:W-:Y:S01]  /*18c0*/  LEA.HI R3, R3, R0, RZ, 0x7 ;  /* 0x0000000003037211 */ /* 0x000fe200078f38ff */
[----:B------:R-:W-:-:S03]  /*18d0*/  IMAD.IADD R4, R9, 0x1, R4 ;  /* 0x0000000109047824 */ /* 0x000fc600078e0204 */
[----:B------:R-:W-:Y:S01]  /*18e0*/  SHF.R.S32.HI R102, RZ, 0x7, R3 ;  /* 0x00000007ff667819 */ /* 0x000fe20000011403 */
[----:B----4-:R-:W-:Y:S06]  /*18f0*/  @!P2 BRA `(.L_x_1363) ;  /* 0x000000000048a947 */ /* 0x010fec0003800000 */
        /* <DEDUP_REMOVED lines=11> */
.L_x_1365:
[----:B------:R-:W-:-:S13]  /*19b0*/  ISETP.NE.AND P0, PT, R5, 0x1, PT ;  /* 0x000000010500780c */ /* 0x000fda0003f05270 */
[----:B------:R-:W0:Y:S02]  /*19c0*/  @P0 LDC.64 R6, c[0x0][0x9e8] ;  /* 0x00027a00ff060b82 */ /* 0x000e240000000a00 */
[----:B0-----:R-:W-:-:S05]  /*19d0*/  @P0 IMAD.HI.U32 R6, R0, R6, RZ ;  /* 0x0000000600060227 */ /* 0x001fca00078e00ff */
[----:B------:R-:W-:-:S07]  /*19e0*/  @P0 SHF.R.U32.HI R0, RZ, R7, R6 ;  /* 0x00000007ff000219 */ /* 0x000fce0000011606 */
.L_x_1366:
[----:B------:R-:W-:Y:S05]  /*19f0*/  BSYNC B0 ;  /* 0x0000000000007941 */ /* 0x000fea0003800000 */
.L_x_1364:
[----:B------:R-:W-:-:S05]  /*1a00*/  IMAD R3, R0, R5, R5 ;  /* 0x0000000500037224 */ /* 0x000fca00078e0205 */
[----:B------:R-:W-:-:S07]  /*1a10*/  VIMNMX R4, R4, R3, PT ;  /* 0x0000000304047248 */ /* 0x000fce0003fe0100 */
.L_x_1363:
[----:B------:R-:W0:Y:S01]  /*1a20*/  @P1 LDC R3, c[0x0][0x44c] ;  /* 0x00011300ff031b82 */ /* 0x000e220000000800 */
[----:B------:R-:W-:Y:S01]  /*1a30*/  IMAD.MOV.U32 R0, RZ, RZ, R14 ;  /* 0x000000ffff007224 */ /* 0x000fe200078e000e */
[----:B------:R-:W-:Y:S01]  /*1a40*/  ULDC UR4, c[0x0][0x9dc] ;  /* 0x0002770000047ab9 */ /* 0x000fe20000000800 */
[----:B------:R-:W-:-:S05]  /*1a50*/  IMAD.IADD R103, R155, 0x1, -R154 ;  /* 0x000000019b677824 */ /* 0x000fca00078e0a9a */
[----:B------:R-:W1:Y:S01]  /*1a60*/  @P1 LDC R6, c[0x0][0x450] ;  /* 0x00011400ff061b82 */ /* 0x000e620000000800 */
[----:B0-----:R-:W-:-:S05]  /*1a70*/  @P1 IMAD.HI.U32 R3, R14, R3, RZ ;  /* 0x000000030e031227 */ /* 0x001fca00078e00ff */
[----:B-1----:R-:W-:-:S05]  /*1a80*/  @P1 SHF.R.U32.HI R0, RZ, R6, R3 ;  /* 0x00000006ff001219 */ /* 0x002fca0000011603 */
[----:B------:R-:W-:-:S04]  /*1a90*/  IMAD.IADD R0, R103, 0x1, R0 ;  /* 0x0000000167007824 */ /* 0x000fc800078e0200 */
[----:B------:R-:W-:Y:S01]  /*1aa0*/  VIADD R3, R0, -UR4 ;  /* 0x8000000400037c36 */ /* 0x000fe20008000000 */
[----:B------:R-:W-:Y:S06]  /*1ab0*/  @!P2 BRA `(.L_x_1367) ;  /* 0x000000000044a947 */ /* 0x000fec0003800000 */
[----:B------:R-:W-:Y:S01]  /*1ac0*/  ISETP.GT.AND P0, PT, R0, -0x1, PT ;  /* 0xffffffff0000780c */ /* 0x000fe20003f04270 */
[----:B------:R-:W-:-:S12]  /*1ad0*/  BSSY B0, `(.L_x_1368) ;  /* 0x000000d000007945 */ /* 0x000fd80003800000 */
[----:B------:R-:W-:Y:S05]  /*1ae0*/  @P0 BRA `(.L_x_1369) ;  /* 0x00000000001c0947 */ /* 0x000fea0003800000 */
[----:B------:R-:W-:Y:S02]  /*1af0*/  ISETP.NE.AND P0, PT, R5, 0x1, PT ;  /* 0x000000010500780c */ /* 0x000fe40003f05270 */
[----:B------:R-:W-:-:S11]  /*1b00*/  LOP3.LUT R7, RZ, R0, RZ, 0x33, !PT ;  /* 0x00000000ff077212 */ /* 0x000fd600078e33ff */
[----:B------:R-:W0:Y:S02]  /*1b10*/  @P0 LDC.64 R8, c[0x0][0x9e8] ;  /* 0x00027a00ff080b82 */ /* 0x000e240000000a00 */
[----:B0-----:R-:W-:-:S05]  /*1b20*/  @P0 IMAD.HI.U32 R0, R7, R8, RZ ;  /* 0x0000000807000227 */ /* 0x001fca00078e00ff */
[----:B------:R-:W-:-:S04]  /*1b30*/  @P0 SHF.R.U32.HI R7, RZ, R9, R0 ;  /* 0x00000009ff070219 */ /* 0x000fc80000011600 */
[----:B------:R-:W-:Y:S01]  /*1b40*/  LOP3.LUT R0, RZ, R7, RZ, 0x33, !PT ;  /* 0x00000007ff007212 */ /* 0x000fe200078e33ff */
[----:B------:R-:W-:Y:S06]  /*1b50*/  BRA `(.L_x_1370) ;  /* 0x0000000000107947 */ /* 0x000fec0003800000 */
.L_x_1369:
[----:B------:R-:W-:-:S13]  /*1b60*/  ISETP.NE.AND P0, PT, R5, 0x1, PT ;  /* 0x000000010500780c */ /* 0x000fda0003f05270 */
[----:B------:R-:W0:Y:S02]  /*1b70*/  @P0 LDC.64 R6, c[0x0][0x9e8] ;  /* 0x00027a00ff060b82 */ /* 0x000e240000000a00 */
[----:B0-----:R-:W-:-:S05]  /*1b80*/  @P0 IMAD.HI.U32 R6, R0, R6, RZ ;  /* 0x0000000600060227 */ /* 0x001fca00078e00ff */
[----:B------:R-:W-:-:S07]  /*1b90*/  @P0 SHF.R.U32.HI R0, RZ, R7, R6 ;  /* 0x00000007ff000219 */ /* 0x000fce0000011606 */
.L_x_1370:
[----:B------:R-:W-:Y:S05]  /*1ba0*/  BSYNC B0 ;  /* 0x0000000000007941 */ /* 0x000fea0003800000 */
.L_x_1368:
[----:B------:R-:W-:-:S05]  /*1bb0*/  IMAD R0, R0, R5, RZ ;  /* 0x0000000500007224 */ /* 0x000fca00078e02ff */
[----:B------:R-:W-:-:S07]  /*1bc0*/  VIMNMX R3, R3, R0, !PT ;  /* 0x0000000003037248 */ /* 0x000fce0007fe0100 */
.L_x_1367:
[----:B------:R-:W-:Y:S01]  /*1bd0*/  VIADD R4, R4, 0x7f ;  /* 0x0000007f04047836 */ /* 0x000fe20000000000 */
[----:B------:R-:W-:-:S04]  /*1be0*/  SHF.R.S32.HI R0, RZ, 0x1f, R3 ;  /* 0x0000001fff007819 */ /* 0x000fc80000011403 */
[----:B------:R-:W-:Y:S02]  /*1bf0*/  SHF.R.S32.HI R5, RZ, 0x1f, R4 ;  /* 0x0000001fff057819 */ /* 0x000fe40000011404 */
[----:B------:R-:W-:Y:S02]  /*1c00*/  LEA.HI R0, R0, R3, RZ, 0x7 ;  /* 0x0000000300007211 */ /* 0x000fe400078f38ff */
[----:B------:R-:W-:Y:S02]  /*1c10*/  LEA.HI R5, R5, R4, RZ, 0x7 ;  /* 0x0000000405057211 */ /* 0x000fe400078f38ff */
[----:B------:R-:W-:Y:S02]  /*1c20*/  SHF.R.S32.HI R0, RZ, 0x7, R0 ;  /* 0x00000007ff007819 */ /* 0x000fe40000011400 */
[----:B------:R-:W-:Y:S02]  /*1c30*/  SHF.R.S32.HI R5, RZ, 0x7, R5 ;  /* 0x00000007ff057819 */ /* 0x000fe40000011405 */
[----:B------:R-:W-:-:S02]  /*1c40*/  VIMNMX R0, RZ, R0, !PT ;  /* 0x00000000ff007248 */ /* 0x000fc40007fe0100 */
[----:B------:R-:W-:-:S03]  /*1c50*/  VIMNMX R5, R102, R5, PT ;  /* 0x0000000566057248 */ /* 0x000fc60003fe0100 */
[--C-:B------:R-:W-:Y:S02]  /*1c60*/  IMAD R0, R0, 0x80, -R13.reuse ;  /* 0x0000008000007824 */ /* 0x100fe400078e0a0d */
[----:B------:R-:W-:-:S03]  /*1c70*/  IMAD R5, R5, 0x80, -R13 ;  /* 0x0000008005057824 */ /* 0x000fc600078e0a0d */
[----:B------:R-:W-:Y:S02]  /*1c80*/  VIMNMX R0, RZ, R0, !PT ;  /* 0x00000000ff007248 */ /* 0x000fe40007fe0100 */
[----:B------:R-:W-:Y:S02]  /*1c90*/  VIMNMX R5, R5, R24, PT ;  /* 0x0000001805057248 */ /* 0x000fe40003fe0100 */
[----:B------:R-:W-:Y:S02]  /*1ca0*/  SHF.R.U32.HI R75, RZ, 0x7, R0 ;  /* 0x00000007ff4b7819 */ /* 0x000fe40000011600 */
[----:B------:R-:W-:-:S03]  /*1cb0*/  ISETP.GT.AND P0, PT, R5, R0, PT ;  /* 0x000000000500720c */ /* 0x000fc60003f04270 */
[----:B------:R-:W-:-:S10]  /*1cc0*/  IMAD.MOV.U32 R25, RZ, RZ, R75 ;  /* 0x000000ffff197224 */ /* 0x000fd400078e004b */
[----:B------:R-:W-:-:S05]  /*1cd0*/  @P0 VIADD R3, R5, 0x7f ;  /* 0x0000007f05030836 */ /* 0x000fca0000000000 */
[----:B------:R-:W-:-:S04]  /*1ce0*/  @P0 SHF.R.S32.HI R0, RZ, 0x1f, R3 ;  /* 0x0000001fff000819 */ /* 0x000fc80000011403 */
[----:B------:R-:W-:-:S04]  /*1cf0*/  @P0 LEA.HI R0, R0, R3, RZ, 0x7 ;  /* 0x0000000300000211 */ /* 0x000fc800078f38ff */
[----:B------:R-:W-:Y:S02]  /*1d00*/  @P0 SHF.R.S32.HI R25, RZ, 0x7, R0 ;  /* 0x00000007ff190819 */ /* 0x000fe40000011400 */
[----:B------:R-:W-:Y:S02]  /*1d10*/  PLOP3.LUT P0, PT, PT, PT, PT, 0x80, 0x0 ;  /* 0x000000000000781c */ /* 0x000fe40003f0f070 */
[----:B------:R-:W-:-:S13]  /*1d20*/  ISETP.GT.AND P1, PT, R25, R75, PT ;  /* 0x0000004b1900720c */ /* 0x000fda0003f24270 */
[----:B------:R-:W-:Y:S05]  /*1d30*/  @!P1 BRA `(.L_x_1371) ;  /* 0x0000005800749947 */ /* 0x000fea0003800000 */
        /* <DEDUP_REMOVED lines=20> */
.L_x_1373:
[----:B------:R-:W-:Y:S05]  /*1e80*/  BSYNC B6 ;  /* 0x0000000000067941 */ /* 0x000fea0003800000 */
.L_x_1372:
        /* <DEDUP_REMOVED lines=20> */
.L_x_1375:
[----:B------:R-:W-:Y:S05]  /*1fd0*/  BSYNC B6 ;  /* 0x0000000000067941 */ /* 0x000fea0003800000 */
.L_x_1374:
[----:B------:R-:W2:Y:S01]  /*1fe0*/  LDL.64 R38, [R1+0x58] ;  /* 0x0000580001267983 */ /* 0x000ea20000100a00 */
[----:B------:R-:W-:-:S03]  /*1ff0*/  ULDC.64 UR4, c[0x0][0x9f8] ;  /* 0x00027e0000047ab9 */ /* 0x000fc60000000a00 */
[----:B------:R-:W2:Y:S01]  /*2000*/  LDL.64 R20, [R1+0x58] ;  /* 0x0000580001147983 */ /* 0x000ea20000100a00 */
[----:B------:R-:W-:Y:S01]  /*2010*/  ISETP.NE.U32.AND P0, PT, RZ, UR4, PT ;  /* 0x00000004ff007c0c */ /* 0x000fe2000bf05070 */
[----:B------:R-:W-:Y:S01]  /*2020*/  IMAD.MOV.U32 R0, RZ, RZ, R35 ;  /* 0x000000ffff007224 */ /* 0x000fe200078e0023 */
[----:B------:R-:W0:Y:S01]  /*2030*/  LDC.64 R8, c[0x0][0x408] ;  /* 0x00010200ff087b82 */ /* 0x000e220000000a00 */
[----:B------:R-:W1:Y:S01]  /*2040*/  S2R R28, SR_TID.X ;  /* 0x00000000001c7919 */ /* 0x000e620000002100 */
[----:B------:R-:W-:-:S06]  /*2050*/  ISETP.NE.AND.EX P0, PT, RZ, UR5, PT, P0 ;  /* 0x00000005ff007c0c */ /* 0x000fcc000bf05300 */
[----:B------:R-:W3:Y:S08]  /*2060*/  LDC R29, c[0x0][0x3f4] ;  /* 0x0000fd00ff1d7b82 */ /* 0x000ef00000000800 */
[----:B------:R-:W4:Y:S08]  /*2070*/  @P0 LDC.64 R4, c[0x0][0x9f8] ;  /* 0x00027e00ff040b82 */ /* 0x000f300000000a00 */
[----:B------:R-:W3:Y:S01]  /*2080*/  LDC.64 R10, c[0x0][0x3f8] ;  /* 0x0000fe00ff0a7b82 */ /* 0x000ee20000000a00 */
[----:B-1----:R-:W-:Y:S01]  /*2090*/  VIADD R37, R28, 0xffffff80 ;  /* 0xffffff801c257836 */ /* 0x002fe20000000000 */
[----:B------:R-:W-:Y:S01]  /*20a0*/  SHF.R.U32.HI R31, RZ, 0x7, R28 ;  /* 0x00000007ff1f7819 */ /* 0x000fe2000001161c */
[----:B----4-:R-:W-:-:S05]  /*20b0*/  @P0 IMAD.WIDE R4, R35, 0x4, R4 ;  /* 0x0000000423040825 */ /* 0x010fca00078e0204 */
[----:B------:R1:W4:Y:S01]  /*20c0*/  @P0 LDG.E R0, desc[UR54][R4.64] ;  /* 0x0000003604000981 */ /* 0x000322000c1e1900 */
[----:B------:R-:W-:Y:S01]  /*20d0*/  ISETP.NE.AND P6, PT, R31, 0x1, PT ;  /* 0x000000011f00780c */ /* 0x000fe20003fc5270 */
[----:B------:R-:W-:Y:S01]  /*20e0*/  IMAD.IADD R80, R80, 0x1, R27 ;  /* 0x0000000150507824 */ /* 0x000fe200078e021b */
[----:B------:R-:W-:Y:S02]  /*20f0*/  SHF.R.S32.HI R3, RZ, 0x1f, R37 ;  /* 0x0000001fff037819 */ /* 0x000fe40000011425 */
[-C--:B------:R-:W-:Y:S02]  /*2100*/  LEA.HI R36, R37, R37.reuse, RZ, 0x1 ;  /* 0x0000002525247211 */ /* 0x080fe400078f08ff */
[----:B------:R-:W-:Y:S01]  /*2110*/  LEA.HI R6, R3, R37, RZ, 0x2 ;  /* 0x0000002503067211 */ /* 0x000fe200078f10ff */
[----:B------:R-:W-:Y:S01]  /*2120*/  VIADD R3, R16, 0x10 ;  /* 0x0000001010037836 */ /* 0x000fe20000000000 */
[----:B------:R-:W-:Y:S02]  /*2130*/  SHF.R.S32.HI R36, RZ, 0x1, R36 ;  /* 0x00000001ff247819 */ /* 0x000fe40000011424 */
[----:B------:R-:W-:-:S02]  /*2140*/  SHF.R.S32.HI R74, RZ, 0x2, R6 ;  /* 0x00000002ff4a7819 */ /* 0x000fc40000011406 */
[----:B------:R-:W-:Y:S01]  /*2150*/  SHF.R.S32.HI R7, RZ, 0x1f, R6 ;  /* 0x0000001fff077819 */ /* 0x000fe20000011406 */
[----:B------:R-:W-:Y:S05]  /*2160*/  @!P6 WARPSYNC.ALL ;  /* 0x000000000000e948 */ /* 0x000fea0003800000 */
[----:B------:R-:W-:Y:S01]  /*2170*/  ULDC UR4, c[0x0][0x2f4] ;  /* 0x0000bd0000047ab9 */ /* 0x000fe20000000800 */
[----:B------:R-:W-:Y:S01]  /*2180*/  LEA.HI R7, R7, R74, RZ, 0x2 ;  /* 0x0000004a07077211 */ /* 0x000fe200078f10ff */
[--C-:B0-----:R-:W-:Y:S01]  /*2190*/  IMAD.WIDE.U32 R72, R36, R8, R16.reuse ;  /* 0x0000000824487225 */ /* 0x101fe200078e0010 */
[----:B------:R-:W-:Y:S02]  /*21a0*/  ISETP.GE.AND P1, PT, R3, UR4, PT ;  /* 0x0000000403007c0c */ /* 0x000fe4000bf26270 */
[----:B------:R-:W-:Y:S01]  /*21b0*/  ISETP.GE.AND P0, PT, R16, UR4, PT ;  /* 0x0000000410007c0c */ /* 0x000fe2000bf06270 */
[----:B---3--:R-:W-:Y:S01]  /*21c0*/  IMAD.WIDE.U32 R68, R36, R10, R16 ;  /* 0x0000000a24447225 */ /* 0x008fe200078e0010 */
[----:B-1----:R-:W-:-:S02]  /*21d0*/  SEL R5, RZ, 0xffffffff, P1 ;  /* 0xffffffffff057807 */ /* 0x002fc40000800000 */
[----:B------:R-:W-:Y:S02]  /*21e0*/  SEL R4, RZ, 0x1, P0 ;  /* 0x00000001ff047807 */ /* 0x000fe40000000000 */
[----:B------:R-:W-:Y:S01]  /*21f0*/  SHF.R.S32.HI R13, RZ, 0x1f, R36 ;  /* 0x0000001fff0d7819 */ /* 0x000fe20000011424 */
[----:B------:R-:W-:Y:S01]  /*2200*/  IMAD.SHL.U32 R5, R5, 0x2, RZ ;  /* 0x0000000205057824 */ /* 0x000fe200078e00ff */
[----:B------:R-:W-:Y:S02]  /*2210*/  LOP3.LUT R7, R7, 0xfffffffc, RZ, 0xc0, !PT ;  /* 0xfffffffc07077812 */ /* 0x000fe400078ec0ff */
[----:B------:R-:W-:Y:S01]  /*2220*/  ISETP.GE.AND P1, PT, R137, UR4, PT ;  /* 0x0000000489007c0c */ /* 0x000fe2000bf26270 */
[----:B------:R-:W-:Y:S01]  /*2230*/  IMAD R6, R13, R8, RZ ;  /* 0x000000080d067224 */ /* 0x000fe200078e02ff */
[----:B------:R-:W-:Y:S01]  /*2240*/  LOP3.LUT R5, R5, 0x2, R4, 0xe2, !PT ;  /* 0x0000000205057812 */ /* 0x000fe200078ee204 */
[----:B------:R-:W-:Y:S01]  /*2250*/  VIADD R4, R16, 0x20 ;  /* 0x0000002010047836 */ /* 0x000fe20000000000 */
[----:B------:R-:W-:Y:S01]  /*2260*/  LOP3.LUT R22, R22, 0xfffffffb, RZ, 0xc0, !PT ;  /* 0xfffffffb16167812 */ /* 0x000fe200078ec0ff */
[----:B------:R-:W-:Y:S01]  /*2270*/  IMAD.IADD R74, R74, 0x1, -R7 ;  /* 0x000000014a4a7824 */ /* 0x000fe200078e0a07 */
[----:B------:R-:W-:Y:S01]  /*2280*/  SEL R7, RZ, 0x8, P1 ;  /* 0x00000008ff077807 */ /* 0x000fe20000800000 */
[----:B------:R-:W-:Y:S01]  /*2290*/  IMAD R15, R36, R9, R6 ;  /* 0x00000009240f7224 */ /* 0x000fe200078e0206 */
[----:B------:R-:W-:-:S02]  /*22a0*/  ISETP.GE.AND P0, PT, R4, UR4, PT ;  /* 0x0000000404007c0c */ /* 0x000fc4000bf06270 */
[----:B------:R-:W-:Y:S01]  /*22b0*/  ISETP.GE.AND P2, PT, R3, R29, PT ;  /* 0x0000001d0300720c */ /* 0x000fe20003f46270 */
[----:B------:R-:W-:Y:S01]  /*22c0*/  IMAD.IADD R73, R73, 0x1, R15 ;  /* 0x0000000149497824 */ /* 0x000fe200078e020f */
[----:B------:R-:W-:Y:S02]  /*22d0*/  SEL R6, RZ, 0x4, P0 ;  /* 0x00000004ff067807 */ /* 0x000fe40000000000 */
[----:B------:R-:W-:Y:S02]  /*22e0*/  ISETP.GE.AND P0, PT, R136, UR4, PT ;  /* 0x0000000488007c0c */ /* 0x000fe4000bf06270 */
[----:B------:R-:W-:Y:S02]  /*22f0*/  LOP3.LUT R5, R7, R5, R6, 0xfe, !PT ;  /* 0x0000000507057212 */ /* 0x000fe400078efe06 */
[----:B------:R-:W-:Y:S02]  /*2300*/  SEL R6, RZ, 0x10, P0 ;  /* 0x00000010ff067807 */ /* 0x000fe40000000000 */
[----:B------:R-:W-:-:S02]  /*2310*/  LOP3.LUT P0, RZ, R74, 0x2, RZ, 0xc0, !PT ;  /* 0x000000024aff7812 */ /* 0x000fc4000780c0ff */
[----:B------:R-:W-:Y:S01]  /*2320*/  LOP3.LUT R30, R5, R6, RZ, 0xfc, !PT ;  /* 0x00000006051e7212 */ /* 0x000fe200078efcff */
[----:B------:R-:W-:Y:S01]  /*2330*/  IMAD R6, R13, R10, RZ ;  /* 0x0000000a0d067224 */ /* 0x000fe200078e02ff */
[----:B------:R-:W-:Y:S01]  /*2340*/  ISETP.GE.AND P1, PT, R4, R29, PT ;  /* 0x0000001d0400720c */ /* 0x000fe20003f26270 */
[----:B--2---:R-:W-:-:S08]  /*2350*/  IMAD.MOV.U32 R20, RZ, RZ, R38 ;  /* 0x000000ffff147224 */ /* 0x004fd000078e0026 */
[----:B------:R-:W-:Y:S01]  /*2360*/  @P0 LOP3.LUT R22, R22, 0x4, RZ, 0xfc, !PT ;  /* 0x0000000416160812 */ /* 0x000fe200078efcff */
[----:B------:R-:W-:Y:S01]  /*2370*/  IMAD R13, R36, R11, R6 ;  /* 0x0000000b240d7224 */ /* 0x000fe200078e0206 */
[----:B------:R-:W-:Y:S02]  /*2380*/  ISETP.GE.AND P0, PT, R16, R29, PT ;  /* 0x0000001d1000720c */ /* 0x000fe40003f06270 */
[----:B------:R-:W-:-:S05]  /*2390*/  SHF.R.S32.HI R21, RZ, 0x1f, R20 ;  /* 0x0000001fff157819 */ /* 0x000fca0000011414 */
[----:B------:R0:W-:Y:S01]  /*23a0*/  STL [R1+0x5c], R21 ;  /* 0x00005c1501007387 */ /* 0x0001e20000100800 */
[C---:B------:R-:W-:Y:S01]  /*23b0*/  SEL R5, R29.reuse, RZ, P0 ;  /* 0x000000ff1d057207 */ /* 0x040fe20000000000 */
[C-C-:B------:R-:W-:Y:S02]  /*23c0*/  IMAD.WIDE.U32 R70, R36.reuse, R8, R20.reuse ;  /* 0x0000000824467225 */ /* 0x140fe400078e0014 */
[----:B------:R-:W2:Y:S01]  /*23d0*/  LDL R35, [R1+0x4c] ;  /* 0x00004c0001237983 */ /* 0x000ea20000100800 */
[C---:B------:R-:W-:Y:S01]  /*23e0*/  SEL R12, R29.reuse, RZ, P2 ;  /* 0x000000ff1d0c7207 */ /* 0x040fe20001000000 */
[----:B------:R-:W-:Y:S02]  /*23f0*/  IMAD.WIDE.U32 R66, R36, R10, R20 ;  /* 0x0000000a24427225 */ /* 0x000fe400078e0014 */
[----:B------:R-:W3:Y:S01]  /*2400*/  LDL R28, [R1+0x50] ;  /* 0x00005000011c7983 */ /* 0x000ee20000100800 */
[----:B------:R-:W-:Y:S01]  /*2410*/  SEL R7, R29, RZ, P1 ;  /* 0x000000ff1d077207 */ /* 0x000fe20000800000 */
[----:B------:R-:W-:-:S02]  /*2420*/  IMAD.IADD R71, R15, 0x1, R71 ;  /* 0x000000010f477824 */ /* 0x000fc400078e0247 */
[----:B------:R-:W3:Y:S01]  /*2430*/  LDL R32, [R1+0x54] ;  /* 0x0000540001207983 */ /* 0x000ee20000100800 */
[----:B------:R-:W-:Y:S02]  /*2440*/  IMAD.IADD R69, R69, 0x1, R13 ;  /* 0x0000000145457824 */ /* 0x000fe400078e020d */
[----:B------:R-:W-:Y:S02]  /*2450*/  IMAD.IADD R67, R13, 0x1, R67 ;  /* 0x000000010d437824 */ /* 0x000fe400078e0243 */
[----:B------:R-:W-:Y:S02]  /*2460*/  IMAD.IADD R6, R16, 0x1, R5 ;  /* 0x0000000110067824 */ /* 0x000fe400078e0205 */
[----:B------:R-:W-:Y:S02]  /*2470*/  IMAD.IADD R13, R3, 0x1, R12 ;  /* 0x00000001030d7824 */ /* 0x000fe400078e020c */
[----:B------:R-:W-:Y:S01]  /*2480*/  IMAD.IADD R15, R4, 0x1, R7 ;  /* 0x00000001040f7824 */ /* 0x000fe200078e0207 */
[----:B------:R-:W-:-:S02]  /*2490*/  SHF.R.S32.HI R7, RZ, 0x1f, R6 ;  /* 0x0000001fff077819 */ /* 0x000fc40000011406 */
[----:B------:R-:W-:Y:S02]  /*24a0*/  SHF.R.S32.HI R14, RZ, 0x1f, R13 ;  /* 0x0000001fff0e7819 */ /* 0x000fe4000001140d */
[----:B------:R-:W-:Y:S02]  /*24b0*/  SHF.R.S32.HI R20, RZ, 0x1f, R15 ;  /* 0x0000001fff147819 */ /* 0x000fe4000001140f */
[CC--:B------:R-:W-:Y:S02]  /*24c0*/  LEA.HI R5, R7.reuse, R6.reuse, RZ, 0x3 ;  /* 0x0000000607057211 */ /* 0x0c0fe400078f18ff */
[----:B------:R-:W-:Y:S02]  /*24d0*/  LEA.HI R12, R7, R6, RZ, 0x5 ;  /* 0x00000006070c7211 */ /* 0x000fe400078f28ff */
[----:B------:R-:W-:Y:S02]  /*24e0*/  LEA.HI R6, R14, R13, RZ, 0x3 ;  /* 0x0000000d0e067211 */ /* 0x000fe400078f18ff */
[----:B------:R-:W-:-:S02]  /*24f0*/  LEA.HI R7, R20, R15, RZ, 0x3 ;  /* 0x0000000f14077211 */ /* 0x000fc400078f18ff */
[----:B------:R-:W-:Y:S02]  /*2500*/  LEA.HI R14, R14, R13, RZ, 0x5 ;  /* 0x0000000d0e0e7211 */ /* 0x000fe400078f28ff */
[----:B------:R-:W-:Y:S01]  /*2510*/  LEA.HI R20, R20, R15, RZ, 0x5 ;  /* 0x0000000f14147211 */ /* 0x000fe200078f28ff */
[----:B------:R-:W-:Y:S01]  /*2520*/  IMAD.SHL.U32 R13, R12, 0x80, RZ ;  /* 0x000000800c0d7824 */ /* 0x000fe200078e00ff */
[----:B------:R-:W-:Y:S01]  /*2530*/  LOP3.LUT R22, R22, 0xfffffffe, RZ, 0xc0, !PT ;  /* 0xfffffffe16167812 */ /* 0x000fe200078ec0ff */
[----:B------:R-:W-:Y:S02]  /*2540*/  IMAD.SHL.U32 R15, R14, 0x80, RZ ;  /* 0x000000800e0f7824 */ /* 0x000fe400078e00ff */
[----:B0-----:R-:W-:Y:S01]  /*2550*/  IMAD.SHL.U32 R21, R20, 0x80, RZ ;  /* 0x0000008014157824 */ /* 0x001fe200078e00ff */
[----:B------:R-:W-:Y:S02]  /*2560*/  @P2 LOP3.LUT R22, R22, 0x1, RZ, 0xfc, !PT ;  /* 0x0000000116162812 */ /* 0x000fe400078efcff */
[----:B-----5:R-:W-:-:S02]  /*2570*/  SHF.R.S32.HI R27, RZ, 0x1f, R98 ;  /* 0x0000001fff1b7819 */ /* 0x020fc40000011462 */
[----:B------:R-:W-:Y:S02]  /*2580*/  LOP3.LUT R13, R13, 0xfffff000, RZ, 0xc0, !PT ;  /* 0xfffff0000d0d7812 */ /* 0x000fe400078ec0ff */
[----:B------:R-:W-:Y:S02]  /*2590*/  LOP3.LUT R15, R15, 0xfffff000, RZ, 0xc0, !PT ;  /* 0xfffff0000f0f7812 */ /* 0x000fe400078ec0ff */
[----:B------:R-:W-:Y:S02]  /*25a0*/  LOP3.LUT R21, R21, 0xfffff000, RZ, 0xc0, !PT ;  /* 0xfffff00015157812 */ /* 0x000fe400078ec0ff */
[----:B------:R-:W-:-:S04]  /*25b0*/  LOP3.LUT R22, R22, 0xfffffffd, RZ, 0xc0, !PT ;  /* 0xfffffffd16167812 */ /* 0x000fc800078ec0ff */
[----:B------:R-:W-:Y:S02]  /*25c0*/  @P1 LOP3.LUT R22, R22, 0x2, RZ, 0xfc, !PT ;  /* 0x0000000216161812 */ /* 0x000fe400078efcff */
[----:B------:R-:W-:Y:S01]  /*25d0*/  ISETP.GE.AND P1, PT, R138, UR4, PT ;  /* 0x000000048a007c0c */ /* 0x000fe2000bf26270 */
[----:B------:R-:W-:-:S04]  /*25e0*/  IMAD.WIDE.U32 R68, R98, R10, R68 ;  /* 0x0000000a62447225 */ /* 0x000fc800078e0044 */
[----:B------:R-:W-:-:S04]  /*25f0*/  IMAD.WIDE.U32 R66, R98, R10, R66 ;  /* 0x0000000a62427225 */ /* 0x000fc800078e0042 */
[----:B------:R-:W-:Y:S01]  /*2600*/  IMAD.SHL.U32 R100, R29, 0x2, RZ ;  /* 0x000000021d647824 */ /* 0x000fe200078e00ff */
[----:B------:R-:W-:Y:S01]  /*2610*/  SEL R29, RZ, 0x20, P1 ;  /* 0x00000020ff1d7807 */ /* 0x000fe20000800000 */
[-C--:B------:R-:W-:Y:S01]  /*2620*/  IMAD.WIDE.U32 R72, R98, R8.reuse, R72 ;  /* 0x0000000862487225 */ /* 0x080fe200078e0048 */
[----:B------:R-:W-:Y:S02]  /*2630*/  SHF.L.U64.HI R88, R8, 0x7, R9 ;  /* 0x0000000708587819 */ /* 0x000fe40000010209 */
[----:B------:R-:W-:Y:S01]  /*2640*/  LOP3.LUT R29, R30, R29, RZ, 0xfc, !PT ;  /* 0x0000001d1e1d7212 */ /* 0x000fe200078efcff */
[----:B------:R-:W-:Y:S01]  /*2650*/  IMAD.WIDE.U32 R70, R98, R8, R70 ;  /* 0x0000000862467225 */ /* 0x000fe200078e0046 */
[----:B------:R-:W-:Y:S02]  /*2660*/  SHF.L.U64.HI R89, R10, 0x7, R11 ;  /* 0x000000070a597819 */ /* 0x000fe4000001020b */
[----:B----4-:R-:W-:Y:S01]  /*2670*/  SHF.R.S32.HI R87, RZ, 0x1f, R0 ;  /* 0x0000001fff577819 */ /* 0x010fe20000011400 */
[----:B------:R-:W-:Y:S01]  /*2680*/  VIADD R101, R31, 0x8 ;  /* 0x000000081f657836 */ /* 0x000fe20000000000 */
[----:B------:R-:W-:-:S02]  /*2690*/  LOP3.LUT R30, R30, 0x1, RZ, 0xc0, !PT ;  /* 0x000000011e1e7812 */ /* 0x000fc400078ec0ff */
[----:B------:R-:W-:Y:S01]  /*26a0*/  LOP3.LUT R31, R29, 0x2, RZ, 0xc0, !PT ;  /* 0x000000021d1f7812 */ /* 0x000fe200078ec0ff */
[----:B------:R-:W-:Y:S01]  /*26b0*/  @!P6 BAR.SYNC.DEFER_BLOCKING 0x9, 0x100 ;  /* 0x024400000000eb1d */ /* 0x000fe20000010000 */
[C---:B--2---:R-:W-:Y:S02]  /*26c0*/  LOP3.LUT R12, R35.reuse, 0x18, R5, 0xf8, !PT ;  /* 0x00000018230c7812 */ /* 0x044fe400078ef805 */
[C---:B------:R-:W-:Y:S02]  /*26d0*/  LOP3.LUT R14, R35.reuse, 0x18, R6, 0xf8, !PT ;  /* 0x00000018230e7812 */ /* 0x040fe400078ef806 */
[----:B------:R-:W-:Y:S02]  /*26e0*/  LOP3.LUT R20, R35, 0x18, R7, 0xf8, !PT ;  /* 0x0000001823147812 */ /* 0x000fe400078ef807 */
[-C--:B---3--:R-:W-:Y:S02]  /*26f0*/  LOP3.LUT R12, R12, R28.reuse, RZ, 0x3c, !PT ;  /* 0x0000001c0c0c7212 */ /* 0x088fe400078e3cff */
[----:B------:R-:W-:-:S02]  /*2700*/  LOP3.LUT R14, R14, R28, RZ, 0x3c, !PT ;  /* 0x0000001c0e0e7212 */ /* 0x000fc400078e3cff */
[----:B------:R-:W-:Y:S01]  /*2710*/  LOP3.LUT R20, R20, R28, RZ, 0x3c, !PT ;  /* 0x0000001c14147212 */ /* 0x000fe200078e3cff */
[C---:B------:R-:W-:Y:S01]  /*2720*/  IMAD R28, R27.reuse, R8, RZ ;  /* 0x000000081b1c7224 */ /* 0x040fe200078e02ff */
[--C-:B------:R-:W-:Y:S02]  /*2730*/  IADD3 R97, R12, R13, R32.reuse ;  /* 0x0000000d0c617210 */ /* 0x100fe40007ffe020 */
[--C-:B------:R-:W-:Y:S02]  /*2740*/  IADD3 R96, R14, R15, R32.reuse ;  /* 0x0000000f0e607210 */ /* 0x100fe40007ffe020 */
[----:B------:R-:W-:Y:S01]  /*2750*/  IADD3 R95, R20, R21, R32 ;  /* 0x00000015145f7210 */ /* 0x000fe20007ffe020 */
[----:B------:R-:W-:Y:S01]  /*2760*/  IMAD R27, R27, R10, RZ ;  /* 0x0000000a1b1b7224 */ /* 0x000fe200078e02ff */
[----:B------:R-:W-:-:S03]  /*2770*/  LEA.HI R32, R37, R37, RZ, 0x1 ;  /* 0x0000002525207211 */ /* 0x000fc600078f08ff */
[----:B------:R-:W-:Y:S01]  /*2780*/  IMAD R27, R98, R11, R27 ;  /* 0x0000000b621b7224 */ /* 0x000fe200078e021b */
[----:B------:R-:W-:Y:S01]  /*2790*/  LOP3.LUT R32, R32, 0xfffffffe, RZ, 0xc0, !PT ;  /* 0xfffffffe20207812 */ /* 0x000fe200078ec0ff */
[----:B------:R-:W-:Y:S01]  /*27a0*/  IMAD R77, R98, R9, R28 ;  /* 0x00000009624d7224 */ /* 0x000fe200078e021c */
[----:B------:R-:W-:Y:S01]  /*27b0*/  LOP3.LUT R21, R5, 0xfffffff8, RZ, 0xc0, !PT ;  /* 0xfffffff805157812 */ /* 0x000fe200078ec0ff */
[----:B------:R-:W-:Y:S01]  /*27c0*/  IMAD.IADD R78, R69, 0x1, R27 ;  /* 0x00000001454e7824 */ /* 0x000fe200078e021b */
[----:B------:R-:W-:Y:S01]  /*27d0*/  LOP3.LUT R28, R7, 0xfffffff8, RZ, 0xc0, !PT ;  /* 0xfffffff8071c7812 */ /* 0x000fe200078ec0ff */
[----:B------:R-:W-:Y:S02]  /*27e0*/  IMAD.IADD R32, R37, 0x1, -R32 ;  /* 0x0000000125207824 */ /* 0x000fe400078e0a20 */
[----:B------:R-:W-:Y:S01]  /*27f0*/  IMAD.IADD R76, R27, 0x1, R67 ;  /* 0x000000011b4c7824 */ /* 0x000fe200078e0243 */
[----:B------:R-:W-:Y:S01]  /*2800*/  LOP3.LUT R27, R6, 0xfffffff8, RZ, 0xc0, !PT ;  /* 0xfffffff8061b7812 */ /* 0x000fe200078ec0ff */
[----:B------:R-:W-:Y:S01]  /*2810*/  IMAD.SHL.U32 R9, R10, 0x80, RZ ;  /* 0x000000800a097824 */ /* 0x000fe200078e00ff */
[----:B------:R-:W-:Y:S01]  /*2820*/  SHF.R.S32.HI R10, RZ, 0x1f, R34 ;  /* 0x0000001fff0a7819 */ /* 0x000fe20000011422 */
[----:B------:R-:W-:Y:S01]  /*2830*/  IMAD R20, R32, 0xc0, R36 ;  /* 0x000000c020147824 */ /* 0x000fe200078e0224 */
[----:B------:R-:W-:Y:S01]  /*2840*/  SHF.R.S32.HI R94, RZ, 0x1f, R21 ;  /* 0x0000001fff5e7819 */ /* 0x000fe20000011415 */
[----:B------:R-:W-:Y:S01]  /*2850*/  IMAD.IADD R79, R73, 0x1, R77 ;  /* 0x00000001494f7824 */ /* 0x000fe200078e024d */
[----:B------:R-:W-:Y:S01]  /*2860*/  SHF.R.S32.HI R93, RZ, 0x1f, R27 ;  /* 0x0000001fff5d7819 */ /* 0x000fe2000001141b */
[----:B------:R-:W-:Y:S01]  /*2870*/  IMAD.SHL.U32 R8, R8, 0x80, RZ ;  /* 0x0000008008087824 */ /* 0x000fe200078e00ff */
[----:B------:R-:W-:Y:S01]  /*2880*/  SHF.R.S32.HI R92, RZ, 0x1f, R28 ;  /* 0x0000001fff5c7819 */ /* 0x000fe2000001141c */
[----:B------:R-:W-:Y:S01]  /*2890*/  IMAD.IADD R77, R77, 0x1, R71 ;  /* 0x000000014d4d7824 */ /* 0x000fe200078e0247 */
[----:B------:R-:W-:-:S07]  /*28a0*/  LOP3.LUT R32, R29, 0x4, RZ, 0xc0, !PT ;  /* 0x000000041d207812 */ /* 0x000fce00078ec0ff */
.L_x_1434:
[----:B0-2---:R-:W2:Y:S01]  /*28b0*/  LDL R35, [R1+0xa0] ;  /* 0x0000a00001237983 */ /* 0x005ea20000100800 */
[----:B------:R-:W0:Y:S01]  /*28c0*/  LDC R82, c[0x0][0x430] ;  /* 0x00010c00ff527b82 */ /* 0x000e220000000800 */
[----:B------:R-:W-:Y:S02]  /*28d0*/  VIADD R25, R25, 0xffffffff ;  /* 0xffffffff19197836 */ /* 0x000fe40000000000 */
[----:B------:R-:W-:Y:S02]  /*28e0*/  IMAD.MOV.U32 R81, RZ, RZ, RZ ;  /* 0x000000ffff517224 */ /* 0x000fe400078e00ff */
[----:B------:R-:W-:-:S03]  /*28f0*/  IMAD R13, R25, 0x80, R20 ;  /* 0x00000080190d7824 */ /* 0x000fc600078e0214 */
[----:B-1----:R-:W1:Y:S01]  /*2900*/  LDC R99, c[0x0][0x3f4] ;  /* 0x0000fd00ff637b82 */ /* 0x002e620000000800 */
[----:B------:R-:W-:Y:S01]  /*2910*/  IMAD.IADD R40, R80, 0x1, R13 ;  /* 0x0000000150287824 */ /* 0x000fe200078e020d */
[----:B------:R-:W-:-:S03]  /*2920*/  ISETP.GE.AND P1, PT, R13, R24, PT ;  /* 0x000000180d00720c */ /* 0x000fc60003f26270 */
[----:B------:R-:W-:Y:S01]  /*2930*/  IMAD.MOV.U32 R36, RZ, RZ, R40 ;  /* 0x000000ffff247224 */ /* 0x000fe200078e0028 */
[----:B------:R-:W-:Y:S02]  /*2940*/  ISETP.GT.OR P1, PT, R20, 0x7f, P1 ;  /* 0x0000007f1400780c */ /* 0x000fe40000f24670 */
[----:B0-----:R-:W-:-:S11]  /*2950*/  ISETP.NE.AND P2, PT, R82, 0x1, PT ;  /* 0x000000015200780c */ /* 0x001fd60003f45270 */
[----:B------:R-:W0:Y:S08]  /*2960*/  @!P1 LDC.64 R14, c[0x0][0x428] ;  /* 0x00010a00ff0e9b82 */ /* 0x000e300000000a00 */
[----:B------:R-:W3:Y:S08]  /*2970*/  @!P1 LDC.64 R12, c[0x0][0x418] ;  /* 0x00010600ff0c9b82 */ /* 0x000ef00000000a00 */
[----:B------:R-:W4:Y:S08]  /*2980*/  @P2 LDC R11, c[0x0][0x434] ;  /* 0x00010d00ff0b2b82 */ /* 0x000f300000000800 */
[----:B------:R-:W1:Y:S01]  /*2990*/  @P2 LDC R38, c[0x0][0x438] ;  /* 0x00010e00ff262b82 */ /* 0x000e620000000800 */
[----:B----4-:R-:W-:-:S05]  /*29a0*/  @P2 IMAD.HI.U32 R11, R40, R11, RZ ;  /* 0x0000000b280b2227 */ /* 0x010fca00078e00ff */
[----:B-1----:R-:W-:Y:S01]  /*29b0*/  @P2 SHF.R.U32.HI R36, RZ, R38, R11 ;  /* 0x00000026ff242219 */ /* 0x002fe2000001160b */
[----:B0-----:R-:W-:-:S03]  /*29c0*/  @!P1 IMAD R11, R87, R14, RZ ;  /* 0x0000000e570b9224 */ /* 0x001fc600078e02ff */
[--C-:B------:R-:W-:Y:S01]  /*29d0*/  @!P1 SHF.R.S32.HI R37, RZ, 0x1f, R36.reuse ;  /* 0x0000001fff259819 */ /* 0x100fe20000011424 */
[C---:B------:R-:W-:Y:S02]  /*29e0*/  @!P1 IMAD R11, R0.reuse, R15, R11 ;  /* 0x0000000f000b9224 */ /* 0x040fe400078e020b */
[----:B------:R-:W-:-:S04]  /*29f0*/  @!P1 IMAD.WIDE.U32 R14, R0, R14, R36 ;  /* 0x0000000e000e9225 */ /* 0x000fc800078e0024 */
[----:B------:R-:W-:Y:S01]  /*2a00*/  @!P1 IMAD.IADD R11, R15, 0x1, R11 ;  /* 0x000000010f0b9824 */ /* 0x000fe200078e020b */
[----:B---3--:R-:W-:Y:S02]  /*2a10*/  @!P1 LEA R12, P2, R14, R12, 0x2 ;  /* 0x0000000c0e0c9211 */ /* 0x008fe400078410ff */
[----:B------:R-:W-:Y:S02]  /*2a20*/  LOP3.LUT P3, RZ, R74, 0x2, RZ, 0xc0, !PT ;  /* 0x000000024aff7812 */ /* 0x000fe4000786c0ff */
[----:B------:R-:W-:Y:S02]  /*2a30*/  @!P1 LEA.HI.X R13, R14, R13, R11, 0x2, P2 ;  /* 0x0000000d0e0d9211 */ /* 0x000fe400010f140b */
[----:B------:R-:W-:Y:S01]  /*2a40*/  ISETP.GE.AND P2, PT, R99, 0x1, PT ;  /* 0x000000016300780c */ /* 0x000fe20003f46270 */
[----:B------:R-:W-:Y:S01]  /*2a50*/  IMAD.MOV R15, RZ, RZ, -R36 ;  /* 0x000000ffff0f7224 */ /* 0x000fe200078e0a24 */
[----:B------:R-:W-:Y:S05]  /*2a60*/  YIELD ;  /* 0x0000000000007946 */ /* 0x000fea0003800000 */
[----:B------:R-:W-:Y:S01]  /*2a70*/  BSSY B0, `(.L_x_1376) ;  /* 0x000045b000007945 */ /* 0x000fe20003800000 */
[----:B------:R0:W5:Y:S01]  /*2a80*/  @!P1 LDG.E R81, desc[UR54][R12.64] ;  /* 0x000000360c519981 */ /* 0x000162000c1e1900 */
[----:B------:R-:W-:Y:S01]  /*2a90*/  IMAD R82, R82, R15, R40 ;  /* 0x0000000f52527224 */ /* 0x000fe200078e0228 */
[----:B------:R-:W-:Y:S01]  /*2aa0*/  ISETP.GT.AND P1, PT, R25, R75, PT ;  /* 0x0000004b1900720c */ /* 0x000fe20003f24270 */
[----:B--2---:R-:W-:-:S04]  /*2ab0*/  IMAD R65, R19, 0x3000, R35 ;  /* 0x0000300013417824 */ /* 0x004fc800078e0223 */
[C---:B------:R-:W-:Y:S02]  /*2ac0*/  VIADD R11, R65.reuse, 0x10 ;  /* 0x00000010410b7836 */ /* 0x040fe40000000000 */
        /* <DEDUP_REMOVED lines=9> */
[----:B------:R-:W-:Y:S02]  /*2b60*/  IMAD R36, R88, R25, RZ ;  /* 0x0000001958247224 */ /* 0x000fe400078e02ff */
[----:B------:R-:W-:Y:S01]  /*2b70*/  IMAD R11, R82, UR5, R11 ;  /* 0x00000005520b7c24 */ /* 0x000fe2000f8e020b */
[----:B------:R-:W-:Y:S01]  /*2b80*/  ULDC.64 UR4, c[0x0][0x310] ;  /* 0x0000c40000047ab9 */ /* 0x000fe20000000a00 */
[----:B------:R-:W-:Y:S02]  /*2b90*/  IMAD R85, R25, -0x80, R24 ;  /* 0xffffff8019557824 */ /* 0x000fe400078e0218 */
[----:B------:R-:W-:Y:S02]  /*2ba0*/  IMAD R14, R84, UR4, RZ ;  /* 0x00000004540e7c24 */ /* 0x000fe4000f8e02ff */
[----:B------:R-:W-:Y:S01]  /*2bb0*/  IMAD.IADD R13, R13, 0x1, R11 ;  /* 0x000000010d0d7824 */ /* 0x000fe200078e020b */
[----:B------:R-:W-:Y:S01]  /*2bc0*/  VIMNMX R85, R85, 0x80, PT ;  /* 0x0000008055557848 */ /* 0x000fe20003fe0100 */
[----:B------:R-:W-:-:S02]  /*2bd0*/  IMAD R11, R81, UR5, R14 ;  /* 0x00000005510b7c24 */ /* 0x000fc4000f8e020e */
[----:B------:R-:W-:Y:S01]  /*2be0*/  IMAD.WIDE.U32 R12, R81, UR4, R12 ;  /* 0x00000004510c7c25 */ /* 0x000fe2000f8e000c */
[----:B------:R-:W-:-:S03]  /*2bf0*/  ULDC.64 UR4, c[0x0][0x308] ;  /* 0x0000c20000047ab9 */ /* 0x000fc60000000a00 */
[----:B------:R-:W-:Y:S02]  /*2c00*/  IMAD R15, R10, UR4, RZ ;  /* 0x000000040a0f7c24 */ /* 0x000fe4000f8e02ff */
[----:B------:R-:W-:Y:S01]  /*2c10*/  IMAD.IADD R13, R13, 0x1, R11 ;  /* 0x000000010d0d7824 */ /* 0x000fe200078e020b */
[----:B------:R-:W-:Y:S01]  /*2c20*/  SHF.R.S32.HI R11, RZ, 0x1f, R25 ;  /* 0x0000001fff0b7819 */ /* 0x000fe20000011419 */
[C---:B------:R-:W-:Y:S02]  /*2c30*/  IMAD R15, R34.reuse, UR5, R15 ;  /* 0x00000005220f7c24 */ /* 0x040fe4000f8e020f */
[----:B------:R-:W-:Y:S01]  /*2c40*/  IMAD.WIDE.U32 R12, R34, UR4, R12 ;  /* 0x00000004220c7c25 */ /* 0x000fe2000f8e000c */
[----:B------:R-:W-:-:S03]  /*2c50*/  ULDC.64 UR4, c[0x0][0x2e8] ;  /* 0x0000ba0000047ab9 */ /* 0x000fc60000000a00 */
[----:B------:R-:W-:Y:S01]  /*2c60*/  IMAD.IADD R13, R13, 0x1, R15 ;  /* 0x000000010d0d7824 */ /* 0x000fe200078e020f */
[C---:B------:R-:W-:Y:S01]  /*2c70*/  LEA R60, P2, R12.reuse, UR4, 0x1 ;  /* 0x000000040c3c7c11 */ /* 0x040fe2000f8408ff */
[----:B------:R-:W-:Y:S01]  /*2c80*/  ULDC.U8 UR4, c[0x0][0x410] ;  /* 0x0001040000047ab9 */ /* 0x000fe20000000000 */
[----:B------:R-:W-:Y:S02]  /*2c90*/  IMAD R14, R89, R25, RZ ;  /* 0x00000019590e7224 */ /* 0x000fe400078e02ff */
[----:B------:R-:W-:Y:S01]  /*2ca0*/  LEA.HI.X R62, R12, UR5, R13, 0x1, P2 ;  /* 0x000000050c3e7c11 */ /* 0x000fe200090f0c0d */
[C---:B------:R-:W-:Y:S01]  /*2cb0*/  IMAD R37, R11.reuse, R8, R36 ;  /* 0x000000080b257224 */ /* 0x040fe200078e0224 */
[----:B------:R-:W-:Y:S01]  /*2cc0*/  ISETP.NE.AND P2, PT, RZ, UR4, PT ;  /* 0x00000004ff007c0c */ /* 0x000fe2000bf45270 */
[----:B------:R-:W-:Y:S02]  /*2cd0*/  IMAD R35, R11, R9, R14 ;  /* 0x000000090b237224 */ /* 0x000fe400078e020e */
[----:B------:R-:W-:-:S04]  /*2ce0*/  IMAD.WIDE.U32 R14, R9, R25, RZ ;  /* 0x00000019090e7225 */ /* 0x000fc800078e00ff */
[----:B------:R-:W-:-:S04]  /*2cf0*/  IMAD.WIDE.U32 R12, R8, R25, RZ ;  /* 0x00000019080c7225 */ /* 0x000fc800078e00ff */
[----:B------:R-:W-:Y:S02]  /*2d00*/  IMAD.IADD R11, R15, 0x1, R35 ;  /* 0x000000010f0b7824 */ /* 0x000fe400078e0223 */
[----:B------:R-:W-:Y:S01]  /*2d10*/  IMAD.IADD R35, R13, 0x1, R37 ;  /* 0x000000010d237824 */ /* 0x000fe200078e0225 */
[----:B------:R-:W-:Y:S06]  /*2d20*/  @!P2 BRA `(.L_x_1378) ;  /* 0x0000001c0090a947 */ /* 0x000fec0003800000 */
[----:B------:R-:W0:Y:S01]  /*2d30*/  S2R R38, SR_TID.X ;  /* 0x0000000000267919 */ /* 0x000e220000002100 */
        /* <DEDUP_REMOVED lines=12> */
[----:B0-----:R-:W-:-:S05]  /*2e00*/  VIADD R39, R38, 0xffffff80 ;  /* 0xffffff8026277836 */ /* 0x001fca0000000000 */
[----:B------:R-:W-:-:S04]  /*2e10*/  LEA.HI R38, R39, R39, RZ, 0x1 ;  /* 0x0000002727267211 */ /* 0x000fc800078f08ff */
[----:B------:R-:W-:-:S04]  /*2e20*/  SHF.R.S32.HI R38, RZ, 0x1, R38 ;  /* 0x00000001ff267819 */ /* 0x000fc80000011426 */
[----:B------:R-:W-:Y:S02]  /*2e30*/  ISETP.GE.AND P3, PT, R38, R85, PT ;  /* 0x000000552600720c */ /* 0x000fe40003f66270 */
[----:B------:R-:W-:-:S11]  /*2e40*/  CS2R R38, SRZ ;  /* 0x0000000000267805 */ /* 0x000fd6000001ff00 */
[----:B------:R-:W-:Y:S05]  /*2e50*/  @P3 BRA `(.L_x_1380) ;  /* 0x0000000000b83947 */ /* 0x000fea0003800000 */
[----:B------:R-:W2:Y:S04]  /*2e60*/  LDL.64 R104, [R1+0x58] ;  /* 0x0000580001687983 */ /* 0x000ea80000100a00 */
[----:B------:R-:W3:Y:S04]  /*2e70*/  LDL R91, [R1+0x8c] ;  /* 0x00008c00015b7983 */ /* 0x000ee80000100800 */
[----:B------:R-:W4:Y:S04]  /*2e80*/  LDL R90, [R1+0x84] ;  /* 0x00008400015a7983 */ /* 0x000f280000100800 */
        /* <DEDUP_REMOVED lines=43> */
.L_x_1380:
[----:B------:R-:W-:Y:S05]  /*3140*/  BSYNC B1 ;  /* 0x0000000000017941 */ /* 0x000fea0003800000 */
.L_x_1379:
        /* <DEDUP_REMOVED lines=46> */
[----:B------:R-:W-:-:S02]  /*3430*/  PRMT R111, R12, 0x7610, R111 ;  /* 0x000076100c6f7816 */ /* 0x000fc4000000006f */
[----:B------:R-:W-:Y:S02]  /*3440*/  PRMT R63, R63, 0x5410, R13 ;  /* 0x000054103f3f7816 */ /* 0x000fe4000000000d */
[----:B------:R-:W-:Y:S02]  /*3450*/  PRMT R124, R14, 0x7610, R124 ;  /* 0x000076100e7c7816 */ /* 0x000fe4000000007c */
[----:B------:R-:W-:Y:S01]  /*3460*/  PRMT R91, R91, 0x5410, R11 ;  /* 0x000054105b5b7816 */ /* 0x000fe2000000000b */
[----:B------:R-:W-:Y:S06]  /*3470*/  @!P2 BRA `(.L_x_1381) ;  /* 0x000000000004a947 */ /* 0x000fec0003800000 */
[----:B------:R-:W-:Y:S01]  /*3480*/  BPT.TRAP 0x1 ;  /* 0x000000040000795c */ /* 0x000fe20000300000 */
.L_x_1381:
[----:B------:R-:W2:Y:S01]  /*3490*/  LDL R11, [R1+0x38] ;  /* 0x00003800010b7983 */ /* 0x000ea20000100800 */
[----:B------:R-:W-:Y:S01]  /*34a0*/  IMAD R35, R19, 0x8, R2 ;  /* 0x0000000813237824 */ /* 0x000fe200078e0202 */
[----:B------:R-:W-:Y:S01]  /*34b0*/  BSSY B1, `(.L_x_1382) ;  /* 0x0000004000017945 */ /* 0x000fe20003800000 */
[----:B--2---:R-:W-:-:S04]  /*34c0*/  SHF.L.U32 R86, R11, 0x1f, RZ ;  /* 0x0000001f0b567819 */ /* 0x004fc800000006ff */
[----:B------:R-:W0:Y:S02]  /*34d0*/  SYNCS.PHASECHK.TRANS64.TRYWAIT P4, [R35+URZ+0x2d890], R86 ;  /* 0x02d89056230075a7 */ /* 0x000e24000808017f */
[----:B0-----:R-:W-:Y:S05]  /*34e0*/  @!P4 BRA `(.L_x_1383) ;  /* 0x000002180028c947 */ /* 0x001fea0003800000 */
.L_x_1714:
[----:B------:R-:W-:Y:S05]  /*34f0*/  BSYNC B1 ;  /* 0x0000000000017941 */ /* 0x000fea0003800000 */
.L_x_1382:
[----:B------:R-:W-:-:S03]  /*3500*/  UMOV UR4, 0xffffffff ;  /* 0xffffffff00047882 */ /* 0x000fc60000000000 */
[----:B------:R-:W-:Y:S05]  /*3510*/  BRA.DIV UR4, `(.L_x_1384) ;  /* 0x0000021a04307947 */ /* 0x000fea000b800000 */
[----:B------:R-:W1:Y:S04]  /*3520*/  SHFL.IDX PT, R62, R62, RZ, 0x1e1f ;  /* 0x001e1fff3e3e7589 */ /* 0x000e6800000e0000 */
[----:B------:R2:W3:Y:S02]  /*3530*/  SHFL.IDX PT, R11, R60, RZ, 0x1e1f ;  /* 0x001e1fff3c0b7589 */ /* 0x0004e400000e0000 */
.L_x_1718:
[----:B------:R-:W-:Y:S05]  /*3540*/  @P3 BRA `(.L_x_1385) ;  /* 0x0000003800b43947 */ /* 0x000fea0003800000 */
[----:B------:R-:W-:Y:S01]  /*3550*/  ISETP.NE.AND P3, PT, R30, RZ, PT ;  /* 0x000000ff1e00720c */ /* 0x000fe20003f65270 */
[----:B------:R-:W-:-:S12]  /*3560*/  BSSY B1, `(.L_x_1386) ;  /* 0x0000037000017945 */ /* 0x000fd80003800000 */
[----:B------:R-:W-:Y:S05]  /*3570*/  @!P3 BRA `(.L_x_1387) ;  /* 0x0000000000d4b947 */ /* 0x000fea0003800000 */
[----:B------:R-:W4:Y:S01]  /*3580*/  LDL.64 R126, [R1+0x58] ;  /* 0x00005800017e7983 */ /* 0x000f220000100a00 */
[C---:B--23--:R-:W-:Y:S01]  /*3590*/  LEA R60, P3, R16.reuse, R11, 0x1 ;  /* 0x0000000b103c7211 */ /* 0x04cfe200078608ff */
[----:B------:R-:W-:Y:S02]  /*35a0*/  BSSY B2, `(.L_x_1388) ;  /* 0x0000031000027945 */ /* 0x000fe40003800000 */
[----:B------:R2:W3:Y:S01]  /*35b0*/  LDS.128 R12, [R65+0x15000] ;  /* 0x01500000410c7984 */ /* 0x0004e20000000c00 */
[----:B-1----:R-:W-:Y:S02]  /*35c0*/  LEA.HI.X R61, R16, R62, R17, 0x1, P3 ;  /* 0x0000003e103d7211 */ /* 0x002fe400018f0c11 */
[----:B----4-:R-:W-:-:S13]  /*35d0*/  ISETP.GE.AND P3, PT, R126, R99, PT ;  /* 0x000000637e00720c */ /* 0x010fda0003f66270 */
[----:B--23--:R-:W-:Y:S05]  /*35e0*/  @P3 BRA `(.L_x_1389) ;  /* 0x0000000000b03947 */ /* 0x00cfea0003800000 */
[--C-:B------:R-:W-:Y:S02]  /*35f0*/  SHF.R.U64 R56, R56, 0x10, R57.reuse ;  /* 0x0000001038387819 */ /* 0x100fe40000001239 */
[----:B------:R-:W-:Y:S02]  /*3600*/  SHF.R.U32.HI R109, RZ, 0x10, R57 ;  /* 0x00000010ff6d7819 */ /* 0x000fe40000011639 */
[----:B------:R-:W-:Y:S01]  /*3610*/  SHF.R.U64 R57, R58, 0x10, R59 ;  /* 0x000000103a397819 */ /* 0x000fe2000000123b */
[----:B------:R-:W-:Y:S01]  /*3620*/  IMAD.U32 R58, R13, 0x10000, RZ ;  /* 0x000100000d3a7824 */ /* 0x000fe200078e00ff */
[----:B------:R-:W-:Y:S02]  /*3630*/  PRMT R56, R90, 0x5432, R56 ;  /* 0x000054325a387816 */ /* 0x000fe40000000038 */
[----:B------:R-:W-:Y:S02]  /*3640*/  PRMT R57, R111, 0x5410, R57 ;  /* 0x000054106f397816 */ /* 0x000fe40000000039 */
[----:B------:R-:W-:-:S02]  /*3650*/  SHF.R.U32.HI R110, RZ, 0x10, R59 ;  /* 0x00000010ff6e7819 */ /* 0x000fc4000001163b */
[----:B------:R-:W-:Y:S02]  /*3660*/  LOP3.LUT R112, R13, 0xffff0000, RZ, 0xc0, !PT ;  /* 0xffff00000d707812 */ /* 0x000fe400078ec0ff */
[----:B------:R-:W-:Y:S02]  /*3670*/  LOP3.LUT R59, R57, 0xffff0000, RZ, 0xc0, !PT ;  /* 0xffff0000393b7812 */ /* 0x000fe400078ec0ff */
[C---:B------:R-:W-:Y:S01]  /*3680*/  LOP3.LUT R111, R56.reuse, 0xffff0000, RZ, 0xc0, !PT ;  /* 0xffff0000386f7812 */ /* 0x040fe200078ec0ff */
[----:B------:R-:W-:Y:S02]  /*3690*/  IMAD.U32 R56, R56, 0x10000, RZ ;  /* 0x0001000038387824 */ /* 0x000fe400078e00ff */
[C---:B------:R-:W-:Y:S02]  /*36a0*/  FMUL.FTZ R13, R112.reuse, R59 ;  /* 0x0000003b700d7220 */ /* 0x040fe40000410000 */
[-C--:B------:R-:W-:Y:S02]  /*36b0*/  FMUL.FTZ R112, R112, R111.reuse ;  /* 0x0000006f70707220 */ /* 0x080fe40000410000 */
[----:B------:R-:W-:Y:S01]  /*36c0*/  FFMA.FTZ R13, R58, R111, -R13 ;  /* 0x0000006f3a0d7223 */ /* 0x000fe2000001080d */
[----:B------:R-:W-:-:S02]  /*36d0*/  IMAD.U32 R111, R14, 0x10000, RZ ;  /* 0x000100000e6f7824 */ /* 0x000fc400078e00ff */
[----:B------:R-:W-:Y:S01]  /*36e0*/  FFMA.FTZ R58, R58, R59, R112 ;  /* 0x0000003b3a3a7223 */ /* 0x000fe20000010070 */
[----:B------:R-:W-:Y:S02]  /*36f0*/  PRMT R59, R113, 0x5410, R109 ;  /* 0x00005410713b7816 */ /* 0x000fe4000000006d */
[----:B------:R-:W-:Y:S02]  /*3700*/  PRMT R109, R91, 0x5432, R110 ;  /* 0x000054325b6d7816 */ /* 0x000fe4000000006e */
[----:B------:R-:W-:Y:S01]  /*3710*/  LOP3.LUT R113, R14, 0xffff0000, RZ, 0xc0, !PT ;  /* 0xffff00000e717812 */ /* 0x000fe200078ec0ff */
[C---:B------:R-:W-:Y:S01]  /*3720*/  IMAD.U32 R112, R59.reuse, 0x10000, RZ ;  /* 0x000100003b707824 */ /* 0x040fe200078e00ff */
[----:B------:R-:W-:Y:S01]  /*3730*/  LOP3.LUT R59, R59, 0xffff0000, RZ, 0xc0, !PT ;  /* 0xffff00003b3b7812 */ /* 0x000fe200078ec0ff */
[C---:B------:R-:W-:Y:S01]  /*3740*/  IMAD.U32 R110, R109.reuse, 0x10000, RZ ;  /* 0x000100006d6e7824 */ /* 0x040fe200078e00ff */
[----:B------:R-:W-:Y:S02]  /*3750*/  LOP3.LUT R109, R109, 0xffff0000, RZ, 0xc0, !PT ;  /* 0xffff00006d6d7812 */ /* 0x000fe400078ec0ff */
[----:B------:R-:W-:Y:S01]  /*3760*/  F2FP.BF16.F32.PACK_AB R13, R58, R13 ;  /* 0x0000000d3a0d723e */ /* 0x000fe200000010ff */
        /* <DEDUP_REMOVED lines=8> */
[----:B------:R-:W-:-:S03]  /*37f0*/  FMUL.FTZ R110, R110, R59 ;  /* 0x0000003b6e6e7220 */ /* 0x000fc60000410000 */
[C---:B------:R-:W-:Y:S01]  /*3800*/  FFMA.FTZ R15, R112.reuse, R59, -R15 ;  /* 0x0000003b700f7223 */ /* 0x040fe2000001080f */
[----:B------:R-:W-:Y:S01]  /*3810*/  FFMA.FTZ R110, R112, R109, R110 ;  /* 0x0000006d706e7223 */ /* 0x000fe2000001006e */
[----:B------:R-:W-:Y:S01]  /*3820*/  IMAD.U32 R112, R57, 0x10000, RZ ;  /* 0x0001000039707824 */ /* 0x000fe200078e00ff */
[C---:B------:R-:W-:Y:S01]  /*3830*/  LOP3.LUT R57, R12.reuse, 0xffff0000, RZ, 0xc0, !PT ;  /* 0xffff00000c397812 */ /* 0x040fe200078ec0ff */
[----:B------:R-:W-:Y:S02]  /*3840*/  IMAD.U32 R59, R12, 0x10000, RZ ;  /* 0x000100000c3b7824 */ /* 0x000fe400078e00ff */
[----:B------:R-:W-:Y:S02]  /*3850*/  F2FP.BF16.F32.PACK_AB R15, R110, R15 ;  /* 0x0000000f6e0f723e */ /* 0x000fe400000010ff */
[C---:B------:R-:W-:Y:S01]  /*3860*/  FMUL.FTZ R12, R57.reuse, R112 ;  /* 0x00000070390c7220 */ /* 0x040fe20000410000 */
[----:B------:R-:W-:-:S03]  /*3870*/  FMUL.FTZ R57, R57, R56 ;  /* 0x0000003839397220 */ /* 0x000fc60000410000 */
[C---:B------:R-:W-:Y:S01]  /*3880*/  FFMA.FTZ R12, R59.reuse, R56, -R12 ;  /* 0x000000383b0c7223 */ /* 0x040fe2000001080c */
[----:B------:R-:W-:-:S05]  /*3890*/  FFMA.FTZ R57, R59, R112, R57 ;  /* 0x000000703b397223 */ /* 0x000fca0000010039 */
[----:B------:R-:W-:-:S07]  /*38a0*/  F2FP.BF16.F32.PACK_AB R12, R57, R12 ;  /* 0x0000000c390c723e */ /* 0x000fce00000010ff */
.L_x_1389:
[----:B------:R-:W-:Y:S05]  /*38b0*/  BSYNC B2 ;  /* 0x0000000000027941 */ /* 0x000fea0003800000 */
.L_x_1388:
[----:B------:R4:W-:Y:S02]  /*38c0*/  ST.E.128 desc[UR54][R60.64], R12 ;  /* 0x0000000c3c007985 */ /* 0x0009e4000c101d36 */
.L_x_1387:
[----:B------:R-:W-:Y:S05]  /*38d0*/  BSYNC B1 ;  /* 0x0000000000017941 */ /* 0x000fea0003800000 */
.L_x_1386:
[----:B------:R-:W-:Y:S01]  /*38e0*/  ISETP.NE.AND P3, PT, R31, RZ, PT ;  /* 0x000000ff1f00720c */ /* 0x000fe20003f65270 */
[----:B------:R-:W-:-:S12]  /*38f0*/  BSSY B1, `(.L_x_1390) ;  /* 0x000003a000017945 */ /* 0x000fd80003800000 */
[----:B------:R-:W-:Y:S05]  /*3900*/  @!P3 BRA `(.L_x_1391) ;  /* 0x0000000000e0b947 */ /* 0x000fea0003800000 */
[----:B----4-:R-:W4:Y:S04]  /*3910*/  LDL R12, [R1+0x64] ;  /* 0x00006400010c7983 */ /* 0x010f280000100800 */
[----:B------:R-:W5:Y:S01]  /*3920*/  LDL R58, [R1+0x8c] ;  /* 0x00008c00013a7983 */ /* 0x000f620000100800 */
[----:B---3--:R-:W-:Y:S01]  /*3930*/  IMAD.MOV.U32 R56, RZ, RZ, R11 ;  /* 0x000000ffff387224 */ /* 0x008fe200078e000b */
[----:B------:R-:W-:Y:S01]  /*3940*/  BSSY B2, `(.L_x_1392) ;  /* 0x0000033000027945 */ /* 0x000fe20003800000 */
[----:B-1----:R-:W-:Y:S02]  /*3950*/  IMAD.MOV.U32 R57, RZ, RZ, R62 ;  /* 0x000000ffff397224 */ /* 0x002fe400078e003e */
[----:B----4-:R-:W-:Y:S02]  /*3960*/  IMAD.SHL.U32 R59, R12, 0x8, RZ ;  /* 0x000000080c3b7824 */ /* 0x010fe400078e00ff */
[----:B------:R1:W3:Y:S01]  /*3970*/  LDS.128 R12, [R64+0x15000] ;  /* 0x01500000400c7984 */ /* 0x0002e20000000c00 */
[----:B-----5:R-:W-:Y:S01]  /*3980*/  ISETP.GE.AND P3, PT, R58, R99, PT ;  /* 0x000000633a00720c */ /* 0x020fe20003f66270 */
[----:B------:R-:W-:-:S12]  /*3990*/  IMAD.WIDE R56, R59, 0x2, R56 ;  /* 0x000000023b387825 */ /* 0x000fd800078e0238 */
[----:B-1----:R-:W-:Y:S05]  /*39a0*/  @P3 BRA `(.L_x_1393) ;  /* 0x0000000000b03947 */ /* 0x002fea0003800000 */
[----:B------:R-:W-:Y:S02]  /*39b0*/  SHF.R.U64 R59, R52, 0x10, R53 ;  /* 0x00000010343b7819 */ /* 0x000fe40000001235 */
[----:B------:R-:W-:Y:S02]  /*39c0*/  SHF.R.U64 R52, R54, 0x10, R55 ;  /* 0x0000001036347819 */ /* 0x000fe40000001237 */
[----:B------:R-:W-:Y:S02]  /*39d0*/  PRMT R120, R120, 0x5410, R59 ;  /* 0x0000541078787816 */ /* 0x000fe4000000003b */
[----:B------:R-:W-:Y:S02]  /*39e0*/  PRMT R52, R63, 0x5432, R52 ;  /* 0x000054323f347816 */ /* 0x000fe40000000034 */
[----:B------:R-:W-:Y:S02]  /*39f0*/  SHF.R.U32.HI R58, RZ, 0x10, R53 ;  /* 0x00000010ff3a7819 */ /* 0x000fe40000011635 */
[----:B------:R-:W-:-:S02]  /*3a00*/  SHF.R.U32.HI R53, RZ, 0x10, R55 ;  /* 0x00000010ff357819 */ /* 0x000fc40000011637 */
[C---:B---3--:R-:W-:Y:S01]  /*3a10*/  LOP3.LUT R55, R13.reuse, 0xffff0000, RZ, 0xc0, !PT ;  /* 0xffff00000d377812 */ /* 0x048fe200078ec0ff */
[----:B------:R-:W-:Y:S01]  /*3a20*/  IMAD.U32 R13, R13, 0x10000, RZ ;  /* 0x000100000d0d7824 */ /* 0x000fe200078e00ff */
[C---:B--2---:R-:W-:Y:S01]  /*3a30*/  LOP3.LUT R60, R52.reuse, 0xffff0000, RZ, 0xc0, !PT ;  /* 0xffff0000343c7812 */ /* 0x044fe200078ec0ff */
[----:B------:R-:W-:Y:S01]  /*3a40*/  IMAD.U32 R52, R52, 0x10000, RZ ;  /* 0x0001000034347824 */ /* 0x000fe200078e00ff */
[C---:B------:R-:W-:Y:S01]  /*3a50*/  LOP3.LUT R54, R120.reuse, 0xffff0000, RZ, 0xc0, !PT ;  /* 0xffff000078367812 */ /* 0x040fe200078ec0ff */
[----:B------:R-:W-:Y:S01]  /*3a60*/  IMAD.U32 R120, R120, 0x10000, RZ ;  /* 0x0001000078787824 */ /* 0x000fe200078e00ff */
[----:B------:R-:W-:Y:S01]  /*3a70*/  PRMT R53, R124, 0x5410, R53 ;  /* 0x000054107c357816 */ /* 0x000fe20000000035 */
[----:B------:R-:W-:Y:S01]  /*3a80*/  FMUL.FTZ R110, R55, R60 ;  /* 0x0000003c376e7220 */ /* 0x000fe20000410000 */
[----:B------:R-:W-:Y:S01]  /*3a90*/  PRMT R121, R121, 0x5410, R58 ;  /* 0x0000541079797816 */ /* 0x000fe2000000003a */
[-C--:B------:R-:W-:Y:S01]  /*3aa0*/  FMUL.FTZ R55, R55, R54.reuse ;  /* 0x0000003637377220 */ /* 0x080fe20000410000 */
[C---:B------:R-:W-:Y:S01]  /*3ab0*/  LOP3.LUT R58, R14.reuse, 0xffff0000, RZ, 0xc0, !PT ;  /* 0xffff00000e3a7812 */ /* 0x040fe200078ec0ff */
[----:B------:R-:W-:Y:S01]  /*3ac0*/  FFMA.FTZ R54, R13, R54, -R110 ;  /* 0x000000360d367223 */ /* 0x000fe2000001086e */
[----:B------:R-:W-:-:S02]  /*3ad0*/  IMAD.U32 R14, R14, 0x10000, RZ ;  /* 0x000100000e0e7824 */ /* 0x000fc400078e00ff */
[----:B------:R-:W-:Y:S01]  /*3ae0*/  FFMA.FTZ R13, R13, R60, R55 ;  /* 0x0000003c0d0d7223 */ /* 0x000fe20000010037 */
[C---:B------:R-:W-:Y:S01]  /*3af0*/  IMAD.U32 R55, R53.reuse, 0x10000, RZ ;  /* 0x0001000035377824 */ /* 0x040fe200078e00ff */
[----:B------:R-:W-:Y:S01]  /*3b00*/  LOP3.LUT R53, R53, 0xffff0000, RZ, 0xc0, !PT ;  /* 0xffff000035357812 */ /* 0x000fe200078ec0ff */
[C---:B------:R-:W-:Y:S01]  /*3b10*/  IMAD.U32 R59, R121.reuse, 0x10000, RZ ;  /* 0x00010000793b7824 */ /* 0x040fe200078e00ff */
[----:B------:R-:W-:Y:S01]  /*3b20*/  LOP3.LUT R121, R121, 0xffff0000, RZ, 0xc0, !PT ;  /* 0xffff000079797812 */ /* 0x000fe200078ec0ff */
[C---:B------:R-:W-:Y:S01]  /*3b30*/  FMUL.FTZ R61, R58.reuse, R55 ;  /* 0x000000373a3d7220 */ /* 0x040fe20000410000 */
[----:B------:R-:W-:Y:S02]  /*3b40*/  IMAD.U32 R60, R15, 0x10000, RZ ;  /* 0x000100000f3c7824 */ /* 0x000fe400078e00ff */
[-C--:B------:R-:W-:Y:S01]  /*3b50*/  FMUL.FTZ R58, R58, R59.reuse ;  /* 0x0000003b3a3a7220 */ /* 0x080fe20000410000 */
[----:B------:R-:W-:Y:S01]  /*3b60*/  F2FP.BF16.F32.PACK_AB R13, R13, R54 ;  /* 0x000000360d0d723e */ /* 0x000fe200000010ff */
[----:B------:R-:W-:-:S02]  /*3b70*/  FFMA.FTZ R61, R14, R59, -R61 ;  /* 0x0000003b0e3d7223 */ /* 0x000fc4000001083d */
[----:B------:R-:W-:Y:S01]  /*3b80*/  FFMA.FTZ R58, R14, R55, R58 ;  /* 0x000000370e3a7223 */ /* 0x000fe2000001003a */
[----:B------:R-:W-:Y:S01]  /*3b90*/  LOP3.LUT R14, R15, 0xffff0000, RZ, 0xc0, !PT ;  /* 0xffff00000f0e7812 */ /* 0x000fe200078ec0ff */
[----:B------:R-:W-:-:S04]  /*3ba0*/  IMAD.U32 R55, R12, 0x10000, RZ ;  /* 0x000100000c377824 */ /* 0x000fc800078e00ff */
[C---:B------:R-:W-:Y:S01]  /*3bb0*/  FMUL.FTZ R15, R14.reuse, R53 ;  /* 0x000000350e0f7220 */ /* 0x040fe20000410000 */
[----:B------:R-:W-:-:S03]  /*3bc0*/  FMUL.FTZ R14, R14, R121 ;  /* 0x000000790e0e7220 */ /* 0x000fc60000410000 */
[C---:B------:R-:W-:Y:S01]  /*3bd0*/  FFMA.FTZ R15, R60.reuse, R121, -R15 ;  /* 0x000000793c0f7223 */ /* 0x040fe2000001080f */
[----:B------:R-:W-:Y:S01]  /*3be0*/  FFMA.FTZ R14, R60, R53, R14 ;  /* 0x000000353c0e7223 */ /* 0x000fe2000001000e */
[----:B------:R-:W-:-:S04]  /*3bf0*/  LOP3.LUT R53, R12, 0xffff0000, RZ, 0xc0, !PT ;  /* 0xffff00000c357812 */ /* 0x000fc800078ec0ff */
[----:B------:R-:W-:Y:S01]  /*3c00*/  F2FP.BF16.F32.PACK_AB R15, R14, R15 ;  /* 0x0000000f0e0f723e */ /* 0x000fe200000010ff */
[C---:B------:R-:W-:Y:S01]  /*3c10*/  FMUL.FTZ R12, R53.reuse, R52 ;  /* 0x00000034350c7220 */ /* 0x040fe20000410000 */
[-C--:B------:R-:W-:Y:S01]  /*3c20*/  FMUL.FTZ R53, R53, R120.reuse ;  /* 0x0000007835357220 */ /* 0x080fe20000410000 */
[----:B------:R-:W-:Y:S02]  /*3c30*/  F2FP.BF16.F32.PACK_AB R14, R58, R61 ;  /* 0x0000003d3a0e723e */ /* 0x000fe400000010ff */
[C---:B------:R-:W-:Y:S01]  /*3c40*/  FFMA.FTZ R120, R55.reuse, R120, -R12 ;  /* 0x0000007837787223 */ /* 0x040fe2000001080c */
[----:B------:R-:W-:-:S05]  /*3c50*/  FFMA.FTZ R53, R55, R52, R53 ;  /* 0x0000003437357223 */ /* 0x000fca0000010035 */
[----:B------:R-:W-:-:S07]  /*3c60*/  F2FP.BF16.F32.PACK_AB R12, R53, R120 ;  /* 0x00000078350c723e */ /* 0x000fce00000010ff */
.L_x_1393:
[----:B------:R-:W-:Y:S05]  /*3c70*/  BSYNC B2 ;  /* 0x0000000000027941 */ /* 0x000fea0003800000 */
.L_x_1392:
[----:B---3--:R1:W-:Y:S02]  /*3c80*/  ST.E.128 desc[UR54][R56.64], R12 ;  /* 0x0000000c38007985 */ /* 0x0083e4000c101d36 */
.L_x_1391:
[----:B------:R-:W-:Y:S05]  /*3c90*/  BSYNC B1 ;  /* 0x0000000000017941 */ /* 0x000fea0003800000 */
.L_x_1390:
[----:B------:R-:W-:Y:S01]  /*3ca0*/  ISETP.NE.AND P3, PT, R32, RZ, PT ;  /* 0x000000ff2000720c */ /* 0x000fe20003f65270 */
[----:B------:R-:W-:-:S12]  /*3cb0*/  BSSY B1, `(.L_x_1394) ;  /* 0x000003a000017945 */ /* 0x000fd80003800000 */
[----:B------:R-:W-:Y:S05]  /*3cc0*/  @!P3 BRA `(.L_x_1395) ;  /* 0x0000000000e0b947 */ /* 0x000fea0003800000 */
[----:B-1--4-:R-:W4:Y:S04]  /*3cd0*/  LDL R12, [R1+0x68] ;  /* 0x00006800010c7983 */ /* 0x012f280000100800 */
[----:B------:R-:W5:Y:S01]  /*3ce0*/  LDL R54, [R1+0x84] ;  /* 0x0000840001367983 */ /* 0x000f620000100800 */
[----:B---3--:R-:W-:Y:S01]  /*3cf0*/  IMAD.MOV.U32 R52, RZ, RZ, R11 ;  /* 0x000000ffff347224 */ /* 0x008fe200078e000b */
[----:B------:R-:W-:Y:S01]  /*3d00*/  BSSY B2, `(.L_x_1396) ;  /* 0x0000033000027945 */ /* 0x000fe20003800000 */
[----:B------:R-:W-:Y:S02]  /*3d10*/  IMAD.MOV.U32 R53, RZ, RZ, R62 ;  /* 0x000000ffff357224 */ /* 0x000fe400078e003e */
[----:B----4-:R-:W-:Y:S02]  /*3d20*/  IMAD.SHL.U32 R55, R12, 0x8, RZ ;  /* 0x000000080c377824 */ /* 0x010fe400078e00ff */
[----:B------:R1:W3:Y:S01]  /*3d30*/  LDS.128 R12, [R65+0x17000] ;  /* 0x01700000410c7984 */ /* 0x0002e20000000c00 */
[----:B-----5:R-:W-:Y:S01]  /*3d40*/  ISETP.GE.AND P3, PT, R54, R99, PT ;  /* 0x000000633600720c */ /* 0x020fe20003f66270 */
[----:B------:R-:W-:-:S12]  /*3d50*/  IMAD.WIDE R52, R55, 0x2, R52 ;  /* 0x0000000237347825 */ /* 0x000fd800078e0234 */
[----:B-1----:R-:W-:Y:S05]  /*3d60*/  @P3 BRA `(.L_x_1397) ;  /* 0x0000000000b03947 */ /* 0x002fea0003800000 */
[--C-:B------:R-:W-:Y:S01]  /*3d70*/  SHF.R.U64 R55, R48, 0x10, R49.reuse ;  /* 0x0000001030377819 */ /* 0x100fe20000001231 */
[----:B---3--:R-:W-:Y:S01]  /*3d80*/  IMAD.U32 R57, R13, 0x10000, RZ ;  /* 0x000100000d397824 */ /* 0x008fe200078e00ff */
[----:B------:R-:W-:Y:S02]  /*3d90*/  SHF.R.U32.HI R48, RZ, 0x10, R49 ;  /* 0x00000010ff307819 */ /* 0x000fe40000011631 */
[--C-:B------:R-:W-:Y:S02]  /*3da0*/  SHF.R.U64 R49, R50, 0x10, R51.reuse ;  /* 0x0000001032317819 */ /* 0x100fe40000001233 */
[----:B------:R-:W-:Y:S01]  /*3db0*/  SHF.R.U32.HI R54, RZ, 0x10, R51 ;  /* 0x00000010ff367819 */ /* 0x000fe20000011633 */
[----:B------:R-:W-:Y:S01]  /*3dc0*/  IMAD.U32 R51, R14, 0x10000, RZ ;  /* 0x000100000e337824 */ /* 0x000fe200078e00ff */
[----:B------:R-:W-:Y:S02]  /*3dd0*/  PRMT R122, R122, 0x5410, R49 ;  /* 0x000054107a7a7816 */ /* 0x000fe40000000031 */
[----:B------:R-:W-:-:S02]  /*3de0*/  PRMT R118, R118, 0x5410, R55 ;  /* 0x0000541076767816 */ /* 0x000fc40000000037 */
[----:B------:R-:W-:Y:S01]  /*3df0*/  LOP3.LUT R56, R13, 0xffff0000, RZ, 0xc0, !PT ;  /* 0xffff00000d387812 */ /* 0x000fe200078ec0ff */
[----:B------:R-:W-:Y:S01]  /*3e00*/  IMAD.U32 R13, R12, 0x10000, RZ ;  /* 0x000100000c0d7824 */ /* 0x000fe200078e00ff */
[C---:B------:R-:W-:Y:S01]  /*3e10*/  LOP3.LUT R49, R122.reuse, 0xffff0000, RZ, 0xc0, !PT ;  /* 0xffff00007a317812 */ /* 0x040fe200078ec0ff */
[----:B------:R-:W-:Y:S01]  /*3e20*/  IMAD.U32 R122, R122, 0x10000, RZ ;  /* 0x000100007a7a7824 */ /* 0x000fe200078e00ff */
[----:B------:R-:W-:Y:S02]  /*3e30*/  PRMT R123, R123, 0x5410, R54 ;  /* 0x000054107b7b7816 */ /* 0x000fe40000000036 */
[----:B------:R-:W-:Y:S01]  /*3e40*/  LOP3.LUT R58, R118, 0xffff0000, RZ, 0xc0, !PT ;  /* 0xffff0000763a7812 */ /* 0x000fe200078ec0ff */
[-C--:B--2---:R-:W-:Y:S01]  /*3e50*/  FMUL.FTZ R60, R56, R49.reuse ;  /* 0x00000031383c7220 */ /* 0x084fe20000410000 */
[----:B------:R-:W-:Y:S01]  /*3e60*/  PRMT R119, R119, 0x5410, R48 ;  /* 0x0000541077777816 */ /* 0x000fe20000000030 */
[----:B------:R-:W-:Y:S01]  /*3e70*/  IMAD.U32 R54, R123, 0x10000, RZ ;  /* 0x000100007b367824 */ /* 0x000fe200078e00ff */
[----:B------:R-:W-:Y:S01]  /*3e80*/  LOP3.LUT R14, R14, 0xffff0000, RZ, 0xc0, !PT ;  /* 0xffff00000e0e7812 */ /* 0x000fe200078ec0ff */
[-C--:B------:R-:W-:Y:S01]  /*3e90*/  FMUL.FTZ R56, R56, R58.reuse ;  /* 0x0000003a38387220 */ /* 0x080fe20000410000 */
[----:B------:R-:W-:Y:S01]  /*3ea0*/  FFMA.FTZ R48, R57, R58, -R60 ;  /* 0x0000003a39307223 */ /* 0x000fe2000001083c */
[----:B------:R-:W-:Y:S01]  /*3eb0*/  IMAD.U32 R55, R119, 0x10000, RZ ;  /* 0x0001000077377824 */ /* 0x000fe200078e00ff */
[----:B------:R-:W-:Y:S01]  /*3ec0*/  LOP3.LUT R50, R15, 0xffff0000, RZ, 0xc0, !PT ;  /* 0xffff00000f327812 */ /* 0x000fe200078ec0ff */
[CC--:B------:R-:W-:Y:S01]  /*3ed0*/  FMUL.FTZ R58, R14.reuse, R54.reuse ;  /* 0x000000360e3a7220 */ /* 0x0c0fe20000410000 */
[----:B------:R-:W-:Y:S01]  /*3ee0*/  FFMA.FTZ R49, R57, R49, R56 ;  /* 0x0000003139317223 */ /* 0x000fe20000010038 */
[-C--:B------:R-:W-:Y:S01]  /*3ef0*/  FMUL.FTZ R56, R14, R55.reuse ;  /* 0x000000370e387220 */ /* 0x080fe20000410000 */
[----:B------:R-:W-:Y:S01]  /*3f00*/  LOP3.LUT R123, R123, 0xffff0000, RZ, 0xc0, !PT ;  /* 0xffff00007b7b7812 */ /* 0x000fe200078ec0ff */
[----:B------:R-:W-:Y:S01]  /*3f10*/  IMAD.U32 R118, R118, 0x10000, RZ ;  /* 0x0001000076767824 */ /* 0x000fe200078e00ff */
[----:B------:R-:W-:Y:S01]  /*3f20*/  LOP3.LUT R119, R119, 0xffff0000, RZ, 0xc0, !PT ;  /* 0xffff000077777812 */ /* 0x000fe200078ec0ff */
[C---:B------:R-:W-:Y:S01]  /*3f30*/  FFMA.FTZ R14, R51.reuse, R55, -R58 ;  /* 0x00000037330e7223 */ /* 0x040fe2000001083a */
[----:B------:R-:W-:Y:S01]  /*3f40*/  LOP3.LUT R12, R12, 0xffff0000, RZ, 0xc0, !PT ;  /* 0xffff00000c0c7812 */ /* 0x000fe200078ec0ff */
[----:B------:R-:W-:Y:S01]  /*3f50*/  FFMA.FTZ R51, R51, R54, R56 ;  /* 0x0000003633337223 */ /* 0x000fe20000010038 */
[----:B------:R-:W-:-:S02]  /*3f60*/  IMAD.U32 R15, R15, 0x10000, RZ ;  /* 0x000100000f0f7824 */ /* 0x000fc400078e00ff */
        /* <DEDUP_REMOVED lines=8> */
[----:B------:R-:W-:Y:S02]  /*3ff0*/  F2FP.BF16.F32.PACK_AB R13, R49, R48 ;  /* 0x00000030310d723e */ /* 0x000fe400000010ff */
[----:B------:R-:W-:-:S02]  /*4000*/  F2FP.BF16.F32.PACK_AB R15, R15, R54 ;  /* 0x000000360f0f723e */ /* 0x000fc400000010ff */
[----:B------:R-:W-:Y:S02]  /*4010*/  F2FP.BF16.F32.PACK_AB R14, R51, R14 ;  /* 0x0000000e330e723e */ /* 0x000fe400000010ff */
[----:B------:R-:W-:-:S07]  /*4020*/  F2FP.BF16.F32.PACK_AB R12, R55, R50 ;  /* 0x00000032370c723e */ /* 0x000fce00000010ff */
.L_x_1397:
[----:B------:R-:W-:Y:S05]  /*4030*/  BSYNC B2 ;  /* 0x0000000000027941 */ /* 0x000fea0003800000 */
.L_x_1396:
[----:B---3--:R1:W-:Y:S02]  /*4040*/  ST.E.128 desc[UR54][R52.64], R12 ;  /* 0x0000000c34007985 */ /* 0x0083e4000c101d36 */
.L_x_1395:
[----:B------:R-:W-:Y:S05]  /*4050*/  BSYNC B1 ;  /* 0x0000000000017941 */ /* 0x000fea0003800000 */
.L_x_1394:
[----:B------:R-:W-:Y:S01]  /*4060*/  LOP3.LUT P3, RZ, R29, 0x8, RZ, 0xc0, !PT ;  /* 0x000000081dff7812 */ /* 0x000fe2000786c0ff */
[----:B------:R-:W-:-:S12]  /*4070*/  BSSY B1, `(.L_x_1398) ;  /* 0x0000039000017945 */ /* 0x000fd80003800000 */
[----:B------:R-:W-:Y:S05]  /*4080*/  @!P3 BRA `(.L_x_1399) ;  /* 0x0000000000dcb947 */ /* 0x000fea0003800000 */
[----:B-1--4-:R-:W4:Y:S04]  /*4090*/  LDL R12, [R1+0x7c] ;  /* 0x00007c00010c7983 */ /* 0x012f280000100800 */
[----:B------:R-:W5:Y:S01]  /*40a0*/  LDL R50, [R1+0x88] ;  /* 0x0000880001327983 */ /* 0x000f620000100800 */
[C---:B---3--:R-:W-:Y:S01]  /*40b0*/  LEA R48, P3, R137.reuse, R11, 0x1 ;  /* 0x0000000b89307211 */ /* 0x048fe200078608ff */
[----:B------:R-:W-:Y:S03]  /*40c0*/  BSSY B2, `(.L_x_1400) ;  /* 0x0000032000027945 */ /* 0x000fe60003800000 */
[----:B----4-:R-:W-:Y:S02]  /*40d0*/  LEA.HI.X R49, R137, R62, R12, 0x1, P3 ;  /* 0x0000003e89317211 */ /* 0x010fe400018f0c0c */
[----:B------:R1:W3:Y:S01]  /*40e0*/  LDS.128 R12, [R64+0x17000] ;  /* 0x01700000400c7984 */ /* 0x0002e20000000c00 */
[----:B-----5:R-:W-:-:S13]  /*40f0*/  ISETP.GE.AND P3, PT, R50, R99, PT ;  /* 0x000000633200720c */ /* 0x020fda0003f66270 */
        /* <DEDUP_REMOVED lines=9> */
[----:B------:R-:W-:Y:S02]  /*4190*/  PRMT R115, R115, 0x5410, R52 ;  /* 0x0000541073737816 */ /* 0x000fe40000000034 */
[----:B------:R-:W-:Y:S02]  /*41a0*/  PRMT R117, R117, 0x5410, R50 ;  /* 0x0000541075757816 */ /* 0x000fe40000000032 */
[----:B------:R-:W-:Y:S01]  /*41b0*/  LOP3.LUT R45, R13, 0xffff0000, RZ, 0xc0, !PT ;  /* 0xffff00000d2d7812 */ /* 0x000fe200078ec0ff */
[----:B------:R-:W-:Y:S01]  /*41c0*/  IMAD.U32 R51, R115, 0x10000, RZ ;  /* 0x0001000073337824 */ /* 0x000fe200078e00ff */
[----:B------:R-:W-:Y:S01]  /*41d0*/  LOP3.LUT R52, R116, 0xffff0000, RZ, 0xc0, !PT ;  /* 0xffff000074347812 */ /* 0x000fe200078ec0ff */
[----:B------:R-:W-:Y:S01]  /*41e0*/  IMAD.U32 R53, R117, 0x10000, RZ ;  /* 0x0001000075357824 */ /* 0x000fe200078e00ff */
[----:B------:R-:W-:Y:S01]  /*41f0*/  LOP3.LUT R50, R114, 0xffff0000, RZ, 0xc0, !PT ;  /* 0xffff000072327812 */ /* 0x000fe200078ec0ff */
[----:B------:R-:W-:Y:S01]  /*4200*/  IMAD.U32 R13, R12, 0x10000, RZ ;  /* 0x000100000c0d7824 */ /* 0x000fe200078e00ff */
[----:B------:R-:W-:Y:S01]  /*4210*/  LOP3.LUT R46, R14, 0xffff0000, RZ, 0xc0, !PT ;  /* 0xffff00000e2e7812 */ /* 0x000fe200078ec0ff */
[----:B------:R-:W-:Y:S01]  /*4220*/  FMUL.FTZ R54, R45, R52 ;  /* 0x000000342d367220 */ /* 0x000fe20000410000 */
[----:B------:R-:W-:Y:S01]  /*4230*/  LOP3.LUT R14, R15, 0xffff0000, RZ, 0xc0, !PT ;  /* 0xffff00000f0e7812 */ /* 0x000fe200078ec0ff */
[-C--:B------:R-:W-:Y:S01]  /*4240*/  FMUL.FTZ R55, R45, R50.reuse ;  /* 0x000000322d377220 */ /* 0x080fe20000410000 */
[----:B------:R-:W-:Y:S01]  /*4250*/  LOP3.LUT R45, R12, 0xffff0000, RZ, 0xc0, !PT ;  /* 0xffff00000c2d7812 */ /* 0x000fe200078ec0ff */
[----:B------:R-:W-:Y:S01]  /*4260*/  FFMA.FTZ R12, R47, R50, -R54 ;  /* 0x000000322f0c7223 */ /* 0x000fe20000010836 */
[----:B------:R-:W-:Y:S01]  /*4270*/  LOP3.LUT R117, R117, 0xffff0000, RZ, 0xc0, !PT ;  /* 0xffff000075757812 */ /* 0x000fe200078ec0ff */
[----:B------:R-:W-:Y:S01]  /*4280*/  FMUL.FTZ R57, R46, R53 ;  /* 0x000000352e397220 */ /* 0x000fe20000410000 */
[----:B------:R-:W-:Y:S01]  /*4290*/  LOP3.LUT R115, R115, 0xffff0000, RZ, 0xc0, !PT ;  /* 0xffff000073737812 */ /* 0x000fe200078ec0ff */
[----:B------:R-:W-:Y:S01]  /*42a0*/  FFMA.FTZ R47, R47, R52, R55 ;  /* 0x000000342f2f7223 */ /* 0x000fe20000010037 */
[----:B------:R-:W-:-:S02]  /*42b0*/  IMAD.U32 R116, R116, 0x10000, RZ ;  /* 0x0001000074747824 */ /* 0x000fc400078e00ff */
[----:B------:R-:W-:Y:S01]  /*42c0*/  FMUL.FTZ R55, R46, R51 ;  /* 0x000000332e377220 */ /* 0x000fe20000410000 */
[----:B------:R-:W-:Y:S02]  /*42d0*/  IMAD.U32 R114, R114, 0x10000, RZ ;  /* 0x0001000072727824 */ /* 0x000fe400078e00ff */
[C---:B------:R-:W-:Y:S01]  /*42e0*/  FMUL.FTZ R46, R14.reuse, R117 ;  /* 0x000000750e2e7220 */ /* 0x040fe20000410000 */
[----:B------:R-:W-:Y:S01]  /*42f0*/  FMUL.FTZ R50, R14, R115 ;  /* 0x000000730e327220 */ /* 0x000fe20000410000 */
[C---:B------:R-:W-:Y:S01]  /*4300*/  FFMA.FTZ R57, R44.reuse, R51, -R57 ;  /* 0x000000332c397223 */ /* 0x040fe20000010839 */
[----:B------:R-:W-:Y:S01]  /*4310*/  FMUL.FTZ R14, R45, R116 ;  /* 0x000000742d0e7220 */ /* 0x000fe20000410000 */
[----:B------:R-:W-:Y:S02]  /*4320*/  IMAD.U32 R15, R15, 0x10000, RZ ;  /* 0x000100000f0f7824 */ /* 0x000fe400078e00ff */
[----:B------:R-:W-:Y:S01]  /*4330*/  FFMA.FTZ R44, R44, R53, R55 ;  /* 0x000000352c2c7223 */ /* 0x000fe20000010037 */
[-C--:B------:R-:W-:Y:S01]  /*4340*/  FMUL.FTZ R45, R45, R114.reuse ;  /* 0x000000722d2d7220 */ /* 0x080fe20000410000 */
[----:B------:R-:W-:Y:S01]  /*4350*/  FFMA.FTZ R14, R13, R114, -R14 ;  /* 0x000000720d0e7223 */ /* 0x000fe2000001080e */
[C---:B------:R-:W-:Y:S01]  /*4360*/  FFMA.FTZ R46, R15.reuse, R115, -R46 ;  /* 0x000000730f2e7223 */ /* 0x040fe2000001082e */
[----:B------:R-:W-:Y:S01]  /*4370*/  FFMA.FTZ R15, R15, R117, R50 ;  /* 0x000000750f0f7223 */ /* 0x000fe20000010032 */
[----:B------:R-:W-:Y:S01]  /*4380*/  FFMA.FTZ R45, R13, R116, R45 ;  /* 0x000000740d2d7223 */ /* 0x000fe2000001002d */
[----:B------:R-:W-:-:S02]  /*4390*/  F2FP.BF16.F32.PACK_AB R44, R44, R57 ;  /* 0x000000392c2c723e */ /* 0x000fc400000010ff */
[----:B------:R-:W-:Y:S02]  /*43a0*/  F2FP.BF16.F32.PACK_AB R13, R47, R12 ;  /* 0x0000000c2f0d723e */ /* 0x000fe400000010ff */
[----:B------:R-:W-:Y:S01]  /*43b0*/  F2FP.BF16.F32.PACK_AB R12, R45, R14 ;  /* 0x0000000e2d0c723e */ /* 0x000fe200000010ff */
[----:B------:R-:W-:Y:S01]  /*43c0*/  IMAD.MOV.U32 R14, RZ, RZ, R44 ;  /* 0x000000ffff0e7224 */ /* 0x000fe200078e002c */
[----:B------:R-:W-:-:S07]  /*43d0*/  F2FP.BF16.F32.PACK_AB R15, R15, R46 ;  /* 0x0000002e0f0f723e */ /* 0x000fce00000010ff */
.L_x_1401:
[----:B------:R-:W-:Y:S05]  /*43e0*/  BSYNC B2 ;  /* 0x0000000000027941 */ /* 0x000fea0003800000 */
.L_x_1400:
[----:B---3--:R1:W-:Y:S02]  /*43f0*/  ST.E.128 desc[UR54][R48.64], R12 ;  /* 0x0000000c30007985 */ /* 0x0083e4000c101d36 */
.L_x_1399:
[----:B------:R-:W-:Y:S05]  /*4400*/  BSYNC B1 ;  /* 0x0000000000017941 */ /* 0x000fea0003800000 */
.L_x_1398:
        /* <DEDUP_REMOVED lines=11> */
[----:B------:R-:W-:Y:S02]  /*44c0*/  SHF.R.U64 R42, R42, 0x10, R43 ;  /* 0x000000102a2a7819 */ /* 0x000fe4000000122b */
[----:B------:R-:W-:Y:S02]  /*44d0*/  SHF.R.U64 R46, R40, 0x10, R41 ;  /* 0x00000010282e7819 */ /* 0x000fe40000001229 */
[----:B------:R-:W-:Y:S02]  /*44e0*/  SHF.R.U32.HI R47, RZ, 0x10, R43 ;  /* 0x00000010ff2f7819 */ /* 0x000fe4000001162b */
[----:B------:R-:W-:Y:S02]  /*44f0*/  PRMT R107, R107, 0x5410, R42 ;  /* 0x000054106b6b7816 */ /* 0x000fe4000000002a */
[----:B------:R-:W-:Y:S02]  /*4500*/  PRMT R105, R105, 0x5410, R46 ;  /* 0x0000541069697816 */ /* 0x000fe4000000002e */
[----:B------:R-:W-:Y:S01]  /*4510*/  SHF.R.U32.HI R49, RZ, 0x10, R41 ;  /* 0x00000010ff317819 */ /* 0x000fe20000011629 */
[----:B---3--:R-:W-:Y:S01]  /*4520*/  IMAD.U32 R41, R14, 0x10000, RZ ;  /* 0x000100000e297824 */ /* 0x008fe200078e00ff */
[----:B------:R-:W-:-:S02]  /*4530*/  PRMT R108, R108, 0x5410, R47 ;  /* 0x000054106c6c7816 */ /* 0x000fc4000000002f */
[----:B------:R-:W-:Y:S02]  /*4540*/  LOP3.LUT R42, R13, 0xffff0000, RZ, 0xc0, !PT ;  /* 0xffff00000d2a7812 */ /* 0x000fe400078ec0ff */
[----:B------:R-:W-:Y:S01]  /*4550*/  LOP3.LUT R47, R107, 0xffff0000, RZ, 0xc0, !PT ;  /* 0xffff00006b2f7812 */ /* 0x000fe200078ec0ff */
[----:B------:R-:W-:Y:S01]  /*4560*/  IMAD.U32 R50, R108, 0x10000, RZ ;  /* 0x000100006c327824 */ /* 0x000fe200078e00ff */
[----:B------:R-:W-:Y:S01]  /*4570*/  LOP3.LUT R46, R105, 0xffff0000, RZ, 0xc0, !PT ;  /* 0xffff0000692e7812 */ /* 0x000fe200078ec0ff */
[----:B------:R-:W-:Y:S01]  /*4580*/  IMAD.U32 R107, R107, 0x10000, RZ ;  /* 0x000100006b6b7824 */ /* 0x000fe200078e00ff */
[----:B------:R-:W-:Y:S01]  /*4590*/  PRMT R106, R106, 0x5410, R49 ;  /* 0x000054106a6a7816 */ /* 0x000fe20000000031 */
[----:B------:R-:W-:Y:S01]  /*45a0*/  FMUL.FTZ R52, R42, R47 ;  /* 0x0000002f2a347220 */ /* 0x000fe20000410000 */
[----:B------:R-:W-:Y:S01]  /*45b0*/  LOP3.LUT R43, R14, 0xffff0000, RZ, 0xc0, !PT ;  /* 0xffff00000e2b7812 */ /* 0x000fe200078ec0ff */
[C---:B------:R-:W-:Y:S01]  /*45c0*/  IMAD.U32 R14, R15.reuse, 0x10000, RZ ;  /* 0x000100000f0e7824 */ /* 0x040fe200078e00ff */
[----:B------:R-:W-:Y:S01]  /*45d0*/  LOP3.LUT R40, R15, 0xffff0000, RZ, 0xc0, !PT ;  /* 0xffff00000f287812 */ /* 0x000fe200078ec0ff */
[----:B------:R-:W-:-:S02]  /*45e0*/  IMAD.U32 R15, R13, 0x10000, RZ ;  /* 0x000100000d0f7824 */ /* 0x000fc400078e00ff */
[----:B------:R-:W-:Y:S01]  /*45f0*/  FMUL.FTZ R42, R42, R46 ;  /* 0x0000002e2a2a7220 */ /* 0x000fe20000410000 */
[----:B------:R-:W-:Y:S02]  /*4600*/  IMAD.U32 R48, R106, 0x10000, RZ ;  /* 0x000100006a307824 */ /* 0x000fe400078e00ff */
[----:B------:R-:W-:Y:S01]  /*4610*/  FMUL.FTZ R54, R43, R50 ;  /* 0x000000322b367220 */ /* 0x000fe20000410000 */
[C---:B------:R-:W-:Y:S01]  /*4620*/  FFMA.FTZ R52, R15.reuse, R46, -R52 ;  /* 0x0000002e0f347223 */ /* 0x040fe20000010834 */
[----:B------:R-:W-:Y:S01]  /*4630*/  FFMA.FTZ R47, R15, R47, R42 ;  /* 0x0000002f0f2f7223 */ /* 0x000fe2000001002a */
[-C--:B------:R-:W-:Y:S01]  /*4640*/  FMUL.FTZ R42, R43, R48.reuse ;  /* 0x000000302b2a7220 */ /* 0x080fe20000410000 */
[----:B------:R-:W-:Y:S01]  /*4650*/  IMAD.U32 R13, R12, 0x10000, RZ ;  /* 0x000100000c0d7824 */ /* 0x000fe200078e00ff */
[----:B------:R-:W-:Y:S01]  /*4660*/  LOP3.LUT R43, R108, 0xffff0000, RZ, 0xc0, !PT ;  /* 0xffff00006c2b7812 */ /* 0x000fe200078ec0ff */
[----:B------:R-:W-:Y:S01]  /*4670*/  FFMA.FTZ R54, R41, R48, -R54 ;  /* 0x0000003029367223 */ /* 0x000fe20000010836 */
[----:B------:R-:W-:Y:S01]  /*4680*/  LOP3.LUT R15, R106, 0xffff0000, RZ, 0xc0, !PT ;  /* 0xffff00006a0f7812 */ /* 0x000fe200078ec0ff */
[----:B------:R-:W-:Y:S01]  /*4690*/  IMAD.U32 R105, R105, 0x10000, RZ ;  /* 0x0001000069697824 */ /* 0x000fe200078e00ff */
[----:B------:R-:W-:Y:S01]  /*46a0*/  LOP3.LUT R12, R12, 0xffff0000, RZ, 0xc0, !PT ;  /* 0xffff00000c0c7812 */ /* 0x000fe200078ec0ff */
[----:B------:R-:W-:Y:S01]  /*46b0*/  FFMA.FTZ R41, R41, R50, R42 ;  /* 0x0000003229297223 */ /* 0x000fe2000001002a */
[C---:B------:R-:W-:Y:S01]  /*46c0*/  FMUL.FTZ R49, R40.reuse, R43 ;  /* 0x0000002b28317220 */ /* 0x040fe20000410000 */
[----:B------:R-:W-:Y:S01]  /*46d0*/  FMUL.FTZ R42, R40, R15 ;  /* 0x0000000f282a7220 */ /* 0x000fe20000410000 */
[----:B------:R-:W-:Y:S01]  /*46e0*/  F2FP.BF16.F32.PACK_AB R47, R47, R52 ;  /* 0x000000342f2f723e */ /* 0x000fe200000010ff */
        /* <DEDUP_REMOVED lines=8> */
[----:B------:R-:W-:Y:S01]  /*4770*/  F2FP.BF16.F32.PACK_AB R12, R13, R40 ;  /* 0x000000280d0c723e */ /* 0x000fe200000010ff */
[----:B------:R-:W-:-:S07]  /*4780*/  IMAD.MOV.U32 R13, RZ, RZ, R47 ;  /* 0x000000ffff0d7224 */ /* 0x000fce00078e002f */
.L_x_1405:
[----:B------:R-:W-:Y:S05]  /*4790*/  BSYNC B2 ;  /* 0x0000000000027941 */ /* 0x000fea0003800000 */
.L_x_1404:
[----:B---3--:R1:W-:Y:S02]  /*47a0*/  ST.E.128 desc[UR54][R44.64], R12 ;  /* 0x0000000c2c007985 */ /* 0x0083e4000c101d36 */
.L_x_1403:
[----:B------:R-:W-:Y:S05]  /*47b0*/  BSYNC B1 ;  /* 0x0000000000017941 */ /* 0x000fea0003800000 */
.L_x_1402:
[----:B------:R-:W-:-:S13]  /*47c0*/  LOP3.LUT P3, RZ, R29, 0x20, RZ, 0xc0, !PT ;  /* 0x000000201dff7812 */ /* 0x000fda000786c0ff */
        /* <DEDUP_REMOVED lines=9> */
[----:B------:R-:W-:Y:S01]  /*4860*/  SHF.R.U64 R44, R36, 0x10, R37 ;  /* 0x00000010242c7819 */ /* 0x000fe20000001225 */
[----:B---3--:R-:W-:Y:S01]  /*4870*/  IMAD.U32 R36, R14, 0x10000, RZ ;  /* 0x000100000e247824 */ /* 0x008fe200078e00ff */
[--C-:B------:R-:W-:Y:S02]  /*4880*/  SHF.R.U64 R42, R38, 0x10, R39.reuse ;  /* 0x00000010262a7819 */ /* 0x100fe40000001227 */
[----:B------:R-:W-:Y:S02]  /*4890*/  SHF.R.U32.HI R39, RZ, 0x10, R39 ;  /* 0x00000010ff277819 */ /* 0x000fe40000011627 */
[----:B------:R-:W-:Y:S02]  /*48a0*/  SHF.R.U32.HI R11, RZ, 0x10, R37 ;  /* 0x00000010ff0b7819 */ /* 0x000fe40000011625 */
[----:B------:R-:W-:Y:S02]  /*48b0*/  PRMT R63, R63, 0x5410, R44 ;  /* 0x000054103f3f7816 */ /* 0x000fe4000000002c */
[----:B------:R-:W-:-:S02]  /*48c0*/  PRMT R91, R91, 0x5410, R42 ;  /* 0x000054105b5b7816 */ /* 0x000fc4000000002a */
[----:B------:R-:W-:Y:S02]  /*48d0*/  PRMT R104, R104, 0x5410, R39 ;  /* 0x0000541068687816 */ /* 0x000fe40000000027 */
[----:B------:R-:W-:Y:S01]  /*48e0*/  LOP3.LUT R37, R14, 0xffff0000, RZ, 0xc0, !PT ;  /* 0xffff00000e257812 */ /* 0x000fe200078ec0ff */
[C---:B------:R-:W-:Y:S01]  /*48f0*/  IMAD.U32 R14, R13.reuse, 0x10000, RZ ;  /* 0x000100000d0e7824 */ /* 0x040fe200078e00ff */
[----:B------:R-:W-:Y:S01]  /*4900*/  PRMT R90, R90, 0x5410, R11 ;  /* 0x000054105a5a7816 */ /* 0x000fe2000000000b */
[----:B------:R-:W-:Y:S01]  /*4910*/  IMAD.U32 R44, R104, 0x10000, RZ ;  /* 0x00010000682c7824 */ /* 0x000fe200078e00ff */
        /* <DEDUP_REMOVED lines=10> */
[C---:B------:R-:W-:Y:S01]  /*49c0*/  FMUL.FTZ R13, R37.reuse, R44 ;  /* 0x0000002c250d7220 */ /* 0x040fe20000410000 */
[-C--:B------:R-:W-:Y:S01]  /*49d0*/  FMUL.FTZ R37, R37, R42.reuse ;  /* 0x0000002a25257220 */ /* 0x080fe20000410000 */
[----:B------:R-:W-:Y:S01]  /*49e0*/  LOP3.LUT R104, R104, 0xffff0000, RZ, 0xc0, !PT ;  /* 0xffff000068687812 */ /* 0x000fe200078ec0ff */
[----:B------:R-:W-:Y:S01]  /*49f0*/  IMAD.U32 R63, R63, 0x10000, RZ ;  /* 0x000100003f3f7824 */ /* 0x000fe200078e00ff */
[----:B------:R-:W-:Y:S01]  /*4a00*/  LOP3.LUT R90, R90, 0xffff0000, RZ, 0xc0, !PT ;  /* 0xffff00005a5a7812 */ /* 0x000fe200078ec0ff */
[C---:B------:R-:W-:Y:S01]  /*4a10*/  FFMA.FTZ R45, R14.reuse, R39, -R45 ;  /* 0x000000270e2d7223 */ /* 0x040fe2000001082d */
[----:B------:R-:W-:Y:S01]  /*4a20*/  FFMA.FTZ R46, R14, R43, R46 ;  /* 0x0000002b0e2e7223 */ /* 0x000fe2000001002e */
[----:B------:R-:W-:Y:S01]  /*4a30*/  FFMA.FTZ R13, R36, R42, -R13 ;  /* 0x0000002a240d7223 */ /* 0x000fe2000001080d */
[----:B------:R-:W-:Y:S01]  /*4a40*/  FMUL.FTZ R14, R12, R91 ;  /* 0x0000005b0c0e7220 */ /* 0x000fe20000410000 */
[----:B------:R-:W-:Y:S01]  /*4a50*/  FFMA.FTZ R36, R36, R44, R37 ;  /* 0x0000002c24247223 */ /* 0x000fe20000010025 */
[----:B------:R-:W-:Y:S01]  /*4a60*/  FMUL.FTZ R12, R12, R63 ;  /* 0x0000003f0c0c7220 */ /* 0x000fe20000410000 */
[----:B------:R-:W-:-:S02]  /*4a70*/  IMAD.U32 R15, R15, 0x10000, RZ ;  /* 0x000100000f0f7824 */ /* 0x000fc400078e00ff */
[C---:B------:R-:W-:Y:S01]  /*4a80*/  FMUL.FTZ R42, R38.reuse, R104 ;  /* 0x00000068262a7220 */ /* 0x040fe20000410000 */
[-C--:B------:R-:W-:Y:S01]  /*4a90*/  FMUL.FTZ R37, R38, R90.reuse ;  /* 0x0000005a26257220 */ /* 0x080fe20000410000 */
[C---:B------:R-:W-:Y:S01]  /*4aa0*/  FFMA.FTZ R14, R11.reuse, R63, -R14 ;  /* 0x0000003f0b0e7223 */ /* 0x040fe2000001080e */
[----:B------:R-:W-:Y:S01]  /*4ab0*/  FFMA.FTZ R11, R11, R91, R12 ;  /* 0x0000005b0b0b7223 */ /* 0x000fe2000001000c */
[C---:B------:R-:W-:Y:S01]  /*4ac0*/  FFMA.FTZ R42, R15.reuse, R90, -R42 ;  /* 0x0000005a0f2a7223 */ /* 0x040fe2000001082a */
[----:B------:R-:W-:Y:S01]  /*4ad0*/  FFMA.FTZ R37, R15, R104, R37 ;  /* 0x000000680f257223 */ /* 0x000fe20000010025 */
[----:B------:R-:W-:Y:S02]  /*4ae0*/  F2FP.BF16.F32.PACK_AB R45, R46, R45 ;  /* 0x0000002d2e2d723e */ /* 0x000fe400000010ff */
[----:B------:R-:W-:Y:S02]  /*4af0*/  F2FP.BF16.F32.PACK_AB R36, R36, R13 ;  /* 0x0000000d2424723e */ /* 0x000fe400000010ff */
[----:B------:R-:W-:Y:S01]  /*4b00*/  F2FP.BF16.F32.PACK_AB R12, R11, R14 ;  /* 0x0000000e0b0c723e */ /* 0x000fe200000010ff */
[----:B------:R-:W-:Y:S01]  /*4b10*/  IMAD.MOV.U32 R13, RZ, RZ, R45 ;  /* 0x000000ffff0d7224 */ /* 0x000fe200078e002d */
[----:B------:R-:W-:Y:S01]  /*4b20*/  F2FP.BF16.F32.PACK_AB R15, R37, R42 ;  /* 0x0000002a250f723e */ /* 0x000fe200000010ff */
[----:B------:R-:W-:-:S07]  /*4b30*/  IMAD.MOV.U32 R14, RZ, RZ, R36 ;  /* 0x000000ffff0e7224 */ /* 0x000fce00078e0024 */
.L_x_1407:
[----:B------:R-:W-:Y:S05]  /*4b40*/  BSYNC B1 ;  /* 0x0000000000017941 */ /* 0x000fea0003800000 */
.L_x_1406:
[----:B---3--:R1:W-:Y:S01]  /*4b50*/  ST.E.128 desc[UR54][R40.64], R12 ;  /* 0x0000000c28007985 */ /* 0x0083e2000c101d36 */
[----:B------:R-:W-:Y:S05]  /*4b60*/  BRA `(.L_x_1385) ;  /* 0x00000024002c7947 */ /* 0x000fea0003800000 */
.L_x_1378:
        /* <DEDUP_REMOVED lines=50> */
.L_x_1409:
[----:B------:R-:W-:Y:S05]  /*4e90*/  BSYNC B1 ;  /* 0x0000000000017941 */ /* 0x000fea0003800000 */
.L_x_1408:
        /* <DEDUP_REMOVED lines=48> */
[----:B------:R-:W-:Y:S01]  /*51a0*/  PRMT R111, R111, 0x5410, R11 ;  /* 0x000054106f6f7816 */ /* 0x000fe2000000000b */
[----:B------:R-:W-:Y:S06]  /*51b0*/  @!P2 BRA `(.L_x_1410) ;  /* 0x000000000004a947 */ /* 0x000fec0003800000 */
[----:B------:R-:W-:Y:S01]  /*51c0*/  BPT.TRAP 0x1 ;  /* 0x000000040000795c */ /* 0x000fe20000300000 */
.L_x_1410:
[----:B------:R-:W2:Y:S01]  /*51d0*/  LDL R11, [R1+0x38] ;  /* 0x00003800010b7983 */ /* 0x000ea20000100800 */
[----:B------:R-:W-:Y:S01]  /*51e0*/  IMAD R35, R19, 0x8, R2 ;  /* 0x0000000813237824 */ /* 0x000fe200078e0202 */
[----:B------:R-:W-:Y:S01]  /*51f0*/  BSSY B1, `(.L_x_1411) ;  /* 0x0000004000017945 */ /* 0x000fe20003800000 */
[----:B--2---:R-:W-:-:S04]  /*5200*/  SHF.L.U32 R86, R11, 0x1f, RZ ;  /* 0x0000001f0b567819 */ /* 0x004fc800000006ff */
[----:B------:R-:W0:Y:S02]  /*5210*/  SYNCS.PHASECHK.TRANS64.TRYWAIT P4, [R35+URZ+0x2d890], R86 ;  /* 0x02d89056230075a7 */ /* 0x000e24000808017f */
[----:B0-----:R-:W-:Y:S05]  /*5220*/  @!P4 BRA `(.L_x_1412) ;  /* 0x000001fc0038c947 */ /* 0x001fea0003800000 */
.L_x_1719:
[----:B------:R-:W-:Y:S05]  /*5230*/  BSYNC B1 ;  /* 0x0000000000017941 */ /* 0x000fea0003800000 */
.L_x_1411:
[----:B------:R-:W-:-:S03]  /*5240*/  UMOV UR4, 0xffffffff ;  /* 0xffffffff00047882 */ /* 0x000fc60000000000 */
[----:B------:R-:W-:Y:S05]  /*5250*/  BRA.DIV UR4, `(.L_x_1413) ;  /* 0x000001fe04407947 */ /* 0x000fea000b800000 */
[----:B------:R1:W2:Y:S04]  /*5260*/  SHFL.IDX PT, R91, R62, RZ, 0x1e1f ;  /* 0x001e1fff3e5b7589 */ /* 0x0002a800000e0000 */
[----:B------:R1:W3:Y:S02]  /*5270*/  SHFL.IDX PT, R90, R60, RZ, 0x1e1f ;  /* 0x001e1fff3c5a7589 */ /* 0x0002e400000e0000 */
.L_x_1723:
[----:B------:R-:W-:Y:S05]  /*5280*/  @P3 BRA `(.L_x_1385) ;  /* 0x0000001c00643947 */ /* 0x000fea0003800000 */
[----:B------:R-:W4:Y:S01]  /*5290*/  LDC R11, c[0x0][0x2f4] ;  /* 0x0000bd00ff0b7b82 */ /* 0x000f220000000800 */
[----:B------:R-:W-:Y:S01]  /*52a0*/  ISETP.NE.AND P3, PT, R30, RZ, PT ;  /* 0x000000ff1e00720c */ /* 0x000fe20003f65270 */
[----:B------:R-:W-:Y:S01]  /*52b0*/  BSSY B1, `(.L_x_1414) ;  /* 0x000007c000017945 */ /* 0x000fe20003800000 */
[----:B----4-:R-:W-:-:S11]  /*52c0*/  IMAD.IADD R104, R11, 0x1, -R100 ;  /* 0x000000010b687824 */ /* 0x010fd600078e0a64 */
[----:B------:R-:W-:Y:S05]  /*52d0*/  @!P3 BRA `(.L_x_1415) ;  /* 0x0000000400e4b947 */ /* 0x000fea0003800000 */
[----:B-1----:R-:W4:Y:S04]  /*52e0*/  LDL R60, [R1+0x4c] ;  /* 0x00004c00013c7983 */ /* 0x002f280000100800 */
[----:B------:R-:W5:Y:S04]  /*52f0*/  LDL R15, [R1+0x50] ;  /* 0x00005000010f7983 */ /* 0x000f680000100800 */
[----:B------:R-:W2:Y:S01]  /*5300*/  LDL R14, [R1+0x54] ;  /* 0x00005400010e7983 */ /* 0x000ea20000100800 */
[----:B------:R-:W-:Y:S01]  /*5310*/  SEL R12, R100, R104, !P0 ;  /* 0x00000068640c7207 */ /* 0x000fe20004000000 */
[----:B------:R-:W-:Y:S01]  /*5320*/  BSSY B2, `(.L_x_1416) ;  /* 0x000006e000027945 */ /* 0x000fe20003800000 */
[----:B------:R-:W-:-:S02]  /*5330*/  ISETP.GE.AND P3, PT, R16, R99, PT ;  /* 0x000000631000720c */ /* 0x000fc40003f66270 */
[----:B------:R-:W-:-:S04]  /*5340*/  SHF.R.S32.HI R13, RZ, 0x1f, R12 ;  /* 0x0000001fff0d7819 */ /* 0x000fc8000001140c */
[----:B------:R-:W-:-:S04]  /*5350*/  LEA.HI R13, R13, R12, RZ, 0x4 ;  /* 0x0000000c0d0d7211 */ /* 0x000fc800078f20ff */
[----:B------:R-:W-:-:S04]  /*5360*/  SHF.R.S32.HI R12, RZ, 0x4, R13 ;  /* 0x00000004ff0c7819 */ /* 0x000fc8000001140d */
[----:B------:R-:W-:-:S04]  /*5370*/  LEA.HI.SX32 R105, R5, R12, 0x1d ;  /* 0x0000000c05697211 */ /* 0x000fc800078feaff */
[----:B------:R-:W-:-:S04]  /*5380*/  SHF.R.S32.HI R12, RZ, 0x1f, R105 ;  /* 0x0000001fff0c7819 */ /* 0x000fc80000011469 */
[----:B------:R-:W-:Y:S01]  /*5390*/  LEA.HI R12, R12, R105, RZ, 0x2 ;  /* 0x000000690c0c7211 */ /* 0x000fe200078f10ff */
[----:B------:R-:W-:-:S04]  /*53a0*/  IMAD.SHL.U32 R105, R105, 0x8, RZ ;  /* 0x0000000869697824 */ /* 0x000fc800078e00ff */
[----:B------:R-:W-:-:S05]  /*53b0*/  IMAD.SHL.U32 R12, R12, 0x400, RZ ;  /* 0x000004000c0c7824 */ /* 0x000fca00078e00ff */
[----:B------:R-:W-:Y:S02]  /*53c0*/  LOP3.LUT R12, R12, 0x7ffff000, RZ, 0xc0, !PT ;  /* 0x7ffff0000c0c7812 */ /* 0x000fe400078ec0ff */
[----:B----4-:R-:W-:-:S04]  /*53d0*/  LOP3.LUT R13, R60, 0x18, R105, 0xf8, !PT ;  /* 0x000000183c0d7812 */ /* 0x010fc800078ef869 */
[----:B-----5:R-:W-:Y:S01]  /*53e0*/  LOP3.LUT R13, R13, R15, RZ, 0x3c, !PT ;  /* 0x0000000f0d0d7212 */ /* 0x020fe200078e3cff */
[----:B------:R-:W-:-:S03]  /*53f0*/  IMAD R15, R19, 0x3000, R97 ;  /* 0x00003000130f7824 */ /* 0x000fc600078e0261 */
[----:B--2---:R-:W-:-:S05]  /*5400*/  IADD3 R12, R13, R12, R14 ;  /* 0x0000000c0d0c7210 */ /* 0x004fca0007ffe00e */
[----:B------:R-:W-:Y:S02]  /*5410*/  IMAD R13, R19, 0x3000, R12 ;  /* 0x00003000130d7824 */ /* 0x000fe400078e020c */
[--C-:B------:R-:W-:Y:S02]  /*5420*/  IMAD R12, R15, 0x2, R2.reuse ;  /* 0x000000020f0c7824 */ /* 0x100fe400078e0202 */
[----:B------:R-:W-:-:S04]  /*5430*/  IMAD R60, R13, 0x2, R2 ;  /* 0x000000020d3c7824 */ /* 0x000fc800078e0202 */
[----:B------:R-:W1:Y:S04]  /*5440*/  LDS.128 R12, [R12+0x15400] ;  /* 0x015400000c0c7984 */ /* 0x000e680000000c00 */
[----:B------:R-:W2:Y:S01]  /*5450*/  LDS.128 R60, [R60+0x15400] ;  /* 0x015400003c3c7984 */ /* 0x000ea20000000c00 */
[----:B------:R-:W-:Y:S05]  /*5460*/  @P3 BRA `(.L_x_1417) ;  /* 0x0000000400643947 */ /* 0x000fea0003800000 */
[--C-:B------:R-:W-:Y:S02]  /*5470*/  SHF.R.U64 R44, R44, 0x10, R45.reuse ;  /* 0x000000102c2c7819 */ /* 0x100fe4000000122d */
[----:B------:R-:W-:Y:S02]  /*5480*/  SHF.R.U32.HI R45, RZ, 0x10, R45 ;  /* 0x00000010ff2d7819 */ /* 0x000fe4000001162d */
[C---:B------:R-:W-:Y:S02]  /*5490*/  PRMT R44, R109.reuse, 0x5432, R44 ;  /* 0x000054326d2c7816 */ /* 0x040fe4000000002c */
[----:B------:R-:W-:Y:S02]  /*54a0*/  PRMT R45, R109, 0x5410, R45 ;  /* 0x000054106d2d7816 */ /* 0x000fe4000000002d */
[--C-:B------:R-:W-:Y:S02]  /*54b0*/  SHF.R.U64 R46, R46, 0x10, R47.reuse ;  /* 0x000000102e2e7819 */ /* 0x100fe4000000122f */
[----:B------:R-:W-:-:S02]  /*54c0*/  SHF.R.U32.HI R109, RZ, 0x10, R47 ;  /* 0x00000010ff6d7819 */ /* 0x000fc4000001162f */
[--C-:B------:R-:W-:Y:S02]  /*54d0*/  SHF.R.U32.HI R110, RZ, 0x10, R57.reuse ;  /* 0x00000010ff6e7819 */ /* 0x100fe40000011639 */
[----:B------:R-:W-:Y:S02]  /*54e0*/  SHF.R.U64 R47, R56, 0x10, R57 ;  /* 0x00000010382f7819 */ /* 0x000fe40000001239 */
[--C-:B------:R-:W-:Y:S02]  /*54f0*/  SHF.R.U64 R56, R58, 0x10, R59.reuse ;  /* 0x000000103a387819 */ /* 0x100fe4000000123b */
[----:B------:R-:W-:Y:S02]  /*5500*/  SHF.R.U32.HI R58, RZ, 0x10, R59 ;  /* 0x00000010ff3a7819 */ /* 0x000fe4000001163b */
[----:B------:R-:W-:Y:S01]  /*5510*/  PRMT R59, R111, 0x5432, R110 ;  /* 0x000054326f3b7816 */ /* 0x000fe2000000006e */
[----:B-1----:R-:W-:Y:S01]  /*5520*/  IMAD.U32 R110, R13, 0x10000, RZ ;  /* 0x000100000d6e7824 */ /* 0x002fe200078e00ff */
[----:B------:R-:W-:-:S02]  /*5530*/  PRMT R57, R106, 0x5432, R46 ;  /* 0x000054326a397816 */ /* 0x000fc4000000002e */
[----:B------:R-:W-:Y:S01]  /*5540*/  PRMT R47, R114, 0x5410, R47 ;  /* 0x00005410722f7816 */ /* 0x000fe2000000002f */
[----:B--2---:R-:W-:Y:S01]  /*5550*/  IMAD.U32 R114, R61, 0x10000, RZ ;  /* 0x000100003d727824 */ /* 0x004fe200078e00ff */
[----:B------:R-:W-:Y:S01]  /*5560*/  PRMT R46, R112, 0x5410, R109 ;  /* 0x00005410702e7816 */ /* 0x000fe2000000006d */
[C---:B------:R-:W-:Y:S01]  /*5570*/  IMAD.U32 R115, R59.reuse, 0x10000, RZ ;  /* 0x000100003b737824 */ /* 0x040fe200078e00ff */
[----:B------:R-:W-:Y:S01]  /*5580*/  LOP3.LUT R59, R59, 0xffff0000, RZ, 0xc0, !PT ;  /* 0xffff00003b3b7812 */ /* 0x000fe200078ec0ff */
[C---:B------:R-:W-:Y:S01]  /*5590*/  IMAD.U32 R109, R45.reuse, 0x10000, RZ ;  /* 0x000100002d6d7824 */ /* 0x040fe200078e00ff */
[----:B------:R-:W-:Y:S01]  /*55a0*/  LOP3.LUT R45, R45, 0xffff0000, RZ, 0xc0, !PT ;  /* 0xffff00002d2d7812 */ /* 0x000fe200078ec0ff */
[C---:B------:R-:W-:Y:S01]  /*55b0*/  FMUL.FTZ R117, R114.reuse, R115 ;  /* 0x0000007372757220 */ /* 0x040fe20000410000 */
[----:B------:R-:W-:Y:S01]  /*55c0*/  LOP3.LUT R116, R13, 0xffff0000, RZ, 0xc0, !PT ;  /* 0xffff00000d747812 */ /* 0x000fe200078ec0ff */
[-C--:B------:R-:W-:Y:S01]  /*55d0*/  FMUL.FTZ R114, R114, R109.reuse ;  /* 0x0000006d72727220 */ /* 0x080fe20000410000 */
[----:B------:R-:W-:Y:S01]  /*55e0*/  PRMT R58, R108, 0x5432, R58 ;  /* 0x000054326c3a7816 */ /* 0x000fe2000000003a */
[C---:B------:R-:W-:Y:S01]  /*55f0*/  FFMA.FTZ R112, R110.reuse, R109, -R117 ;  /* 0x0000006d6e707223 */ /* 0x040fe20000010875 */
[----:B------:R-:W-:Y:S01]  /*5600*/  PRMT R56, R107, 0x5432, R56 ;  /* 0x000054326b387816 */ /* 0x000fe20000000038 */
[----:B------:R-:W-:Y:S01]  /*5610*/  FFMA.FTZ R110, R110, R115, R114 ;  /* 0x000000736e6e7223 */ /* 0x000fe20000010072 */
[----:B------:R-:W-:Y:S01]  /*5620*/  LOP3.LUT R114, R61, 0xffff0000, RZ, 0xc0, !PT ;  /* 0xffff00003d727812 */ /* 0x000fe200078ec0ff */
[C---:B------:R-:W-:Y:S01]  /*5630*/  IMAD.U32 R109, R58.reuse, 0x10000, RZ ;  /* 0x000100003a6d7824 */ /* 0x040fe200078e00ff */
[----:B------:R-:W-:Y:S01]  /*5640*/  LOP3.LUT R58, R58, 0xffff0000, RZ, 0xc0, !PT ;  /* 0xffff00003a3a7812 */ /* 0x000fe200078ec0ff */
[C---:B------:R-:W-:Y:S01]  /*5650*/  IMAD.U32 R61, R46.reuse, 0x10000, RZ ;  /* 0x000100002e3d7824 */ /* 0x040fe200078e00ff */
[----:B------:R-:W-:Y:S01]  /*5660*/  LOP3.LUT R46, R46, 0xffff0000, RZ, 0xc0, !PT ;  /* 0xffff00002e2e7812 */ /* 0x000fe200078ec0ff */
[C---:B------:R-:W-:Y:S01]  /*5670*/  FMUL.FTZ R13, R114.reuse, R59 ;  /* 0x0000003b720d7220 */ /* 0x040fe20000410000 */
[----:B------:R-:W-:-:S03]  /*5680*/  FMUL.FTZ R114, R114, R45 ;  /* 0x0000002d72727220 */ /* 0x000fc60000410000 */
[C---:B------:R-:W-:Y:S01]  /*5690*/  FFMA.FTZ R13, R116.reuse, R45, -R13 ;  /* 0x0000002d740d7223 */ /* 0x040fe2000001080d */
[----:B------:R-:W-:Y:S01]  /*56a0*/  FFMA.FTZ R45, R116, R59, R114 ;  /* 0x0000003b742d7223 */ /* 0x000fe20000010072 */
[C---:B------:R-:W-:Y:S01]  /*56b0*/  IMAD.U32 R116, R63.reuse, 0x10000, RZ ;  /* 0x000100003f747824 */ /* 0x040fe200078e00ff */
[----:B------:R-:W-:Y:S01]  /*56c0*/  LOP3.LUT R63, R63, 0xffff0000, RZ, 0xc0, !PT ;  /* 0xffff00003f3f7812 */ /* 0x000fe200078ec0ff */
[C---:B------:R-:W-:Y:S01]  /*56d0*/  IMAD.U32 R114, R15.reuse, 0x10000, RZ ;  /* 0x000100000f727824 */ /* 0x040fe200078e00ff */
[----:B------:R-:W-:Y:S01]  /*56e0*/  LOP3.LUT R15, R15, 0xffff0000, RZ, 0xc0, !PT ;  /* 0xffff00000f0f7812 */ /* 0x000fe200078ec0ff */
[C---:B------:R-:W-:Y:S01]  /*56f0*/  FMUL.FTZ R59, R116.reuse, R109 ;  /* 0x0000006d743b7220 */ /* 0x040fe20000410000 */
[-C--:B------:R-:W-:Y:S01]  /*5700*/  FMUL.FTZ R116, R116, R61.reuse ;  /* 0x0000003d74747220 */ /* 0x080fe20000410000 */
[----:B------:R-:W-:Y:S02]  /*5710*/  F2FP.BF16.F32.PACK_AB R45, R45, R110 ;  /* 0x0000006e2d2d723e */ /* 0x000fe400000010ff */
[C---:B------:R-:W-:Y:S01]  /*5720*/  FFMA.FTZ R59, R114.reuse, R61, -R59 ;  /* 0x0000003d723b7223 */ /* 0x040fe2000001083b */
[----:B------:R-:W-:Y:S01]  /*5730*/  FFMA.FTZ R61, R114, R109, R116 ;  /* 0x0000006d723d7223 */ /* 0x000fe20000010074 */
[C---:B------:R-:W-:Y:S01]  /*5740*/  FMUL.FTZ R114, R63.reuse, R58 ;  /* 0x0000003a3f727220 */ /* 0x040fe20000410000 */
[----:B------:R-:W-:Y:S01]  /*5750*/  FMUL.FTZ R63, R63, R46 ;  /* 0x0000002e3f3f7220 */ /* 0x000fe20000410000 */
[----:B------:R-:W-:-:S02]  /*5760*/  F2FP.BF16.F32.PACK_AB R13, R13, R112 ;  /* 0x000000700d0d723e */ /* 0x000fc400000010ff */
[C---:B------:R-:W-:Y:S01]  /*5770*/  FFMA.FTZ R114, R15.reuse, R46, -R114 ;  /* 0x0000002e0f727223 */ /* 0x040fe20000010872 */
[----:B------:R-:W-:Y:S01]  /*5780*/  FFMA.FTZ R58, R15, R58, R63 ;  /* 0x0000003a0f3a7223 */ /* 0x000fe2000001003f */
[----:B------:R-:W-:-:S03]  /*5790*/  IMAD.U32 R46, R12, 0x10000, RZ ;  /* 0x000100000c2e7824 */ /* 0x000fc600078e00ff */
[----:B------:R-:W-:Y:S01]  /*57a0*/  F2FP.BF16.F32.PACK_AB R15, R114, R59 ;  /* 0x0000003b720f723e */ /* 0x000fe200000010ff */
[C---:B------:R-:W-:Y:S01]  /*57b0*/  IMAD.U32 R59, R47.reuse, 0x10000, RZ ;  /* 0x000100002f3b7824 */ /* 0x040fe200078e00ff */
[----:B------:R-:W-:Y:S01]  /*57c0*/  F2FP.BF16.F32.PACK_AB R63, R58, R61 ;  /* 0x0000003d3a3f723e */ /* 0x000fe200000010ff */
[----:B------:R-:W-:Y:S01]  /*57d0*/  IMAD.U32 R58, R60, 0x10000, RZ ;  /* 0x000100003c3a7824 */ /* 0x000fe200078e00ff */
[----:B------:R-:W-:Y:S01]  /*57e0*/  LOP3.LUT R47, R47, 0xffff0000, RZ, 0xc0, !PT ;  /* 0xffff00002f2f7812 */ /* 0x000fe200078ec0ff */
[----:B------:R-:W-:Y:S02]  /*57f0*/  IMAD.U32 R61, R44, 0x10000, RZ ;  /* 0x000100002c3d7824 */ /* 0x000fe400078e00ff */
[C---:B------:R-:W-:Y:S02]  /*5800*/  FMUL.FTZ R109, R58.reuse, R59 ;  /* 0x0000003b3a6d7220 */ /* 0x040fe40000410000 */
[-C--:B------:R-:W-:Y:S02]  /*5810*/  FMUL.FTZ R58, R58, R61.reuse ;  /* 0x0000003d3a3a7220 */ /* 0x080fe40000410000 */
[----:B------:R-:W-:-:S02]  /*5820*/  FFMA.FTZ R109, R46, R61, -R109 ;  /* 0x0000003d2e6d7223 */ /* 0x000fc4000001086d */
[----:B------:R-:W-:Y:S01]  /*5830*/  FFMA.FTZ R58, R46, R59, R58 ;  /* 0x0000003b2e3a7223 */ /* 0x000fe2000001003a */
[----:B------:R-:W-:Y:S02]  /*5840*/  LOP3.LUT R46, R60, 0xffff0000, RZ, 0xc0, !PT ;  /* 0xffff00003c2e7812 */ /* 0x000fe400078ec0ff */
[----:B------:R-:W-:Y:S02]  /*5850*/  LOP3.LUT R59, R44, 0xffff0000, RZ, 0xc0, !PT ;  /* 0xffff00002c3b7812 */ /* 0x000fe400078ec0ff */
[----:B------:R-:W-:Y:S01]  /*5860*/  LOP3.LUT R44, R12, 0xffff0000, RZ, 0xc0, !PT ;  /* 0xffff00000c2c7812 */ /* 0x000fe200078ec0ff */
[C---:B------:R-:W-:Y:S02]  /*5870*/  FMUL.FTZ R61, R46.reuse, R47 ;  /* 0x0000002f2e3d7220 */ /* 0x040fe40000410000 */
[-C--:B------:R-:W-:Y:S02]  /*5880*/  FMUL.FTZ R46, R46, R59.reuse ;  /* 0x0000003b2e2e7220 */ /* 0x080fe40000410000 */
[----:B------:R-:W-:Y:S01]  /*5890*/  FFMA.FTZ R12, R44, R59, -R61 ;  /* 0x0000003b2c0c7223 */ /* 0x000fe2000001083d */
[----:B------:R-:W-:-:S02]  /*58a0*/  IMAD.U32 R59, R56, 0x10000, RZ ;  /* 0x00010000383b7824 */ /* 0x000fc400078e00ff */
[----:B------:R-:W-:Y:S01]  /*58b0*/  FFMA.FTZ R47, R44, R47, R46 ;  /* 0x0000002f2c2f7223 */ /* 0x000fe2000001002e */
[----:B------:R-:W-:Y:S02]  /*58c0*/  IMAD.U32 R46, R62, 0x10000, RZ ;  /* 0x000100003e2e7824 */ /* 0x000fe400078e00ff */
[C---:B------:R-:W-:Y:S01]  /*58d0*/  IMAD.U32 R61, R57.reuse, 0x10000, RZ ;  /* 0x00010000393d7824 */ /* 0x040fe200078e00ff */
[----:B------:R-:W-:Y:S01]  /*58e0*/  LOP3.LUT R57, R57, 0xffff0000, RZ, 0xc0, !PT ;  /* 0xffff000039397812 */ /* 0x000fe200078ec0ff */
[----:B------:R-:W-:Y:S01]  /*58f0*/  FMUL.FTZ R115, R46, R59 ;  /* 0x0000003b2e737220 */ /* 0x000fe20000410000 */
[----:B------:R-:W-:Y:S02]  /*5900*/  IMAD.U32 R44, R14, 0x10000, RZ ;  /* 0x000100000e2c7824 */ /* 0x000fe400078e00ff */
[-C--:B------:R-:W-:Y:S01]  /*5910*/  FMUL.FTZ R46, R46, R61.reuse ;  /* 0x0000003d2e2e7220 */ /* 0x080fe20000410000 */
[----:B------:R-:W-:Y:S01]  /*5920*/  LOP3.LUT R14, R14, 0xffff0000, RZ, 0xc0, !PT ;  /* 0xffff00000e0e7812 */ /* 0x000fe200078ec0ff */
[----:B------:R-:W-:-:S02]  /*5930*/  FFMA.FTZ R115, R44, R61, -R115 ;  /* 0x0000003d2c737223 */ /* 0x000fc40000010873 */
[----:B------:R-:W-:Y:S01]  /*5940*/  FFMA.FTZ R46, R44, R59, R46 ;  /* 0x0000003b2c2e7223 */ /* 0x000fe2000001002e */
[----:B------:R-:W-:Y:S02]  /*5950*/  LOP3.LUT R44, R62, 0xffff0000, RZ, 0xc0, !PT ;  /* 0xffff00003e2c7812 */ /* 0x000fe400078ec0ff */
[----:B------:R-:W-:Y:S02]  /*5960*/  LOP3.LUT R59, R56, 0xffff0000, RZ, 0xc0, !PT ;  /* 0xffff0000383b7812 */ /* 0x000fe400078ec0ff */
[----:B------:R-:W-:Y:S02]  /*5970*/  F2FP.BF16.F32.PACK_AB R12, R12, R109 ;  /* 0x0000006d0c0c723e */ /* 0x000fe400000010ff */
[----:B------:R-:W-:Y:S01]  /*5980*/  F2FP.BF16.F32.PACK_AB R60, R47, R58 ;  /* 0x0000003a2f3c723e */ /* 0x000fe200000010ff */
[C---:B------:R-:W-:Y:S01]  /*5990*/  FMUL.FTZ R61, R44.reuse, R59 ;  /* 0x0000003b2c3d7220 */ /* 0x040fe20000410000 */
[----:B------:R-:W-:-:S03]  /*59a0*/  FMUL.FTZ R44, R44, R57 ;  /* 0x000000392c2c7220 */ /* 0x000fc60000410000 */
[C---:B------:R-:W-:Y:S01]  /*59b0*/  FFMA.FTZ R56, R14.reuse, R57, -R61 ;  /* 0x000000390e387223 */ /* 0x040fe2000001083d */
[----:B------:R-:W-:Y:S01]  /*59c0*/  FFMA.FTZ R59, R14, R59, R44 ;  /* 0x0000003b0e3b7223 */ /* 0x000fe2000001002c */
[----:B------:R-:W-:-:S03]  /*59d0*/  IMAD.MOV.U32 R61, RZ, RZ, R45 ;  /* 0x000000ffff3d7224 */ /* 0x000fc600078e002d */
[----:B------:R-:W-:Y:S02]  /*59e0*/  F2FP.BF16.F32.PACK_AB R14, R56, R115 ;  /* 0x00000073380e723e */ /* 0x000fe400000010ff */
[----:B------:R-:W-:-:S07]  /*59f0*/  F2FP.BF16.F32.PACK_AB R62, R59, R46 ;  /* 0x0000002e3b3e723e */ /* 0x000fce00000010ff */
.L_x_1417:
[----:B------:R-:W-:Y:S05]  /*5a00*/  BSYNC B2 ;  /* 0x0000000000027941 */ /* 0x000fea0003800000 */
.L_x_1416:
[----:B---3--:R-:W-:-:S04]  /*5a10*/  LEA R44, P3, R21, R90, 0x1 ;  /* 0x0000005a152c7211 */ /* 0x008fc800078608ff */
[----:B------:R-:W-:Y:S02]  /*5a20*/  LEA.HI.X R45, R21, R91, R94, 0x1, P3 ;  /* 0x0000005b152d7211 */ /* 0x000fe400018f0c5e */
[----:B------:R-:W-:-:S03]  /*5a30*/  ISETP.GE.AND P3, PT, R105, R11, PT ;  /* 0x0000000b6900720c */ /* 0x000fc60003f66270 */
[----:B-1----:R1:W-:Y:S10]  /*5a40*/  ST.E.128 desc[UR54][R44.64], R12 ;  /* 0x0000000c2c007985 */ /* 0x0023f4000c101d36 */
[----:B-1----:R-:W-:-:S05]  /*5a50*/  @!P3 IMAD.WIDE R12, R105, 0x2, R90 ;  /* 0x00000002690cb825 */ /* 0x002fca00078e025a */
[----:B--2---:R4:W-:Y:S02]  /*5a60*/  @!P3 ST.E.128 desc[UR54][R12.64], R60 ;  /* 0x0000003c0c00b985 */ /* 0x0049e4000c101d36 */
.L_x_1415:
[----:B------:R-:W-:Y:S05]  /*5a70*/  BSYNC B1 ;  /* 0x0000000000017941 */ /* 0x000fea0003800000 */
.L_x_1414:
[----:B------:R-:W-:Y:S01]  /*5a80*/  ISETP.NE.AND P3, PT, R31, RZ, PT ;  /* 0x000000ff1f00720c */ /* 0x000fe20003f65270 */
[----:B------:R-:W-:-:S12]  /*5a90*/  BSSY B1, `(.L_x_1418) ;  /* 0x0000081000017945 */ /* 0x000fd80003800000 */
[----:B------:R-:W-:Y:S05]  /*5aa0*/  @!P3 BRA `(.L_x_1419) ;  /* 0x0000000400fcb947 */ /* 0x000fea0003800000 */
[----:B------:R-:W5:Y:S04]  /*5ab0*/  LDL R44, [R1+0x4c] ;  /* 0x00004c00012c7983 */ /* 0x000f680000100800 */
[----:B------:R-:W5:Y:S04]  /*5ac0*/  LDL R15, [R1+0x50] ;  /* 0x00005000010f7983 */ /* 0x000f680000100800 */
[----:B------:R-:W5:Y:S01]  /*5ad0*/  LDL R14, [R1+0x54] ;  /* 0x00005400010e7983 */ /* 0x000f620000100800 */
[----:B------:R-:W-:Y:S01]  /*5ae0*/  LOP3.LUT P4, RZ, R22, 0x1, RZ, 0xc0, !PT ;  /* 0x0000000116ff7812 */ /* 0x000fe2000788c0ff */
[----:B------:R-:W-:Y:S01]  /*5af0*/  BSSY B2, `(.L_x_1420) ;  /* 0x0000076000027945 */ /* 0x000fe20003800000 */
[----:B---3--:R-:W-:-:S02]  /*5b00*/  LEA R56, P3, R27, R90, 0x1 ;  /* 0x0000005a1b387211 */ /* 0x008fc400078608ff */
[----:B----4-:R-:W-:Y:S02]  /*5b10*/  SEL R12, R100, R104, !P4 ;  /* 0x00000068640c7207 */ /* 0x010fe40006000000 */
[----:B--2---:R-:W-:Y:S02]  /*5b20*/  LEA.HI.X R57, R27, R91, R93, 0x1, P3 ;  /* 0x0000005b1b397211 */ /* 0x004fe400018f0c5d */
[----:B------:R-:W-:Y:S02]  /*5b30*/  SHF.R.S32.HI R13, RZ, 0x1f, R12 ;  /* 0x0000001fff0d7819 */ /* 0x000fe4000001140c */
[----:B------:R-:W-:Y:S02]  /*5b40*/  ISETP.GE.AND P3, PT, R3, R99, PT ;  /* 0x000000630300720c */ /* 0x000fe40003f66270 */
[----:B------:R-:W-:-:S04]  /*5b50*/  LEA.HI R13, R13, R12, RZ, 0x4 ;  /* 0x0000000c0d0d7211 */ /* 0x000fc800078f20ff */
[----:B------:R-:W-:-:S04]  /*5b60*/  SHF.R.S32.HI R13, RZ, 0x4, R13 ;  /* 0x00000004ff0d7819 */ /* 0x000fc8000001140d */
[----:B------:R-:W-:-:S04]  /*5b70*/  LEA.HI.SX32 R13, R6, R13, 0x1d ;  /* 0x0000000d060d7211 */ /* 0x000fc800078feaff */
[----:B------:R-:W-:Y:S01]  /*5b80*/  SHF.R.S32.HI R12, RZ, 0x1f, R13 ;  /* 0x0000001fff0c7819 */ /* 0x000fe2000001140d */
[----:B------:R-:W-:-:S03]  /*5b90*/  IMAD.SHL.U32 R58, R13, 0x8, RZ ;  /* 0x000000080d3a7824 */ /* 0x000fc600078e00ff */
[----:B------:R-:W-:-:S05]  /*5ba0*/  LEA.HI R13, R12, R13, RZ, 0x2 ;  /* 0x0000000d0c0d7211 */ /* 0x000fca00078f10ff */
[----:B------:R-:W-:-:S05]  /*5bb0*/  IMAD.SHL.U32 R13, R13, 0x400, RZ ;  /* 0x000004000d0d7824 */ /* 0x000fca00078e00ff */
[----:B------:R-:W-:Y:S02]  /*5bc0*/  LOP3.LUT R13, R13, 0x7ffff000, RZ, 0xc0, !PT ;  /* 0x7ffff0000d0d7812 */ /* 0x000fe400078ec0ff */
[----:B-----5:R-:W-:-:S04]  /*5bd0*/  LOP3.LUT R12, R44, 0x18, R58, 0xf8, !PT ;  /* 0x000000182c0c7812 */ /* 0x020fc800078ef83a */
[----:B------:R-:W-:-:S04]  /*5be0*/  LOP3.LUT R12, R12, R15, RZ, 0x3c, !PT ;  /* 0x0000000f0c0c7212 */ /* 0x000fc800078e3cff */
[----:B------:R-:W-:Y:S01]  /*5bf0*/  IADD3 R12, R12, R13, R14 ;  /* 0x0000000d0c0c7210 */ /* 0x000fe20007ffe00e */
[----:B------:R-:W-:-:S04]  /*5c00*/  IMAD R13, R19, 0x3000, R96 ;  /* 0x00003000130d7824 */ /* 0x000fc800078e0260 */
[----:B------:R-:W-:Y:S02]  /*5c10*/  IMAD R15, R19, 0x3000, R12 ;  /* 0x00003000130f7824 */ /* 0x000fe400078e020c */
[--C-:B------:R-:W-:Y:S02]  /*5c20*/  IMAD R13, R13, 0x2, R2.reuse ;  /* 0x000000020d0d7824 */ /* 0x100fe400078e0202 */
[----:B------:R-:W-:-:S04]  /*5c30*/  IMAD R44, R15, 0x2, R2 ;  /* 0x000000020f2c7824 */ /* 0x000fc800078e0202 */
[----:B------:R-:W2:Y:S04]  /*5c40*/  LDS.128 R12, [R13+0x15400] ;  /* 0x015400000d0c7984 */ /* 0x000ea80000000c00 */
[----:B------:R-:W3:Y:S01]  /*5c50*/  LDS.128 R44, [R44+0x15400] ;  /* 0x015400002c2c7984 */ /* 0x000ee20000000c00 */
[----:B------:R-:W-:Y:S05]  /*5c60*/  @P3 BRA `(.L_x_1421) ;  /* 0x0000000400783947 */ /* 0x000fea0003800000 */
[----:B------:R-:W-:Y:S01]  /*5c70*/  SHF.R.U32.HI R59, RZ, 0x10, R53 ;  /* 0x00000010ff3b7819 */ /* 0x000fe20000011635 */
[----:B---3--:R-:W-:Y:S01]  /*5c80*/  IMAD.U32 R110, R45, 0x10000, RZ ;  /* 0x000100002d6e7824 */ /* 0x008fe200078e00ff */
[----:B------:R-:W-:Y:S01]  /*5c90*/  SHF.R.U32.HI R61, RZ, 0x10, R41 ;  /* 0x00000010ff3d7819 */ /* 0x000fe20000011629 */
[----:B-12---:R-:W-:Y:S01]  /*5ca0*/  IMAD.U32 R60, R13, 0x10000, RZ ;  /* 0x000100000d3c7824 */ /* 0x006fe200078e00ff */
[----:B------:R-:W-:Y:S02]  /*5cb0*/  PRMT R59, R127, 0x5410, R59 ;  /* 0x000054107f3b7816 */ /* 0x000fe4000000003b */
[----:B------:R-:W-:Y:S02]  /*5cc0*/  PRMT R61, R128, 0x5410, R61 ;  /* 0x00005410803d7816 */ /* 0x000fe4000000003d */
[----:B------:R-:W-:Y:S01]  /*5cd0*/  LOP3.LUT R13, R13, 0xffff0000, RZ, 0xc0, !PT ;  /* 0xffff00000d0d7812 */ /* 0x000fe200078ec0ff */
[----:B------:R-:W-:Y:S01]  /*5ce0*/  IMAD.U32 R63, R59, 0x10000, RZ ;  /* 0x000100003b3f7824 */ /* 0x000fe200078e00ff */
[C---:B------:R-:W-:Y:S01]  /*5cf0*/  LOP3.LUT R112, R61.reuse, 0xffff0000, RZ, 0xc0, !PT ;  /* 0xffff00003d707812 */ /* 0x040fe200078ec0ff */
[----:B------:R-:W-:Y:S01]  /*5d00*/  IMAD.U32 R105, R61, 0x10000, RZ ;  /* 0x000100003d697824 */ /* 0x000fe200078e00ff */
[----:B------:R-:W-:Y:S01]  /*5d10*/  SHF.R.U32.HI R61, RZ, 0x10, R55 ;  /* 0x00000010ff3d7819 */ /* 0x000fe20000011637 */
[----:B------:R-:W-:Y:S01]  /*5d20*/  FMUL.FTZ R109, R110, R63 ;  /* 0x0000003f6e6d7220 */ /* 0x000fe20000410000 */
[----:B------:R-:W-:Y:S01]  /*5d30*/  SHF.R.U64 R42, R42, 0x10, R43 ;  /* 0x000000102a2a7819 */ /* 0x000fe2000000122b */
[-C--:B------:R-:W-:Y:S01]  /*5d40*/  FMUL.FTZ R110, R110, R105.reuse ;  /* 0x000000696e6e7220 */ /* 0x080fe20000410000 */
[----:B------:R-:W-:Y:S01]  /*5d50*/  PRMT R61, R125, 0x5410, R61 ;  /* 0x000054107d3d7816 */ /* 0x000fe2000000003d */
[----:B------:R-:W-:Y:S01]  /*5d60*/  FFMA.FTZ R62, R60, R105, -R109 ;  /* 0x000000693c3e7223 */ /* 0x000fe2000001086d */
[----:B------:R-:W-:Y:S01]  /*5d70*/  SHF.R.U64 R55, R54, 0x10, R55 ;  /* 0x0000001036377819 */ /* 0x000fe20000001237 */
[----:B------:R-:W-:Y:S01]  /*5d80*/  FFMA.FTZ R60, R60, R63, R110 ;  /* 0x0000003f3c3c7223 */ /* 0x000fe2000001006e */
[----:B------:R-:W-:Y:S01]  /*5d90*/  LOP3.LUT R110, R59, 0xffff0000, RZ, 0xc0, !PT ;  /* 0xffff00003b6e7812 */ /* 0x000fe200078ec0ff */
[----:B------:R-:W-:Y:S01]  /*5da0*/  IMAD.U32 R105, R61, 0x10000, RZ ;  /* 0x000100003d697824 */ /* 0x000fe200078e00ff */
[----:B------:R-:W-:-:S02]  /*5db0*/  LOP3.LUT R59, R45, 0xffff0000, RZ, 0xc0, !PT ;  /* 0xffff00002d3b7812 */ /* 0x000fc400078ec0ff */
[----:B------:R-:W-:Y:S02]  /*5dc0*/  SHF.R.U32.HI R63, RZ, 0x10, R43 ;  /* 0x00000010ff3f7819 */ /* 0x000fe4000001162b */
[----:B------:R-:W-:Y:S01]  /*5dd0*/  PRMT R122, R122, 0x5410, R55 ;  /* 0x000054107a7a7816 */ /* 0x000fe20000000037 */
[C---:B------:R-:W-:Y:S01]  /*5de0*/  FMUL.FTZ R114, R59.reuse, R110 ;  /* 0x0000006e3b727220 */ /* 0x040fe20000410000 */
[-C--:B------:R-:W-:Y:S01]  /*5df0*/  FMUL.FTZ R59, R59, R112.reuse ;  /* 0x000000703b3b7220 */ /* 0x080fe20000410000 */
[----:B------:R-:W-:Y:S02]  /*5e00*/  PRMT R63, R126, 0x5410, R63 ;  /* 0x000054107e3f7816 */ /* 0x000fe4000000003f */
[C---:B------:R-:W-:Y:S01]  /*5e10*/  FFMA.FTZ R45, R13.reuse, R112, -R114 ;  /* 0x000000700d2d7223 */ /* 0x040fe20000010872 */
[----:B------:R-:W-:Y:S01]  /*5e20*/  FFMA.FTZ R13, R13, R110, R59 ;  /* 0x0000006e0d0d7223 */ /* 0x000fe2000001003b */
[----:B------:R-:W-:Y:S01]  /*5e30*/  SHF.R.U64 R59, R40, 0x10, R41 ;  /* 0x00000010283b7819 */ /* 0x000fe20000001229 */
[C---:B------:R-:W-:Y:S01]  /*5e40*/  IMAD.U32 R110, R47.reuse, 0x10000, RZ ;  /* 0x000100002f6e7824 */ /* 0x040fe200078e00ff */
[----:B------:R-:W-:Y:S01]  /*5e50*/  LOP3.LUT R47, R47, 0xffff0000, RZ, 0xc0, !PT ;  /* 0xffff00002f2f7812 */ /* 0x000fe200078ec0ff */
[----:B------:R-:W-:Y:S01]  /*5e60*/  IMAD.U32 R41, R63, 0x10000, RZ ;  /* 0x000100003f297824 */ /* 0x000fe200078e00ff */
[----:B------:R-:W-:Y:S01]  /*5e70*/  PRMT R121, R121, 0x5410, R42 ;  /* 0x0000541079797816 */ /* 0x000fe2000000002a */
[----:B------:R-:W-:-:S02]  /*5e80*/  IMAD.U32 R40, R15, 0x10000, RZ ;  /* 0x000100000f287824 */ /* 0x000fc400078e00ff */
[C---:B------:R-:W-:Y:S01]  /*5e90*/  FMUL.FTZ R109, R110.reuse, R105 ;  /* 0x000000696e6d7220 */ /* 0x040fe20000410000 */
[-C--:B------:R-:W-:Y:S01]  /*5ea0*/  FMUL.FTZ R110, R110, R41.reuse ;  /* 0x000000296e6e7220 */ /* 0x080fe20000410000 */
[----:B------:R-:W-:Y:S01]  /*5eb0*/  LOP3.LUT R15, R15, 0xffff0000, RZ, 0xc0, !PT ;  /* 0xffff00000f0f7812 */ /* 0x000fe200078ec0ff */
[----:B------:R-:W-:Y:S02]  /*5ec0*/  IMAD.U32 R42, R46, 0x10000, RZ ;  /* 0x000100002e2a7824 */ /* 0x000fe400078e00ff */
[C---:B------:R-:W-:Y:S01]  /*5ed0*/  FFMA.FTZ R41, R40.reuse, R41, -R109 ;  /* 0x0000002928297223 */ /* 0x040fe2000001086d */
[----:B------:R-:W-:Y:S01]  /*5ee0*/  FFMA.FTZ R40, R40, R105, R110 ;  /* 0x0000006928287223 */ /* 0x000fe2000001006e */
[----:B------:R-:W-:Y:S02]  /*5ef0*/  SHF.R.U64 R105, R52, 0x10, R53 ;  /* 0x0000001034697819 */ /* 0x000fe40000001235 */
[----:B------:R-:W-:Y:S01]  /*5f00*/  LOP3.LUT R110, R61, 0xffff0000, RZ, 0xc0, !PT ;  /* 0xffff00003d6e7812 */ /* 0x000fe200078ec0ff */
[----:B------:R-:W-:Y:S01]  /*5f10*/  IMAD.U32 R61, R44, 0x10000, RZ ;  /* 0x000100002c3d7824 */ /* 0x000fe200078e00ff */
[----:B------:R-:W-:-:S02]  /*5f20*/  LOP3.LUT R52, R63, 0xffff0000, RZ, 0xc0, !PT ;  /* 0xffff00003f347812 */ /* 0x000fc400078ec0ff */
[----:B------:R-:W-:Y:S01]  /*5f30*/  PRMT R53, R124, 0x5410, R59 ;  /* 0x000054107c357816 */ /* 0x000fe2000000003b */
[C---:B------:R-:W-:Y:S01]  /*5f40*/  FMUL.FTZ R112, R47.reuse, R110 ;  /* 0x0000006e2f707220 */ /* 0x040fe20000410000 */
[----:B------:R-:W-:Y:S01]  /*5f50*/  LOP3.LUT R44, R44, 0xffff0000, RZ, 0xc0, !PT ;  /* 0xffff00002c2c7812 */ /* 0x000fe200078ec0ff */
[-C--:B------:R-:W-:Y:S01]  /*5f60*/  FMUL.FTZ R47, R47, R52.reuse ;  /* 0x000000342f2f7220 */ /* 0x080fe20000410000 */
[----:B------:R-:W-:Y:S01]  /*5f70*/  LOP3.LUT R43, R53, 0xffff0000, RZ, 0xc0, !PT ;  /* 0xffff0000352b7812 */ /* 0x000fe200078ec0ff */
[C---:B------:R-:W-:Y:S01]  /*5f80*/  FFMA.FTZ R52, R15.reuse, R52, -R112 ;  /* 0x000000340f347223 */ /* 0x040fe20000010870 */
[C---:B------:R-:W-:Y:S02]  /*5f90*/  IMAD.U32 R59, R12.reuse, 0x10000, RZ ;  /* 0x000100000c3b7824 */ /* 0x040fe400078e00ff */
[----:B------:R-:W-:Y:S01]  /*5fa0*/  FFMA.FTZ R15, R15, R110, R47 ;  /* 0x0000006e0f0f7223 */ /* 0x000fe2000001002f */
[----:B------:R-:W-:Y:S01]  /*5fb0*/  PRMT R47, R123, 0x5410, R105 ;  /* 0x000054107b2f7816 */ /* 0x000fe20000000069 */
[----:B------:R-:W-:Y:S01]  /*5fc0*/  IMAD.U32 R112, R53, 0x10000, RZ ;  /* 0x0001000035707824 */ /* 0x000fe200078e00ff */
[----:B------:R-:W-:-:S02]  /*5fd0*/  LOP3.LUT R12, R12, 0xffff0000, RZ, 0xc0, !PT ;  /* 0xffff00000c0c7812 */ /* 0x000fc400078ec0ff */
[----:B------:R-:W-:Y:S01]  /*5fe0*/  LOP3.LUT R46, R46, 0xffff0000, RZ, 0xc0, !PT ;  /* 0xffff00002e2e7812 */ /* 0x000fe200078ec0ff */
[C---:B------:R-:W-:Y:S01]  /*5ff0*/  IMAD.U32 R110, R47.reuse, 0x10000, RZ ;  /* 0x000100002f6e7824 */ /* 0x040fe200078e00ff */
[----:B------:R-:W-:Y:S02]  /*6000*/  LOP3.LUT R47, R47, 0xffff0000, RZ, 0xc0, !PT ;  /* 0xffff00002f2f7812 */ /* 0x000fe400078ec0ff */
[----:B------:R-:W-:Y:S01]  /*6010*/  F2FP.BF16.F32.PACK_AB R45, R45, R62 ;  /* 0x0000003e2d2d723e */ /* 0x000fe200000010ff */
        /* <DEDUP_REMOVED lines=8> */
[----:B------:R-:W-:Y:S01]  /*60a0*/  IMAD.U32 R47, R122, 0x10000, RZ ;  /* 0x000100007a2f7824 */ /* 0x000fe200078e00ff */
[----:B------:R-:W-:Y:S01]  /*60b0*/  F2FP.BF16.F32.PACK_AB R41, R52, R41 ;  /* 0x000000293429723e */ /* 0x000fe200000010ff */
[----:B------:R-:W-:Y:S01]  /*60c0*/  IMAD.U32 R53, R121, 0x10000, RZ ;  /* 0x0001000079357824 */ /* 0x000fe200078e00ff */
[----:B------:R-:W-:Y:S01]  /*60d0*/  F2FP.BF16.F32.PACK_AB R60, R13, R60 ;  /* 0x0000003c0d3c723e */ /* 0x000fe200000010ff */
[----:B------:R-:W-:-:S02]  /*60e0*/  IMAD.U32 R44, R14, 0x10000, RZ ;  /* 0x000100000e2c7824 */ /* 0x000fc400078e00ff */
[C---:B------:R-:W-:Y:S01]  /*60f0*/  FMUL.FTZ R55, R42.reuse, R47 ;  /* 0x0000002f2a377220 */ /* 0x040fe20000410000 */
[-C--:B------:R-:W-:Y:S01]  /*6100*/  FMUL.FTZ R54, R42, R53.reuse ;  /* 0x000000352a367220 */ /* 0x080fe20000410000 */
[----:B------:R-:W-:Y:S01]  /*6110*/  LOP3.LUT R14, R14, 0xffff0000, RZ, 0xc0, !PT ;  /* 0xffff00000e0e7812 */ /* 0x000fe200078ec0ff */
[----:B------:R-:W-:Y:S02]  /*6120*/  IMAD.MOV.U32 R13, RZ, RZ, R45 ;  /* 0x000000ffff0d7224 */ /* 0x000fe400078e002d */
[C---:B------:R-:W-:Y:S01]  /*6130*/  FFMA.FTZ R42, R44.reuse, R53, -R55 ;  /* 0x000000352c2a7223 */ /* 0x040fe20000010837 */
[----:B------:R-:W-:Y:S01]  /*6140*/  FFMA.FTZ R44, R44, R47, R54 ;  /* 0x0000002f2c2c7223 */ /* 0x000fe20000010036 */
[----:B------:R-:W-:Y:S01]  /*6150*/  LOP3.LUT R53, R122, 0xffff0000, RZ, 0xc0, !PT ;  /* 0xffff00007a357812 */ /* 0x000fe200078ec0ff */
[----:B------:R-:W-:Y:S01]  /*6160*/  IMAD.MOV.U32 R45, RZ, RZ, R60 ;  /* 0x000000ffff2d7224 */ /* 0x000fe200078e003c */
[----:B------:R-:W-:Y:S02]  /*6170*/  LOP3.LUT R47, R121, 0xffff0000, RZ, 0xc0, !PT ;  /* 0xffff0000792f7812 */ /* 0x000fe400078ec0ff */
[----:B------:R-:W-:Y:S01]  /*6180*/  F2FP.BF16.F32.PACK_AB R40, R15, R40 ;  /* 0x000000280f28723e */ /* 0x000fe200000010ff */
[C---:B------:R-:W-:Y:S01]  /*6190*/  FMUL.FTZ R55, R46.reuse, R53 ;  /* 0x000000352e377220 */ /* 0x040fe20000410000 */
[----:B------:R-:W-:Y:S01]  /*61a0*/  F2FP.BF16.F32.PACK_AB R114, R43, R114 ;  /* 0x000000722b72723e */ /* 0x000fe200000010ff */
[----:B------:R-:W-:Y:S01]  /*61b0*/  FMUL.FTZ R46, R46, R47 ;  /* 0x0000002f2e2e7220 */ /* 0x000fe20000410000 */
[----:B------:R-:W-:Y:S01]  /*61c0*/  F2FP.BF16.F32.PACK_AB R61, R12, R61 ;  /* 0x0000003d0c3d723e */ /* 0x000fe200000010ff */
[----:B------:R-:W-:Y:S01]  /*61d0*/  FFMA.FTZ R47, R14, R47, -R55 ;  /* 0x0000002f0e2f7223 */ /* 0x000fe20000010837 */
[----:B------:R-:W-:-:S02]  /*61e0*/  IMAD.MOV.U32 R15, RZ, RZ, R41 ;  /* 0x000000ffff0f7224 */ /* 0x000fc400078e0029 */
[----:B------:R-:W-:Y:S01]  /*61f0*/  FFMA.FTZ R53, R14, R53, R46 ;  /* 0x000000350e357223 */ /* 0x000fe2000001002e */
[----:B------:R-:W-:Y:S01]  /*6200*/  IMAD.MOV.U32 R12, RZ, RZ, R114 ;  /* 0x000000ffff0c7224 */ /* 0x000fe200078e0072 */
[----:B------:R-:W-:Y:S01]  /*6210*/  F2FP.BF16.F32.PACK_AB R14, R47, R42 ;  /* 0x0000002a2f0e723e */ /* 0x000fe200000010ff */
[----:B------:R-:W-:Y:S02]  /*6220*/  IMAD.MOV.U32 R47, RZ, RZ, R40 ;  /* 0x000000ffff2f7224 */ /* 0x000fe400078e0028 */
[----:B------:R-:W-:Y:S01]  /*6230*/  F2FP.BF16.F32.PACK_AB R46, R53, R44 ;  /* 0x0000002c352e723e */ /* 0x000fe200000010ff */
[----:B------:R-:W-:-:S07]  /*6240*/  IMAD.MOV.U32 R44, RZ, RZ, R61 ;  /* 0x000000ffff2c7224 */ /* 0x000fce00078e003d */
.L_x_1421:
[----:B------:R-:W-:Y:S05]  /*6250*/  BSYNC B2 ;  /* 0x0000000000027941 */ /* 0x000fea0003800000 */
.L_x_1420:
[----:B------:R-:W-:Y:S01]  /*6260*/  ISETP.GE.AND P3, PT, R58, R11, PT ;  /* 0x0000000b3a00720c */ /* 0x000fe20003f66270 */
[----:B--2---:R2:W-:-:S12]  /*6270*/  ST.E.128 desc[UR54][R56.64], R12 ;  /* 0x0000000c38007985 */ /* 0x0045d8000c101d36 */
[----:B------:R-:W-:-:S05]  /*6280*/  @!P3 IMAD.WIDE R40, R58, 0x2, R90 ;  /* 0x000000023a28b825 */ /* 0x000fca00078e025a */
[----:B---3--:R2:W-:Y:S02]  /*6290*/  @!P3 ST.E.128 desc[UR54][R40.64], R44 ;  /* 0x0000002c2800b985 */ /* 0x0085e4000c101d36 */
.L_x_1419:
[----:B------:R-:W-:Y:S05]  /*62a0*/  BSYNC B1 ;  /* 0x0000000000017941 */ /* 0x000fea0003800000 */
.L_x_1418:
[----:B------:R-:W-:-:S13]  /*62b0*/  ISETP.NE.AND P3, PT, R32, RZ, PT ;  /* 0x000000ff2000720c */ /* 0x000fda0003f65270 */
[----:B------:R-:W-:Y:S05]  /*62c0*/  @!P3 BRA `(.L_x_1385) ;  /* 0x0000000c0054b947 */ /* 0x000fea0003800000 */
[----:B--2---:R-:W2:Y:S04]  /*62d0*/  LDL R40, [R1+0x4c] ;  /* 0x00004c0001287983 */ /* 0x004ea80000100800 */
[----:B------:R-:W5:Y:S04]  /*62e0*/  LDL R15, [R1+0x50] ;  /* 0x00005000010f7983 */ /* 0x000f680000100800 */
[----:B------:R-:W5:Y:S01]  /*62f0*/  LDL R14, [R1+0x54] ;  /* 0x00005400010e7983 */ /* 0x000f620000100800 */
[----:B------:R-:W-:Y:S01]  /*6300*/  LOP3.LUT P4, RZ, R22, 0x2, RZ, 0xc0, !PT ;  /* 0x0000000216ff7812 */ /* 0x000fe2000788c0ff */
[----:B------:R-:W-:Y:S01]  /*6310*/  BSSY B1, `(.L_x_1422) ;  /* 0x0000077000017945 */ /* 0x000fe20003800000 */
[----:B---3--:R-:W-:-:S02]  /*6320*/  LEA R44, P3, R28, R90, 0x1 ;  /* 0x0000005a1c2c7211 */ /* 0x008fc400078608ff */
[----:B------:R-:W-:Y:S02]  /*6330*/  SEL R104, R100, R104, !P4 ;  /* 0x0000006864687207 */ /* 0x000fe40006000000 */
[----:B------:R-:W-:Y:S02]  /*6340*/  LEA.HI.X R45, R28, R91, R92, 0x1, P3 ;  /* 0x0000005b1c2d7211 */ /* 0x000fe400018f0c5c */
[----:B----4-:R-:W-:Y:S02]  /*6350*/  SHF.R.S32.HI R13, RZ, 0x1f, R104 ;  /* 0x0000001fff0d7819 */ /* 0x010fe40000011468 */
        /* <DEDUP_REMOVED lines=9> */
[----:B--2---:R-:W-:-:S04]  /*63f0*/  LOP3.LUT R12, R40, 0x18, R46, 0xf8, !PT ;  /* 0x00000018280c7812 */ /* 0x004fc800078ef82e */
[----:B-----5:R-:W-:-:S04]  /*6400*/  LOP3.LUT R12, R12, R15, RZ, 0x3c, !PT ;  /* 0x0000000f0c0c7212 */ /* 0x020fc800078e3cff */
        /* <DEDUP_REMOVED lines=8> */
[----:B------:R-:W-:Y:S01]  /*6490*/  SHF.R.U64 R47, R36, 0x10, R37 ;  /* 0x00000010242f7819 */ /* 0x000fe20000001225 */
[----:B---3--:R-:W-:Y:S01]  /*64a0*/  IMAD.U32 R56, R41, 0x10000, RZ ;  /* 0x0001000029387824 */ /* 0x008fe200078e00ff */
[----:B------:R-:W-:Y:S01]  /*64b0*/  SHF.R.U32.HI R57, RZ, 0x10, R49 ;  /* 0x00000010ff397819 */ /* 0x000fe20000011631 */
[----:B------:R-:W-:Y:S01]  /*64c0*/  IMAD.U32 R58, R43, 0x10000, RZ ;  /* 0x000100002b3a7824 */ /* 0x000fe200078e00ff */
[----:B------:R-:W-:Y:S01]  /*64d0*/  SHF.R.U32.HI R36, RZ, 0x10, R37 ;  /* 0x00000010ff247819 */ /* 0x000fe20000011625 */
[----:B--2---:R-:W-:Y:S01]  /*64e0*/  IMAD.U32 R54, R15, 0x10000, RZ ;  /* 0x000100000f367824 */ /* 0x004fe200078e00ff */
[----:B------:R-:W-:Y:S01]  /*64f0*/  PRMT R120, R120, 0x5410, R57 ;  /* 0x0000541078787816 */ /* 0x000fe20000000039 */
[----:B------:R-:W-:Y:S01]  /*6500*/  IMAD.U32 R53, R14, 0x10000, RZ ;  /* 0x000100000e357824 */ /* 0x000fe200078e00ff */
[----:B------:R-:W-:Y:S02]  /*6510*/  PRMT R111, R111, 0x5410, R36 ;  /* 0x000054106f6f7816 */ /* 0x000fe40000000024 */
[----:B------:R-:W-:-:S02]  /*6520*/  SHF.R.U64 R37, R38, 0x10, R39 ;  /* 0x0000001026257819 */ /* 0x000fc40000001227 */
[----:B------:R-:W-:Y:S01]  /*6530*/  SHF.R.U64 R38, R48, 0x10, R49 ;  /* 0x0000001030267819 */ /* 0x000fe20000001231 */
[----:B------:R-:W-:Y:S01]  /*6540*/  IMAD.U32 R36, R111, 0x10000, RZ ;  /* 0x000100006f247824 */ /* 0x000fe200078e00ff */
[----:B------:R-:W-:Y:S02]  /*6550*/  SHF.R.U64 R48, R50, 0x10, R51 ;  /* 0x0000001032307819 */ /* 0x000fe40000001233 */
[----:B------:R-:W-:Y:S01]  /*6560*/  PRMT R108, R108, 0x5410, R47 ;  /* 0x000054106c6c7816 */ /* 0x000fe2000000002f */
[----:B------:R-:W-:Y:S01]  /*6570*/  IMAD.U32 R47, R120, 0x10000, RZ ;  /* 0x00010000782f7824 */ /* 0x000fe200078e00ff */
[----:B------:R-:W-:Y:S02]  /*6580*/  SHF.R.U32.HI R51, RZ, 0x10, R51 ;  /* 0x00000010ff337819 */ /* 0x000fe40000011633 */
[----:B------:R-:W-:Y:S01]  /*6590*/  SHF.R.U32.HI R52, RZ, 0x10, R39 ;  /* 0x00000010ff347819 */ /* 0x000fe20000011627 */
[----:B------:R-:W-:Y:S01]  /*65a0*/  IMAD.U32 R39, R13, 0x10000, RZ ;  /* 0x000100000d277824 */ /* 0x000fe200078e00ff */
[----:B------:R-:W-:-:S02]  /*65b0*/  PRMT R119, R119, 0x5410, R38 ;  /* 0x0000541077777816 */ /* 0x000fc40000000026 */
[----:B------:R-:W-:Y:S01]  /*65c0*/  PRMT R113, R113, 0x5410, R48 ;  /* 0x0000541071717816 */ /* 0x000fe20000000030 */
[CC--:B------:R-:W-:Y:S01]  /*65d0*/  FMUL.FTZ R48, R56.reuse, R47.reuse ;  /* 0x0000002f38307220 */ /* 0x0c0fe20000410000 */
[----:B------:R-:W-:Y:S01]  /*65e0*/  LOP3.LUT R50, R41, 0xffff0000, RZ, 0xc0, !PT ;  /* 0xffff000029327812 */ /* 0x000fe200078ec0ff */
[-C--:B------:R-:W-:Y:S01]  /*65f0*/  FMUL.FTZ R56, R56, R36.reuse ;  /* 0x0000002438387220 */ /* 0x080fe20000410000 */
[----:B------:R-:W-:Y:S01]  /*6600*/  PRMT R118, R118, 0x5410, R51 ;  /* 0x0000541076767816 */ /* 0x000fe20000000033 */
[C---:B------:R-:W-:Y:S01]  /*6610*/  FFMA.FTZ R36, R39.reuse, R36, -R48 ;  /* 0x0000002427247223 */ /* 0x040fe20000010830 */
[----:B------:R-:W-:Y:S01]  /*6620*/  LOP3.LUT R38, R120, 0xffff0000, RZ, 0xc0, !PT ;  /* 0xffff000078267812 */ /* 0x000fe200078ec0ff */
[----:B------:R-:W-:Y:S01]  /*6630*/  FFMA.FTZ R39, R39, R47, R56 ;  /* 0x0000002f27277223 */ /* 0x000fe20000010038 */
[----:B------:R-:W-:Y:S01]  /*6640*/  PRMT R107, R107, 0x5410, R52 ;  /* 0x000054106b6b7816 */ /* 0x000fe20000000034 */
[----:B------:R-:W-:Y:S01]  /*6650*/  IMAD.U32 R51, R118, 0x10000, RZ ;  /* 0x0001000076337824 */ /* 0x000fe200078e00ff */
[----:B------:R-:W-:Y:S01]  /*6660*/  PRMT R106, R106, 0x5410, R37 ;  /* 0x000054106a6a7816 */ /* 0x000fe20000000025 */
[----:B------:R-:W-:Y:S01]  /*6670*/  FMUL.FTZ R48, R50, R38 ;  /* 0x0000002632307220 */ /* 0x000fe20000410000 */
        /* <DEDUP_REMOVED lines=8> */
[-C--:B------:R-:W-:Y:S01]  /*6700*/  FMUL.FTZ R58, R58, R47.reuse ;  /* 0x0000002f3a3a7220 */ /* 0x080fe20000410000 */
[----:B------:R-:W-:Y:S01]  /*6710*/  LOP3.LUT R48, R107, 0xffff0000, RZ, 0xc0, !PT ;  /* 0xffff00006b307812 */ /* 0x000fe200078ec0ff */
[----:B------:R-:W-:Y:S01]  /*6720*/  FFMA.FTZ R47, R54, R47, -R57 ;  /* 0x0000002f362f7223 */ /* 0x000fe20000010839 */
[----:B------:R-:W-:Y:S01]  /*6730*/  IMAD.U32 R41, R40, 0x10000, RZ ;  /* 0x0001000028297824 */ /* 0x000fe200078e00ff */
[----:B------:R-:W-:Y:S01]  /*6740*/  LOP3.LUT R15, R15, 0xffff0000, RZ, 0xc0, !PT ;  /* 0xffff00000f0f7812 */ /* 0x000fe200078ec0ff */
[----:B------:R-:W-:Y:S01]  /*6750*/  FFMA.FTZ R54, R54, R51, R58 ;  /* 0x0000003336367223 */ /* 0x000fe2000001003a */
[----:B------:R-:W-:Y:S01]  /*6760*/  IMAD.U32 R52, R119, 0x10000, RZ ;  /* 0x0001000077347824 */ /* 0x000fe200078e00ff */
[----:B------:R-:W-:Y:S01]  /*6770*/  LOP3.LUT R40, R40, 0xffff0000, RZ, 0xc0, !PT ;  /* 0xffff000028287812 */ /* 0x000fe200078ec0ff */
[C---:B------:R-:W-:Y:S01]  /*6780*/  FMUL.FTZ R56, R43.reuse, R118 ;  /* 0x000000762b387220 */ /* 0x040fe20000410000 */
[----:B------:R-:W-:Y:S01]  /*6790*/  FMUL.FTZ R58, R43, R48 ;  /* 0x000000302b3a7220 */ /* 0x000fe20000410000 */
[----:B------:R-:W-:Y:S01]  /*67a0*/  LOP3.LUT R119, R119, 0xffff0000, RZ, 0xc0, !PT ;  /* 0xffff000077777812 */ /* 0x000fe200078ec0ff */
[----:B------:R-:W-:Y:S01]  /*67b0*/  FFMA.FTZ R38, R49, R38, R50 ;  /* 0x0000002631267223 */ /* 0x000fe20000010032 */
[C---:B------:R-:W-:Y:S01]  /*67c0*/  IMAD.U32 R50, R108.reuse, 0x10000, RZ ;  /* 0x000100006c327824 */ /* 0x040fe200078e00ff */
[----:B------:R-:W-:Y:S01]  /*67d0*/  LOP3.LUT R43, R108, 0xffff0000, RZ, 0xc0, !PT ;  /* 0xffff00006c2b7812 */ /* 0x000fe200078ec0ff */
[C---:B------:R-:W-:Y:S01]  /*67e0*/  IMAD.U32 R13, R12.reuse, 0x10000, RZ ;  /* 0x000100000c0d7824 */ /* 0x040fe200078e00ff */
[----:B------:R-:W-:Y:S01]  /*67f0*/  LOP3.LUT R12, R12, 0xffff0000, RZ, 0xc0, !PT ;  /* 0xffff00000c0c7812 */ /* 0x000fe200078ec0ff */
[C---:B------:R-:W-:Y:S01]  /*6800*/  FFMA.FTZ R48, R15.reuse, R48, -R56 ;  /* 0x000000300f307223 */ /* 0x040fe20000010838 */
[----:B------:R-:W-:Y:S01]  /*6810*/  FFMA.FTZ R51, R15, R118, R58 ;  /* 0x000000760f337223 */ /* 0x000fe2000001003a */
[C---:B------:R-:W-:Y:S01]  /*6820*/  FMUL.FTZ R56, R41.reuse, R52 ;  /* 0x0000003429387220 */ /* 0x040fe20000410000 */
[C---:B------:R-:W-:Y:S01]  /*6830*/  FMUL.FTZ R15, R40.reuse, R119 ;  /* 0x00000077280f7220 */ /* 0x040fe20000410000 */
[----:B------:R-:W-:Y:S01]  /*6840*/  FMUL.FTZ R41, R41, R50 ;  /* 0x0000003229297220 */ /* 0x000fe20000410000 */
[-C--:B------:R-:W-:Y:S01]  /*6850*/  FMUL.FTZ R49, R40, R43.reuse ;  /* 0x0000002b28317220 */ /* 0x080fe20000410000 */
[----:B------:R-:W-:Y:S01]  /*6860*/  LOP3.LUT R55, R14, 0xffff0000, RZ, 0xc0, !PT ;  /* 0xffff00000e377812 */ /* 0x000fe200078ec0ff */
[----:B------:R-:W-:Y:S01]  /*6870*/  FFMA.FTZ R43, R12, R43, -R15 ;  /* 0x0000002b0c2b7223 */ /* 0x000fe2000001080f */
[----:B------:R-:W-:-:S02]  /*6880*/  IMAD.U32 R14, R42, 0x10000, RZ ;  /* 0x000100002a0e7824 */ /* 0x000fc400078e00ff */
[C---:B------:R-:W-:Y:S01]  /*6890*/  FFMA.FTZ R56, R13.reuse, R50, -R56 ;  /* 0x000000320d387223 */ /* 0x040fe20000010838 */
[----:B------:R-:W-:Y:S01]  /*68a0*/  FFMA.FTZ R41, R13, R52, R41 ;  /* 0x000000340d297223 */ /* 0x000fe20000010029 */
[C---:B------:R-:W-:Y:S01]  /*68b0*/  IMAD.U32 R15, R113.reuse, 0x10000, RZ ;  /* 0x00010000710f7824 */ /* 0x040fe200078e00ff */
[----:B------:R-:W-:Y:S01]  /*68c0*/  LOP3.LUT R42, R42, 0xffff0000, RZ, 0xc0, !PT ;  /* 0xffff00002a2a7812 */ /* 0x000fe200078ec0ff */
[----:B------:R-:W-:Y:S01]  /*68d0*/  IMAD.U32 R13, R106, 0x10000, RZ ;  /* 0x000100006a0d7824 */ /* 0x000fe200078e00ff */
[----:B------:R-:W-:Y:S01]  /*68e0*/  LOP3.LUT R113, R113, 0xffff0000, RZ, 0xc0, !PT ;  /* 0xffff000071717812 */ /* 0x000fe200078ec0ff */
[----:B------:R-:W-:Y:S01]  /*68f0*/  FMUL.FTZ R40, R14, R15 ;  /* 0x0000000f0e287220 */ /* 0x000fe20000410000 */
[----:B------:R-:W-:Y:S01]  /*6900*/  LOP3.LUT R106, R106, 0xffff0000, RZ, 0xc0, !PT ;  /* 0xffff00006a6a7812 */ /* 0x000fe200078ec0ff */
[----:B------:R-:W-:Y:S01]  /*6910*/  FMUL.FTZ R14, R14, R13 ;  /* 0x0000000d0e0e7220 */ /* 0x000fe20000410000 */
[----:B------:R-:W-:Y:S01]  /*6920*/  FFMA.FTZ R12, R12, R119, R49 ;  /* 0x000000770c0c7223 */ /* 0x000fe20000010031 */
[C---:B------:R-:W-:Y:S01]  /*6930*/  FMUL.FTZ R50, R42.reuse, R113 ;  /* 0x000000712a327220 */ /* 0x040fe20000410000 */
[C---:B------:R-:W-:Y:S01]  /*6940*/  FFMA.FTZ R40, R53.reuse, R13, -R40 ;  /* 0x0000000d35287223 */ /* 0x040fe20000010828 */
[-C--:B------:R-:W-:Y:S01]  /*6950*/  FMUL.FTZ R42, R42, R106.reuse ;  /* 0x0000006a2a2a7220 */ /* 0x080fe20000410000 */
[----:B------:R-:W-:Y:S01]  /*6960*/  FFMA.FTZ R14, R53, R15, R14 ;  /* 0x0000000f350e7223 */ /* 0x000fe2000001000e */
[C---:B------:R-:W-:Y:S01]  /*6970*/  FFMA.FTZ R13, R55.reuse, R106, -R50 ;  /* 0x0000006a370d7223 */ /* 0x040fe20000010832 */
[----:B------:R-:W-:Y:S01]  /*6980*/  F2FP.BF16.F32.PACK_AB R39, R38, R39 ;  /* 0x000000272627723e */ /* 0x000fe200000010ff */
[----:B------:R-:W-:Y:S01]  /*6990*/  FFMA.FTZ R55, R55, R113, R42 ;  /* 0x0000007137377223 */ /* 0x000fe2000001002a */
[----:B------:R-:W-:-:S02]  /*69a0*/  F2FP.BF16.F32.PACK_AB R43, R43, R56 ;  /* 0x000000382b2b723e */ /* 0x000fc400000010ff */
[----:B------:R-:W-:Y:S01]  /*69b0*/  F2FP.BF16.F32.PACK_AB R42, R12, R41 ;  /* 0x000000290c2a723e */ /* 0x000fe200000010ff */
[----:B------:R-:W-:Y:S01]  /*69c0*/  IMAD.MOV.U32 R41, RZ, RZ, R39 ;  /* 0x000000ffff297224 */ /* 0x000fe200078e0027 */
[----:B------:R-:W-:Y:S01]  /*69d0*/  F2FP.BF16.F32.PACK_AB R36, R37, R36 ;  /* 0x000000242524723e */ /* 0x000fe200000010ff */
[----:B------:R-:W-:Y:S01]  /*69e0*/  IMAD.MOV.U32 R12, RZ, RZ, R43 ;  /* 0x000000ffff0c7224 */ /* 0x000fe200078e002b */
[----:B------:R-:W-:Y:S02]  /*69f0*/  F2FP.BF16.F32.PACK_AB R51, R51, R54 ;  /* 0x000000363333723e */ /* 0x000fe400000010ff */
[----:B------:R-:W-:Y:S01]  /*6a00*/  F2FP.BF16.F32.PACK_AB R38, R13, R40 ;  /* 0x000000280d26723e */ /* 0x000fe200000010ff */
[----:B------:R-:W-:Y:S01]  /*6a10*/  IMAD.MOV.U32 R40, RZ, RZ, R42 ;  /* 0x000000ffff287224 */ /* 0x000fe200078e002a */
[----:B------:R-:W-:Y:S01]  /*6a20*/  F2FP.BF16.F32.PACK_AB R50, R55, R14 ;  /* 0x0000000e3732723e */ /* 0x000fe200000010ff */
[----:B------:R-:W-:Y:S01]  /*6a30*/  IMAD.MOV.U32 R13, RZ, RZ, R36 ;  /* 0x000000ffff0d7224 */ /* 0x000fe200078e0024 */
[----:B------:R-:W-:Y:S01]  /*6a40*/  F2FP.BF16.F32.PACK_AB R15, R48, R47 ;  /* 0x0000002f300f723e */ /* 0x000fe200000010ff */
[----:B------:R-:W-:-:S02]  /*6a50*/  IMAD.MOV.U32 R14, RZ, RZ, R38 ;  /* 0x000000ffff0e7224 */ /* 0x000fc400078e0026 */
[----:B------:R-:W-:Y:S02]  /*6a60*/  IMAD.MOV.U32 R42, RZ, RZ, R50 ;  /* 0x000000ffff2a7224 */ /* 0x000fe400078e0032 */
[----:B------:R-:W-:-:S07]  /*6a70*/  IMAD.MOV.U32 R43, RZ, RZ, R51 ;  /* 0x000000ffff2b7224 */ /* 0x000fce00078e0033 */
.L_x_1423:
[----:B------:R-:W-:Y:S05]  /*6a80*/  BSYNC B1 ;  /* 0x0000000000017941 */ /* 0x000fea0003800000 */
.L_x_1422:
[----:B--2---:R2:W-:Y:S01]  /*6a90*/  ST.E.128 desc[UR54][R44.64], R12 ;  /* 0x0000000c2c007985 */ /* 0x0045e2000c101d36 */
[----:B------:R-:W-:-:S13]  /*6aa0*/  ISETP.GE.AND P3, PT, R46, R11, PT ;  /* 0x0000000b2e00720c */ /* 0x000fda0003f66270 */
[----:B------:R-:W-:Y:S05]  /*6ab0*/  @P3 BRA `(.L_x_1385) ;  /* 0x0000000400583947 */ /* 0x000fea0003800000 */
[----:B------:R-:W-:-:S05]  /*6ac0*/  IMAD.WIDE R90, R46, 0x2, R90 ;  /* 0x000000022e5a7825 */ /* 0x000fca00078e025a */
[----:B---3--:R3:W-:Y:S01]  /*6ad0*/  ST.E.128 desc[UR54][R90.64], R40 ;  /* 0x000000285a007985 */ /* 0x0087e2000c101d36 */
[----:B------:R-:W-:Y:S05]  /*6ae0*/  BRA `(.L_x_1385) ;  /* 0x00000004004c7947 */ /* 0x000fea0003800000 */
.L_x_1377:
[----:B------:R-:W-:-:S06]  /*6af0*/  UISETP.NE.AND UP0, UPT, UR39, 0x3, UPT ;  /* 0x000000032700788c */ /* 0x000fcc000bf05270 */
[----:B------:R-:W-:-:S13]  /*6b00*/  PLOP3.LUT P2, PT, PT, PT, UP0, 0x80, 0x0 ;  /* 0x000000000000781c */ /* 0x000fda0003f4f008 */
[----:B------:R-:W-:Y:S05]  /*6b10*/  @!P2 BRA `(.L_x_1424) ;  /* 0x000000000004a947 */ /* 0x000fea0003800000 */
[----:B------:R-:W-:Y:S01]  /*6b20*/  BPT.TRAP 0x1 ;  /* 0x000000040000795c */ /* 0x000fe20000300000 */
.L_x_1424:
[----:B------:R-:W2:Y:S01]  /*6b30*/  LDL R11, [R1+0x38] ;  /* 0x00003800010b7983 */ /* 0x000ea20000100800 */
[----:B------:R-:W-:Y:S01]  /*6b40*/  IMAD R35, R19, 0x8, R2 ;  /* 0x0000000813237824 */ /* 0x000fe200078e0202 */
[----:B------:R-:W-:Y:S01]  /*6b50*/  BSSY B1, `(.L_x_1425) ;  /* 0x0000005000017945 */ /* 0x000fe20003800000 */
[----:B------:R-:W-:Y:S02]  /*6b60*/  SHF.R.S32.HI R83, RZ, 0x1f, R82 ;  /* 0x0000001fff537819 */ /* 0x000fe40000011452 */
[----:B--2---:R-:W-:-:S04]  /*6b70*/  SHF.L.U32 R86, R11, 0x1f, RZ ;  /* 0x0000001f0b567819 */ /* 0x004fc800000006ff */
[----:B------:R-:W0:Y:S02]  /*6b80*/  SYNCS.PHASECHK.TRANS64.TRYWAIT P3, [R35+URZ+0x2d890], R86 ;  /* 0x02d89056230075a7 */ /* 0x000e24000806017f */
[----:B0-----:R-:W-:Y:S05]  /*6b90*/  @!P3 BRA `(.L_x_1426) ;  /* 0x000001e4003cb947 */ /* 0x001fea0003800000 */
.L_x_1724:
[----:B------:R-:W-:Y:S05]  /*6ba0*/  BSYNC B1 ;  /* 0x0000000000017941 */ /* 0x000fea0003800000 */
.L_x_1425:
[----:B------:R-:W1:Y:S01]  /*6bb0*/  S2R R36, SR_TID.X ;  /* 0x0000000000247919 */ /* 0x000e620000002100 */
        /* <DEDUP_REMOVED lines=18> */
[----:B-1----:R-:W-:Y:S01]  /*6ce0*/  VIADD R36, R36, 0xffffff80 ;  /* 0xffffff8024247836 */ /* 0x002fe20000000000 */
[----:B------:R-:W-:Y:S01]  /*6cf0*/  LEA R42, P3, R12, UR4, 0x1 ;  /* 0x000000040c2a7c11 */ /* 0x000fe2000f8608ff */
[----:B------:R-:W-:Y:S01]  /*6d00*/  IMAD.IADD R13, R13, 0x1, R15 ;  /* 0x000000010d0d7824 */ /* 0x000fe200078e020f */
[----:B------:R-:W-:Y:S02]  /*6d10*/  UMOV UR4, 0xffffffff ;  /* 0xffffffff00047882 */ /* 0x000fe40000000000 */
[----:B------:R-:W-:Y:S02]  /*6d20*/  LEA.HI R36, R36, R36, RZ, 0x1 ;  /* 0x0000002424247211 */ /* 0x000fe400078f08ff */
[----:B------:R-:W-:Y:S02]  /*6d30*/  LEA.HI.X R13, R12, UR5, R13, 0x1, P3 ;  /* 0x000000050c0d7c11 */ /* 0x000fe400098f0c0d */
[----:B------:R-:W-:-:S04]  /*6d40*/  SHF.R.S32.HI R36, RZ, 0x1, R36 ;  /* 0x00000001ff247819 */ /* 0x000fc80000011424 */
[----:B------:R-:W-:Y:S01]  /*6d50*/  ISETP.GT.AND P3, PT, R85, R36, PT ;  /* 0x000000245500720c */ /* 0x000fe20003f64270 */
[----:B------:R-:W-:-:S12]  /*6d60*/  BRA.DIV UR4, `(.L_x_1427) ;  /* 0x000001e204dc7947 */ /* 0x000fd8000b800000 */
[----:B------:R1:W2:Y:S04]  /*6d70*/  SHFL.IDX PT, R43, R13, RZ, 0x1e1f ;  /* 0x001e1fff0d2b7589 */ /* 0x0002a800000e0000 */
[----:B------:R-:W3:Y:S02]  /*6d80*/  SHFL.IDX PT, R42, R42, RZ, 0x1e1f ;  /* 0x001e1fff2a2a7589 */ /* 0x000ee400000e0000 */
.L_x_1728:
[----:B------:R-:W-:Y:S05]  /*6d90*/  @!P3 BRA `(.L_x_1385) ;  /* 0x0000000000a0b947 */ /* 0x000fea0003800000 */
[----:B-1----:R-:W4:Y:S01]  /*6da0*/  LDL R13, [R1+0x7c] ;  /* 0x00007c00010d7983 */ /* 0x002f220000100800 */
[----:B------:R-:W-:-:S03]  /*6db0*/  ULDC UR4, c[0x0][0x2f4] ;  /* 0x0000bd0000047ab9 */ /* 0x000fc60000000800 */
[----:B------:R-:W5:Y:S04]  /*6dc0*/  LDL R12, [R1+0x78] ;  /* 0x00007800010c7983 */ /* 0x000f680000100800 */
[----:B------:R-:W5:Y:S04]  /*6dd0*/  LDL R11, [R1+0x64] ;  /* 0x00006400010b7983 */ /* 0x000f680000100800 */
[----:B------:R-:W5:Y:S01]  /*6de0*/  LDL R45, [R1+0x68] ;  /* 0x00006800012d7983 */ /* 0x000f620000100800 */
[C---:B------:R-:W-:Y:S02]  /*6df0*/  ISETP.GE.AND P5, PT, R16.reuse, UR4, PT ;  /* 0x0000000410007c0c */ /* 0x040fe4000bfa6270 */
[----:B------:R-:W-:Y:S01]  /*6e00*/  ISETP.GE.AND P4, PT, R137, UR4, PT ;  /* 0x0000000489007c0c */ /* 0x000fe2000bf86270 */
[----:B------:R-:W5:Y:S10]  /*6e10*/  LDL R44, [R1+0x74] ;  /* 0x00007400012c7983 */ /* 0x000f740000100800 */
[----:B---3--:R-:W-:-:S04]  /*6e20*/  @!P5 LEA R40, P3, R16, R42, 0x1 ;  /* 0x0000002a1028d211 */ /* 0x008fc800078608ff */
[----:B--2---:R-:W-:Y:S02]  /*6e30*/  @!P5 LEA.HI.X R41, R16, R43, R17, 0x1, P3 ;  /* 0x0000002b1029d211 */ /* 0x004fe400018f0c11 */
[----:B------:R-:W-:-:S04]  /*6e40*/  @!P4 LEA R38, P3, R137, R42, 0x1 ;  /* 0x0000002a8926c211 */ /* 0x000fc800078608ff */
[----:B----4-:R-:W-:Y:S02]  /*6e50*/  @!P4 LEA.HI.X R39, R137, R43, R13, 0x1, P3 ;  /* 0x0000002b8927c211 */ /* 0x010fe400018f0c0d */
[----:B------:R-:W-:-:S13]  /*6e60*/  ISETP.GE.AND P3, PT, R136, UR4, PT ;  /* 0x0000000488007c0c */ /* 0x000fda000bf66270 */
[----:B------:R-:W-:-:S04]  /*6e70*/  @!P3 LEA R36, P6, R136, R42, 0x1 ;  /* 0x0000002a8824b211 */ /* 0x000fc800078c08ff */
[----:B-----5:R-:W-:Y:S02]  /*6e80*/  @!P3 LEA.HI.X R37, R136, R43, R12, 0x1, P6 ;  /* 0x0000002b8825b211 */ /* 0x020fe400030f0c0c */
[----:B------:R-:W1:Y:S04]  /*6e90*/  @!P5 LDS.128 R12, [R65+0x15000] ;  /* 0x01500000410cd984 */ /* 0x000e680000000c00 */
        /* <DEDUP_REMOVED lines=24> */
.L_x_1385:
[----:B------:R-:W-:Y:S05]  /*7020*/  BSYNC B0 ;  /* 0x0000000000007941 */ /* 0x000fea0003800000 */
.L_x_1376:
[----:B---3--:R-:W3:Y:S01]  /*7030*/  S2R R11, SR_TID.X ;  /* 0x00000000000b7919 */ /* 0x008ee20000002100 */
[----:B------:R-:W-:Y:S01]  /*7040*/  @!PT LDS RZ, [RZ] ;  /* 0x00000000fffff984 */ /* 0x000fe20000000800 */
[----:B------:R-:W-:Y:S01]  /*7050*/  @!PT LDS RZ, [RZ] ;  /* 0x00000000fffff984 */ /* 0x000fe20000000800 */
[----:B------:R-:W-:Y:S01]  /*7060*/  @!PT LDS RZ, [RZ] ;  /* 0x00000000fffff984 */ /* 0x000fe20000000800 */
[----:B------:R-:W-:Y:S01]  /*7070*/  @!PT LDS RZ, [RZ] ;  /* 0x00000000fffff984 */ /* 0x000fe20000000800 */
[----:B------:R5:W-:Y:S06]  /*7080*/  MEMBAR.ALL.CTA ;  /* 0x0000000000007992 */ /* 0x000bec0000008000 */
[----:B-----5:R-:W5:Y:S01]  /*7090*/  FENCE.VIEW.ASYNC.S ;  /* 0x00000000000073c6 */ /* 0x020f620000000000 */
[----:B------:R-:W-:Y:S05]  /*70a0*/  WARPSYNC.ALL ;  /* 0x0000000000007948 */ /* 0x000fea0003800000 */
[----:B------:R-:W-:Y:S01]  /*70b0*/  BSSY B0, `(.L_x_1428) ;  /* 0x0000008000007945 */ /* 0x000fe20003800000 */
[----:B-----5:R0:W-:Y:S01]  /*70c0*/  BAR.SYNC.DEFER_BLOCKING R101, 0x80 ;  /* 0x000200650000751d */ /* 0x0201e20000010000 */
[----:B---3--:R-:W-:-:S13]  /*70d0*/  LOP3.LUT P3, RZ, R11, 0x7f, RZ, 0xc0, !PT ;  /* 0x0000007f0bff7812 */ /* 0x008fda000786c0ff */
[----:B------:R-:W-:-:S05]  /*70e0*/  @!P3 VIADD R11, R35, 0x2d8a0 ;  /* 0x0002d8a0230bb836 */ /* 0x000fca0000000000 */
[----:B------:R-:W-:-:S04]  /*70f0*/  @!P3 PRMT R11, RZ, 0x654, R11 ;  /* 0x00000654ff0bb816 */ /* 0x000fc8000000000b */
[----:B------:R0:W-:Y:S01]  /*7100*/  @!P3 SYNCS.ARRIVE.TRANS64.RED.A1T0 RZ, [R11+URZ], RZ ;  /* 0x000000ff0bffb9a7 */ /* 0x0001e2000810043f */
[----:B------:R-:W-:Y:S05]  /*7110*/  @!P2 BRA `(.L_x_1429) ;  /* 0x000000000004a947 */ /* 0x000fea0003800000 */
[----:B------:R-:W-:Y:S01]  /*7120*/  BPT.TRAP 0x1 ;  /* 0x000000040000795c */ /* 0x000fe20000300000 */
.L_x_1429:
[----:B------:R-:W-:Y:S05]  /*7130*/  BSYNC B0 ;  /* 0x0000000000007941 */ /* 0x000fea0003800000 */
.L_x_1428:
[----:B------:R-:W3:Y:S01]  /*7140*/  SYNCS.PHASECHK.TRANS64.TRYWAIT P2, [R35+URZ+0x2d8b0], R86 ;  /* 0x02d8b056230075a7 */ /* 0x000ee2000804017f */
[----:B------:R-:W-:Y:S04]  /*7150*/  BSSY B0, `(.L_x_1430) ;  /* 0x0000002000007945 */ /* 0x000fe80003800000 */
[----:B---3--:R-:W-:Y:S05]  /*7160*/  @!P2 BRA `(.L_x_1431) ;  /* 0x000001e00024a947 */ /* 0x008fea0003800000 */
.L_x_1729:
[----:B------:R-:W-:Y:S05]  /*7170*/  BSYNC B0 ;  /* 0x0000000000007941 */ /* 0x000fea0003800000 */
.L_x_1430:
[----:B-12-4-:R-:W1:Y:S01]  /*7180*/  S2R R14, SR_TID.X ;  /* 0x00000000000e7919 */ /* 0x016e620000002100 */
[----:B------:R-:W-:Y:S01]  /*7190*/  ULDC.64 UR4, c[0x0][0x328] ;  /* 0x0000ca0000047ab9 */ /* 0x000fe20000000a00 */
[----:B------:R-:W-:Y:S01]  /*71a0*/  BSSY B0, `(.L_x_1432) ;  /* 0x000003f000007945 */ /* 0x000fe20003800000 */
[----:B------:R-:W-:Y:S02]  /*71b0*/  IMAD R83, R83, UR4, RZ ;  /* 0x0000000453537c24 */ /* 0x000fe4000f8e02ff */
[----:B------:R-:W-:-:S04]  /*71c0*/  IMAD.WIDE.U32 R12, R82, UR4, RZ ;  /* 0x00000004520c7c25 */ /* 0x000fc8000f8e00ff */
[----:B------:R-:W-:Y:S01]  /*71d0*/  IMAD R83, R82, UR5, R83 ;  /* 0x0000000552537c24 */ /* 0x000fe2000f8e0253 */
[----:B------:R-:W-:Y:S02]  /*71e0*/  ULDC.64 UR4, c[0x0][0x338] ;  /* 0x0000ce0000047ab9 */ /* 0x000fe40000000a00 */
[----:B------:R-:W-:Y:S02]  /*71f0*/  IMAD R84, R84, UR4, RZ ;  /* 0x0000000454547c24 */ /* 0x000fe4000f8e02ff */
[----:B------:R-:W-:Y:S02]  /*7200*/  IMAD.IADD R13, R13, 0x1, R83 ;  /* 0x000000010d0d7824 */ /* 0x000fe400078e0253 */
[C---:B0-----:R-:W-:Y:S02]  /*7210*/  IMAD R11, R81.reuse, UR5, R84 ;  /* 0x00000005510b7c24 */ /* 0x041fe4000f8e0254 */
        /* <DEDUP_REMOVED lines=9> */
[----:B------:R-:W-:-:S03]  /*72b0*/  IMAD.IADD R13, R13, 0x1, R15 ;  /* 0x000000010d0d7824 */ /* 0x000fc600078e020f */
[----:B------:R-:W-:Y:S01]  /*72c0*/  LEA.HI R14, R14, R14, RZ, 0x1 ;  /* 0x0000000e0e0e7211 */ /* 0x000fe200078f08ff */
[----:B------:R0:W1:Y:S01]  /*72d0*/  SHFL.IDX PT, R40, R11, RZ, 0x1e1f ;  /* 0x001e1fff0b287589 */ /* 0x00006200000e0000 */
[----:B------:R-:W-:Y:S02]  /*72e0*/  LEA.HI.X R12, R12, UR5, R13, 0x1, P2 ;  /* 0x000000050c0c7c11 */ /* 0x000fe400090f0c0d */
[----:B------:R-:W-:-:S03]  /*72f0*/  SHF.R.S32.HI R14, RZ, 0x1, R14 ;  /* 0x00000001ff0e7819 */ /* 0x000fc6000001140e */
[----:B------:R0:W2:Y:S01]  /*7300*/  SHFL.IDX PT, R41, R12, RZ, 0x1e1f ;  /* 0x001e1fff0c297589 */ /* 0x0000a200000e0000 */
[----:B------:R-:W-:-:S13]  /*7310*/  ISETP.GT.AND P2, PT, R85, R14, PT ;  /* 0x0000000e5500720c */ /* 0x000fda0003f44270 */
[----:B0-----:R-:W-:Y:S05]  /*7320*/  @!P2 BRA `(.L_x_1433) ;  /* 0x000000000098a947 */ /* 0x001fea0003800000 */
[----:B------:R-:W4:Y:S01]  /*7330*/  LDL R36, [R1+0x7c] ;  /* 0x00007c0001247983 */ /* 0x000f220000100800 */
[----:B------:R-:W-:-:S03]  /*7340*/  ULDC UR4, c[0x0][0x2f4] ;  /* 0x0000bd0000047ab9 */ /* 0x000fc60000000800 */
[----:B------:R-:W5:Y:S04]  /*7350*/  LDL R14, [R1+0x78] ;  /* 0x00007800010e7983 */ /* 0x000f680000100800 */
[----:B------:R-:W3:Y:S04]  /*7360*/  LDL R46, [R1+0x64] ;  /* 0x00006400012e7983 */ /* 0x000ee80000100800 */
[----:B------:R-:W3:Y:S01]  /*7370*/  LDL R45, [R1+0x68] ;  /* 0x00006800012d7983 */ /* 0x000ee20000100800 */
[C---:B------:R-:W-:Y:S02]  /*7380*/  ISETP.GE.AND P5, PT, R16.reuse, UR4, PT ;  /* 0x0000000410007c0c */ /* 0x040fe4000bfa6270 */
[----:B------:R-:W-:Y:S01]  /*7390*/  ISETP.GE.AND P4, PT, R137, UR4, PT ;  /* 0x0000000489007c0c */ /* 0x000fe2000bf86270 */
[----:B------:R-:W3:Y:S10]  /*73a0*/  LDL R44, [R1+0x74] ;  /* 0x00007400012c7983 */ /* 0x000ef40000100800 */
[----:B-1----:R-:W-:-:S04]  /*73b0*/  @!P5 LEA R42, P2, R16, R40, 0x1 ;  /* 0x00000028102ad211 */ /* 0x002fc800078408ff */
[----:B--2---:R-:W-:Y:S02]  /*73c0*/  @!P5 LEA.HI.X R43, R16, R41, R17, 0x1, P2 ;  /* 0x00000029102bd211 */ /* 0x004fe400010f0c11 */
[----:B------:R-:W-:-:S04]  /*73d0*/  @!P4 LEA R38, P2, R137, R40, 0x1 ;  /* 0x000000288926c211 */ /* 0x000fc800078408ff */
[----:B----4-:R-:W-:Y:S02]  /*73e0*/  @!P4 LEA.HI.X R39, R137, R41, R36, 0x1, P2 ;  /* 0x000000298927c211 */ /* 0x010fe400010f0c24 */
[----:B------:R-:W-:-:S13]  /*73f0*/  ISETP.GE.AND P2, PT, R136, UR4, PT ;  /* 0x0000000488007c0c */ /* 0x000fda000bf46270 */
[----:B------:R-:W-:-:S04]  /*7400*/  @!P2 LEA R36, P6, R136, R40, 0x1 ;  /* 0x000000288824a211 */ /* 0x000fc800078c08ff */
[----:B-----5:R-:W-:Y:S02]  /*7410*/  @!P2 LEA.HI.X R37, R136, R41, R14, 0x1, P6 ;  /* 0x000000298825a211 */ /* 0x020fe400030f0c0e */
[----:B------:R-:W0:Y:S04]  /*7420*/  @!P5 LDS.128 R12, [R65] ;  /* 0x00000000410cd984 */ /* 0x000e280000000c00 */
[----:B0-----:R0:W-:Y:S01]  /*7430*/  @!P5 ST.E.128 desc[UR54][R42.64], R12 ;  /* 0x0000000c2a00d985 */ /* 0x0011e2000c101d36 */
[----:B------:R-:W-:-:S13]  /*7440*/  ISETP.GE.AND P5, PT, R3, UR4, PT ;  /* 0x0000000403007c0c */ /* 0x000fda000bfa6270 */
[----:B------:R-:W1:Y:S01]  /*7450*/  @!P5 LDS.128 R12, [R64] ;  /* 0x00000000400cd984 */ /* 0x000e620000000c00 */
[----:B---3--:R-:W-:-:S04]  /*7460*/  @!P5 IMAD.SHL.U32 R11, R46, 0x8, RZ ;  /* 0x000000082e0bd824 */ /* 0x008fc800078e00ff */
        /* <DEDUP_REMOVED lines=12> */
[----:B------:R-:W-:Y:S01]  /*7530*/  @!P5 LEA.HI.X R41, R138, R41, R44, 0x1, P6 ;  /* 0x000000298a29d211 */ /* 0x000fe200030f0c2c */
[----:B0-----:R-:W-:Y:S04]  /*7540*/  @!P4 ST.E.128 desc[UR54][R38.64], R12 ;  /* 0x0000000c2600c985 */ /* 0x001fe8000c101d36 */
[----:B------:R-:W0:Y:S04]  /*7550*/  @!P2 LDS.128 R12, [R65+0x4000] ;  /* 0x00400000410ca984 */ /* 0x000e280000000c00 */
[----:B0-----:R-:W-:Y:S04]  /*7560*/  @!P2 ST.E.128 desc[UR54][R36.64], R12 ;  /* 0x0000000c2400a985 */ /* 0x001fe8000c101d36 */
[----:B------:R-:W0:Y:S04]  /*7570*/  @!P5 LDS.128 R12, [R64+0x4000] ;  /* 0x00400000400cd984 */ /* 0x000e280000000c00 */
[----:B0-----:R0:W-:Y:S02]  /*7580*/  @!P5 ST.E.128 desc[UR54][R40.64], R12 ;  /* 0x0000000c2800d985 */ /* 0x0011e4000c101d36 */
.L_x_1433:
[----:B------:R-:W-:Y:S05]  /*7590*/  BSYNC B0 ;  /* 0x0000000000007941 */ /* 0x000fea0003800000 */
.L_x_1432:
[----:B0-----:R-:W4:Y:S01]  /*75a0*/  LDL.LU R12, [R1+0x38] ;  /* 0x00003800010c7983 */ /* 0x001f220000300800 */
[----:B------:R-:W-:Y:S02]  /*75b0*/  VIADD R19, R19, 0x1 ;  /* 0x0000000113137836 */ /* 0x000fe40000000000 */
[----:B---3--:R-:W-:Y:S01]  /*75c0*/  @!P3 VIADD R35, R35, 0x2d8c0 ;  /* 0x0002d8c02323b836 */ /* 0x008fe20000000000 */
[----:B------:R-:W-:Y:S01]  /*75d0*/  @!PT LDS RZ, [RZ] ;  /* 0x00000000fffff984 */ /* 0x000fe20000000800 */
[----:B------:R-:W-:Y:S01]  /*75e0*/  @!PT LDS RZ, [RZ] ;  /* 0x00000000fffff984 */ /* 0x000fe20000000800 */
[----:B------:R-:W-:Y:S01]  /*75f0*/  @!PT LDS RZ, [RZ] ;  /* 0x00000000fffff984 */ /* 0x000fe20000000800 */
[----:B------:R-:W-:Y:S01]  /*7600*/  @!PT LDS RZ, [RZ] ;  /* 0x00000000fffff984 */ /* 0x000fe20000000800 */
[----:B------:R0:W-:Y:S06]  /*7610*/  MEMBAR.ALL.CTA ;  /* 0x0000000000007992 */ /* 0x0001ec0000008000 */
[----:B0-----:R-:W0:Y:S02]  /*7620*/  FENCE.VIEW.ASYNC.S ;  /* 0x00000000000073c6 */ /* 0x001e240000000000 */
[----:B0-----:R0:W-:Y:S01]  /*7630*/  BAR.SYNC.DEFER_BLOCKING R101, 0x80 ;  /* 0x000200650000751d */ /* 0x0011e20000010000 */
[----:B------:R-:W-:-:S02]  /*7640*/  ISETP.NE.AND P2, PT, R19, 0x2, PT ;  /* 0x000000021300780c */ /* 0x000fc40003f45270 */
[----:B------:R-:W-:Y:S02]  /*7650*/  @!P3 PRMT R35, RZ, 0x654, R35 ;  /* 0x00000654ff23b816 */ /* 0x000fe40000000023 */
[----:B------:R-:W-:Y:S02]  /*7660*/  SEL R11, RZ, 0x1, P2 ;  /* 0x00000001ff0b7807 */ /* 0x000fe40001000000 */
[----:B------:R-:W-:Y:S01]  /*7670*/  SEL R19, R19, RZ, P2 ;  /* 0x000000ff13137207 */ /* 0x000fe20001000000 */
[----:B------:R0:W-:Y:S01]  /*7680*/  @!P3 SYNCS.ARRIVE.TRANS64.RED.A1T0 RZ, [R35+URZ], RZ ;  /* 0x000000ff23ffb9a7 */ /* 0x0001e2000810043f */
[----:B----4-:R-:W-:-:S05]  /*7690*/  LOP3.LUT R12, R12, R11, RZ, 0x3c, !PT ;  /* 0x0000000b0c0c7212 */ /* 0x010fca00078e3cff */
[----:B------:R0:W-:Y:S01]  /*76a0*/  STL [R1+0x38], R12 ;  /* 0x0000380c01007387 */ /* 0x0001e20000100800 */
[----:B------:R-:W-:Y:S05]  /*76b0*/  @P1 BRA `(.L_x_1434) ;  /* 0xffffffb0007c1947 */ /* 0x000fea000383ffff */
[----:B0-----:R-:W0:Y:S01]  /*76c0*/  S2R R12, SR_TID.X ;  /* 0x00000000000c7919 */ /* 0x001e220000002100 */
[----:B------:R-:W-:Y:S02]  /*76d0*/  PLOP3.LUT P0, PT, PT, PT, PT, 0x8, 0x0 ;  /* 0x000000000000781c */ /* 0x000fe40003f0e170 */
[----:B0-----:R-:W-:-:S04]  /*76e0*/  SHF.R.U32.HI R12, RZ, 0x7, R12 ;  /* 0x00000007ff0c7819 */ /* 0x001fc8000001160c */
[----:B------:R-:W-:-:S13]  /*76f0*/  ISETP.NE.AND P4, PT, R12, 0x1, PT ;  /* 0x000000010c00780c */ /* 0x000fda0003f85270 */
[----:B------:R-:W-:Y:S06]  /*7700*/  @!P4 BAR.ARV 0x9, 0x100 ;  /* 0x024400000000cb1d */ /* 0x000fec0000002000 */
.L_x_1371:
[----:B------:R-:W3:Y:S01]  /*7710*/  LDL R8, [R1+0x60] ;  /* 0x0000600001087983 */ /* 0x000ee20000100800 */
[----:B------:R-:W0:Y:S01]  /*7720*/  LDC R0, c[0x0][0x448] ;  /* 0x00011200ff007b82 */ /* 0x000e220000000800 */
[----:B------:R-:W-:-:S07]  /*7730*/  IADD3 R7, R155, 0x1, -R154 ;  /* 0x000000019b077810 */ /* 0x000fce0007ffe89a */
[----:B------:R-:W4:Y:S01]  /*7740*/  LDC.64 R4, c[0x0][0x9e0] ;  /* 0x00027800ff047b82 */ /* 0x000f220000000a00 */
[----:B0-----:R-:W-:Y:S02]  /*7750*/  ISETP.NE.AND P1, PT, R0, 0x1, PT ;  /* 0x000000010000780c */ /* 0x001fe40003f25270 */
[----:B----4-:R-:W-:-:S11]  /*7760*/  ISETP.GE.AND P2, PT, R5, 0x1, PT ;  /* 0x000000010500780c */ /* 0x010fd60003f46270 */
[----:B------:R-:W0:Y:S08]  /*7770*/  @P1 LDC R3, c[0x0][0x44c] ;  /* 0x00011300ff031b82 */ /* 0x000e300000000800 */
[----:B------:R-:W4:Y:S01]  /*7780*/  @P1 LDC R6, c[0x0][0x450] ;  /* 0x00011400ff061b82 */ /* 0x000f220000000800 */
[----:B---3--:R-:W-:-:S04]  /*7790*/  VIADD R0, R8, 0xbf ;  /* 0x000000bf08007836 */ /* 0x008fc80000000000 */
[----:B0-----:R-:W-:-:S05]  /*77a0*/  @P1 IMAD.HI.U32 R3, R0, R3, RZ ;  /* 0x0000000300031227 */ /* 0x001fca00078e00ff */
[----:B----4-:R-:W-:-:S05]  /*77b0*/  @P1 SHF.R.U32.HI R0, RZ, R6, R3 ;  /* 0x00000006ff001219 */ /* 0x010fca0000011603 */
[----:B------:R-:W-:Y:S01]  /*77c0*/  IMAD.IADD R3, R7, 0x1, R0 ;  /* 0x0000000107037824 */ /* 0x000fe200078e0200 */
[----:B------:R-:W-:Y:S06]  /*77d0*/  @P0 BRA `(.L_x_1435) ;  /* 0x00000000000c0947 */ /* 0x000fec0003800000 */
[----:B------:R-:W0:Y:S01]  /*77e0*/  FENCE.VIEW.ASYNC.G ;  /* 0x00000000000073c6 */ /* 0x000e220000000100 */
[----:B------:R-:W-:Y:S05]  /*77f0*/  WARPSYNC.ALL ;  /* 0x0000000000007948 */ /* 0x000fea0003800000 */
[----:B0-----:R-:W-:Y:S06]  /*7800*/  BAR.ARV 0xc, 0x200 ;  /* 0x0308000000007b1d */ /* 0x001fec0000002000 */
.L_x_1435:
[----:B------:R-:W-:Y:S01]  /*7810*/  IMAD.IADD R4, R3, 0x1, R4 ;  /* 0x0000000103047824 */ /* 0x000fe200078e0204 */
[----:B------:R-:W-:Y:S06]  /*7820*/  @!P2 BRA `(.L_x_1436) ;  /* 0x000000000048a947 */ /* 0x000fec0003800000 */
        /* <DEDUP_REMOVED lines=11> */
.L_x_1438:
[----:B------:R-:W-:-:S13]  /*78e0*/  ISETP.NE.AND P0, PT, R5, 0x1, PT ;  /* 0x000000010500780c */ /* 0x000fda0003f05270 */
[----:B------:R-:W0:Y:S02]  /*78f0*/  @P0 LDC.64 R6, c[0x0][0x9e8] ;  /* 0x00027a00ff060b82 */ /* 0x000e240000000a00 */
[----:B0-----:R-:W-:-:S05]  /*7900*/  @P0 IMAD.HI.U32 R6, R0, R6, RZ ;  /* 0x0000000600060227 */ /* 0x001fca00078e00ff */
[----:B------:R-:W-:-:S07]  /*7910*/  @P0 SHF.R.U32.HI R0, RZ, R7, R6 ;  /* 0x00000007ff000219 */ /* 0x000fce0000011606 */
.L_x_1439:
[----:B------:R-:W-:Y:S05]  /*7920*/  BSYNC B0 ;  /* 0x0000000000007941 */ /* 0x000fea0003800000 */
.L_x_1437:
[----:B------:R-:W-:-:S05]  /*7930*/  IMAD R3, R0, R5, R5 ;  /* 0x0000000500037224 */ /* 0x000fca00078e0205 */
[----:B------:R-:W-:-:S07]  /*7940*/  VIMNMX R4, R4, R3, PT ;  /* 0x0000000304047248 */ /* 0x000fce0003fe0100 */
.L_x_1436:
[----:B------:R-:W0:Y:S01]  /*7950*/  @P1 LDC R0, c[0x0][0x44c] ;  /* 0x00011300ff001b82 */ /* 0x000e220000000800 */
[----:B------:R-:W-:Y:S01]  /*7960*/  VIADD R4, R4, 0x7f ;  /* 0x0000007f04047836 */ /* 0x000fe20000000000 */
[----:B------:R-:W-:-:S04]  /*7970*/  ULDC UR4, c[0x0][0x9dc] ;  /* 0x0002770000047ab9 */ /* 0x000fc80000000800 */
[----:B------:R-:W-:Y:S02]  /*7980*/  SHF.R.S32.HI R3, RZ, 0x1f, R4 ;  /* 0x0000001fff037819 */ /* 0x000fe40000011404 */
[----:B------:R-:W3:Y:S02]  /*7990*/  @P1 LDC R7, c[0x0][0x450] ;  /* 0x00011400ff071b82 */ /* 0x000ee40000000800 */
[----:B------:R-:W-:-:S04]  /*79a0*/  LEA.HI R3, R3, R4, RZ, 0x7 ;  /* 0x0000000403037211 */ /* 0x000fc800078f38ff */
[----:B------:R-:W-:-:S04]  /*79b0*/  SHF.R.S32.HI R3, RZ, 0x7, R3 ;  /* 0x00000007ff037819 */ /* 0x000fc80000011403 */
[----:B------:R-:W-:Y:S01]  /*79c0*/  VIMNMX R88, R102, R3, PT ;  /* 0x0000000366587248 */ /* 0x000fe20003fe0100 */
[----:B0-----:R-:W-:-:S04]  /*79d0*/  @P1 IMAD.HI.U32 R6, R8, R0, RZ ;  /* 0x0000000008061227 */ /* 0x001fc800078e00ff */
[----:B------:R-:W-:Y:S01]  /*79e0*/  IMAD.MOV.U32 R0, RZ, RZ, R8 ;  /* 0x000000ffff007224 */ /* 0x000fe200078e0008 */
[----:B---3--:R-:W-:-:S05]  /*79f0*/  @P1 SHF.R.U32.HI R0, RZ, R7, R6 ;  /* 0x00000007ff001219 */ /* 0x008fca0000011606 */
        /* <DEDUP_REMOVED lines=13> */
.L_x_1442:
[----:B------:R-:W-:-:S13]  /*7ad0*/  ISETP.NE.AND P0, PT, R5, 0x1, PT ;  /* 0x000000010500780c */ /* 0x000fda0003f05270 */
[----:B------:R-:W0:Y:S02]  /*7ae0*/  @P0 LDC.64 R6, c[0x0][0x9e8] ;  /* 0x00027a00ff060b82 */ /* 0x000e240000000a00 */
[----:B0-----:R-:W-:-:S05]  /*7af0*/  @P0 IMAD.HI.U32 R6, R0, R6, RZ ;  /* 0x0000000600060227 */ /* 0x001fca00078e00ff */
[----:B------:R-:W-:-:S07]  /*7b00*/  @P0 SHF.R.U32.HI R0, RZ, R7, R6 ;  /* 0x00000007ff000219 */ /* 0x000fce0000011606 */
.L_x_1443:
[----:B------:R-:W-:Y:S05]  /*7b10*/  BSYNC B0 ;  /* 0x0000000000007941 */ /* 0x000fea0003800000 */
.L_x_1441:
[----:B------:R-:W-:-:S05]  /*7b20*/  IMAD R5, R0, R5, RZ ;  /* 0x0000000500057224 */ /* 0x000fca00078e02ff */
[----:B------:R-:W-:-:S07]  /*7b30*/  VIMNMX R4, R4, R5, !PT ;  /* 0x0000000504047248 */ /* 0x000fce0007fe0100 */
.L_x_1440:
[----:B------:R-:W-:Y:S01]  /*7b40*/  SHF.R.S32.HI R5, RZ, 0x1f, R4 ;  /* 0x0000001fff057819 */ /* 0x000fe20000011404 */
[----:B------:R-:W-:Y:S01]  /*7b50*/  IMAD.MOV.U32 R3, RZ, RZ, RZ ;  /* 0x000000ffff037224 */ /* 0x000fe200078e00ff */
[----:B------:R-:W-:Y:S01]  /*7b60*/  PLOP3.LUT P0, PT, PT, PT, PT, 0x80, 0x0 ;  /* 0x000000000000781c */ /* 0x000fe20003f0f070 */
[----:B------:R-:W-:Y:S01]  /*7b70*/  IMAD.MOV.U32 R0, RZ, RZ, RZ ;  /* 0x000000ffff007224 */ /* 0x000fe200078e00ff */
[----:B------:R-:W-:Y:S02]  /*7b80*/  LEA.HI R5, R5, R4, RZ, 0x7 ;  /* 0x0000000405057211 */ /* 0x000fe400078f38ff */
[----:B------:R-:W-:Y:S02]  /*7b90*/  CS2R R134, SRZ ;  /* 0x0000000000867805 */ /* 0x000fe4000001ff00 */
[----:B------:R-:W-:Y:S02]  /*7ba0*/  CS2R R132, SRZ ;  /* 0x0000000000847805 */ /* 0x000fe4000001ff00 */
[----:B------:R-:W-:-:S02]  /*7bb0*/  CS2R R130, SRZ ;  /* 0x0000000000827805 */ /* 0x000fc4000001ff00 */
[----:B------:R-:W-:Y:S02]  /*7bc0*/  SHF.R.S32.HI R5, RZ, 0x7, R5 ;  /* 0x00000007ff057819 */ /* 0x000fe40000011405 */
[----:B------:R-:W-:Y:S02]  /*7bd0*/  CS2R R128, SRZ ;  /* 0x0000000000807805 */ /* 0x000fe4000001ff00 */
[----:B------:R-:W-:Y:S02]  /*7be0*/  CS2R R126, SRZ ;  /* 0x00000000007e7805 */ /* 0x000fe4000001ff00 */
[----:B------:R-:W-:Y:S02]  /*7bf0*/  CS2R R124, SRZ ;  /* 0x00000000007c7805 */ /* 0x000fe4000001ff00 */
[----:B------:R-:W-:Y:S02]  /*7c00*/  VIMNMX R6, RZ, R5, !PT ;  /* 0x00000005ff067248 */ /* 0x000fe40007fe0100 */
[----:B------:R-:W-:-:S02]  /*7c10*/  CS2R R122, SRZ ;  /* 0x00000000007a7805 */ /* 0x000fc4000001ff00 */
[----:B------:R-:W-:Y:S02]  /*7c20*/  CS2R R120, SRZ ;  /* 0x0000000000787805 */ /* 0x000fe4000001ff00 */
[----:B------:R-:W-:Y:S02]  /*7c30*/  CS2R R118, SRZ ;  /* 0x0000000000767805 */ /* 0x000fe4000001ff00 */
[----:B------:R-:W-:Y:S01]  /*7c40*/  ISETP.GT.AND P1, PT, R88, R6, PT ;  /* 0x000000065800720c */ /* 0x000fe20003f24270 */
[----:B------:R0:W-:Y:S01]  /*7c50*/  STL [R1+0x9c], R6 ;  /* 0x00009c0601007387 */ /* 0x0001e20000100800 */
[----:B------:R-:W-:Y:S02]  /*7c60*/  CS2R R116, SRZ ;  /* 0x0000000000747805 */ /* 0x000fe4000001ff00 */
[----:B------:R-:W-:Y:S02]  /*7c70*/  CS2R R114, SRZ ;  /* 0x0000000000727805 */ /* 0x000fe4000001ff00 */
[----:B------:R-:W-:Y:S01]  /*7c80*/  CS2R R112, SRZ ;  /* 0x0000000000707805 */ /* 0x000fe2000001ff00 */
[----:B------:R-:W-:Y:S01]  /*7c90*/  IMAD.MOV.U32 R36, RZ, RZ, RZ ;  /* 0x000000ffff247224 */ /* 0x000fe200078e00ff */
[----:B------:R-:W-:Y:S01]  /*7ca0*/  CS2R R26, SRZ ;  /* 0x00000000001a7805 */ /* 0x000fe2000001ff00 */
[----:B------:R-:W-:Y:S01]  /*7cb0*/  IMAD.MOV.U32 R109, RZ, RZ, RZ ;  /* 0x000000ffff6d7224 */ /* 0x000fe200078e00ff */
[----:B------:R-:W-:-:S02]  /*7cc0*/  CS2R R106, SRZ ;  /* 0x00000000006a7805 */ /* 0x000fc4000001ff00 */
[----:B------:R-:W-:Y:S02]  /*7cd0*/  CS2R R104, SRZ ;  /* 0x0000000000687805 */ /* 0x000fe4000001ff00 */
[----:B------:R-:W-:Y:S01]  /*7ce0*/  CS2R R28, SRZ ;  /* 0x00000000001c7805 */ /* 0x000fe2000001ff00 */
[----:B------:R-:W-:Y:S01]  /*7cf0*/  IMAD.MOV.U32 R102, RZ, RZ, RZ ;  /* 0x000000ffff667224 */ /* 0x000fe200078e00ff */
[----:B------:R-:W-:Y:S01]  /*7d00*/  CS2R R100, SRZ ;  /* 0x0000000000647805 */ /* 0x000fe2000001ff00 */
[----:B------:R-:W-:Y:S01]  /*7d10*/  IMAD.MOV.U32 R38, RZ, RZ, RZ ;  /* 0x000000ffff267224 */ /* 0x000fe200078e00ff */
[----:B------:R-:W-:Y:S01]  /*7d20*/  CS2R R96, SRZ ;  /* 0x0000000000607805 */ /* 0x000fe2000001ff00 */
[----:B------:R-:W-:Y:S01]  /*7d30*/  IMAD.MOV.U32 R31, RZ, RZ, RZ ;  /* 0x000000ffff1f7224 */ /* 0x000fe200078e00ff */
[----:B------:R-:W-:Y:S01]  /*7d40*/  CS2R R94, SRZ ;  /* 0x00000000005e7805 */ /* 0x000fe2000001ff00 */
[----:B------:R-:W-:Y:S01]  /*7d50*/  IMAD.MOV.U32 R93, RZ, RZ, RZ ;  /* 0x000000ffff5d7224 */ /* 0x000fe200078e00ff */
[----:B0-----:R-:W-:-:S02]  /*7d60*/  CS2R R6, SRZ ;  /* 0x0000000000067805 */ /* 0x001fc4000001ff00 */
[----:B------:R-:W-:Y:S01]  /*7d70*/  CS2R R90, SRZ ;  /* 0x00000000005a7805 */ /* 0x000fe2000001ff00 */
        /* <DEDUP_REMOVED lines=10> */
.L_x_1732:
[----:B------:R-:W3:Y:S01]  /*7e20*/  LDL R3, [R1+0x44] ;  /* 0x0000440001037983 */ /* 0x000ee20000100800 */
[----:B------:R-:W-:Y:S01]  /*7e30*/  VIADD R4, R2, 0x21800 ;  /* 0x0002180002047836 */ /* 0x000fe20000000000 */
[----:B------:R-:W-:Y:S04]  /*7e40*/  BSSY B6, `(.L_x_1446) ;  /* 0x000001e000067945 */ /* 0x000fe80003800000 */
[----:B------:R-:W-:Y:S01]  /*7e50*/  LOP3.LUT P0, RZ, R4, 0x3ff, RZ, 0xc0, !PT ;  /* 0x000003ff04ff7812 */ /* 0x000fe2000780c0ff */
[----:B---3--:R-:W-:-:S05]  /*7e60*/  IMAD.HI R0, R3, 0x55555556, RZ ;  /* 0x5555555603007827 */ /* 0x008fca00078e02ff */
[----:B------:R-:W-:-:S05]  /*7e70*/  LEA.HI R141, R0, R0, RZ, 0x1 ;  /* 0x00000000008d7211 */ /* 0x000fca00078f08ff */
[----:B------:R-:W-:-:S04]  /*7e80*/  IMAD R141, R141, -0x3, R3 ;  /* 0xfffffffd8d8d7824 */ /* 0x000fc800078e0203 */
[C---:B------:R-:W-:Y:S02]  /*7e90*/  IMAD R3, R141.reuse, 0x2000, R4 ;  /* 0x000020008d037824 */ /* 0x040fe400078e0204 */
[----:B------:R-:W-:-:S03]  /*7ea0*/  IMAD R0, R141, 0x1000, R2 ;  /* 0x000010008d007824 */ /* 0x000fc600078e0202 */
[----:B------:R-:W-:Y:S01]  /*7eb0*/  SHF.R.U32.HI R3, RZ, 0x4, R3 ;  /* 0x00000004ff037819 */ /* 0x000fe20000011603 */
[----:B------:R-:W-:-:S03]  /*7ec0*/  VIADD R0, R0, 0xc400 ;  /* 0x0000c40000007836 */ /* 0x000fc60000000000 */
[----:B------:R-:W-:Y:S02]  /*7ed0*/  LOP3.LUT R3, R3, 0x3fff, RZ, 0xc0, !PT ;  /* 0x00003fff03037812 */ /* 0x000fe400078ec0ff */
[----:B------:R-:W-:-:S03]  /*7ee0*/  SHF.R.U32.HI R0, RZ, 0x4, R0 ;  /* 0x00000004ff007819 */ /* 0x000fc60000011600 */
[----:B------:R3:W-:Y:S01]  /*7ef0*/  STL [R1+0x90], R3 ;  /* 0x0000900301007387 */ /* 0x0007e20000100800 */
[----:B------:R-:W-:Y:S01]  /*7f00*/  LOP3.LUT R44, R0, 0x3fff, RZ, 0xc0, !PT ;  /* 0x00003fff002c7812 */ /* 0x000fe200078ec0ff */
[----:B------:R-:W-:Y:S06]  /*7f10*/  @!P0 BRA `(.L_x_1447) ;  /* 0x0000000000408947 */ /* 0x000fec0003800000 */
[----:B------:R-:W-:Y:S01]  /*7f20*/  MOV R0, 0x0 ;  /* 0x0000000000007802 */ /* 0x000fe20000000f00 */
[----:B------:R-:W-:Y:S01]  /*7f30*/  ULDC.64 UR4, c[0x4][0x88] ;  /* 0x0100220000047ab9 */ /* 0x000fe20000000a00 */
[----:B------:R-:W-:Y:S01]  /*7f40*/  ULDC.64 UR6, c[0x4][0x90] ;  /* 0x0100240000067ab9 */ /* 0x000fe20000000a00 */
[----:B------:R-:W-:Y:S01]  /*7f50*/  IMAD.U32 R4, RZ, RZ, UR4 ;  /* 0x00000004ff047e24 */ /* 0x000fe2000f8e00ff */
[----:B0-----:R0:W4:Y:S01]  /*7f60*/  LDC.64 R14, c[0x4][R0] ;  /* 0x01000000000e7b82 */ /* 0x0011220000000a00 */
        /* <DEDUP_REMOVED lines=10> */
[----:B-12345:R-:W-:Y:S05]  /*8010*/  CALL.ABS.NOINC R14 ;  /* 0x000000000e007343 */ /* 0x03efea0003c00000 */
.L_x_1447:
[----:B------:R-:W-:Y:S05]  /*8020*/  BSYNC B6 ;  /* 0x0000000000067941 */ /* 0x000fea0003800000 */
.L_x_1446:
[----:B------:R-:W-:Y:S02]  /*8030*/  ULDC UR4, c[0x0][0x3f4] ;  /* 0x0000fd0000047ab9 */ /* 0x000fe40000000800 */
[----:B------:R-:W-:-:S13]  /*8040*/  ISETP.LT.AND P0, PT, RZ, UR4, PT ;  /* 0x00000004ff007c0c */ /* 0x000fda000bf01270 */
[----:B------:R-:W-:Y:S05]  /*8050*/  @P0 BRA `(.L_x_1448) ;  /* 0x0000000000400947 */ /* 0x000fea0003800000 */
[----:B------:R-:W-:-:S04]  /*8060*/  ULEA.HI UR4, UR37, UR37, URZ, 0x1 ;  /* 0x0000002525047291 */ /* 0x000fc8000f8f083f */
[----:B------:R-:W-:-:S04]  /*8070*/  ULOP3.LUT UR4, UR4, 0xfffffffe, URZ, 0xc0, !UPT ;  /* 0xfffffffe04047892 */ /* 0x000fc8000f8ec03f */
[----:B------:R-:W-:-:S06]  /*8080*/  UIADD3 UR4, UR37, -UR4, URZ ;  /* 0x8000000425047290 */ /* 0x000fcc000fffe03f */
[----:B---3--:R-:W-:-:S05]  /*8090*/  IMAD.U32 R3, RZ, RZ, UR4 ;  /* 0x00000004ff037e24 */ /* 0x008fca000f8e00ff */
[----:B------:R-:W-:-:S04]  /*80a0*/  SHF.L.U32 R3, R3, 0x1f, RZ ;  /* 0x0000001f03037819 */ /* 0x000fc800000006ff */
[----:B------:R3:W4:Y:S03]  /*80b0*/  SYNCS.PHASECHK.TRANS64.TRYWAIT P0, [R2+URZ+0x2d800], R3 ;  /* 0x02d80003020075a7 */ /* 0x000726000800017f */
[----:B----4-:R-:W-:Y:S05]  /*80c0*/  @!P0 NANOSLEEP.SYNCS 0x989680 ;  /* 0x009896800000895d */ /* 0x010fea0003900000 */
[----:B------:R-:W4:Y:S01]  /*80d0*/  @!P0 SYNCS.PHASECHK.TRANS64 P0, [R2+URZ+0x2d800], R3 ;  /* 0x02d80003020085a7 */ /* 0x000f22000800007f */
[----:B------:R-:W-:Y:S04]  /*80e0*/  BSSY B0, `(.L_x_1449) ;  /* 0x0000006000007945 */ /* 0x000fe80003800000 */
[----:B----4-:R-:W-:Y:S05]  /*80f0*/  @P0 BRA `(.L_x_1450) ;  /* 0x0000000000100947 */ /* 0x010fea0003800000 */
.L_x_1451:
[----:B----4-:R4:W0:Y:S02]  /*8100*/  SYNCS.PHASECHK.TRANS64.TRYWAIT P0, [R2+URZ+0x2d800], R3 ;  /* 0x02d80003020075a7 */ /* 0x010824000800017f */
[----:B0-----:R-:W-:Y:S05]  /*8110*/  @!P0 NANOSLEEP.SYNCS 0x989680 ;  /* 0x009896800000895d */ /* 0x001fea0003900000 */
[----:B------:R-:W0:Y:S02]  /*8120*/  @!P0 SYNCS.PHASECHK.TRANS64 P0, [R2+URZ+0x2d800], R3 ;  /* 0x02d80003020085a7 */ /* 0x000e24000800007f */
[----:B0-----:R-:W-:Y:S05]  /*8130*/  @!P0 BRA `(.L_x_1451) ;  /* 0xfffffffc00f08947 */ /* 0x001fea000383ffff */
.L_x_1450:
[----:B------:R-:W-:Y:S05]  /*8140*/  BSYNC B0 ;  /* 0x0000000000007941 */ /* 0x000fea0003800000 */
.L_x_1449:
[----:B------:R-:W-:Y:S05]  /*8150*/  BRA `(.L_x_1452) ;  /* 0x0000004000b87947 */ /* 0x000fea0003800000 */
.L_x_1448:
[----:B------:R-:W-:Y:S01]  /*8160*/  ULOP3.LUT UP0, URZ, UR40, 0x1bf, URZ, 0xc0, !UPT ;  /* 0x000001bf283f7892 */ /* 0x000fe2000f80c03f */
[----:B-----5:R-:W-:Y:S01]  /*8170*/  SHF.R.S32.HI R0, RZ, 0x1f, R98 ;  /* 0x0000001fff007819 */ /* 0x020fe20000011462 */
[----:B------:R-:W-:Y:S01]  /*8180*/  ULDC.64 UR4, c[0x0][0x3f8] ;  /* 0x0000fe0000047ab9 */ /* 0x000fe20000000a00 */
[----:B------:R-:W-:Y:S01]  /*8190*/  ULDC.64 UR6, c[0x0][0x408] ;  /* 0x0001020000067ab9 */ /* 0x000fe20000000a00 */
[----:B------:R-:W-:Y:S02]  /*81a0*/  IMAD.WIDE.U32 R24, R98, UR4, RZ ;  /* 0x0000000462187c25 */ /* 0x000fe4000f8e00ff */
[----:B------:R-:W-:Y:S02]  /*81b0*/  PLOP3.LUT P0, PT, PT, PT, UP0, 0x80, 0x0 ;  /* 0x000000000000781c */ /* 0x000fe40003f0f008 */
[C---:B---3--:R-:W-:Y:S02]  /*81c0*/  IMAD R3, R0.reuse, UR4, RZ ;  /* 0x0000000400037c24 */ /* 0x048fe4000f8e02ff */
[----:B------:R-:W-:-:S02]  /*81d0*/  IMAD R5, R0, UR6, RZ ;  /* 0x0000000600057c24 */ /* 0x000fc4000f8e02ff */
[C---:B------:R-:W-:Y:S02]  /*81e0*/  IMAD R3, R98.reuse, UR5, R3 ;  /* 0x0000000562037c24 */ /* 0x040fe4000f8e0203 */
[C---:B------:R-:W-:Y:S02]  /*81f0*/  IMAD R5, R98.reuse, UR7, R5 ;  /* 0x0000000762057c24 */ /* 0x040fe4000f8e0205 */
[----:B------:R-:W-:-:S04]  /*8200*/  IMAD.WIDE.U32 R98, R98, UR6, RZ ;  /* 0x0000000662627c25 */ /* 0x000fc8000f8e00ff */
[----:B------:R-:W-:Y:S02]  /*8210*/  IMAD.IADD R27, R3, 0x1, R25 ;  /* 0x00000001031b7824 */ /* 0x000fe400078e0219 */
[----:B------:R-:W-:Y:S01]  /*8220*/  IMAD.IADD R29, R5, 0x1, R99 ;  /* 0x00000001051d7824 */ /* 0x000fe200078e0263 */
[----:B------:R-:W-:Y:S06]  /*8230*/  @!P0 BRA `(.L_x_1453) ;  /* 0x0000000000408947 */ /* 0x000fec0003800000 */
[----:B------:R-:W-:Y:S01]  /*8240*/  MOV R0, 0x0 ;  /* 0x0000000000007802 */ /* 0x000fe20000000f00 */
[----:B------:R-:W-:Y:S01]  /*8250*/  ULDC.64 UR4, c[0x4][0x88] ;  /* 0x0100220000047ab9 */ /* 0x000fe20000000a00 */
[----:B------:R-:W-:Y:S01]  /*8260*/  ULDC.64 UR6, c[0x4][0x90] ;  /* 0x0100240000067ab9 */ /* 0x000fe20000000a00 */
[----:B------:R-:W-:Y:S01]  /*8270*/  IMAD.U32 R4, RZ, RZ, UR4 ;  /* 0x00000004ff047e24 */ /* 0x000fe2000f8e00ff */
[----:B0-----:R0:W3:Y:S01]  /*8280*/  LDC.64 R14, c[0x4][R0] ;  /* 0x01000000000e7b82 */ /* 0x0010e20000000a00 */
        /* <DEDUP_REMOVED lines=10> */
[----:B-123--:R-:W-:Y:S05]  /*8330*/  CALL.ABS.NOINC R14 ;  /* 0x000000000e007343 */ /* 0x00efea0003c00000 */
.L_x_1453:
[----:B------:R-:W3:Y:S01]  /*8340*/  S2R R20, SR_TID.X ;  /* 0x0000000000147919 */ /* 0x000ee20000002100 */
[----:B------:R-:W-:Y:S01]  /*8350*/  ULDC.U8 UR4, c[0x0][0x410] ;  /* 0x0001040000047ab9 */ /* 0x000fe20000000000 */
[----:B---3--:R-:W-:Y:S02]  /*8360*/  VIADD R21, R20, 0xffffff80 ;  /* 0xffffff8014157836 */ /* 0x008fe40000000000 */
[----:B------:R-:W3:Y:S01]  /*8370*/  LDL R20, [R1+0x60] ;  /* 0x0000600001147983 */ /* 0x000ee20000100800 */
[----:B------:R-:W-:Y:S01]  /*8380*/  ISETP.NE.AND P0, PT, RZ, UR4, PT ;  /* 0x00000004ff007c0c */ /* 0x000fe2000bf05270 */
[----:B------:R-:W-:Y:S01]  /*8390*/  BSSY B0, `(.L_x_1454) ;  /* 0x0000402000007945 */ /* 0x000fe20003800000 */
[----:B------:R-:W-:-:S04]  /*83a0*/  LEA.HI R55, R21, R21, RZ, 0x1 ;  /* 0x0000001515377211 */ /* 0x000fc800078f08ff */
[----:B------:R-:W-:-:S05]  /*83b0*/  SHF.R.S32.HI R55, RZ, 0x1, R55 ;  /* 0x00000001ff377819 */ /* 0x000fca0000011437 */
[----:B---3--:R-:W-:Y:S02]  /*83c0*/  IMAD.IADD R10, R55, 0x1, R20 ;  /* 0x00000001370a7824 */ /* 0x008fe400078e0214 */
[----:B------:R-:W-:Y:S05]  /*83d0*/  @!P0 BRA `(.L_x_1455) ;  /* 0x0000001c00f08947 */ /* 0x000fea0003800000 */
[----:B------:R-:W3:Y:S01]  /*83e0*/  LDC R45, c[0x0][0x448] ;  /* 0x00011200ff2d7b82 */ /* 0x000ee20000000800 */
[----:B------:R-:W-:Y:S01]  /*83f0*/  ULDC.64 UR4, c[0x0][0x3f8] ;  /* 0x0000fe0000047ab9 */ /* 0x000fe20000000a00 */
[----:B------:R-:W-:Y:S01]  /*8400*/  ULDC.64 UR6, c[0x0][0x408] ;  /* 0x0001020000067ab9 */ /* 0x000fe20000000a00 */
[----:B------:R-:W-:Y:S02]  /*8410*/  IMAD.MOV.U32 R6, RZ, RZ, R24 ;  /* 0x000000ffff067224 */ /* 0x000fe400078e0018 */
[----:B------:R-:W-:Y:S02]  /*8420*/  IMAD.MOV.U32 R7, RZ, RZ, R27 ;  /* 0x000000ffff077224 */ /* 0x000fe400078e001b */
[----:B------:R-:W-:Y:S02]  /*8430*/  IMAD.MOV.U32 R8, RZ, RZ, R98 ;  /* 0x000000ffff087224 */ /* 0x000fe400078e0062 */
[----:B------:R-:W-:Y:S01]  /*8440*/  IMAD.MOV.U32 R9, RZ, RZ, R29 ;  /* 0x000000ffff097224 */ /* 0x000fe200078e001d */
[----:B---3--:R-:W-:-:S13]  /*8450*/  ISETP.NE.AND P0, PT, R45, 0x1, PT ;  /* 0x000000012d00780c */ /* 0x008fda0003f05270 */
[----:B------:R-:W3:Y:S08]  /*8460*/  @P0 LDC R3, c[0x0][0x44c] ;  /* 0x00011300ff030b82 */ /* 0x000ef00000000800 */
[----:B------:R-:W4:Y:S01]  /*8470*/  @P0 LDC R5, c[0x0][0x450] ;  /* 0x00011400ff050b82 */ /* 0x000f220000000800 */
[----:B---3--:R-:W-:-:S04]  /*8480*/  @P0 IMAD.HI.U32 R0, R10, R3, RZ ;  /* 0x000000030a000227 */ /* 0x008fc800078e00ff */
[----:B------:R-:W-:Y:S01]  /*8490*/  IMAD.MOV.U32 R3, RZ, RZ, R10 ;  /* 0x000000ffff037224 */ /* 0x000fe200078e000a */
[----:B----4-:R-:W-:-:S04]  /*84a0*/  @P0 SHF.R.U32.HI R3, RZ, R5, R0 ;  /* 0x00000005ff030219 */ /* 0x010fc80000011600 */
[----:B------:R-:W-:Y:S01]  /*84b0*/  SHF.R.S32.HI R0, RZ, 0x1f, R3 ;  /* 0x0000001fff007819 */ /* 0x000fe20000011403 */
[----:B------:R-:W-:-:S04]  /*84c0*/  IMAD.WIDE.U32 R6, R3, UR4, R6 ;  /* 0x0000000403067c25 */ /* 0x000fc8000f8e0006 */
[C---:B------:R-:W-:Y:S02]  /*84d0*/  IMAD R4, R0.reuse, UR4, RZ ;  /* 0x0000000400047c24 */ /* 0x040fe4000f8e02ff */
[----:B------:R-:W-:Y:S02]  /*84e0*/  IMAD R0, R0, UR6, RZ ;  /* 0x0000000600007c24 */ /* 0x000fe4000f8e02ff */
[C---:B------:R-:W-:Y:S01]  /*84f0*/  IMAD R13, R3.reuse, UR5, R4 ;  /* 0x00000005030d7c24 */ /* 0x040fe2000f8e0204 */
[----:B------:R-:W-:Y:S01]  /*8500*/  ULDC.64 UR4, c[0x0][0x3e8] ;  /* 0x0000fa0000047ab9 */ /* 0x000fe20000000a00 */
[----:B------:R-:W-:-:S04]  /*8510*/  IMAD.WIDE.U32 R8, R3, UR6, R8 ;  /* 0x0000000603087c25 */ /* 0x000fc8000f8e0008 */
[----:B------:R-:W-:Y:S01]  /*8520*/  IMAD R5, R3, UR7, R0 ;  /* 0x0000000703057c24 */ /* 0x000fe2000f8e0200 */
[----:B------:R-:W-:Y:S01]  /*8530*/  ULDC.64 UR6, c[0x0][0x400] ;  /* 0x0001000000067ab9 */ /* 0x000fe20000000a00 */
[----:B------:R-:W-:Y:S01]  /*8540*/  IMAD.IADD R13, R7, 0x1, R13 ;  /* 0x00000001070d7824 */ /* 0x000fe200078e020d */
[----:B------:R-:W-:Y:S01]  /*8550*/  LEA R0, P0, R6, UR4, 0x1 ;  /* 0x0000000406007c11 */ /* 0x000fe2000f8008ff */
[----:B------:R-:W-:Y:S01]  /*8560*/  IMAD.IADD R5, R9, 0x1, R5 ;  /* 0x0000000109057824 */ /* 0x000fe200078e0205 */
[----:B------:R-:W-:Y:S01]  /*8570*/  LEA R4, P1, R8, UR6, 0x1 ;  /* 0x0000000608047c11 */ /* 0x000fe2000f8208ff */
[----:B------:R-:W-:Y:S01]  /*8580*/  UMOV UR4, 0xffffffff ;  /* 0xffffffff00047882 */ /* 0x000fe20000000000 */
[----:B------:R-:W-:Y:S02]  /*8590*/  LEA.HI.X R13, R6, UR5, R13, 0x1, P0 ;  /* 0x00000005060d7c11 */ /* 0x000fe400080f0c0d */
[----:B------:R-:W-:Y:S01]  /*85a0*/  LEA.HI.X R5, R8, UR7, R5, 0x1, P1 ;  /* 0x0000000708057c11 */ /* 0x000fe200088f0c05 */
[----:B------:R-:W-:Y:S08]  /*85b0*/  BRA.DIV UR4, `(.L_x_1456) ;  /* 0x000001ce04647947 */ /* 0x000ff0000b800000 */
[----:B------:R3:W4:Y:S04]  /*85c0*/  SHFL.IDX PT, R3, R13, RZ, 0x1e1f ;  /* 0x001e1fff0d037589 */ /* 0x00072800000e0000 */
[----:B------:R-:W1:Y:S04]  /*85d0*/  SHFL.IDX PT, R0, R0, RZ, 0x1e1f ;  /* 0x001e1fff00007589 */ /* 0x000e6800000e0000 */
[----:B------:R-:W1:Y:S04]  /*85e0*/  SHFL.IDX PT, R5, R5, RZ, 0x1e1f ;  /* 0x001e1fff05057589 */ /* 0x000e6800000e0000 */
[----:B0-----:R3:W0:Y:S02]  /*85f0*/  SHFL.IDX PT, R14, R4, RZ, 0x1e1f ;  /* 0x001e1fff040e7589 */ /* 0x00162400000e0000 */
.L_x_1738:
[----:B------:R-:W-:Y:S01]  /*8600*/  IMAD R45, R154, R45, RZ ;  /* 0x0000002d9a2d7224 */ /* 0x000fe200078e02ff */
[----:B------:R-:W-:Y:S01]  /*8610*/  BSSY B1, `(.L_x_1457) ;  /* 0x000005d000017945 */ /* 0x000fe20003800000 */
[----:B------:R-:W-:Y:S02]  /*8620*/  CS2R R36, SRZ ;  /* 0x0000000000247805 */ /* 0x000fe4000001ff00 */
[----:B------:R-:W-:Y:S02]  /*8630*/  CS2R R34, SRZ ;  /* 0x0000000000227805 */ /* 0x000fe4000001ff00 */
[----:B------:R-:W-:Y:S02]  /*8640*/  CS2R R28, SRZ ;  /* 0x00000000001c7805 */ /* 0x000fe4000001ff00 */
[----:B------:R-:W-:Y:S01]  /*8650*/  ISETP.GE.AND P0, PT, R10, R45, PT ;  /* 0x0000002d0a00720c */ /* 0x000fe20003f06270 */
[----:B------:R-:W-:Y:S01]  /*8660*/  IMAD R45, R33, -0xc0, R45 ;  /* 0xffffff40212d7824 */ /* 0x000fe200078e022d */
[----:B------:R-:W-:-:S02]  /*8670*/  CS2R R24, SRZ ;  /* 0x0000000000187805 */ /* 0x000fc4000001ff00 */
[----:B---3--:R-:W-:Y:S02]  /*8680*/  CS2R R12, SRZ ;  /* 0x00000000000c7805 */ /* 0x008fe4000001ff00 */
[----:B------:R-:W-:Y:S02]  /*8690*/  CS2R R8, SRZ ;  /* 0x0000000000087805 */ /* 0x000fe4000001ff00 */
[----:B------:R-:W-:Y:S02]  /*86a0*/  CS2R R38, SRZ ;  /* 0x0000000000267805 */ /* 0x000fe4000001ff00 */
[----:B------:R-:W-:Y:S02]  /*86b0*/  CS2R R32, SRZ ;  /* 0x0000000000207805 */ /* 0x000fe4000001ff00 */
[----:B------:R-:W-:Y:S02]  /*86c0*/  CS2R R30, SRZ ;  /* 0x00000000001e7805 */ /* 0x000fe4000001ff00 */
[----:B------:R-:W-:-:S02]  /*86d0*/  CS2R R26, SRZ ;  /* 0x00000000001a7805 */ /* 0x000fc4000001ff00 */
[----:B------:R-:W-:Y:S02]  /*86e0*/  CS2R R20, SRZ ;  /* 0x0000000000147805 */ /* 0x000fe4000001ff00 */
[----:B------:R-:W-:Y:S01]  /*86f0*/  CS2R R10, SRZ ;  /* 0x00000000000a7805 */ /* 0x000fe2000001ff00 */
[----:B------:R-:W-:Y:S06]  /*8700*/  @P0 BRA `(.L_x_1458) ;  /* 0x0000000400340947 */ /* 0x000fec0003800000 */
[----:B------:R-:W3:Y:S01]  /*8710*/  LDL R42, [R1+0x8c] ;  /* 0x00008c00012a7983 */ /* 0x000ee20000100800 */
[----:B------:R-:W-:-:S03]  /*8720*/  ULDC UR4, c[0x0][0x3f4] ;  /* 0x0000fd0000047ab9 */ /* 0x000fc60000000800 */
[----:B--2---:R-:W2:Y:S04]  /*8730*/  LDL R41, [R1+0x84] ;  /* 0x0000840001297983 */ /* 0x004ea80000100800 */
[----:B-1----:R-:W4:Y:S04]  /*8740*/  LDL R40, [R1+0x88] ;  /* 0x0000880001287983 */ /* 0x002f280000100800 */
[----:B------:R-:W4:Y:S04]  /*8750*/  LDL R15, [R1+0x80] ;  /* 0x00008000010f7983 */ /* 0x000f280000100800 */
[----:B------:R-:W4:Y:S04]  /*8760*/  LDL.64 R56, [R1+0x58] ;  /* 0x0000580001387983 */ /* 0x000f280000100a00 */
        /* <DEDUP_REMOVED lines=9> */
[C---:B---3--:R-:W-:Y:S01]  /*8800*/  ISETP.GE.AND P3, PT, R42.reuse, UR4, PT ;  /* 0x000000042a007c0c */ /* 0x048fe2000bf66270 */
[----:B------:R-:W-:Y:S01]  /*8810*/  IMAD.SHL.U32 R9, R42, 0x2, RZ ;  /* 0x000000022a097824 */ /* 0x000fe200078e00ff */
[----:B------:R-:W-:Y:S02]  /*8820*/  SHF.R.S32.HI R4, RZ, 0x1f, R42 ;  /* 0x0000001fff047819 */ /* 0x000fe4000001142a */
[C---:B--2---:R-:W-:Y:S01]  /*8830*/  ISETP.GE.AND P2, PT, R41.reuse, UR4, PT ;  /* 0x0000000429007c0c */ /* 0x044fe2000bf46270 */
[C---:B------:R-:W-:Y:S01]  /*8840*/  IMAD.SHL.U32 R49, R41.reuse, 0x2, RZ ;  /* 0x0000000229317824 */ /* 0x040fe200078e00ff */
[----:B------:R-:W-:Y:S02]  /*8850*/  SHF.R.S32.HI R8, RZ, 0x1f, R41 ;  /* 0x0000001fff087819 */ /* 0x000fe40000011429 */
[C---:B----4-:R-:W-:Y:S01]  /*8860*/  ISETP.GE.AND P1, PT, R40.reuse, UR4, PT ;  /* 0x0000000428007c0c */ /* 0x050fe2000bf26270 */
[----:B------:R-:W-:Y:S01]  /*8870*/  IMAD.SHL.U32 R43, R40, 0x2, RZ ;  /* 0x00000002282b7824 */ /* 0x000fe200078e00ff */
[----:B------:R-:W-:-:S02]  /*8880*/  SHF.L.U64.HI R20, R41, 0x1, R8 ;  /* 0x0000000129147819 */ /* 0x000fc40000010208 */
[----:B------:R-:W-:Y:S01]  /*8890*/  SHF.L.U64.HI R4, R42, 0x1, R4 ;  /* 0x000000012a047819 */ /* 0x000fe20000010204 */
[C---:B------:R-:W-:Y:S01]  /*88a0*/  IMAD.SHL.U32 R7, R15.reuse, 0x2, RZ ;  /* 0x000000020f077824 */ /* 0x040fe200078e00ff */
[-C--:B0-----:R-:W-:Y:S02]  /*88b0*/  @!P3 IADD3 R8, P5, R14, R9.reuse, RZ ;  /* 0x000000090e08b210 */ /* 0x081fe40007fbe0ff */
[----:B------:R-:W-:Y:S02]  /*88c0*/  @!P3 IADD3 R10, P4, R0, R9, RZ ;  /* 0x00000009000ab210 */ /* 0x000fe40007f9e0ff */
[----:B------:R-:W-:Y:S01]  /*88d0*/  ISETP.GE.AND P0, PT, R15, UR4, PT ;  /* 0x000000040f007c0c */ /* 0x000fe2000bf06270 */
[--C-:B------:R-:W-:Y:S01]  /*88e0*/  @!P3 IMAD.X R9, R5, 0x1, R4.reuse, P5 ;  /* 0x000000010509b824 */ /* 0x100fe200028e0604 */
[----:B------:R-:W-:Y:S01]  /*88f0*/  @!P2 IADD3 R48, P5, R14, R49, RZ ;  /* 0x000000310e30a210 */ /* 0x000fe20007fbe0ff */
[----:B------:R-:W-:Y:S01]  /*8900*/  @!P3 IMAD.X R11, R3, 0x1, R4, P4 ;  /* 0x00000001030bb824 */ /* 0x000fe200020e0604 */
[----:B------:R-:W-:-:S02]  /*8910*/  SHF.R.S32.HI R6, RZ, 0x1f, R40 ;  /* 0x0000001fff067819 */ /* 0x000fc40000011428 */
[----:B------:R-:W-:Y:S01]  /*8920*/  @!P2 IADD3 R50, P4, R0, R49, RZ ;  /* 0x000000310032a210 */ /* 0x000fe20007f9e0ff */
[----:B------:R-:W-:Y:S01]  /*8930*/  @!P2 IMAD.X R49, R5, 0x1, R20, P5 ;  /* 0x000000010531a824 */ /* 0x000fe200028e0614 */
[----:B------:R-:W-:Y:S01]  /*8940*/  SHF.L.U64.HI R6, R40, 0x1, R6 ;  /* 0x0000000128067819 */ /* 0x000fe20000010206 */
[----:B------:R0:W5:Y:S01]  /*8950*/  @!P3 LD.E.64 R32, desc[UR54][R10.64] ;  /* 0x000000360a20b980 */ /* 0x000162000c101b00 */
[-C--:B------:R-:W-:Y:S01]  /*8960*/  @!P1 IADD3 R42, P5, R14, R43.reuse, RZ ;  /* 0x0000002b0e2a9210 */ /* 0x080fe20007fbe0ff */
[----:B------:R-:W-:Y:S01]  /*8970*/  @!P2 IMAD.X R51, R3, 0x1, R20, P4 ;  /* 0x000000010333a824 */ /* 0x000fe200020e0614 */
[----:B------:R-:W-:Y:S01]  /*8980*/  SHF.R.S32.HI R12, RZ, 0x1f, R15 ;  /* 0x0000001fff0c7819 */ /* 0x000fe2000001140f */
[----:B------:R1:W5:Y:S01]  /*8990*/  @!P3 LD.E.64 R34, desc[UR54][R8.64] ;  /* 0x000000360822b980 */ /* 0x000362000c101b00 */
[----:B------:R-:W-:Y:S01]  /*89a0*/  @!P1 IADD3 R46, P4, R0, R43, RZ ;  /* 0x0000002b002e9210 */ /* 0x000fe20007f9e0ff */
[----:B------:R-:W-:Y:S01]  /*89b0*/  @!P1 IMAD.X R43, R5, 0x1, R6, P5 ;  /* 0x00000001052b9824 */ /* 0x000fe200028e0606 */
[----:B------:R-:W-:Y:S01]  /*89c0*/  SHF.L.U64.HI R12, R15, 0x1, R12 ;  /* 0x000000010f0c7819 */ /* 0x000fe2000001020c */
[----:B------:R-:W-:Y:S01]  /*89d0*/  IMAD.SHL.U32 R15, R52, 0x2, RZ ;  /* 0x00000002340f7824 */ /* 0x000fe200078e00ff */
[----:B------:R-:W-:Y:S01]  /*89e0*/  @!P0 IADD3 R40, P5, R0, R7, RZ ;  /* 0x0000000700288210 */ /* 0x000fe20007fbe0ff */
[----:B------:R-:W-:Y:S01]  /*89f0*/  @!P1 IMAD.X R47, R3, 0x1, R6, P4 ;  /* 0x00000001032f9824 */ /* 0x000fe200020e0606 */
[----:B------:R-:W-:-:S02]  /*8a00*/  ISETP.GE.AND P4, PT, R56, UR4, PT ;  /* 0x0000000438007c0c */ /* 0x000fc4000bf86270 */
[----:B0-----:R-:W-:Y:S01]  /*8a10*/  CS2R R10, SRZ ;  /* 0x00000000000a7805 */ /* 0x001fe2000001ff00 */
[----:B------:R-:W5:Y:S01]  /*8a20*/  @!P2 LD.E.64 R30, desc[UR54][R50.64] ;  /* 0x00000036321ea980 */ /* 0x000f62000c101b00 */
[--C-:B------:R-:W-:Y:S01]  /*8a30*/  @!P0 IMAD.X R41, R3, 0x1, R12.reuse, P5 ;  /* 0x0000000103298824 */ /* 0x100fe200028e060c */
[----:B------:R-:W-:Y:S02]  /*8a40*/  @!P0 IADD3 R6, P5, R14, R7, RZ ;  /* 0x000000070e068210 */ /* 0x000fe40007fbe0ff */
[----:B-1----:R-:W-:Y:S01]  /*8a50*/  CS2R R8, SRZ ;  /* 0x0000000000087805 */ /* 0x002fe2000001ff00 */
[----:B------:R-:W5:Y:S02]  /*8a60*/  @!P2 LD.E.64 R28, desc[UR54][R48.64] ;  /* 0x00000036301ca980 */ /* 0x000f64000c101b00 */
[----:B------:R-:W-:Y:S01]  /*8a70*/  @!P0 IMAD.X R7, R5, 0x1, R12, P5 ;  /* 0x0000000105078824 */ /* 0x000fe200028e060c */
[----:B------:R-:W-:Y:S01]  /*8a80*/  ISETP.GE.AND P5, PT, R52, UR4, PT ;  /* 0x0000000434007c0c */ /* 0x000fe2000bfa6270 */
[----:B------:R-:W5:Y:S01]  /*8a90*/  @!P1 LD.E.64 R26, desc[UR54][R46.64] ;  /* 0x000000362e1a9980 */ /* 0x000f62000c101b00 */
[----:B------:R-:W-:-:S02]  /*8aa0*/  @!P4 IMAD.MOV.U32 R12, RZ, RZ, R0 ;  /* 0x000000ffff0cc224 */ /* 0x000fc400078e0000 */
[----:B------:R-:W-:Y:S01]  /*8ab0*/  @!P4 IMAD.MOV.U32 R13, RZ, RZ, R3 ;  /* 0x000000ffff0dc224 */ /* 0x000fe200078e0003 */
[----:B------:R-:W5:Y:S01]  /*8ac0*/  @!P1 LD.E.64 R24, desc[UR54][R42.64] ;  /* 0x000000362a189980 */ /* 0x000f62000c101b00 */
[----:B------:R-:W-:Y:S02]  /*8ad0*/  @!P4 IMAD.MOV.U32 R4, RZ, RZ, R14 ;  /* 0x000000ffff04c224 */ /* 0x000fe400078e000e */
[----:B------:R-:W-:-:S04]  /*8ae0*/  @!P4 IMAD.WIDE R12, R56, 0x2, R12 ;  /* 0x00000002380cc825 */ /* 0x000fc800078e020c */
[----:B------:R-:W-:Y:S01]  /*8af0*/  @!P4 IMAD.WIDE R20, R56, 0x2, R4 ;  /* 0x000000023814c825 */ /* 0x000fe200078e0204 */
[----:B------:R-:W-:Y:S01]  /*8b00*/  SHF.R.S32.HI R4, RZ, 0x1f, R52 ;  /* 0x0000001fff047819 */ /* 0x000fe20000011434 */
[----:B------:R0:W5:Y:S03]  /*8b10*/  @!P4 LD.E.64 R38, desc[UR54][R12.64] ;  /* 0x000000360c26c980 */ /* 0x000166000c101b00 */
[----:B------:R-:W-:Y:S01]  /*8b20*/  SHF.L.U64.HI R4, R52, 0x1, R4 ;  /* 0x0000000134047819 */ /* 0x000fe20000010204 */
[----:B------:R1:W5:Y:S01]  /*8b30*/  @!P4 LD.E.64 R36, desc[UR54][R20.64] ;  /* 0x000000361424c980 */ /* 0x000362000c101b00 */
[----:B------:R-:W-:-:S05]  /*8b40*/  @!P5 IADD3 R52, P4, R0, R15, RZ ;  /* 0x0000000f0034d210 */ /* 0x000fca0007f9e0ff */
[--C-:B------:R-:W-:Y:S01]  /*8b50*/  @!P5 IMAD.X R53, R3, 0x1, R4.reuse, P4 ;  /* 0x000000010335d824 */ /* 0x100fe200020e0604 */
[----:B------:R-:W-:Y:S02]  /*8b60*/  @!P5 IADD3 R14, P4, R14, R15, RZ ;  /* 0x0000000f0e0ed210 */ /* 0x000fe40007f9e0ff */
[----:B0-----:R-:W-:Y:S02]  /*8b70*/  CS2R R12, SRZ ;  /* 0x00000000000c7805 */ /* 0x001fe4000001ff00 */
[----:B-1----:R-:W-:Y:S01]  /*8b80*/  CS2R R20, SRZ ;  /* 0x0000000000147805 */ /* 0x002fe2000001ff00 */
[----:B------:R3:W5:Y:S01]  /*8b90*/  @!P5 LD.E.64 R10, desc[UR54][R52.64] ;  /* 0x00000036340ad980 */ /* 0x000762000c101b00 */
[----:B------:R-:W-:-:S03]  /*8ba0*/  @!P5 IMAD.X R15, R5, 0x1, R4, P4 ;  /* 0x00000001050fd824 */ /* 0x000fc600020e0604 */
[----:B------:R3:W5:Y:S04]  /*8bb0*/  @!P0 LD.E.64 R12, desc[UR54][R6.64] ;  /* 0x00000036060c8980 */ /* 0x000768000c101b00 */
[----:B------:R3:W5:Y:S04]  /*8bc0*/  @!P0 LD.E.64 R20, desc[UR54][R40.64] ;  /* 0x0000003628148980 */ /* 0x000768000c101b00 */
[----:B------:R3:W5:Y:S02]  /*8bd0*/  @!P5 LD.E.64 R8, desc[UR54][R14.64] ;  /* 0x000000360e08d980 */ /* 0x000764000c101b00 */
.L_x_1458:
[----:B------:R-:W-:Y:S05]  /*8be0*/  BSYNC B1 ;  /* 0x0000000000017941 */ /* 0x000fea0003800000 */
.L_x_1457:
[----:B------:R-:W-:Y:S01]  /*8bf0*/  ULEA.HI UR4, UR37, UR37, URZ, 0x1 ;  /* 0x0000002525047291 */ /* 0x000fe2000f8f083f */
[----:B----45:R-:W-:Y:S01]  /*8c00*/  IMAD.MOV.U32 R3, RZ, RZ, R37 ;  /* 0x000000ffff037224 */ /* 0x030fe200078e0025 */
[----:B------:R-:W-:Y:S01]  /*8c10*/  VIMNMX R45, R45, 0xc0, PT ;  /* 0x000000c02d2d7848 */ /* 0x000fe20003fe0100 */
[----:B-1----:R-:W-:Y:S01]  /*8c20*/  IMAD.MOV.U32 R0, RZ, RZ, R36 ;  /* 0x000000ffff007224 */ /* 0x002fe200078e0024 */
[----:B------:R-:W-:Y:S01]  /*8c30*/  ULOP3.LUT UR4, UR4, 0xfffffffe, URZ, 0xc0, !UPT ;  /* 0xfffffffe04047892 */ /* 0x000fe2000f8ec03f */
[----:B------:R-:W-:Y:S01]  /*8c40*/  IMAD.MOV.U32 R4, RZ, RZ, R34 ;  /* 0x000000ffff047224 */ /* 0x000fe200078e0022 */
[----:B------:R-:W-:Y:S01]  /*8c50*/  PRMT R57, R3, 0x7610, R57 ;  /* 0x0000761003397816 */ /* 0x000fe20000000039 */
[----:B------:R-:W-:Y:S01]  /*8c60*/  IMAD.MOV.U32 R5, RZ, RZ, R29 ;  /* 0x000000ffff057224 */ /* 0x000fe200078e001d */
[----:B------:R-:W-:Y:S01]  /*8c70*/  UIADD3 UR4, UR37, -UR4, URZ ;  /* 0x8000000425047290 */ /* 0x000fe2000fffe03f */
[----:B0--3--:R-:W-:Y:S01]  /*8c80*/  PRMT R14, R14, 0x5410, R0 ;  /* 0x000054100e0e7816 */ /* 0x009fe20000000000 */
        /* <DEDUP_REMOVED lines=8> */
[----:B------:R-:W-:Y:S01]  /*8d10*/  IMAD.MOV.U32 R4, RZ, RZ, R25 ;  /* 0x000000ffff047224 */ /* 0x000fe200078e0019 */
        /* <DEDUP_REMOVED lines=36> */
.L_x_1739:
[----:B------:R-:W-:Y:S05]  /*8f60*/  BSYNC B1 ;  /* 0x0000000000017941 */ /* 0x000fea0003800000 */
.L_x_1459:
[----:B------:R-:W-:Y:S02]  /*8f70*/  PRMT R40, R0, 0x7610, R40 ;  /* 0x0000761000287816 */ /* 0x000fe40000000028 */
[----:B--2---:R-:W-:Y:S01]  /*8f80*/  PRMT R41, R4, 0x7610, R41 ;  /* 0x0000761004297816 */ /* 0x004fe20000000029 */
[----:B------:R-:W-:Y:S06]  /*8f90*/  @P1 BRA `(.L_x_1461) ;  /* 0x0000003400041947 */ /* 0x000fec0003800000 */
[----:B------:R-:W2:Y:S01]  /*8fa0*/  LDL.64 R62, [R1+0x58] ;  /* 0x00005800013e7983 */ /* 0x000ea20000100a00 */
[----:B------:R-:W2:Y:S03]  /*8fb0*/  LDC R4, c[0x0][0x3f4] ;  /* 0x0000fd00ff047b82 */ /* 0x000ea60000000800 */
[----:B------:R-:W0:Y:S04]  /*8fc0*/  LDL R59, [R1+0xa0] ;  /* 0x0000a000013b7983 */ /* 0x000e280000100800 */
[----:B------:R-:W3:Y:S04]  /*8fd0*/  LDL R58, [R1+0x8c] ;  /* 0x00008c00013a7983 */ /* 0x000ee80000100800 */
[----:B------:R-:W4:Y:S04]  /*8fe0*/  LDL R56, [R1+0x84] ;  /* 0x0000840001387983 */ /* 0x000f280000100800 */
[----:B------:R-:W5:Y:S04]  /*8ff0*/  LDL R55, [R1+0x88] ;  /* 0x0000880001377983 */ /* 0x000f680000100800 */
[----:B------:R-:W5:Y:S04]  /*9000*/  LDL R7, [R1+0x80] ;  /* 0x0000800001077983 */ /* 0x000f680000100800 */
[----:B------:R-:W5:Y:S01]  /*9010*/  LDL R6, [R1+0x94] ;  /* 0x0000940001067983 */ /* 0x000f620000100800 */
[----:B------:R-:W1:Y:S01]  /*9020*/  S2R R5, SR_TID.X ;  /* 0x0000000000057919 */ /* 0x000e620000002100 */
[----:B------:R-:W-:Y:S01]  /*9030*/  BSSY B1, `(.L_x_1462) ;  /* 0x0000041000017945 */ /* 0x000fe20003800000 */
[----:B-1----:R-:W-:-:S05]  /*9040*/  VIADD R5, R5, 0xffffff80 ;  /* 0xffffff8005057836 */ /* 0x002fca0000000000 */
[----:B------:R-:W-:-:S04]  /*9050*/  SHF.R.S32.HI R0, RZ, 0x1f, R5 ;  /* 0x0000001fff007819 */ /* 0x000fc80000011405 */
[----:B------:R-:W-:-:S04]  /*9060*/  LEA.HI R0, R0, R5, RZ, 0x2 ;  /* 0x0000000500007211 */ /* 0x000fc800078f10ff */
[--C-:B------:R-:W-:Y:S02]  /*9070*/  SHF.R.S32.HI R5, RZ, 0x2, R0.reuse ;  /* 0x00000002ff057819 */ /* 0x100fe40000011400 */
[----:B------:R-:W-:-:S04]  /*9080*/  SHF.R.S32.HI R0, RZ, 0x1f, R0 ;  /* 0x0000001fff007819 */ /* 0x000fc80000011400 */
[----:B------:R-:W-:-:S04]  /*9090*/  LEA.HI R0, R0, R5, RZ, 0x2 ;  /* 0x0000000500007211 */ /* 0x000fc800078f10ff */
[----:B------:R-:W-:-:S05]  /*90a0*/  LOP3.LUT R0, R0, 0xfffffffc, RZ, 0xc0, !PT ;  /* 0xfffffffc00007812 */ /* 0x000fca00078ec0ff */
[----:B------:R-:W-:-:S05]  /*90b0*/  IMAD.IADD R5, R5, 0x1, -R0 ;  /* 0x0000000105057824 */ /* 0x000fca00078e0a00 */
[----:B------:R-:W-:Y:S02]  /*90c0*/  LOP3.LUT P0, RZ, R5, 0x2, RZ, 0xc0, !PT ;  /* 0x0000000205ff7812 */ /* 0x000fe4000780c0ff */
[----:B--2---:R-:W-:Y:S01]  /*90d0*/  ISETP.GE.AND P6, PT, R62, R4, PT ;  /* 0x000000043e00720c */ /* 0x004fe20003fc6270 */
[----:B0-----:R-:W-:-:S04]  /*90e0*/  IMAD R3, R59, 0x2, R2 ;  /* 0x000000023b037824 */ /* 0x001fc800078e0202 */
[----:B------:R-:W-:Y:S01]  /*90f0*/  VIADD R0, R3, 0x20 ;  /* 0x0000002003007836 */ /* 0x000fe20000000000 */
[-C--:B---3--:R-:W-:Y:S02]  /*9100*/  ISETP.GE.AND P1, PT, R58, R4.reuse, PT ;  /* 0x000000043a00720c */ /* 0x088fe40003f26270 */
[-C--:B----4-:R-:W-:Y:S02]  /*9110*/  ISETP.GE.AND P2, PT, R56, R4.reuse, PT ;  /* 0x000000043800720c */ /* 0x090fe40003f46270 */
[-C--:B-----5:R-:W-:Y:S02]  /*9120*/  ISETP.GE.AND P3, PT, R55, R4.reuse, PT ;  /* 0x000000043700720c */ /* 0x0a0fe40003f66270 */
[-C--:B------:R-:W-:Y:S02]  /*9130*/  ISETP.GE.AND P4, PT, R7, R4.reuse, PT ;  /* 0x000000040700720c */ /* 0x080fe40003f86270 */
[----:B------:R-:W-:Y:S01]  /*9140*/  ISETP.GE.AND P5, PT, R6, R4, PT ;  /* 0x000000040600720c */ /* 0x000fe20003fa6270 */
        /* <DEDUP_REMOVED lines=47> */
.L_x_1463:
[----:B------:R-:W-:Y:S05]  /*9440*/  BSYNC B1 ;  /* 0x0000000000017941 */ /* 0x000fea0003800000 */
.L_x_1462:
        /* <DEDUP_REMOVED lines=12> */
[----:B------:R-:W-:-:S02]  /*9510*/  PRMT R36, R40, 0x5432, R36 ;  /* 0x0000543228247816 */ /* 0x000fc40000000024 */
[----:B------:R-:W-:Y:S02]  /*9520*/  LOP3.LUT R55, R55, 0xffff0000, RZ, 0xc0, !PT ;  /* 0xffff000037377812 */ /* 0x000fe400078ec0ff */
        /* <DEDUP_REMOVED lines=35> */
.L_x_1465:
[----:B------:R-:W-:Y:S05]  /*9760*/  BSYNC B1 ;  /* 0x0000000000017941 */ /* 0x000fea0003800000 */
.L_x_1464:
[----:B------:R-:W-:Y:S04]  /*9770*/  BSSY B1, `(.L_x_1466) ;  /* 0x0000030000017945 */ /* 0x000fe80003800000 */
[----:B------:R-:W-:Y:S05]  /*9780*/  @P2 BRA `(.L_x_1467) ;  /* 0x0000000000b82947 */ /* 0x000fea0003800000 */
[----:B01----:R-:W0:Y:S01]  /*9790*/  LDS.128 R4, [R3+0xf400] ;  /* 0x00f4000003047984 */ /* 0x003e220000000c00 */
[--C-:B------:R-:W-:Y:S02]  /*97a0*/  SHF.R.U64 R33, R30, 0x10, R31.reuse ;  /* 0x000000101e217819 */ /* 0x100fe4000000121f */
[----:B------:R-:W-:Y:S02]  /*97b0*/  SHF.R.U32.HI R30, RZ, 0x10, R31 ;  /* 0x00000010ff1e7819 */ /* 0x000fe4000001161f */
[--C-:B------:R-:W-:Y:S02]  /*97c0*/  SHF.R.U64 R31, R28, 0x10, R29.reuse ;  /* 0x000000101c1f7819 */ /* 0x100fe4000000121d */
[----:B------:R-:W-:Y:S02]  /*97d0*/  SHF.R.U32.HI R28, RZ, 0x10, R29 ;  /* 0x00000010ff1c7819 */ /* 0x000fe4000001161d */
[----:B------:R-:W-:Y:S02]  /*97e0*/  PRMT R53, R53, 0x5410, R30 ;  /* 0x0000541035357816 */ /* 0x000fe4000000001e */
[----:B------:R-:W-:-:S02]  /*97f0*/  PRMT R51, R51, 0x5410, R28 ;  /* 0x0000541033337816 */ /* 0x000fc4000000001c */
[----:B------:R-:W-:Y:S01]  /*9800*/  PRMT R54, R54, 0x5410, R33 ;  /* 0x0000541036367816 */ /* 0x000fe20000000021 */
[----:B------:R-:W-:Y:S01]  /*9810*/  IMAD.U32 R32, R53, 0x10000, RZ ;  /* 0x0001000035207824 */ /* 0x000fe200078e00ff */
[----:B------:R-:W-:Y:S01]  /*9820*/  PRMT R52, R52, 0x5410, R31 ;  /* 0x0000541034347816 */ /* 0x000fe2000000001f */
[C---:B------:R-:W-:Y:S01]  /*9830*/  IMAD.U32 R33, R51.reuse, 0x10000, RZ ;  /* 0x0001000033217824 */ /* 0x040fe200078e00ff */
[----:B------:R-:W-:Y:S02]  /*9840*/  LOP3.LUT R51, R51, 0xffff0000, RZ, 0xc0, !PT ;  /* 0xffff000033337812 */ /* 0x000fe400078ec0ff */
[----:B------:R-:W-:Y:S02]  /*9850*/  LOP3.LUT R53, R53, 0xffff0000, RZ, 0xc0, !PT ;  /* 0xffff000035357812 */ /* 0x000fe400078ec0ff */
[C---:B0-----:R-:W-:Y:S01]  /*9860*/  LOP3.LUT R29, R6.reuse, 0xffff0000, RZ, 0xc0, !PT ;  /* 0xffff0000061d7812 */ /* 0x041fe200078ec0ff */
[----:B------:R-:W-:Y:S01]  /*9870*/  IMAD.U32 R28, R6, 0x10000, RZ ;  /* 0x00010000061c7824 */ /* 0x000fe200078e00ff */
[C---:B------:R-:W-:Y:S01]  /*9880*/  LOP3.LUT R31, R7.reuse, 0xffff0000, RZ, 0xc0, !PT ;  /* 0xffff0000071f7812 */ /* 0x040fe200078ec0ff */
[----:B------:R-:W-:-:S02]  /*9890*/  IMAD.U32 R30, R7, 0x10000, RZ ;  /* 0x00010000071e7824 */ /* 0x000fc400078e00ff */
[CC--:B------:R-:W-:Y:S01]  /*98a0*/  FMUL.FTZ R34, R29.reuse, R32.reuse ;  /* 0x000000201d227220 */ /* 0x0c0fe20000410000 */
[----:B------:R-:W-:Y:S01]  /*98b0*/  FMUL.FTZ R35, R29, R33 ;  /* 0x000000211d237220 */ /* 0x000fe20000410000 */
[C---:B------:R-:W-:Y:S01]  /*98c0*/  FMUL.FTZ R29, R31.reuse, R51 ;  /* 0x000000331f1d7220 */ /* 0x040fe20000410000 */
[----:B------:R-:W-:Y:S02]  /*98d0*/  IMAD.U32 R6, R4, 0x10000, RZ ;  /* 0x0001000004067824 */ /* 0x000fe400078e00ff */
[----:B------:R-:W-:Y:S01]  /*98e0*/  FFMA.FTZ R37, R28, R33, R34 ;  /* 0x000000211c257223 */ /* 0x000fe20000010022 */
[-C--:B------:R-:W-:Y:S01]  /*98f0*/  FMUL.FTZ R33, R31, R53.reuse ;  /* 0x000000351f217220 */ /* 0x080fe20000410000 */
[----:B------:R-:W-:Y:S01]  /*9900*/  FFMA.FTZ R53, R30, R53, -R29 ;  /* 0x000000351e357223 */ /* 0x000fe2000001081d */
        /* <DEDUP_REMOVED lines=22> */
.L_x_1467:
[----:B------:R-:W-:Y:S05]  /*9a70*/  BSYNC B1 ;  /* 0x0000000000017941 */ /* 0x000fea0003800000 */
.L_x_1466:
        /* <DEDUP_REMOVED lines=48> */
.L_x_1469:
[----:B------:R-:W-:Y:S05]  /*9d80*/  BSYNC B1 ;  /* 0x0000000000017941 */ /* 0x000fea0003800000 */
.L_x_1468:
        /* <DEDUP_REMOVED lines=48> */
.L_x_1471:
[----:B------:R-:W-:Y:S05]  /*a090*/  BSYNC B1 ;  /* 0x0000000000017941 */ /* 0x000fea0003800000 */
.L_x_1470:
        /* <DEDUP_REMOVED lines=48> */
.L_x_1455:
[----:B------:R-:W3:Y:S01]  /*a3a0*/  LDC R9, c[0x0][0x448] ;  /* 0x00011200ff097b82 */ /* 0x000ee20000000800 */
[----:B------:R-:W-:Y:S01]  /*a3b0*/  ULDC.64 UR4, c[0x0][0x3f8] ;  /* 0x0000fe0000047ab9 */ /* 0x000fe20000000a00 */
[----:B------:R-:W-:Y:S01]  /*a3c0*/  ULDC.64 UR6, c[0x0][0x408] ;  /* 0x0001020000067ab9 */ /* 0x000fe20000000a00 */
        /* <DEDUP_REMOVED lines=8> */
[----:B----4-:R-:W-:Y:S01]  /*a450*/  @P0 SHF.R.U32.HI R3, RZ, R5, R0 ;  /* 0x00000005ff030219 */ /* 0x010fe20000011600 */
[----:B------:R-:W-:-:S03]  /*a460*/  IMAD.MOV.U32 R5, RZ, RZ, R27 ;  /* 0x000000ffff057224 */ /* 0x000fc600078e001b */
        /* <DEDUP_REMOVED lines=18> */
[----:B------:R-:W0:Y:S04]  /*a590*/  SHFL.IDX PT, R0, R0, RZ, 0x1e1f ;  /* 0x001e1fff00007589 */ /* 0x000e2800000e0000 */
[----:B------:R-:W0:Y:S04]  /*a5a0*/  SHFL.IDX PT, R21, R21, RZ, 0x1e1f ;  /* 0x001e1fff15157589 */ /* 0x000e2800000e0000 */
[----:B---3--:R-:W0:Y:S02]  /*a5b0*/  SHFL.IDX PT, R20, R20, RZ, 0x1e1f ;  /* 0x001e1fff14147589 */ /* 0x008e2400000e0000 */
.L_x_1745:
[----:B------:R-:W-:Y:S01]  /*a5c0*/  IMAD R9, R154, R9, RZ ;  /* 0x000000099a097224 */ /* 0x000fe200078e02ff */
[----:B------:R-:W-:Y:S01]  /*a5d0*/  BSSY B1, `(.L_x_1473) ;  /* 0x0000038000017945 */ /* 0x000fe20003800000 */
[----:B------:R-:W-:Y:S02]  /*a5e0*/  CS2R R4, SRZ ;  /* 0x0000000000047805 */ /* 0x000fe4000001ff00 */
[----:B------:R-:W-:Y:S01]  /*a5f0*/  CS2R R6, SRZ ;  /* 0x0000000000067805 */ /* 0x000fe2000001ff00 */
[----:B------:R-:W-:Y:S01]  /*a600*/  IMAD R45, R33, -0xc0, R9 ;  /* 0xffffff40212d7824 */ /* 0x000fe200078e0209 */
[----:B------:R-:W-:Y:S02]  /*a610*/  ISETP.GE.AND P0, PT, R10, R9, PT ;  /* 0x000000090a00720c */ /* 0x000fe40003f06270 */
[----:B------:R-:W-:Y:S02]  /*a620*/  CS2R R8, SRZ ;  /* 0x0000000000087805 */ /* 0x000fe4000001ff00 */
[----:B------:R-:W-:-:S02]  /*a630*/  CS2R R10, SRZ ;  /* 0x00000000000a7805 */ /* 0x000fc4000001ff00 */
[----:B------:R-:W-:Y:S02]  /*a640*/  CS2R R12, SRZ ;  /* 0x00000000000c7805 */ /* 0x000fe4000001ff00 */
[----:B0-----:R-:W-:Y:S02]  /*a650*/  CS2R R14, SRZ ;  /* 0x00000000000e7805 */ /* 0x001fe4000001ff00 */
        /* <DEDUP_REMOVED lines=9> */
[----:B------:R-:W2:Y:S01]  /*a6f0*/  LDL R37, [R1+0x64] ;  /* 0x0000640001257983 */ /* 0x000ea20000100800 */
[C---:B------:R-:W-:Y:S01]  /*a700*/  VIADD R5, R16.reuse, 0x20 ;  /* 0x0000002010057836 */ /* 0x040fe20000000000 */
[C---:B------:R-:W-:Y:S01]  /*a710*/  ISETP.GE.AND P2, PT, R16.reuse, UR4, PT ;  /* 0x0000000410007c0c */ /* 0x040fe2000bf46270 */
[----:B------:R-:W-:-:S03]  /*a720*/  VIADD R4, R16, 0x10 ;  /* 0x0000001010047836 */ /* 0x000fc60000000000 */
[----:B------:R-:W-:Y:S02]  /*a730*/  ISETP.GE.AND P4, PT, R5, UR4, PT ;  /* 0x0000000405007c0c */ /* 0x000fe4000bf86270 */
[----:B------:R-:W-:Y:S01]  /*a740*/  ISETP.GE.AND P3, PT, R4, UR4, PT ;  /* 0x0000000404007c0c */ /* 0x000fe2000bf66270 */
[----:B------:R-:W-:-:S06]  /*a750*/  IMAD.MOV.U32 R4, RZ, RZ, R0 ;  /* 0x000000ffff047224 */ /* 0x000fcc00078e0000 */
[----:B------:R-:W-:Y:S02]  /*a760*/  @!P2 IMAD.SHL.U32 R39, R16, 0x2, RZ ;  /* 0x000000021027a824 */ /* 0x000fe400078e00ff */
[----:B----4-:R-:W-:-:S03]  /*a770*/  IMAD.MOV.U32 R5, RZ, RZ, R3 ;  /* 0x000000ffff057224 */ /* 0x010fc600078e0003 */
[----:B------:R-:W-:Y:S02]  /*a780*/  @!P2 IADD3 R38, P1, R20, R39, RZ ;  /* 0x000000271426a210 */ /* 0x000fe40007f3e0ff */
        /* <DEDUP_REMOVED lines=11> */
[----:B---3--:R-:W-:Y:S01]  /*a840*/  @!P4 IMAD.SHL.U32 R49, R36, 0x8, RZ ;  /* 0x000000082431c824 */ /* 0x008fe200078e00ff */
[----:B------:R-:W-:-:S02]  /*a850*/  @!P2 IADD3 R36, P0, R0, R39, RZ ;  /* 0x000000270024a210 */ /* 0x000fc40007f1e0ff */
[----:B------:R-:W-:Y:S01]  /*a860*/  @!P2 SHF.L.U64.HI R0, R16, 0x1, R17 ;  /* 0x000000011000a819 */ /* 0x000fe20000010211 */
[----:B--2---:R-:W-:Y:S02]  /*a870*/  @!P3 IMAD.SHL.U32 R43, R37, 0x8, RZ ;  /* 0x00000008252bb824 */ /* 0x004fe400078e00ff */
[----:B------:R-:W-:-:S04]  /*a880*/  @!P4 IMAD.WIDE R46, R49, 0x2, R4 ;  /* 0x00000002312ec825 */ /* 0x000fc800078e0204 */
[C---:B-1----:R-:W-:Y:S01]  /*a890*/  @!P3 IMAD.WIDE R40, R43.reuse, 0x2, R4 ;  /* 0x000000022b28b825 */ /* 0x042fe200078e0204 */
[----:B------:R-:W-:Y:S01]  /*a8a0*/  CS2R R4, SRZ ;  /* 0x0000000000047805 */ /* 0x000fe2000001ff00 */
[----:B------:R0:W5:Y:S02]  /*a8b0*/  @!P4 LD.E.128 R32, desc[UR54][R46.64] ;  /* 0x000000362e20c980 */ /* 0x000164000c101d00 */
[--C-:B------:R-:W-:Y:S02]  /*a8c0*/  @!P3 IMAD.WIDE R42, R43, 0x2, R20.reuse ;  /* 0x000000022b2ab825 */ /* 0x100fe400078e0214 */
[----:B------:R0:W5:Y:S02]  /*a8d0*/  @!P3 LD.E.128 R28, desc[UR54][R40.64] ;  /* 0x00000036281cb980 */ /* 0x000164000c101d00 */
[----:B------:R-:W-:Y:S02]  /*a8e0*/  @!P4 IMAD.WIDE R48, R49, 0x2, R20 ;  /* 0x000000023130c825 */ /* 0x000fe400078e0214 */
[----:B------:R0:W5:Y:S02]  /*a8f0*/  @!P3 LD.E.128 R8, desc[UR54][R42.64] ;  /* 0x000000362a08b980 */ /* 0x000164000c101d00 */
[----:B------:R-:W-:-:S02]  /*a900*/  @!P2 IMAD.X R37, R3, 0x1, R0, P0 ;  /* 0x000000010325a824 */ /* 0x000fc400000e0600 */
[----:B------:R-:W-:Y:S01]  /*a910*/  @!P2 IMAD.X R39, R21, 0x1, R0, P1 ;  /* 0x000000011527a824 */ /* 0x000fe200008e0600 */
[----:B------:R0:W5:Y:S04]  /*a920*/  @!P4 LD.E.128 R12, desc[UR54][R48.64] ;  /* 0x00000036300cc980 */ /* 0x000168000c101d00 */
[----:B------:R0:W5:Y:S04]  /*a930*/  @!P2 LD.E.128 R24, desc[UR54][R36.64] ;  /* 0x000000362418a980 */ /* 0x000168000c101d00 */
[----:B------:R0:W5:Y:S02]  /*a940*/  @!P2 LD.E.128 R4, desc[UR54][R38.64] ;  /* 0x000000362604a980 */ /* 0x000164000c101d00 */
.L_x_1474:
[----:B------:R-:W-:Y:S05]  /*a950*/  BSYNC B1 ;  /* 0x0000000000017941 */ /* 0x000fea0003800000 */
.L_x_1473:
[----:B------:R-:W4:Y:S01]  /*a960*/  S2R R0, SR_TID.X ;  /* 0x0000000000007919 */ /* 0x000f220000002100 */
[----:B------:R-:W-:Y:S01]  /*a970*/  ULEA.HI UR4, UR37, UR37, URZ, 0x1 ;  /* 0x0000002525047291 */ /* 0x000fe2000f8f083f */
[----:B-----5:R-:W-:Y:S01]  /*a980*/  IMAD.MOV.U32 R20, RZ, RZ, R6 ;  /* 0x000000ffff147224 */ /* 0x020fe200078e0006 */
[----:B------:R-:W-:Y:S01]  /*a990*/  VIMNMX R45, R45, 0xc0, PT ;  /* 0x000000c02d2d7848 */ /* 0x000fe20003fe0100 */
[----:B0-----:R-:W-:Y:S01]  /*a9a0*/  IMAD.MOV.U32 R37, RZ, RZ, R13 ;  /* 0x000000ffff257224 */ /* 0x001fe200078e000d */
[----:B------:R-:W-:Y:S01]  /*a9b0*/  ULOP3.LUT UR4, UR4, 0xfffffffe, URZ, 0xc0, !UPT ;  /* 0xfffffffe04047892 */ /* 0x000fe2000f8ec03f */
[----:B------:R-:W-:Y:S01]  /*a9c0*/  BSSY B1, `(.L_x_1475) ;  /* 0x0000034000017945 */ /* 0x000fe20003800000 */
[----:B------:R-:W-:Y:S01]  /*a9d0*/  PRMT R21, R21, 0x5410, R20 ;  /* 0x0000541015157816 */ /* 0x000fe20000000014 */
[----:B------:R-:W-:Y:S01]  /*a9e0*/  IMAD.MOV.U32 R20, RZ, RZ, R8 ;  /* 0x000000ffff147224 */ /* 0x000fe200078e0008 */
[----:B------:R-:W-:-:S04]  /*a9f0*/  UIADD3 UR4, UR37, -UR4, URZ ;  /* 0x8000000425047290 */ /* 0x000fc8000fffe03f */
[----:B------:R-:W-:Y:S01]  /*aa00*/  PRMT R52, R20, 0x7610, R52 ;  /* 0x0000761014347816 */ /* 0x000fe20000000034 */
[----:B------:R-:W-:-:S05]  /*aa10*/  IMAD.MOV.U32 R20, RZ, RZ, R11 ;  /* 0x000000ffff147224 */ /* 0x000fca00078e000b */
[----:B------:R-:W-:Y:S01]  /*aa20*/  PRMT R55, R20, 0x7610, R55 ;  /* 0x0000761014377816 */ /* 0x000fe20000000037 */
[----:B------:R-:W-:Y:S02]  /*aa30*/  IMAD.MOV.U32 R20, RZ, RZ, R15 ;  /* 0x000000ffff147224 */ /* 0x000fe400078e000f */
[----:B----4-:R-:W-:Y:S02]  /*aa40*/  VIADD R3, R0, 0xffffff80 ;  /* 0xffffff8000037836 */ /* 0x010fe40000000000 */
[----:B------:R-:W-:-:S03]  /*aa50*/  IMAD.MOV.U32 R0, RZ, RZ, R4 ;  /* 0x000000ffff007224 */ /* 0x000fc600078e0004 */
[----:B------:R-:W-:Y:S01]  /*aa60*/  LEA.HI R36, R3, R3, RZ, 0x1 ;  /* 0x0000000303247211 */ /* 0x000fe200078f08ff */
[----:B------:R-:W-:Y:S01]  /*aa70*/  IMAD.MOV.U32 R3, RZ, RZ, R5 ;  /* 0x000000ffff037224 */ /* 0x000fe200078e0005 */
[----:B------:R-:W-:Y:S01]  /*aa80*/  PRMT R60, R0, 0x7610, R60 ;  /* 0x00007610003c7816 */ /* 0x000fe2000000003c */
[----:B------:R-:W-:Y:S01]  /*aa90*/  IMAD.MOV.U32 R0, RZ, RZ, R7 ;  /* 0x000000ffff007224 */ /* 0x000fe200078e0007 */
[----:B------:R-:W-:Y:S02]  /*aaa0*/  SHF.R.S32.HI R36, RZ, 0x1, R36 ;  /* 0x00000001ff247819 */ /* 0x000fe40000011424 */
[----:B------:R-:W-:Y:S01]  /*aab0*/  PRMT R61, R3, 0x7610, R61 ;  /* 0x00007610033d7816 */ /* 0x000fe2000000003d */
[----:B------:R-:W-:Y:S01]  /*aac0*/  IMAD.U32 R3, RZ, RZ, UR4 ;  /* 0x00000004ff037e24 */ /* 0x000fe2000f8e00ff */
[----:B------:R-:W-:Y:S01]  /*aad0*/  ISETP.GE.AND P1, PT, R36, R45, PT ;  /* 0x0000002d2400720c */ /* 0x000fe20003f26270 */
[----:B------:R-:W-:Y:S01]  /*aae0*/  IMAD.MOV.U32 R36, RZ, RZ, R9 ;  /* 0x000000ffff247224 */ /* 0x000fe200078e0009 */
[----:B------:R-:W-:Y:S01]  /*aaf0*/  PRMT R45, R45, 0x5410, R0 ;  /* 0x000054102d2d7816 */ /* 0x000fe20000000000 */
[----:B------:R-:W-:Y:S01]  /*ab00*/  IMAD.MOV.U32 R0, RZ, RZ, R10 ;  /* 0x000000ffff007224 */ /* 0x000fe200078e000a */
[----:B------:R-:W-:-:S02]  /*ab10*/  SHF.L.U32 R3, R3, 0x1f, RZ ;  /* 0x0000001f03037819 */ /* 0x000fc400000006ff */
        /* <DEDUP_REMOVED lines=8> */
[----:B------:R-:W-:-:S03]  /*aba0*/  IMAD.MOV.U32 R36, RZ, RZ, R24 ;  /* 0x000000ffff247224 */ /* 0x000fc600078e0018 */
[----:B------:R-:W-:Y:S01]  /*abb0*/  PRMT R47, R20, 0x5410, R37 ;  /* 0x00005410142f7816 */ /* 0x000fe20000000025 */
[----:B------:R-:W-:Y:S01]  /*abc0*/  IMAD.MOV.U32 R20, RZ, RZ, R27 ;  /* 0x000000ffff147224 */ /* 0x000fe200078e001b */
[----:B------:R-:W-:Y:S01]  /*abd0*/  PRMT R46, R0, 0x5410, R36 ;  /* 0x00005410002e7816 */ /* 0x000fe20000000024 */
[----:B------:R-:W-:Y:S02]  /*abe0*/  IMAD.MOV.U32 R0, RZ, RZ, R26 ;  /* 0x000000ffff007224 */ /* 0x000fe400078e001a */
        /* <DEDUP_REMOVED lines=16> */
[----:B0-----:R-:W-:Y:S06]  /*acf0*/  @!P0 BRA `(.L_x_1476) ;  /* 0x000001a800848947 */ /* 0x001fec0003800000 */
.L_x_1746:
[----:B------:R-:W-:Y:S05]  /*ad00*/  BSYNC B1 ;  /* 0x0000000000017941 */ /* 0x000fea0003800000 */
.L_x_1475:
[----:B------:R-:W-:Y:S02]  /*ad10*/  PRMT R50, R0, 0x7610, R50 ;  /* 0x0000761000327816 */ /* 0x000fe40000000032 */
[----:B------:R-:W-:Y:S01]  /*ad20*/  PRMT R51, R20, 0x7610, R51 ;  /* 0x0000761014337816 */ /* 0x000fe20000000033 */
[----:B------:R-:W-:Y:S06]  /*ad30*/  @P1 BRA `(.L_x_1461) ;  /* 0x00000014009c1947 */ /* 0x000fec0003800000 */
[----:B------:R3:W5:Y:S01]  /*ad40*/  LDL R76, [R1+0x4c] ;  /* 0x00004c00014c7983 */ /* 0x0007620000100800 */
[----:B0-----:R-:W0:Y:S03]  /*ad50*/  LDC R3, c[0x0][0x3f4] ;  /* 0x0000fd00ff037b82 */ /* 0x001e260000000800 */
[----:B------:R3:W5:Y:S04]  /*ad60*/  LDL R75, [R1+0x50] ;  /* 0x00005000014b7983 */ /* 0x0007680000100800 */
[----:B------:R3:W5:Y:S01]  /*ad70*/  LDL R74, [R1+0x54] ;  /* 0x00005400014a7983 */ /* 0x0007620000100800 */
[C---:B------:R-:W-:Y:S01]  /*ad80*/  VIADD R0, R16.reuse, 0x10 ;  /* 0x0000001010007836 */ /* 0x040fe20000000000 */
[----:B------:R-:W-:Y:S01]  /*ad90*/  BSSY B1, `(.L_x_1477) ;  /* 0x0000075000017945 */ /* 0x000fe20003800000 */
[C---:B------:R-:W-:Y:S01]  /*ada0*/  VIADD R20, R16.reuse, 0x20 ;  /* 0x0000002010147836 */ /* 0x040fe20000000000 */
[----:B0-----:R-:W-:-:S02]  /*adb0*/  ISETP.GE.AND P0, PT, R16, R3, PT ;  /* 0x000000031000720c */ /* 0x001fc40003f06270 */
[-C--:B------:R-:W-:Y:S02]  /*adc0*/  ISETP.GE.AND P1, PT, R0, R3.reuse, PT ;  /* 0x000000030000720c */ /* 0x080fe40003f26270 */
[----:B------:R-:W-:-:S09]  /*add0*/  ISETP.GE.AND P2, PT, R20, R3, PT ;  /* 0x000000031400720c */ /* 0x000fd20003f46270 */
[----:B---3--:R-:W-:Y:S05]  /*ade0*/  @P0 BRA `(.L_x_1478) ;  /* 0x0000000400bc0947 */ /* 0x008fea0003800000 */
[----:B------:R-:W0:Y:S01]  /*adf0*/  S2R R36, SR_TID.X ;  /* 0x0000000000247919 */ /* 0x000e220000002100 */
[----:B------:R-:W-:Y:S02]  /*ae00*/  SHF.R.U64 R67, R4, 0x10, R5 ;  /* 0x0000001004437819 */ /* 0x000fe40000001205 */
[----:B------:R-:W-:Y:S02]  /*ae10*/  SHF.R.U64 R64, R24, 0x10, R25 ;  /* 0x0000001018407819 */ /* 0x000fe40000001219 */
[----:B------:R-:W-:Y:S02]  /*ae20*/  PRMT R67, R60, 0x5410, R67 ;  /* 0x000054103c437816 */ /* 0x000fe40000000043 */
[----:B------:R-:W-:Y:S02]  /*ae30*/  SHF.R.U32.HI R66, RZ, 0x10, R25 ;  /* 0x00000010ff427819 */ /* 0x000fe40000011619 */
[----:B------:R-:W-:Y:S01]  /*ae40*/  SHF.R.U64 R25, R26, 0x10, R27 ;  /* 0x000000101a197819 */ /* 0x000fe2000000121b */
[----:B------:R-:W-:Y:S01]  /*ae50*/  IMAD.U32 R68, R67, 0x10000, RZ ;  /* 0x0001000043447824 */ /* 0x000fe200078e00ff */
[----:B------:R-:W-:-:S02]  /*ae60*/  PRMT R64, R46, 0x5432, R64 ;  /* 0x000054322e407816 */ /* 0x000fc40000000040 */
[----:B------:R-:W-:Y:S02]  /*ae70*/  SHF.R.U32.HI R27, RZ, 0x10, R27 ;  /* 0x00000010ff1b7819 */ /* 0x000fe4000001161b */
[----:B------:R-:W-:Y:S01]  /*ae80*/  SHF.R.U32.HI R69, RZ, 0x10, R5 ;  /* 0x00000010ff457819 */ /* 0x000fe20000011605 */
[----:B------:R-:W-:Y:S01]  /*ae90*/  IMAD.U32 R65, R64, 0x10000, RZ ;  /* 0x0001000040417824 */ /* 0x000fe200078e00ff */
[--C-:B------:R-:W-:Y:S02]  /*aea0*/  SHF.R.U64 R26, R6, 0x10, R7.reuse ;  /* 0x00000010061a7819 */ /* 0x100fe40000001207 */
[----:B------:R-:W-:Y:S02]  /*aeb0*/  SHF.R.U32.HI R6, RZ, 0x10, R7 ;  /* 0x00000010ff067819 */ /* 0x000fe40000011607 */
[----:B------:R-:W-:Y:S02]  /*aec0*/  PRMT R5, R63, 0x5410, R27 ;  /* 0x000054103f057816 */ /* 0x000fe4000000001b */
[----:B------:R-:W-:-:S02]  /*aed0*/  PRMT R66, R47, 0x5432, R66 ;  /* 0x000054322f427816 */ /* 0x000fc40000000042 */
[----:B------:R-:W-:Y:S02]  /*aee0*/  PRMT R69, R61, 0x5410, R69 ;  /* 0x000054103d457816 */ /* 0x000fe40000000045 */
[----:B------:R-:W-:Y:S02]  /*aef0*/  PRMT R6, R45, 0x5432, R6 ;  /* 0x000054322d067816 */ /* 0x000fe40000000006 */
[----:B------:R-:W-:Y:S01]  /*af00*/  PRMT R25, R62, 0x5410, R25 ;  /* 0x000054103e197816 */ /* 0x000fe20000000019 */
[----:B------:R-:W-:Y:S01]  /*af10*/  IMAD.U32 R71, R69, 0x10000, RZ ;  /* 0x0001000045477824 */ /* 0x000fe200078e00ff */
[----:B------:R-:W-:Y:S01]  /*af20*/  LOP3.LUT R67, R67, 0xffff0000, RZ, 0xc0, !PT ;  /* 0xffff000043437812 */ /* 0x000fe200078ec0ff */
[----:B0-----:R-:W-:Y:S01]  /*af30*/  VIADD R37, R36, 0xffffff80 ;  /* 0xffffff8024257836 */ /* 0x001fe20000000000 */
[----:B------:R-:W-:Y:S02]  /*af40*/  LOP3.LUT R64, R64, 0xffff0000, RZ, 0xc0, !PT ;  /* 0xffff000040407812 */ /* 0x000fe400078ec0ff */
[----:B------:R-:W-:-:S02]  /*af50*/  LOP3.LUT R69, R69, 0xffff0000, RZ, 0xc0, !PT ;  /* 0xffff000045457812 */ /* 0x000fc400078ec0ff */
[----:B------:R-:W-:Y:S02]  /*af60*/  LEA.HI R36, R37, R37, RZ, 0x1 ;  /* 0x0000002525247211 */ /* 0x000fe400078f08ff */
[----:B------:R-:W-:Y:S02]  /*af70*/  PRMT R26, R21, 0x5432, R26 ;  /* 0x00005432151a7816 */ /* 0x000fe4000000001a */
[----:B------:R-:W-:-:S05]  /*af80*/  LOP3.LUT R36, R36, 0xfffffffe, RZ, 0xc0, !PT ;  /* 0xfffffffe24247812 */ /* 0x000fca00078ec0ff */
[----:B------:R-:W-:-:S05]  /*af90*/  IMAD.IADD R36, R37, 0x1, -R36 ;  /* 0x0000000125247824 */ /* 0x000fca00078e0a24 */
[----:B------:R-:W-:Y:S02]  /*afa0*/  LEA.HI R0, R3, R36, RZ, 0x1d ;  /* 0x0000002403007211 */ /* 0x000fe400078fe8ff */
[----:B-----5:R-:W-:Y:S02]  /*afb0*/  LOP3.LUT R36, R76, 0x18, R16, 0xf8, !PT ;  /* 0x000000184c247812 */ /* 0x020fe400078ef810 */
[----:B------:R-:W-:Y:S01]  /*afc0*/  SHF.R.S32.HI R37, RZ, 0x1f, R0 ;  /* 0x0000001fff257819 */ /* 0x000fe20000011400 */
[----:B------:R-:W-:Y:S01]  /*afd0*/  IMAD.SHL.U32 R20, R0, 0x8, RZ ;  /* 0x0000000800147824 */ /* 0x000fe200078e00ff */
[----:B------:R-:W-:Y:S02]  /*afe0*/  LOP3.LUT R36, R36, R75, RZ, 0x3c, !PT ;  /* 0x0000004b24247212 */ /* 0x000fe400078e3cff */
[----:B------:R-:W-:Y:S02]  /*aff0*/  LEA.HI R37, R37, R0, RZ, 0x2 ;  /* 0x0000000025257211 */ /* 0x000fe400078f10ff */
[----:B------:R-:W-:Y:S01]  /*b000*/  LOP3.LUT R20, R76, 0x18, R20, 0xf8, !PT ;  /* 0x000000184c147812 */ /* 0x000fe200078ef814 */
[----:B------:R-:W-:Y:S01]  /*b010*/  IMAD.IADD R0, R74, 0x1, R36 ;  /* 0x000000014a007824 */ /* 0x000fe200078e0224 */
[----:B------:R-:W-:-:S02]  /*b020*/  SHF.R.S32.HI R37, RZ, 0x2, R37 ;  /* 0x00000002ff257819 */ /* 0x000fc40000011425 */
[----:B------:R-:W-:Y:S02]  /*b030*/  LOP3.LUT R20, R20, R75, RZ, 0x3c, !PT ;  /* 0x0000004b14147212 */ /* 0x000fe400078e3cff */
[----:B------:R-:W-:Y:S01]  /*b040*/  LEA R0, R0, UR40, 0x1 ;  /* 0x0000002800007c11 */ /* 0x000fe2000f8e08ff */
[----:B------:R-:W-:-:S04]  /*b050*/  IMAD R37, R37, 0x1800, R74 ;  /* 0x0000180025257824 */ /* 0x000fc800078e024a */
[----:B--2---:R-:W-:Y:S02]  /*b060*/  IMAD.IADD R41, R37, 0x1, R20 ;  /* 0x0000000125297824 */ /* 0x004fe400078e0214 */
[----:B------:R-:W0:Y:S02]  /*b070*/  LDS.128 R36, [R0] ;  /* 0x0000000000247984 */ /* 0x000e240000000c00 */
[----:B------:R-:W-:-:S05]  /*b080*/  IMAD R20, R41, 0x2, R2 ;  /* 0x0000000229147824 */ /* 0x000fca00078e0202 */
[----:B-1----:R-:W1:Y:S01]  /*b090*/  LDS.128 R40, [R20+0xc400] ;  /* 0x00c4000014287984 */ /* 0x002e620000000c00 */
[----:B0-----:R-:W-:Y:S01]  /*b0a0*/  IMAD.U32 R27, R36, 0x10000, RZ ;  /* 0x00010000241b7824 */ /* 0x001fe200078e00ff */
[C---:B------:R-:W-:Y:S01]  /*b0b0*/  LOP3.LUT R4, R38.reuse, 0xffff0000, RZ, 0xc0, !PT ;  /* 0xffff000026047812 */ /* 0x040fe200078ec0ff */
[----:B------:R-:W-:Y:S01]  /*b0c0*/  IMAD.U32 R7, R38, 0x10000, RZ ;  /* 0x0001000026077824 */ /* 0x000fe200078e00ff */
[C---:B------:R-:W-:Y:S01]  /*b0d0*/  LOP3.LUT R38, R39.reuse, 0xffff0000, RZ, 0xc0, !PT ;  /* 0xffff000027267812 */ /* 0x040fe200078ec0ff */
[----:B------:R-:W-:Y:S01]  /*b0e0*/  IMAD.U32 R61, R39, 0x10000, RZ ;  /* 0x00010000273d7824 */ /* 0x000fe200078e00ff */
[----:B------:R-:W-:Y:S01]  /*b0f0*/  LOP3.LUT R36, R36, 0xffff0000, RZ, 0xc0, !PT ;  /* 0xffff000024247812 */ /* 0x000fe200078ec0ff */
[----:B------:R-:W-:Y:S01]  /*b100*/  IMAD.U32 R60, R37, 0x10000, RZ ;  /* 0x00010000253c7824 */ /* 0x000fe200078e00ff */
[C---:B-1----:R-:W-:Y:S01]  /*b110*/  LOP3.LUT R39, R40.reuse, 0xffff0000, RZ, 0xc0, !PT ;  /* 0xffff000028277812 */ /* 0x042fe200078ec0ff */
[----:B------:R-:W-:Y:S01]  /*b120*/  IMAD.U32 R24, R40, 0x10000, RZ ;  /* 0x0001000028187824 */ /* 0x000fe200078e00ff */
[C---:B------:R-:W-:Y:S01]  /*b130*/  LOP3.LUT R40, R41.reuse, 0xffff0000, RZ, 0xc0, !PT ;  /* 0xffff000029287812 */ /* 0x040fe200078ec0ff */
[----:B------:R-:W-:Y:S01]  /*b140*/  IMAD.U32 R62, R41, 0x10000, RZ ;  /* 0x00010000293e7824 */ /* 0x000fe200078e00ff */
[----:B------:R-:W-:Y:S01]  /*b150*/  LOP3.LUT R37, R37, 0xffff0000, RZ, 0xc0, !PT ;  /* 0xffff000025257812 */ /* 0x000fe200078ec0ff */
[C---:B------:R-:W-:Y:S01]  /*b160*/  FMUL.FTZ R70, R24.reuse, R68 ;  /* 0x0000004418467220 */ /* 0x040fe20000410000 */
[----:B------:R-:W-:Y:S01]  /*b170*/  FMUL.FTZ R72, R24, R65 ;  /* 0x0000004118487220 */ /* 0x000fe20000410000 */
[----:B------:R-:W-:-:S02]  /*b180*/  IMAD.U32 R63, R43, 0x10000, RZ ;  /* 0x000100002b3f7824 */ /* 0x000fc400078e00ff */
[----:B------:R-:W-:Y:S01]  /*b190*/  FMUL.FTZ R73, R62, R71 ;  /* 0x000000473e497220 */ /* 0x000fe20000410000 */
[C---:B------:R-:W-:Y:S01]  /*b1a0*/  FFMA.FTZ R24, R27.reuse, R65, -R70 ;  /* 0x000000411b187223 */ /* 0x040fe20000010846 */
[----:B------:R-:W-:Y:S02]  /*b1b0*/  IMAD.U32 R65, R66, 0x10000, RZ ;  /* 0x0001000042417824 */ /* 0x000fe400078e00ff */
[----:B------:R-:W-:Y:S01]  /*b1c0*/  FFMA.FTZ R72, R27, R68, R72 ;  /* 0x000000441b487223 */ /* 0x000fe20000010048 */
[----:B------:R-:W-:Y:S01]  /*b1d0*/  IMAD.U32 R70, R6, 0x10000, RZ ;  /* 0x0001000006467824 */ /* 0x000fe200078e00ff */
[----:B------:R-:W-:Y:S01]  /*b1e0*/  LOP3.LUT R66, R66, 0xffff0000, RZ, 0xc0, !PT ;  /* 0xffff000042427812 */ /* 0x000fe200078ec0ff */
[----:B------:R-:W-:Y:S02]  /*b1f0*/  IMAD.U32 R68, R5, 0x10000, RZ ;  /* 0x0001000005447824 */ /* 0x000fe400078e00ff */
[-C--:B------:R-:W-:Y:S01]  /*b200*/  FMUL.FTZ R27, R62, R65.reuse ;  /* 0x000000413e1b7220 */ /* 0x080fe20000410000 */
[C---:B------:R-:W-:Y:S01]  /*b210*/  FMUL.FTZ R62, R63.reuse, R70 ;  /* 0x000000463f3e7220 */ /* 0x040fe20000410000 */
[C---:B------:R-:W-:Y:S01]  /*b220*/  FFMA.FTZ R73, R60.reuse, R65, -R73 ;  /* 0x000000413c497223 */ /* 0x040fe20000010849 */
[-C--:B------:R-:W-:Y:S01]  /*b230*/  FMUL.FTZ R63, R63, R68.reuse ;  /* 0x000000443f3f7220 */ /* 0x080fe20000410000 */
[----:B------:R-:W-:Y:S01]  /*b240*/  FFMA.FTZ R71, R60, R71, R27 ;  /* 0x000000473c477223 */ /* 0x000fe2000001001b */
[----:B------:R-:W-:Y:S01]  /*b250*/  FMUL.FTZ R27, R39, R67 ;  /* 0x00000043271b7220 */ /* 0x000fe20000410000 */
[C---:B------:R-:W-:Y:S01]  /*b260*/  FFMA.FTZ R68, R61.reuse, R68, -R62 ;  /* 0x000000443d447223 */ /* 0x040fe2000001083e */
[----:B------:R-:W-:Y:S01]  /*b270*/  FFMA.FTZ R63, R61, R70, R63 ;  /* 0x000000463d3f7223 */ /* 0x000fe2000001003f */
[-C--:B------:R-:W-:Y:S01]  /*b280*/  FMUL.FTZ R61, R39, R64.reuse ;  /* 0x00000040273d7220 */ /* 0x080fe20000410000 */
[----:B------:R-:W-:Y:S01]  /*b290*/  FFMA.FTZ R39, R36, R64, -R27 ;  /* 0x0000004024277223 */ /* 0x000fe2000001081b */
[----:B------:R-:W-:Y:S01]  /*b2a0*/  FMUL.FTZ R64, R40, R69 ;  /* 0x0000004528407220 */ /* 0x000fe20000410000 */
[----:B------:R-:W-:-:S02]  /*b2b0*/  IMAD.U32 R41, R42, 0x10000, RZ ;  /* 0x000100002a297824 */ /* 0x000fc400078e00ff */
[-C--:B------:R-:W-:Y:S01]  /*b2c0*/  FMUL.FTZ R40, R40, R66.reuse ;  /* 0x0000004228287220 */ /* 0x080fe20000410000 */
[----:B------:R-:W-:Y:S02]  /*b2d0*/  IMAD.U32 R62, R26, 0x10000, RZ ;  /* 0x000100001a3e7824 */ /* 0x000fe400078e00ff */
[----:B------:R-:W-:Y:S01]  /*b2e0*/  FFMA.FTZ R61, R36, R67, R61 ;  /* 0x00000043243d7223 */ /* 0x000fe2000001003d */
[----:B------:R-:W-:Y:S02]  /*b2f0*/  IMAD.U32 R60, R25, 0x10000, RZ ;  /* 0x00010000193c7824 */ /* 0x000fe400078e00ff */
[----:B------:R-:W-:Y:S01]  /*b300*/  FFMA.FTZ R64, R37, R66, -R64 ;  /* 0x0000004225407223 */ /* 0x000fe20000010840 */
[----:B------:R-:W-:Y:S01]  /*b310*/  LOP3.LUT R42, R42, 0xffff0000, RZ, 0xc0, !PT ;  /* 0xffff00002a2a7812 */ /* 0x000fe200078ec0ff */
[C---:B------:R-:W-:Y:S01]  /*b320*/  FMUL.FTZ R36, R41.reuse, R62 ;  /* 0x0000003e29247220 */ /* 0x040fe20000410000 */
[-C--:B------:R-:W-:Y:S01]  /*b330*/  FMUL.FTZ R66, R41, R60.reuse ;  /* 0x0000003c29427220 */ /* 0x080fe20000410000 */
[----:B------:R-:W-:Y:S01]  /*b340*/  LOP3.LUT R27, R26, 0xffff0000, RZ, 0xc0, !PT ;  /* 0xffff00001a1b7812 */ /* 0x000fe200078ec0ff */
[----:B------:R-:W-:Y:S01]  /*b350*/  FFMA.FTZ R40, R37, R69, R40 ;  /* 0x0000004525287223 */ /* 0x000fe20000010028 */
[----:B------:R-:W-:Y:S01]  /*b360*/  LOP3.LUT R43, R43, 0xffff0000, RZ, 0xc0, !PT ;  /* 0xffff00002b2b7812 */ /* 0x000fe200078ec0ff */
[----:B------:R-:W-:Y:S01]  /*b370*/  FFMA.FTZ R36, R7, R60, -R36 ;  /* 0x0000003c07247223 */ /* 0x000fe20000010824 */
[----:B------:R-:W-:Y:S01]  /*b380*/  LOP3.LUT R25, R25, 0xffff0000, RZ, 0xc0, !PT ;  /* 0xffff000019197812 */ /* 0x000fe200078ec0ff */
[----:B------:R-:W-:Y:S01]  /*b390*/  FFMA.FTZ R26, R7, R62, R66 ;  /* 0x0000003e071a7223 */ /* 0x000fe20000010042 */
[----:B------:R-:W-:Y:S01]  /*b3a0*/  LOP3.LUT R6, R6, 0xffff0000, RZ, 0xc0, !PT ;  /* 0xffff000006067812 */ /* 0x000fe200078ec0ff */
[C---:B------:R-:W-:Y:S01]  /*b3b0*/  FMUL.FTZ R7, R42.reuse, R27 ;  /* 0x0000001b2a077220 */ /* 0x040fe20000410000 */
[----:B------:R-:W-:Y:S01]  /*b3c0*/  LOP3.LUT R5, R5, 0xffff0000, RZ, 0xc0, !PT ;  /* 0xffff000005057812 */ /* 0x000fe200078ec0ff */
[----:B------:R-:W-:-:S02]  /*b3d0*/  FMUL.FTZ R42, R42, R25 ;  /* 0x000000192a2a7220 */ /* 0x000fc40000410000 */
[C---:B------:R-:W-:Y:S01]  /*b3e0*/  FMUL.FTZ R37, R43.reuse, R6 ;  /* 0x000000062b257220 */ /* 0x040fe20000410000 */
[C---:B------:R-:W-:Y:S01]  /*b3f0*/  FFMA.FTZ R7, R4.reuse, R25, -R7 ;  /* 0x0000001904077223 */ /* 0x040fe20000010807 */
[----:B------:R-:W-:Y:S01]  /*b400*/  FMUL.FTZ R43, R43, R5 ;  /* 0x000000052b2b7220 */ /* 0x000fe20000410000 */
[----:B------:R-:W-:Y:S01]  /*b410*/  FFMA.FTZ R27, R4, R27, R42 ;  /* 0x0000001b041b7223 */ /* 0x000fe2000001002a */
[C---:B------:R-:W-:Y:S01]  /*b420*/  FFMA.FTZ R37, R38.reuse, R5, -R37 ;  /* 0x0000000526257223 */ /* 0x040fe20000010825 */
[----:B------:R-:W-:Y:S01]  /*b430*/  F2FP.BF16.F32.PACK_AB R4, R39, R24 ;  /* 0x000000182704723e */ /* 0x000fe200000010ff */
[----:B------:R-:W-:Y:S01]  /*b440*/  FFMA.FTZ R38, R38, R6, R43 ;  /* 0x0000000626267223 */ /* 0x000fe2000001002b */
[----:B------:R-:W-:Y:S02]  /*b450*/  F2FP.BF16.F32.PACK_AB R6, R7, R36 ;  /* 0x000000240706723e */ /* 0x000fe400000010ff */
[----:B------:R-:W-:Y:S02]  /*b460*/  F2FP.BF16.F32.PACK_AB R5, R64, R73 ;  /* 0x000000494005723e */ /* 0x000fe400000010ff */
[----:B------:R-:W-:-:S02]  /*b470*/  F2FP.BF16.F32.PACK_AB R26, R27, R26 ;  /* 0x0000001a1b1a723e */ /* 0x000fc400000010ff */
[----:B------:R-:W-:Y:S02]  /*b480*/  F2FP.BF16.F32.PACK_AB R7, R37, R68 ;  /* 0x000000442507723e */ /* 0x000fe400000010ff */
[----:B------:R-:W-:Y:S02]  /*b490*/  F2FP.BF16.F32.PACK_AB R24, R61, R72 ;  /* 0x000000483d18723e */ /* 0x000fe400000010ff */
[----:B------:R-:W-:Y:S01]  /*b4a0*/  F2FP.BF16.F32.PACK_AB R25, R40, R71 ;  /* 0x000000472819723e */ /* 0x000fe200000010ff */
[----:B------:R0:W-:Y:S01]  /*b4b0*/  STS.128 [R0], R4 ;  /* 0x0000000400007388 */ /* 0x0001e20000000c00 */
[----:B------:R-:W-:-:S05]  /*b4c0*/  F2FP.BF16.F32.PACK_AB R27, R38, R63 ;  /* 0x0000003f261b723e */ /* 0x000fca00000010ff */
[----:B------:R0:W-:Y:S02]  /*b4d0*/  STS.128 [R20+0xc400], R24 ;  /* 0x00c4001814007388 */ /* 0x0001e40000000c00 */
.L_x_1478:
[----:B------:R-:W-:Y:S05]  /*b4e0*/  BSYNC B1 ;  /* 0x0000000000017941 */ /* 0x000fea0003800000 */
.L_x_1477:
[----:B------:R-:W-:Y:S04]  /*b4f0*/  BSSY B1, `(.L_x_1479) ;  /* 0x0000075000017945 */ /* 0x000fe80003800000 */
[----:B------:R-:W-:Y:S05]  /*b500*/  @P1 BRA `(.L_x_1480) ;  /* 0x0000000400cc1947 */ /* 0x000fea0003800000 */
[----:B0-----:R-:W3:Y:S04]  /*b510*/  LDL R6, [R1+0x84] ;  /* 0x0000840001067983 */ /* 0x001ee80000100800 */
[----:B------:R-:W3:Y:S04]  /*b520*/  LDL.64 R4, [R1+0x58] ;  /* 0x0000580001047983 */ /* 0x000ee80000100a00 */
[----:B------:R-:W4:Y:S01]  /*b530*/  LDL R0, [R1+0x64] ;  /* 0x0000640001007983 */ /* 0x000f220000100800 */
[--C-:B------:R-:W-:Y:S02]  /*b540*/  SHF.R.U64 R39, R28, 0x10, R29.reuse ;  /* 0x000000101c277819 */ /* 0x100fe4000000121d */
[----:B------:R-:W-:-:S02]  /*b550*/  SHF.R.U32.HI R28, RZ, 0x10, R29 ;  /* 0x00000010ff1c7819 */ /* 0x000fc4000001161d */
[--C-:B------:R-:W-:Y:S02]  /*b560*/  SHF.R.U64 R29, R8, 0x10, R9.reuse ;  /* 0x00000010081d7819 */ /* 0x100fe40000001209 */
[----:B------:R-:W-:Y:S02]  /*b570*/  SHF.R.U32.HI R8, RZ, 0x10, R9 ;  /* 0x00000010ff087819 */ /* 0x000fe40000011609 */
[----:B------:R-:W-:Y:S02]  /*b580*/  SHF.R.U64 R37, R30, 0x10, R31 ;  /* 0x000000101e257819 */ /* 0x000fe4000000121f */
[----:B------:R-:W-:Y:S02]  /*b590*/  PRMT R56, R56, 0x5410, R39 ;  /* 0x0000541038387816 */ /* 0x000fe40000000027 */
[----:B------:R-:W-:Y:S02]  /*b5a0*/  PRMT R52, R52, 0x5410, R29 ;  /* 0x0000541034347816 */ /* 0x000fe4000000001d */
[----:B------:R-:W-:-:S02]  /*b5b0*/  SHF.R.U64 R9, R10, 0x10, R11 ;  /* 0x000000100a097819 */ /* 0x000fc4000000120b */
[----:B------:R-:W-:Y:S01]  /*b5c0*/  PRMT R53, R53, 0x5410, R8 ;  /* 0x0000541035357816 */ /* 0x000fe20000000008 */
[----:B------:R-:W-:Y:S01]  /*b5d0*/  IMAD.U32 R39, R52, 0x10000, RZ ;  /* 0x0001000034277824 */ /* 0x000fe200078e00ff */
[----:B------:R-:W-:Y:S02]  /*b5e0*/  SHF.R.U32.HI R10, RZ, 0x10, R11 ;  /* 0x00000010ff0a7819 */ /* 0x000fe4000001160b */
[----:B------:R-:W-:Y:S01]  /*b5f0*/  PRMT R57, R57, 0x5410, R28 ;  /* 0x0000541039397816 */ /* 0x000fe2000000001c */
[----:B------:R-:W-:Y:S01]  /*b600*/  IMAD.U32 R36, R53, 0x10000, RZ ;  /* 0x0001000035247824 */ /* 0x000fe200078e00ff */
[----:B------:R-:W-:Y:S01]  /*b610*/  PRMT R58, R58, 0x5410, R37 ;  /* 0x000054103a3a7816 */ /* 0x000fe20000000025 */
[----:B------:R-:W-:Y:S01]  /*b620*/  IMAD.U32 R37, R56, 0x10000, RZ ;  /* 0x0001000038257824 */ /* 0x000fe200078e00ff */
[----:B------:R-:W-:Y:S02]  /*b630*/  SHF.R.U32.HI R30, RZ, 0x10, R31 ;  /* 0x00000010ff1e7819 */ /* 0x000fe4000001161f */
[----:B------:R-:W-:-:S02]  /*b640*/  PRMT R55, R55, 0x5410, R10 ;  /* 0x0000541037377816 */ /* 0x000fc4000000000a */
[----:B------:R-:W-:Y:S02]  /*b650*/  PRMT R59, R59, 0x5410, R30 ;  /* 0x000054103b3b7816 */ /* 0x000fe4000000001e */
[----:B------:R-:W-:Y:S01]  /*b660*/  PRMT R54, R54, 0x5410, R9 ;  /* 0x0000541036367816 */ /* 0x000fe20000000009 */
[----:B------:R-:W-:Y:S02]  /*b670*/  IMAD.U32 R38, R55, 0x10000, RZ ;  /* 0x0001000037267824 */ /* 0x000fe400078e00ff */
[----:B---3--:R-:W-:Y:S01]  /*b680*/  IMAD.IADD R4, R4, 0x1, R6 ;  /* 0x0000000104047824 */ /* 0x008fe200078e0206 */
[----:B----4-:R-:W-:-:S04]  /*b690*/  LEA.HI R0, R3, R0, RZ, 0x1d ;  /* 0x0000000003007211 */ /* 0x010fc800078fe8ff */
[----:B------:R-:W-:-:S04]  /*b6a0*/  SHF.R.S32.HI R5, RZ, 0x1f, R4 ;  /* 0x0000001fff057819 */ /* 0x000fc80000011404 */
[CC--:B------:R-:W-:Y:S02]  /*b6b0*/  LEA.HI R6, R5.reuse, R4.reuse, RZ, 0x5 ;  /* 0x0000000405067211 */ /* 0x0c0fe400078f28ff */
[----:B------:R-:W-:Y:S02]  /*b6c0*/  LEA.HI R4, R5, R4, RZ, 0x3 ;  /* 0x0000000405047211 */ /* 0x000fe400078f18ff */
[----:B------:R-:W-:Y:S02]  /*b6d0*/  SHF.R.S32.HI R5, RZ, 0x1f, R0 ;  /* 0x0000001fff057819 */ /* 0x000fe40000011400 */
[----:B------:R-:W-:Y:S02]  /*b6e0*/  SHF.R.S32.HI R7, RZ, 0x5, R6 ;  /* 0x00000005ff077819 */ /* 0x000fe40000011406 */
[----:B-----5:R-:W-:Y:S01]  /*b6f0*/  LOP3.LUT R6, R76, 0x18, R4, 0xf8, !PT ;  /* 0x000000184c067812 */ /* 0x020fe200078ef804 */
[----:B------:R-:W-:Y:S01]  /*b700*/  IMAD.SHL.U32 R4, R0, 0x8, RZ ;  /* 0x0000000800047824 */ /* 0x000fe200078e00ff */
[----:B------:R-:W-:Y:S01]  /*b710*/  LEA.HI R5, R5, R0, RZ, 0x2 ;  /* 0x0000000005057211 */ /* 0x000fe200078f10ff */
[----:B------:R-:W-:Y:S01]  /*b720*/  IMAD R7, R7, 0x1800, R74 ;  /* 0x0000180007077824 */ /* 0x000fe200078e024a */
[----:B------:R-:W-:-:S02]  /*b730*/  LOP3.LUT R6, R6, R75, RZ, 0x3c, !PT ;  /* 0x0000004b06067212 */ /* 0x000fc400078e3cff */
[----:B------:R-:W-:Y:S02]  /*b740*/  LOP3.LUT R4, R76, 0x18, R4, 0xf8, !PT ;  /* 0x000000184c047812 */ /* 0x000fe400078ef804 */
[----:B------:R-:W-:Y:S01]  /*b750*/  SHF.R.S32.HI R5, RZ, 0x2, R5 ;  /* 0x00000002ff057819 */ /* 0x000fe20000011405 */
[----:B------:R-:W-:Y:S01]  /*b760*/  IMAD.IADD R0, R7, 0x1, R6 ;  /* 0x0000000107007824 */ /* 0x000fe200078e0206 */
[----:B------:R-:W-:-:S03]  /*b770*/  LOP3.LUT R4, R4, R75, RZ, 0x3c, !PT ;  /* 0x0000004b04047212 */ /* 0x000fc600078e3cff */
[----:B------:R-:W-:Y:S01]  /*b780*/  IMAD R5, R5, 0x1800, R74 ;  /* 0x0000180005057824 */ /* 0x000fe200078e024a */
[----:B------:R-:W-:-:S03]  /*b790*/  LEA R0, R0, UR40, 0x1 ;  /* 0x0000002800007c11 */ /* 0x000fc6000f8e08ff */
[----:B------:R-:W-:Y:S02]  /*b7a0*/  IMAD.IADD R25, R5, 0x1, R4 ;  /* 0x0000000105197824 */ /* 0x000fe400078e0204 */
[----:B------:R-:W0:Y:S02]  /*b7b0*/  LDS.128 R4, [R0] ;  /* 0x0000000000047984 */ /* 0x000e240000000c00 */
[----:B------:R-:W-:-:S05]  /*b7c0*/  IMAD R20, R25, 0x2, R2 ;  /* 0x0000000219147824 */ /* 0x000fca00078e0202 */
[----:B------:R-:W3:Y:S01]  /*b7d0*/  LDS.128 R24, [R20+0xc400] ;  /* 0x00c4000014187984 */ /* 0x000ee20000000c00 */
[C---:B0-----:R-:W-:Y:S01]  /*b7e0*/  IMAD.U32 R8, R4.reuse, 0x10000, RZ ;  /* 0x0001000004087824 */ /* 0x041fe200078e00ff */
[----:B------:R-:W-:Y:S01]  /*b7f0*/  LOP3.LUT R4, R4, 0xffff0000, RZ, 0xc0, !PT ;  /* 0xffff000004047812 */ /* 0x000fe200078ec0ff */
[C---:B------:R-:W-:Y:S01]  /*b800*/  IMAD.U32 R9, R5.reuse, 0x10000, RZ ;  /* 0x0001000005097824 */ /* 0x040fe200078e00ff */
[----:B------:R-:W-:Y:S01]  /*b810*/  LOP3.LUT R5, R5, 0xffff0000, RZ, 0xc0, !PT ;  /* 0xffff000005057812 */ /* 0x000fe200078ec0ff */
[C---:B------:R-:W-:Y:S01]  /*b820*/  IMAD.U32 R11, R7.reuse, 0x10000, RZ ;  /* 0x00010000070b7824 */ /* 0x040fe200078e00ff */
[----:B------:R-:W-:Y:S01]  /*b830*/  LOP3.LUT R7, R7, 0xffff0000, RZ, 0xc0, !PT ;  /* 0xffff000007077812 */ /* 0x000fe200078ec0ff */
[C---:B------:R-:W-:Y:S01]  /*b840*/  IMAD.U32 R10, R6.reuse, 0x10000, RZ ;  /* 0x00010000060a7824 */ /* 0x040fe200078e00ff */
[----:B------:R-:W-:Y:S01]  /*b850*/  LOP3.LUT R6, R6, 0xffff0000, RZ, 0xc0, !PT ;  /* 0xffff000006067812 */ /* 0x000fe200078ec0ff */
[C---:B---3--:R-:W-:Y:S01]  /*b860*/  IMAD.U32 R28, R24.reuse, 0x10000, RZ ;  /* 0x00010000181c7824 */ /* 0x048fe200078e00ff */
[----:B------:R-:W-:Y:S01]  /*b870*/  LOP3.LUT R24, R24, 0xffff0000, RZ, 0xc0, !PT ;  /* 0xffff000018187812 */ /* 0x000fe200078ec0ff */
[C---:B------:R-:W-:Y:S01]  /*b880*/  IMAD.U32 R29, R25.reuse, 0x10000, RZ ;  /* 0x00010000191d7824 */ /* 0x040fe200078e00ff */
[----:B------:R-:W-:Y:S01]  /*b890*/  LOP3.LUT R25, R25, 0xffff0000, RZ, 0xc0, !PT ;  /* 0xffff000019197812 */ /* 0x000fe200078ec0ff */
[C---:B--2---:R-:W-:Y:S01]  /*b8a0*/  FMUL.FTZ R41, R28.reuse, R39 ;  /* 0x000000271c297220 */ /* 0x044fe20000410000 */
[----:B------:R-:W-:Y:S01]  /*b8b0*/  FMUL.FTZ R43, R28, R37 ;  /* 0x000000251c2b7220 */ /* 0x000fe20000410000 */
[----:B------:R-:W-:-:S02]  /*b8c0*/  IMAD.U32 R28, R57, 0x10000, RZ ;  /* 0x00010000391c7824 */ /* 0x000fc400078e00ff */
[----:B-1----:R-:W-:Y:S01]  /*b8d0*/  FMUL.FTZ R40, R29, R36 ;  /* 0x000000241d287220 */ /* 0x002fe20000410000 */
[----:B------:R-:W-:Y:S02]  /*b8e0*/  IMAD.U32 R31, R27, 0x10000, RZ ;  /* 0x000100001b1f7824 */ /* 0x000fe400078e00ff */
[C---:B------:R-:W-:Y:S01]  /*b8f0*/  FFMA.FTZ R41, R8.reuse, R37, -R41 ;  /* 0x0000002508297223 */ /* 0x040fe20000010829 */
[----:B------:R-:W-:Y:S01]  /*b900*/  FFMA.FTZ R43, R8, R39, R43 ;  /* 0x00000027082b7223 */ /* 0x000fe2000001002b */
[----:B------:R-:W-:Y:S02]  /*b910*/  IMAD.U32 R8, R59, 0x10000, RZ ;  /* 0x000100003b087824 */ /* 0x000fe400078e00ff */
[-C--:B------:R-:W-:Y:S01]  /*b920*/  FMUL.FTZ R42, R29, R28.reuse ;  /* 0x0000001c1d2a7220 */ /* 0x080fe20000410000 */
[----:B------:R-:W-:Y:S01]  /*b930*/  FFMA.FTZ R40, R9, R28, -R40 ;  /* 0x0000001c09287223 */ /* 0x000fe20000010828 */
[C---:B------:R-:W-:Y:S01]  /*b940*/  FMUL.FTZ R28, R31.reuse, R38 ;  /* 0x000000261f1c7220 */ /* 0x040fe20000410000 */
[----:B------:R-:W-:Y:S01]  /*b950*/  LOP3.LUT R29, R52, 0xffff0000, RZ, 0xc0, !PT ;  /* 0xffff0000341d7812 */ /* 0x000fe200078ec0ff */
[----:B------:R-:W-:Y:S01]  /*b960*/  FMUL.FTZ R31, R31, R8 ;  /* 0x000000081f1f7220 */ /* 0x000fe20000410000 */
[----:B------:R-:W-:Y:S01]  /*b970*/  FFMA.FTZ R42, R9, R36, R42 ;  /* 0x00000024092a7223 */ /* 0x000fe2000001002a */
[----:B------:R-:W-:Y:S01]  /*b980*/  LOP3.LUT R9, R56, 0xffff0000, RZ, 0xc0, !PT ;  /* 0xffff000038097812 */ /* 0x000fe200078ec0ff */
[C---:B------:R-:W-:Y:S01]  /*b990*/  FFMA.FTZ R39, R11.reuse, R8, -R28 ;  /* 0x000000080b277223 */ /* 0x040fe2000001081c */
[----:B------:R-:W-:Y:S01]  /*b9a0*/  FFMA.FTZ R52, R11, R38, R31 ;  /* 0x000000260b347223 */ /* 0x000fe2000001001f */
[----:B------:R-:W-:Y:S01]  /*b9b0*/  FMUL.FTZ R11, R24, R29 ;  /* 0x0000001d180b7220 */ /* 0x000fe20000410000 */
[----:B------:R-:W-:-:S02]  /*b9c0*/  IMAD.U32 R30, R26, 0x10000, RZ ;  /* 0x000100001a1e7824 */ /* 0x000fc400078e00ff */
[-C--:B------:R-:W-:Y:S01]  /*b9d0*/  FMUL.FTZ R31, R24, R9.reuse ;  /* 0x00000009181f7220 */ /* 0x080fe20000410000 */
[----:B------:R-:W-:Y:S01]  /*b9e0*/  LOP3.LUT R8, R57, 0xffff0000, RZ, 0xc0, !PT ;  /* 0xffff000039087812 */ /* 0x000fe200078ec0ff */
[----:B------:R-:W-:Y:S01]  /*b9f0*/  FFMA.FTZ R24, R4, R9, -R11 ;  /* 0x0000000904187223 */ /* 0x000fe2000001080b */
[----:B------:R-:W-:Y:S01]  /*ba00*/  LOP3.LUT R28, R53, 0xffff0000, RZ, 0xc0, !PT ;  /* 0xffff0000351c7812 */ /* 0x000fe200078ec0ff */
[----:B------:R-:W-:Y:S02]  /*ba10*/  IMAD.U32 R11, R54, 0x10000, RZ ;  /* 0x00010000360b7824 */ /* 0x000fe400078e00ff */
[----:B------:R-:W-:Y:S01]  /*ba20*/  FFMA.FTZ R36, R4, R29, R31 ;  /* 0x0000001d04247223 */ /* 0x000fe2000001001f */
[----:B------:R-:W-:Y:S02]  /*ba30*/  IMAD.U32 R9, R58, 0x10000, RZ ;  /* 0x000100003a097824 */ /* 0x000fe400078e00ff */
[C---:B------:R-:W-:Y:S01]  /*ba40*/  FMUL.FTZ R37, R25.reuse, R8 ;  /* 0x0000000819257220 */ /* 0x040fe20000410000 */
[C---:B------:R-:W-:Y:S01]  /*ba50*/  FMUL.FTZ R29, R30.reuse, R11 ;  /* 0x0000000b1e1d7220 */ /* 0x040fe20000410000 */
[----:B------:R-:W-:Y:S01]  /*ba60*/  FMUL.FTZ R38, R25, R28 ;  /* 0x0000001c19267220 */ /* 0x000fe20000410000 */
[-C--:B------:R-:W-:Y:S01]  /*ba70*/  FMUL.FTZ R31, R30, R9.reuse ;  /* 0x000000091e1f7220 */ /* 0x080fe20000410000 */
[----:B------:R-:W-:Y:S01]  /*ba80*/  LOP3.LUT R26, R26, 0xffff0000, RZ, 0xc0, !PT ;  /* 0xffff00001a1a7812 */ /* 0x000fe200078ec0ff */
[----:B------:R-:W-:Y:S01]  /*ba90*/  FFMA.FTZ R29, R10, R9, -R29 ;  /* 0x000000090a1d7223 */ /* 0x000fe2000001081d */
[C---:B------:R-:W-:Y:S01]  /*baa0*/  FFMA.FTZ R25, R5.reuse, R8, -R38 ;  /* 0x0000000805197223 */ /* 0x040fe20000010826 */
[----:B------:R-:W-:Y:S01]  /*bab0*/  FFMA.FTZ R37, R5, R28, R37 ;  /* 0x0000001c05257223 */ /* 0x000fe20000010025 */
[----:B------:R-:W-:Y:S01]  /*bac0*/  LOP3.LUT R9, R54, 0xffff0000, RZ, 0xc0, !PT ;  /* 0xffff000036097812 */ /* 0x000fe200078ec0ff */
[----:B------:R-:W-:Y:S01]  /*bad0*/  FFMA.FTZ R10, R10, R11, R31 ;  /* 0x0000000b0a0a7223 */ /* 0x000fe2000001001f */
[----:B------:R-:W-:-:S02]  /*bae0*/  LOP3.LUT R27, R27, 0xffff0000, RZ, 0xc0, !PT ;  /* 0xffff00001b1b7812 */ /* 0x000fc400078ec0ff */
[----:B------:R-:W-:Y:S01]  /*baf0*/  LOP3.LUT R5, R58, 0xffff0000, RZ, 0xc0, !PT ;  /* 0xffff00003a057812 */ /* 0x000fe200078ec0ff */
[C---:B------:R-:W-:Y:S01]  /*bb00*/  FMUL.FTZ R11, R26.reuse, R9 ;  /* 0x000000091a0b7220 */ /* 0x040fe20000410000 */
[----:B------:R-:W-:Y:S02]  /*bb10*/  LOP3.LUT R8, R55, 0xffff0000, RZ, 0xc0, !PT ;  /* 0xffff000037087812 */ /* 0x000fe400078ec0ff */
[----:B------:R-:W-:Y:S01]  /*bb20*/  LOP3.LUT R4, R59, 0xffff0000, RZ, 0xc0, !PT ;  /* 0xffff00003b047812 */ /* 0x000fe200078ec0ff */
[-C--:B------:R-:W-:Y:S01]  /*bb30*/  FMUL.FTZ R28, R26, R5.reuse ;  /* 0x000000051a1c7220 */ /* 0x080fe20000410000 */
[C---:B------:R-:W-:Y:S01]  /*bb40*/  FFMA.FTZ R26, R6.reuse, R5, -R11 ;  /* 0x00000005061a7223 */ /* 0x040fe2000001080b */
[----:B------:R-:W-:Y:S01]  /*bb50*/  FMUL.FTZ R30, R27, R8 ;  /* 0x000000081b1e7220 */ /* 0x000fe20000410000 */
[----:B------:R-:W-:Y:S01]  /*bb60*/  F2FP.BF16.F32.PACK_AB R5, R25, R40 ;  /* 0x000000281905723e */ /* 0x000fe200000010ff */
[-C--:B------:R-:W-:Y:S01]  /*bb70*/  FMUL.FTZ R27, R27, R4.reuse ;  /* 0x000000041b1b7220 */ /* 0x080fe20000410000 */
[----:B------:R-:W-:Y:S01]  /*bb80*/  FFMA.FTZ R11, R6, R9, R28 ;  /* 0x00000009060b7223 */ /* 0x000fe2000001001c */
[C---:B------:R-:W-:Y:S01]  /*bb90*/  FFMA.FTZ R30, R7.reuse, R4, -R30 ;  /* 0x00000004071e7223 */ /* 0x040fe2000001081e */
[----:B------:R-:W-:Y:S01]  /*bba0*/  F2FP.BF16.F32.PACK_AB R4, R24, R41 ;  /* 0x000000291804723e */ /* 0x000fe200000010ff */
[----:B------:R-:W-:Y:S01]  /*bbb0*/  FFMA.FTZ R27, R7, R8, R27 ;  /* 0x00000008071b7223 */ /* 0x000fe2000001001b */
[----:B------:R-:W-:-:S02]  /*bbc0*/  F2FP.BF16.F32.PACK_AB R6, R26, R29 ;  /* 0x0000001d1a06723e */ /* 0x000fc400000010ff */
[----:B------:R-:W-:Y:S02]  /*bbd0*/  F2FP.BF16.F32.PACK_AB R10, R11, R10 ;  /* 0x0000000a0b0a723e */ /* 0x000fe400000010ff */
[----:B------:R-:W-:Y:S02]  /*bbe0*/  F2FP.BF16.F32.PACK_AB R7, R30, R39 ;  /* 0x000000271e07723e */ /* 0x000fe400000010ff */
[----:B------:R-:W-:Y:S02]  /*bbf0*/  F2FP.BF16.F32.PACK_AB R8, R36, R43 ;  /* 0x0000002b2408723e */ /* 0x000fe400000010ff */
[----:B------:R-:W-:Y:S01]  /*bc00*/  F2FP.BF16.F32.PACK_AB R9, R37, R42 ;  /* 0x0000002a2509723e */ /* 0x000fe200000010ff */
[----:B------:R3:W-:Y:S01]  /*bc10*/  STS.128 [R0], R4 ;  /* 0x0000000400007388 */ /* 0x0007e20000000c00 */
[----:B------:R-:W-:-:S05]  /*bc20*/  F2FP.BF16.F32.PACK_AB R11, R27, R52 ;  /* 0x000000341b0b723e */ /* 0x000fca00000010ff */
[----:B------:R3:W-:Y:S02]  /*bc30*/  STS.128 [R20+0xc400], R8 ;  /* 0x00c4000814007388 */ /* 0x0007e40000000c00 */
.L_x_1480:
[----:B------:R-:W-:Y:S05]  /*bc40*/  BSYNC B1 ;  /* 0x0000000000017941 */ /* 0x000fea0003800000 */
.L_x_1479:
[----:B------:R-:W-:Y:S05]  /*bc50*/  @P2 BRA `(.L_x_1461) ;  /* 0x0000000400d42947 */ /* 0x000fea0003800000 */
[----:B0--3--:R-:W3:Y:S04]  /*bc60*/  LDL.64 R4, [R1+0x58] ;  /* 0x0000580001047983 */ /* 0x009ee80000100a00 */
[----:B------:R-:W4:Y:S01]  /*bc70*/  LDL R0, [R1+0x80] ;  /* 0x0000800001007983 */ /* 0x000f220000100800 */
[----:B---3--:R-:W-:-:S03]  /*bc80*/  IMAD.MOV.U32 R6, RZ, RZ, R4 ;  /* 0x000000ffff067224 */ /* 0x008fc600078e0004 */
[----:B------:R-:W3:Y:S01]  /*bc90*/  LDL R4, [R1+0x68] ;  /* 0x0000680001047983 */ /* 0x000ee20000100800 */
[----:B------:R-:W-:Y:S02]  /*bca0*/  IMAD.MOV.U32 R7, RZ, RZ, R5 ;  /* 0x000000ffff077224 */ /* 0x000fe400078e0005 */
[----:B----4-:R-:W-:-:S05]  /*bcb0*/  IMAD.IADD R0, R6, 0x1, R0 ;  /* 0x0000000106007824 */ /* 0x010fca00078e0200 */
[----:B------:R-:W-:-:S04]  /*bcc0*/  SHF.R.S32.HI R5, RZ, 0x1f, R0 ;  /* 0x0000001fff057819 */ /* 0x000fc80000011400 */
[CC--:B------:R-:W-:Y:S02]  /*bcd0*/  LEA.HI R6, R5.reuse, R0.reuse, RZ, 0x5 ;  /* 0x0000000005067211 */ /* 0x0c0fe400078f28ff */
[----:B------:R-:W-:-:S04]  /*bce0*/  LEA.HI R0, R5, R0, RZ, 0x3 ;  /* 0x0000000005007211 */ /* 0x000fc800078f18ff */
[----:B-----5:R-:W-:Y:S02]  /*bcf0*/  LOP3.LUT R5, R76, 0x18, R0, 0xf8, !PT ;  /* 0x000000184c057812 */ /* 0x020fe400078ef800 */
[----:B------:R-:W-:Y:S02]  /*bd00*/  SHF.R.S32.HI R6, RZ, 0x5, R6 ;  /* 0x00000005ff067819 */ /* 0x000fe40000011406 */
[----:B------:R-:W-:-:S03]  /*bd10*/  LOP3.LUT R5, R5, R75, RZ, 0x3c, !PT ;  /* 0x0000004b05057212 */ /* 0x000fc600078e3cff */
[----:B------:R-:W-:-:S04]  /*bd20*/  IMAD R6, R6, 0x1800, R74 ;  /* 0x0000180006067824 */ /* 0x000fc800078e024a */
[----:B------:R-:W-:Y:S01]  /*bd30*/  IMAD.IADD R5, R6, 0x1, R5 ;  /* 0x0000000106057824 */ /* 0x000fe200078e0205 */
[----:B------:R-:W-:Y:S02]  /*bd40*/  SHF.R.U64 R27, R32, 0x10, R33 ;  /* 0x00000010201b7819 */ /* 0x000fe40000001221 */
[--C-:B------:R-:W-:Y:S02]  /*bd50*/  SHF.R.U64 R26, R12, 0x10, R13.reuse ;  /* 0x000000100c1a7819 */ /* 0x100fe4000000120d */
[----:B------:R-:W-:Y:S02]  /*bd60*/  SHF.R.U32.HI R12, RZ, 0x10, R13 ;  /* 0x00000010ff0c7819 */ /* 0x000fe4000001160d */
[----:B------:R-:W-:Y:S02]  /*bd70*/  PRMT R48, R48, 0x5410, R27 ;  /* 0x0000541030307816 */ /* 0x000fe4000000001b */
[----:B------:R-:W-:Y:S02]  /*bd80*/  PRMT R26, R21, 0x5410, R26 ;  /* 0x00005410151a7816 */ /* 0x000fe4000000001a */
[----:B------:R-:W-:-:S02]  /*bd90*/  SHF.R.U32.HI R32, RZ, 0x10, R33 ;  /* 0x00000010ff207819 */ /* 0x000fc40000011621 */
[--C-:B------:R-:W-:Y:S02]  /*bda0*/  SHF.R.U64 R13, R14, 0x10, R15.reuse ;  /* 0x000000100e0d7819 */ /* 0x100fe4000000120f */
[----:B------:R-:W-:Y:S02]  /*bdb0*/  PRMT R45, R45, 0x5410, R12 ;  /* 0x000054102d2d7816 */ /* 0x000fe4000000000c */
[----:B------:R-:W-:Y:S01]  /*bdc0*/  SHF.R.U32.HI R14, RZ, 0x10, R15 ;  /* 0x00000010ff0e7819 */ /* 0x000fe2000001160f */
[----:B------:R-:W-:Y:S01]  /*bdd0*/  IMAD.U32 R29, R26, 0x10000, RZ ;  /* 0x000100001a1d7824 */ /* 0x000fe200078e00ff */
[--C-:B------:R-:W-:Y:S01]  /*bde0*/  SHF.R.U64 R25, R34, 0x10, R35.reuse ;  /* 0x0000001022197819 */ /* 0x100fe20000001223 */
[----:B------:R-:W-:Y:S01]  /*bdf0*/  IMAD.U32 R27, R48, 0x10000, RZ ;  /* 0x00010000301b7824 */ /* 0x000fe200078e00ff */
[----:B------:R-:W-:Y:S01]  /*be00*/  SHF.R.U32.HI R34, RZ, 0x10, R35 ;  /* 0x00000010ff227819 */ /* 0x000fe20000011623 */
[----:B------:R-:W-:Y:S01]  /*be10*/  IMAD.U32 R28, R45, 0x10000, RZ ;  /* 0x000100002d1c7824 */ /* 0x000fe200078e00ff */
[----:B------:R-:W-:-:S02]  /*be20*/  PRMT R49, R49, 0x5410, R32 ;  /* 0x0000541031317816 */ /* 0x000fc40000000020 */
[----:B------:R-:W-:Y:S02]  /*be30*/  PRMT R47, R47, 0x5410, R14 ;  /* 0x000054102f2f7816 */ /* 0x000fe4000000000e */
[----:B------:R-:W-:Y:S02]  /*be40*/  PRMT R51, R51, 0x5410, R34 ;  /* 0x0000541033337816 */ /* 0x000fe40000000022 */
[----:B------:R-:W-:Y:S01]  /*be50*/  PRMT R46, R46, 0x5410, R13 ;  /* 0x000054102e2e7816 */ /* 0x000fe2000000000d */
[----:B------:R-:W-:Y:S01]  /*be60*/  IMAD.U32 R30, R47, 0x10000, RZ ;  /* 0x000100002f1e7824 */ /* 0x000fe200078e00ff */
[----:B------:R-:W-:Y:S02]  /*be70*/  PRMT R50, R50, 0x5410, R25 ;  /* 0x0000541032327816 */ /* 0x000fe40000000019 */
[----:B---3--:R-:W-:-:S04]  /*be80*/  LEA.HI R3, R3, R4, RZ, 0x1d ;  /* 0x0000000403037211 */ /* 0x008fc800078fe8ff */
[----:B------:R-:W-:Y:S01]  /*be90*/  SHF.R.S32.HI R4, RZ, 0x1f, R3 ;  /* 0x0000001fff047819 */ /* 0x000fe20000011403 */
[----:B------:R-:W-:-:S03]  /*bea0*/  IMAD.SHL.U32 R0, R3, 0x8, RZ ;  /* 0x0000000803007824 */ /* 0x000fc600078e00ff */
[----:B------:R-:W-:Y:S02]  /*beb0*/  LEA.HI R4, R4, R3, RZ, 0x2 ;  /* 0x0000000304047211 */ /* 0x000fe400078f10ff */
[----:B------:R-:W-:Y:S02]  /*bec0*/  LOP3.LUT R0, R76, 0x18, R0, 0xf8, !PT ;  /* 0x000000184c007812 */ /* 0x000fe400078ef800 */
[----:B------:R-:W-:Y:S02]  /*bed0*/  SHF.R.S32.HI R4, RZ, 0x2, R4 ;  /* 0x00000002ff047819 */ /* 0x000fe40000011404 */
[----:B------:R-:W-:-:S03]  /*bee0*/  LOP3.LUT R3, R0, R75, RZ, 0x3c, !PT ;  /* 0x0000004b00037212 */ /* 0x000fc600078e3cff */
[----:B------:R-:W-:-:S04]  /*bef0*/  IMAD R4, R4, 0x1800, R74 ;  /* 0x0000180004047824 */ /* 0x000fc800078e024a */
[----:B------:R-:W-:-:S04]  /*bf00*/  IMAD.IADD R3, R4, 0x1, R3 ;  /* 0x0000000104037824 */ /* 0x000fc800078e0203 */
[----:B------:R-:W-:Y:S01]  /*bf10*/  IMAD R3, R3, 0x2, R2 ;  /* 0x0000000203037824 */ /* 0x000fe200078e0202 */
[----:B------:R-:W-:-:S04]  /*bf20*/  LEA R0, R5, UR40, 0x1 ;  /* 0x0000002805007c11 */ /* 0x000fc8000f8e08ff */
[----:B------:R-:W0:Y:S04]  /*bf30*/  LDS.128 R8, [R3+0xc400] ;  /* 0x00c4000003087984 */ /* 0x000e280000000c00 */
[----:B------:R-:W3:Y:S01]  /*bf40*/  LDS.128 R4, [R0] ;  /* 0x0000000000047984 */ /* 0x000ee20000000c00 */
[----:B0-----:R-:W-:Y:S02]  /*bf50*/  IMAD.U32 R20, R8, 0x10000, RZ ;  /* 0x0001000008147824 */ /* 0x001fe400078e00ff */
[----:B------:R-:W-:Y:S02]  /*bf60*/  IMAD.U32 R21, R9, 0x10000, RZ ;  /* 0x0001000009157824 */ /* 0x000fe400078e00ff */
[----:B---3--:R-:W-:Y:S02]  /*bf70*/  IMAD.U32 R12, R4, 0x10000, RZ ;  /* 0x00010000040c7824 */ /* 0x008fe400078e00ff */
[C---:B------:R-:W-:Y:S01]  /*bf80*/  FMUL.FTZ R31, R20.reuse, R29 ;  /* 0x0000001d141f7220 */ /* 0x040fe20000410000 */
[----:B------:R-:W-:Y:S01]  /*bf90*/  FMUL.FTZ R33, R20, R27 ;  /* 0x0000001b14217220 */ /* 0x000fe20000410000 */
[----:B------:R-:W-:-:S02]  /*bfa0*/  IMAD.U32 R13, R5, 0x10000, RZ ;  /* 0x00010000050d7824 */ /* 0x000fc400078e00ff */
[----:B------:R-:W-:Y:S01]  /*bfb0*/  FMUL.FTZ R32, R21, R28 ;  /* 0x0000001c15207220 */ /* 0x000fe20000410000 */
[----:B------:R-:W-:Y:S02]  /*bfc0*/  IMAD.U32 R20, R49, 0x10000, RZ ;  /* 0x0001000031147824 */ /* 0x000fe400078e00ff */
[C---:B------:R-:W-:Y:S01]  /*bfd0*/  FFMA.FTZ R31, R12.reuse, R27, -R31 ;  /* 0x0000001b0c1f7223 */ /* 0x040fe2000001081f */
[----:B------:R-:W-:Y:S02]  /*bfe0*/  IMAD.U32 R25, R11, 0x10000, RZ ;  /* 0x000100000b197824 */ /* 0x000fe400078e00ff */
[----:B------:R-:W-:Y:S01]  /*bff0*/  FFMA.FTZ R33, R12, R29, R33 ;  /* 0x0000001d0c217223 */ /* 0x000fe20000010021 */
[----:B------:R-:W-:Y:S02]  /*c000*/  IMAD.U32 R12, R51, 0x10000, RZ ;  /* 0x00010000330c7824 */ /* 0x000fe400078e00ff */
[-C--:B------:R-:W-:Y:S01]  /*c010*/  FMUL.FTZ R34, R21, R20.reuse ;  /* 0x0000001415227220 */ /* 0x080fe20000410000 */
[----:B------:R-:W-:Y:S01]  /*c020*/  FFMA.FTZ R32, R13, R20, -R32 ;  /* 0x000000140d207223 */ /* 0x000fe20000010820 */
[----:B------:R-:W-:-:S02]  /*c030*/  IMAD.U32 R15, R7, 0x10000, RZ ;  /* 0x00010000070f7824 */ /* 0x000fc400078e00ff */
[C---:B------:R-:W-:Y:S01]  /*c040*/  FMUL.FTZ R20, R25.reuse, R30 ;  /* 0x0000001e19147220 */ /* 0x040fe20000410000 */
[----:B------:R-:W-:Y:S01]  /*c050*/  LOP3.LUT R8, R8, 0xffff0000, RZ, 0xc0, !PT ;  /* 0xffff000008087812 */ /* 0x000fe200078ec0ff */
[----:B------:R-:W-:Y:S01]  /*c060*/  FMUL.FTZ R25, R25, R12 ;  /* 0x0000000c19197220 */ /* 0x000fe20000410000 */
[----:B------:R-:W-:Y:S01]  /*c070*/  LOP3.LUT R21, R26, 0xffff0000, RZ, 0xc0, !PT ;  /* 0xffff00001a157812 */ /* 0x000fe200078ec0ff */
[----:B------:R-:W-:Y:S01]  /*c080*/  FFMA.FTZ R34, R13, R28, R34 ;  /* 0x0000001c0d227223 */ /* 0x000fe20000010022 */
[C---:B------:R-:W-:Y:S01]  /*c090*/  FFMA.FTZ R35, R15.reuse, R12, -R20 ;  /* 0x0000000c0f237223 */ /* 0x040fe20000010814 */
[----:B------:R-:W-:Y:S01]  /*c0a0*/  LOP3.LUT R13, R48, 0xffff0000, RZ, 0xc0, !PT ;  /* 0xffff0000300d7812 */ /* 0x000fe200078ec0ff */
[----:B------:R-:W-:Y:S01]  /*c0b0*/  FFMA.FTZ R30, R15, R30, R25 ;  /* 0x0000001e0f1e7223 */ /* 0x000fe20000010019 */
[----:B------:R-:W-:Y:S02]  /*c0c0*/  LOP3.LUT R9, R9, 0xffff0000, RZ, 0xc0, !PT ;  /* 0xffff000009097812 */ /* 0x000fe400078ec0ff */
[----:B------:R-:W-:Y:S01]  /*c0d0*/  LOP3.LUT R20, R45, 0xffff0000, RZ, 0xc0, !PT ;  /* 0xffff00002d147812 */ /* 0x000fe200078ec0ff */
[----:B------:R-:W-:Y:S01]  /*c0e0*/  FMUL.FTZ R15, R8, R21 ;  /* 0x00000015080f7220 */ /* 0x000fe20000410000 */
[----:B------:R-:W-:-:S02]  /*c0f0*/  LOP3.LUT R4, R4, 0xffff0000, RZ, 0xc0, !PT ;  /* 0xffff000004047812 */ /* 0x000fc400078ec0ff */
[----:B------:R-:W-:Y:S01]  /*c100*/  LOP3.LUT R12, R49, 0xffff0000, RZ, 0xc0, !PT ;  /* 0xffff0000310c7812 */ /* 0x000fe200078ec0ff */
[-C--:B------:R-:W-:Y:S01]  /*c110*/  FMUL.FTZ R25, R8, R13.reuse ;  /* 0x0000000d08197220 */ /* 0x080fe20000410000 */
[----:B------:R-:W-:Y:S01]  /*c120*/  LOP3.LUT R5, R5, 0xffff0000, RZ, 0xc0, !PT ;  /* 0xffff000005057812 */ /* 0x000fe200078ec0ff */
[C---:B------:R-:W-:Y:S01]  /*c130*/  FMUL.FTZ R8, R9.reuse, R20 ;  /* 0x0000001409087220 */ /* 0x040fe20000410000 */
[----:B------:R-:W-:Y:S01]  /*c140*/  FFMA.FTZ R26, R4, R13, -R15 ;  /* 0x0000000d041a7223 */ /* 0x000fe2000001080f */
[----:B------:R-:W-:Y:S01]  /*c150*/  FMUL.FTZ R9, R9, R12 ;  /* 0x0000000c09097220 */ /* 0x000fe20000410000 */
[----:B------:R-:W-:Y:S02]  /*c160*/  IMAD.U32 R24, R10, 0x10000, RZ ;  /* 0x000100000a187824 */ /* 0x000fe400078e00ff */
[----:B------:R-:W-:Y:S02]  /*c170*/  IMAD.U32 R15, R46, 0x10000, RZ ;  /* 0x000100002e0f7824 */ /* 0x000fe400078e00ff */
[----:B------:R-:W-:-:S02]  /*c180*/  IMAD.U32 R13, R50, 0x10000, RZ ;  /* 0x00010000320d7824 */ /* 0x000fc400078e00ff */
[----:B------:R-:W-:Y:S01]  /*c190*/  FFMA.FTZ R28, R4, R21, R25 ;  /* 0x00000015041c7223 */ /* 0x000fe20000010019 */
[C---:B------:R-:W-:Y:S01]  /*c1a0*/  FFMA.FTZ R21, R5.reuse, R12, -R8 ;  /* 0x0000000c05157223 */ /* 0x040fe20000010808 */
[----:B------:R-:W-:Y:S01]  /*c1b0*/  FFMA.FTZ R25, R5, R20, R9 ;  /* 0x0000001405197223 */ /* 0x000fe20000010009 */
[----:B------:R-:W-:Y:S01]  /*c1c0*/  IMAD.U32 R14, R6, 0x10000, RZ ;  /* 0x00010000060e7824 */ /* 0x000fe200078e00ff */
[----:B------:R-:W-:Y:S01]  /*c1d0*/  LOP3.LUT R10, R10, 0xffff0000, RZ, 0xc0, !PT ;  /* 0xffff00000a0a7812 */ /* 0x000fe200078ec0ff */
[C---:B------:R-:W-:Y:S01]  /*c1e0*/  FMUL.FTZ R27, R24.reuse, R15 ;  /* 0x0000000f181b7220 */ /* 0x040fe20000410000 */
[----:B------:R-:W-:Y:S01]  /*c1f0*/  LOP3.LUT R11, R11, 0xffff0000, RZ, 0xc0, !PT ;  /* 0xffff00000b0b7812 */ /* 0x000fe200078ec0ff */
[----:B------:R-:W-:Y:S01]  /*c200*/  FMUL.FTZ R29, R24, R13 ;  /* 0x0000000d181d7220 */ /* 0x000fe20000410000 */
[----:B------:R-:W-:Y:S02]  /*c210*/  LOP3.LUT R9, R46, 0xffff0000, RZ, 0xc0, !PT ;  /* 0xffff00002e097812 */ /* 0x000fe400078ec0ff */
[----:B------:R-:W-:-:S02]  /*c220*/  LOP3.LUT R8, R47, 0xffff0000, RZ, 0xc0, !PT ;  /* 0xffff00002f087812 */ /* 0x000fc400078ec0ff */
[----:B------:R-:W-:Y:S02]  /*c230*/  LOP3.LUT R5, R50, 0xffff0000, RZ, 0xc0, !PT ;  /* 0xffff000032057812 */ /* 0x000fe400078ec0ff */
[----:B------:R-:W-:Y:S01]  /*c240*/  LOP3.LUT R4, R51, 0xffff0000, RZ, 0xc0, !PT ;  /* 0xffff000033047812 */ /* 0x000fe200078ec0ff */
[----:B------:R-:W-:Y:S01]  /*c250*/  FFMA.FTZ R27, R14, R13, -R27 ;  /* 0x0000000d0e1b7223 */ /* 0x000fe2000001081b */
[----:B------:R-:W-:Y:S01]  /*c260*/  LOP3.LUT R6, R6, 0xffff0000, RZ, 0xc0, !PT ;  /* 0xffff000006067812 */ /* 0x000fe200078ec0ff */
[----:B------:R-:W-:Y:S01]  /*c270*/  FFMA.FTZ R29, R14, R15, R29 ;  /* 0x0000000f0e1d7223 */ /* 0x000fe2000001001d */
[----:B------:R-:W-:Y:S01]  /*c280*/  LOP3.LUT R7, R7, 0xffff0000, RZ, 0xc0, !PT ;  /* 0xffff000007077812 */ /* 0x000fe200078ec0ff */
[C---:B------:R-:W-:Y:S01]  /*c290*/  FMUL.FTZ R13, R10.reuse, R9 ;  /* 0x000000090a0d7220 */ /* 0x040fe20000410000 */
[C---:B------:R-:W-:Y:S01]  /*c2a0*/  FMUL.FTZ R14, R11.reuse, R8 ;  /* 0x000000080b0e7220 */ /* 0x040fe20000410000 */
[-C--:B------:R-:W-:Y:S01]  /*c2b0*/  FMUL.FTZ R12, R10, R5.reuse ;  /* 0x000000050a0c7220 */ /* 0x080fe20000410000 */
[-C--:B------:R-:W-:Y:S01]  /*c2c0*/  FMUL.FTZ R11, R11, R4.reuse ;  /* 0x000000040b0b7220 */ /* 0x080fe20000410000 */
        /* <DEDUP_REMOVED lines=14> */
.L_x_1461:
[----:B------:R-:W-:Y:S05]  /*c3b0*/  BSYNC B0 ;  /* 0x0000000000007941 */ /* 0x000fea0003800000 */
.L_x_1454:
[----:B------:R-:W-:Y:S01]  /*c3c0*/  @!PT LDS RZ, [RZ] ;  /* 0x00000000fffff984 */ /* 0x000fe20000000800 */
[----:B------:R-:W-:Y:S01]  /*c3d0*/  @!PT LDS RZ, [RZ] ;  /* 0x00000000fffff984 */ /* 0x000fe20000000800 */
[----:B------:R-:W-:Y:S01]  /*c3e0*/  @!PT LDS RZ, [RZ] ;  /* 0x00000000fffff984 */ /* 0x000fe20000000800 */
[----:B------:R-:W-:Y:S01]  /*c3f0*/  @!PT LDS RZ, [RZ] ;  /* 0x00000000fffff984 */ /* 0x000fe20000000800 */
[----:B------:R1:W-:Y:S06]  /*c400*/  MEMBAR.ALL.CTA ;  /* 0x0000000000007992 */ /* 0x0003ec0000008000 */
[----:B-1----:R-:W1:Y:S01]  /*c410*/  FENCE.VIEW.ASYNC.S ;  /* 0x00000000000073c6 */ /* 0x002e620000000000 */
[----:B------:R-:W-:Y:S05]  /*c420*/  WARPSYNC.ALL ;  /* 0x0000000000007948 */ /* 0x000fea0003800000 */
[----:B-1----:R-:W-:Y:S06]  /*c430*/  BAR.SYNC.DEFER_BLOCKING 0xd, 0x180 ;  /* 0x0346000000007b1d */ /* 0x002fec0000010000 */
.L_x_1452:
[----:B0--3--:R-:W-:-:S05]  /*c440*/  IMAD.U32 R0, RZ, RZ, UR39 ;  /* 0x00000027ff007e24 */ /* 0x009fca000f8e00ff */
[----:B------:R-:W-:-:S13]  /*c450*/  ISETP.NE.AND P0, PT, R0, 0x3, PT ;  /* 0x000000030000780c */ /* 0x000fda0003f05270 */
[----:B------:R-:W-:Y:S05]  /*c460*/  @!P0 BRA `(.L_x_1481) ;  /* 0x0000000000048947 */ /* 0x000fea0003800000 */
[----:B------:R-:W-:Y:S01]  /*c470*/  BPT.TRAP 0x1 ;  /* 0x000000040000795c */ /* 0x000fe20000300000 */
.L_x_1481:
[----:B------:R-:W-:Y:S01]  /*c480*/  IMAD R0, R18, 0x8, R2 ;  /* 0x0000000812007824 */ /* 0x000fe200078e0202 */
[----:B--2-4-:R-:W-:-:S04]  /*c490*/  SHF.L.U32 R5, R23, 0x1f, RZ ;  /* 0x0000001f17057819 */ /* 0x014fc800000006ff */
[----:B------:R0:W2:Y:S01]  /*c4a0*/  SYNCS.PHASECHK.TRANS64.TRYWAIT P1, [R0+URZ+0x2d830], R5 ;  /* 0x02d83005000075a7 */ /* 0x0000a2000802017f */
[----:B------:R-:W-:Y:S05]  /*c4b0*/  @!P0 BRA `(.L_x_1482) ;  /* 0x0000000000048947 */ /* 0x000fea0003800000 */
[----:B------:R-:W-:Y:S01]  /*c4c0*/  BPT.TRAP 0x1 ;  /* 0x000000040000795c */ /* 0x000fe20000300000 */
.L_x_1482:
[----:B------:R-:W-:Y:S01]  /*c4d0*/  VIADD R3, R2, 0x15400 ;  /* 0x0001540002037836 */ /* 0x000fe20000000000 */
[----:B------:R-:W-:Y:S01]  /*c4e0*/  LOP3.LUT R6, R44, 0x10000, RZ, 0xfc, !PT ;  /* 0x000100002c067812 */ /* 0x000fe200078efcff */
[----:B------:R-:W-:-:S03]  /*c4f0*/  IMAD.MOV.U32 R7, RZ, RZ, -0x7fffffe0 ;  /* 0x80000020ff077424 */ /* 0x000fc600078e00ff */
[----:B------:R-:W-:Y:S02]  /*c500*/  SHF.R.U32.HI R3, RZ, 0x4, R3 ;  /* 0x00000004ff037819 */ /* 0x000fe40000011603 */
[----:B------:R3:W-:Y:S02]  /*c510*/  STL.64 [R1+0x8], R6 ;  /* 0x0000080601007387 */ /* 0x0007e40000100a00 */
[----:B------:R-:W-:-:S04]  /*c520*/  LOP3.LUT R3, R3, 0x3fff, RZ, 0xc0, !PT ;  /* 0x00003fff03037812 */ /* 0x000fc800078ec0ff */
[----:B------:R-:W-:-:S05]  /*c530*/  LOP3.LUT R3, R3, 0x10000, RZ, 0xfc, !PT ;  /* 0x0001000003037812 */ /* 0x000fca00078efcff */
[----:B------:R3:W-:Y:S01]  /*c540*/  STL [R1+0x48], R3 ;  /* 0x0000480301007387 */ /* 0x0007e20000100800 */
[----:B--2---:R-:W-:Y:S05]  /*c550*/  @P1 BRA `(.L_x_1483) ;  /* 0x0000000000081947 */ /* 0x004fea0003800000 */
[----:B------:R-:W2:Y:S02]  /*c560*/  SYNCS.PHASECHK.TRANS64.TRYWAIT P1, [R0+URZ+0x2d830], R5 ;  /* 0x02d83005000075a7 */ /* 0x000ea4000802017f */
[----:B--2---:R-:W-:Y:S05]  /*c570*/  @!P1 BRA `(.L_x_1484) ;  /* 0x0000019000789947 */ /* 0x004fea0003800000 */
.L_x_1483:
[----:B---3--:R-:W3:Y:S04]  /*c580*/  LDL R3, [R1+0x48] ;  /* 0x0000480001037983 */ /* 0x008ee80000100800 */
[----:B------:R-:W4:Y:S01]  /*c590*/  LDL.64 R10, [R1+0x8] ;  /* 0x00000800010a7983 */ /* 0x000f220000100a00 */
[----:B0-2---:R-:W-:Y:S01]  /*c5a0*/  IMAD.MOV.U32 R5, RZ, RZ, -0x7fffffe0 ;  /* 0x80000020ff057424 */ /* 0x005fe200078e00ff */
[----:B------:R-:W-:Y:S05]  /*c5b0*/  WARPSYNC.ALL ;  /* 0x0000000000007948 */ /* 0x000fea0003800000 */
[----:B------:R-:W-:Y:S01]  /*c5c0*/  R2UR UR7, R5 ;  /* 0x00000000050772ca */ /* 0x000fe200000e0000 */
[----:B-1---5:R-:W-:Y:S01]  /*c5d0*/  WARPGROUP.ARRIVE ;  /* 0x00000000000079c5 */ /* 0x022fe20000000000 */
[----:B------:R-:W-:-:S02]  /*c5e0*/  IMAD.MOV.U32 R91, RZ, RZ, -0x7fffffe0 ;  /* 0x80000020ff5b7424 */ /* 0x000fc400078e00ff */
[----:B------:R-:W-:Y:S02]  /*c5f0*/  IMAD.MOV.U32 R7, RZ, RZ, -0x7fffffe0 ;  /* 0x80000020ff077424 */ /* 0x000fe400078e00ff */
[----:B------:R-:W-:Y:S02]  /*c600*/  IMAD.MOV.U32 R21, RZ, RZ, -0x7fffffe0 ;  /* 0x80000020ff157424 */ /* 0x000fe400078e00ff */
[----:B------:R-:W-:Y:S02]  /*c610*/  IMAD.MOV.U32 R15, RZ, RZ, -0x7fffffe0 ;  /* 0x80000020ff0f7424 */ /* 0x000fe400078e00ff */
[----:B------:R-:W-:Y:S02]  /*c620*/  IMAD.MOV.U32 R13, RZ, RZ, -0x7fffffe0 ;  /* 0x80000020ff0d7424 */ /* 0x000fe400078e00ff */
[----:B------:R-:W-:Y:S02]  /*c630*/  IMAD.MOV.U32 R9, RZ, RZ, -0x7fffffe0 ;  /* 0x80000020ff097424 */ /* 0x000fe400078e00ff */
[----:B------:R-:W-:-:S02]  /*c640*/  IMAD.MOV.U32 R5, RZ, RZ, -0x7fffffe0 ;  /* 0x80000020ff057424 */ /* 0x000fc400078e00ff */
[----:B---3--:R-:W-:Y:S01]  /*c650*/  IMAD R4, R18, 0x600, R3 ;  /* 0x0000060012047824 */ /* 0x008fe200078e0203 */
[C---:B----4-:R-:W-:Y:S01]  /*c660*/  R2UR UR4, R10.reuse ;  /* 0x000000000a0472ca */ /* 0x050fe200000e0000 */
[----:B------:R-:W-:Y:S01]  /*c670*/  VIADD R90, R10, 0x2 ;  /* 0x000000020a5a7836 */ /* 0x000fe20000000000 */
[----:B------:R-:W-:Y:S01]  /*c680*/  R2UR UR5, R11 ;  /* 0x000000000b0572ca */ /* 0x000fe200000e0000 */
[C---:B------:R-:W-:Y:S01]  /*c690*/  VIADD R6, R4.reuse, 0x2 ;  /* 0x0000000204067836 */ /* 0x040fe20000000000 */
[----:B------:R-:W-:Y:S01]  /*c6a0*/  R2UR UR6, R4 ;  /* 0x00000000040672ca */ /* 0x000fe200000e0000 */
[C---:B------:R-:W-:Y:S01]  /*c6b0*/  VIADD R20, R10.reuse, 0x300 ;  /* 0x000003000a147836 */ /* 0x040fe20000000000 */
[----:B------:R0:W-:Y:S01]  /*c6c0*/  STL.64 [R1+0x30], R90 ;  /* 0x0000305a01007387 */ /* 0x0001e20000100a00 */
[C---:B------:R-:W-:Y:S02]  /*c6d0*/  VIADD R14, R10.reuse, 0x302 ;  /* 0x000003020a0e7836 */ /* 0x040fe40000000000 */
[C---:B------:R-:W-:Y:S01]  /*c6e0*/  VIADD R12, R10.reuse, 0x600 ;  /* 0x000006000a0c7836 */ /* 0x040fe20000000000 */
[----:B------:R0:W-:Y:S01]  /*c6f0*/  STL.64 [R1+0x28], R20 ;  /* 0x0000281401007387 */ /* 0x0001e20000100a00 */
[----:B------:R-:W-:-:S03]  /*c700*/  VIADD R8, R10, 0x602 ;  /* 0x000006020a087836 */ /* 0x000fc60000000000 */
[----:B------:R0:W-:Y:S03]  /*c710*/  STL.64 [R1+0x20], R14 ;  /* 0x0000200e01007387 */ /* 0x0001e60000100a00 */
[----:B------:R-:W-:Y:S01]  /*c720*/  HGMMA.64x128x16.F32.BF16 R24, gdesc[UR4], RZ, !UPT, gsb0 ;  /* 0x01e00000041879f0 */ /* 0x000fe2000c0018ff */
[----:B------:R-:W-:Y:S01]  /*c730*/  R2UR UR4, R90 ;  /* 0x000000005a0472ca */ /* 0x000fe200000e0000 */
[----:B------:R0:W-:Y:S01]  /*c740*/  STL.64 [R1+0x18], R12 ;  /* 0x0000180c01007387 */ /* 0x0001e20000100a00 */
[----:B------:R-:W-:Y:S02]  /*c750*/  R2UR UR5, R91 ;  /* 0x000000005b0572ca */ /* 0x000fe400000e0000 */
[----:B------:R-:W-:Y:S01]  /*c760*/  R2UR UR6, R6 ;  /* 0x00000000060672ca */ /* 0x000fe200000e0000 */
[----:B------:R-:W-:Y:S01]  /*c770*/  VIADD R6, R4, 0x200 ;  /* 0x0000020004067836 */ /* 0x000fe20000000000 */
[----:B------:R-:W-:Y:S01]  /*c780*/  R2UR UR7, R7 ;  /* 0x00000000070772ca */ /* 0x000fe200000e0000 */
[----:B------:R-:W-:Y:S01]  /*c790*/  IMAD.MOV.U32 R7, RZ, RZ, -0x7fffffe0 ;  /* 0x80000020ff077424 */ /* 0x000fe200078e00ff */
[----:B------:R0:W-:Y:S01]  /*c7a0*/  STL.64 [R1+0x10], R8 ;  /* 0x0000100801007387 */ /* 0x0001e20000100a00 */
[----:B------:R-:W-:-:S02]  /*c7b0*/  WARPGROUP.DEPBAR.LE gsb0, 0x0 ;  /* 0x00008000000079c5 */ /* 0x000fc40000010000 */
[----:B------:R-:W-:-:S08]  /*c7c0*/  WARPGROUP.ARRIVE ;  /* 0x00000000000079c5 */ /* 0x000fd00000000000 */
[----:B------:R-:W-:Y:S01]  /*c7d0*/  HGMMA.64x128x16.F32.BF16 R24, gdesc[UR4], R24, gsb0 ;  /* 0x01e00000041879f0 */ /* 0x000fe20008001818 */
[----:B------:R-:W-:Y:S02]  /*c7e0*/  R2UR UR4, R20 ;  /* 0x00000000140472ca */ /* 0x000fe400000e0000 */
[----:B------:R-:W-:Y:S02]  /*c7f0*/  R2UR UR5, R21 ;  /* 0x00000000150572ca */ /* 0x000fe400000e0000 */
[----:B------:R-:W-:Y:S01]  /*c800*/  R2UR UR6, R6 ;  /* 0x00000000060672ca */ /* 0x000fe200000e0000 */
[----:B------:R-:W-:Y:S01]  /*c810*/  VIADD R6, R4, 0x202 ;  /* 0x0000020204067836 */ /* 0x000fe20000000000 */
[----:B------:R-:W-:Y:S01]  /*c820*/  R2UR UR7, R7 ;  /* 0x00000000070772ca */ /* 0x000fe200000e0000 */
[----:B------:R-:W-:Y:S01]  /*c830*/  IMAD.MOV.U32 R7, RZ, RZ, -0x7fffffe0 ;  /* 0x80000020ff077424 */ /* 0x000fe200078e00ff */
[----:B------:R-:W-:Y:S02]  /*c840*/  WARPGROUP.DEPBAR.LE gsb0, 0x0 ;  /* 0x00008000000079c5 */ /* 0x000fe40000010000 */
[----:B------:R-:W-:-:S09]  /*c850*/  WARPGROUP.ARRIVE ;  /* 0x00000000000079c5 */ /* 0x000fd20000000000 */
[----:B------:R-:W-:Y:S01]  /*c860*/  HGMMA.64x128x16.F32.BF16 R24, gdesc[UR4], R24, gsb0 ;  /* 0x01e00000041879f0 */ /* 0x000fe20008001818 */
[----:B------:R-:W-:Y:S02]  /*c870*/  R2UR UR4, R14 ;  /* 0x000000000e0472ca */ /* 0x000fe400000e0000 */
[----:B------:R-:W-:Y:S02]  /*c880*/  R2UR UR5, R15 ;  /* 0x000000000f0572ca */ /* 0x000fe400000e0000 */
[----:B------:R-:W-:Y:S01]  /*c890*/  R2UR UR6, R6 ;  /* 0x00000000060672ca */ /* 0x000fe200000e0000 */
[C---:B------:R-:W-:Y:S01]  /*c8a0*/  VIADD R6, R4.reuse, 0x400 ;  /* 0x0000040004067836 */ /* 0x040fe20000000000 */
[----:B------:R-:W-:Y:S01]  /*c8b0*/  R2UR UR7, R7 ;  /* 0x00000000070772ca */ /* 0x000fe200000e0000 */
[----:B------:R-:W-:Y:S02]  /*c8c0*/  IMAD.MOV.U32 R7, RZ, RZ, -0x7fffffe0 ;  /* 0x80000020ff077424 */ /* 0x000fe400078e00ff */
[----:B------:R-:W-:Y:S01]  /*c8d0*/  VIADD R4, R4, 0x402 ;  /* 0x0000040204047836 */ /* 0x000fe20000000000 */
[----:B------:R-:W-:-:S02]  /*c8e0*/  WARPGROUP.DEPBAR.LE gsb0, 0x0 ;  /* 0x00008000000079c5 */ /* 0x000fc40000010000 */
[----:B------:R-:W-:-:S07]  /*c8f0*/  WARPGROUP.ARRIVE ;  /* 0x00000000000079c5 */ /* 0x000fce0000000000 */
[----:B------:R-:W-:Y:S01]  /*c900*/  HGMMA.64x128x16.F32.BF16 R24, gdesc[UR4], R24, gsb0 ;  /* 0x01e00000041879f0 */ /* 0x000fe20008001818 */
[----:B------:R-:W-:Y:S02]  /*c910*/  R2UR UR4, R12 ;  /* 0x000000000c0472ca */ /* 0x000fe400000e0000 */
[----:B------:R-:W-:Y:S02]  /*c920*/  R2UR UR5, R13 ;  /* 0x000000000d0572ca */ /* 0x000fe400000e0000 */
[----:B------:R-:W-:Y:S02]  /*c930*/  R2UR UR6, R6 ;  /* 0x00000000060672ca */ /* 0x000fe400000e0000 */
[----:B------:R-:W-:Y:S01]  /*c940*/  R2UR UR7, R7 ;  /* 0x00000000070772ca */ /* 0x000fe200000e0000 */
[----:B------:R-:W-:Y:S02]  /*c950*/  WARPGROUP.DEPBAR.LE gsb0, 0x0 ;  /* 0x00008000000079c5 */ /* 0x000fe40000010000 */
[----:B------:R-:W-:-:S10]  /*c960*/  WARPGROUP.ARRIVE ;  /* 0x00000000000079c5 */ /* 0x000fd40000000000 */
        /* <DEDUP_REMOVED lines=11> */
.L_x_1485:
[----:B------:R-:W2:Y:S01]  /*ca20*/  LDL R90, [R1+0x98] ;  /* 0x00009800015a7983 */ /* 0x000ea20000100800 */
[----:B------:R-:W0:Y:S01]  /*ca30*/  LDC R142, c[0x0][0x448] ;  /* 0x00011200ff8e7b82 */ /* 0x000e220000000800 */
[----:B------:R-:W-:Y:S02]  /*ca40*/  ULDC UR4, c[0x0][0x9d8] ;  /* 0x0002760000047ab9 */ /* 0x000fe40000000800 */
[----:B------:R-:W2:Y:S01]  /*ca50*/  LDL R89, [R1+0x60] ;  /* 0x0000600001597983 */ /* 0x000ea20000100800 */
        /* <DEDUP_REMOVED lines=20> */
[----:B0-----:R-:W-:Y:S01]  /*cba0*/  ISETP.NE.AND P1, PT, R142, 0x1, PT ;  /* 0x000000018e00780c */ /* 0x001fe20003f25270 */
[----:B------:R-:W-:Y:S01]  /*cbb0*/  FMUL.FTZ R45, R60, UR4 ;  /* 0x000000043c2d7c20 */ /* 0x000fe20008410000 */
[----:B------:R-:W-:-:S02]  /*cbc0*/  IMAD.MOV.U32 R73, RZ, RZ, -0x80 ;  /* 0xffffff80ff497424 */ /* 0x000fc400078e00ff */
[----:B------:R-:W-:Y:S01]  /*cbd0*/  FMUL.FTZ R52, R67, UR4 ;  /* 0x0000000443347c20 */ /* 0x000fe20008410000 */
[----:B------:R-:W-:Y:S01]  /*cbe0*/  FMUL.FTZ R60, R75, UR4 ;  /* 0x000000044b3c7c20 */ /* 0x000fe20008410000 */
[----:B------:R-:W-:Y:S01]  /*cbf0*/  FMUL.FTZ R67, R81, UR4 ;  /* 0x0000000451437c20 */ /* 0x000fe20008410000 */
[----:B------:R-:W-:Y:S01]  /*cc00*/  VIADD R0, R0, 0x2d840 ;  /* 0x0002d84000007836 */ /* 0x000fe20000000000 */
[----:B------:R-:W-:Y:S01]  /*cc10*/  ULDC.64 UR6, c[0x0][0x9e0] ;  /* 0x0002780000067ab9 */ /* 0x000fe20000000a00 */
[----:B------:R-:W-:Y:S02]  /*cc20*/  IMAD.U32 R75, RZ, RZ, UR38 ;  /* 0x00000026ff4b7e24 */ /* 0x000fe4000f8e00ff */
[----:B------:R-:W-:Y:S01]  /*cc30*/  FMUL.FTZ R3, R24, UR4 ;  /* 0x0000000418037c20 */ /* 0x000fe20008410000 */
[----:B------:R-:W-:Y:S01]  /*cc40*/  FMUL.FTZ R8, R29, UR4 ;  /* 0x000000041d087c20 */ /* 0x000fe20008410000 */
[----:B------:R-:W-:Y:S01]  /*cc50*/  FMUL.FTZ R10, R31, UR4 ;  /* 0x000000041f0a7c20 */ /* 0x000fe20008410000 */
[----:B------:R-:W-:Y:S01]  /*cc60*/  FMUL.FTZ R11, R32, UR4 ;  /* 0x00000004200b7c20 */ /* 0x000fe20008410000 */
[----:B------:R-:W0:Y:S01]  /*cc70*/  @P1 LDC R71, c[0x0][0x44c] ;  /* 0x00011300ff471b82 */ /* 0x000e220000000800 */
[----:B------:R-:W-:Y:S01]  /*cc80*/  FMUL.FTZ R12, R33, UR4 ;  /* 0x00000004210c7c20 */ /* 0x000fe20008410000 */
[----:B------:R-:W-:Y:S01]  /*cc90*/  FMUL.FTZ R13, R34, UR4 ;  /* 0x00000004220d7c20 */ /* 0x000fe20008410000 */
[----:B------:R-:W-:Y:S01]  /*cca0*/  FMUL.FTZ R14, R35, UR4 ;  /* 0x00000004230e7c20 */ /* 0x000fe20008410000 */
[----:B------:R-:W-:Y:S01]  /*ccb0*/  FMUL.FTZ R15, R36, UR4 ;  /* 0x00000004240f7c20 */ /* 0x000fe20008410000 */
[----:B------:R-:W-:Y:S01]  /*ccc0*/  FMUL.FTZ R21, R38, UR4 ;  /* 0x0000000426157c20 */ /* 0x000fe20008410000 */
[----:B------:R-:W-:Y:S01]  /*ccd0*/  FMUL.FTZ R24, R39, UR4 ;  /* 0x0000000427187c20 */ /* 0x000fe20008410000 */
[----:B------:R-:W-:Y:S01]  /*cce0*/  UISETP.GE.AND UP0, UPT, UR7, 0x1, UPT ;  /* 0x000000010700788c */ /* 0x000fe2000bf06270 */
[----:B------:R-:W1:Y:S01]  /*ccf0*/  @P1 LDC R72, c[0x0][0x450] ;  /* 0x00011400ff481b82 */ /* 0x000e620000000800 */
        /* <DEDUP_REMOVED lines=9> */
[----:B------:R-:W-:Y:S01]  /*cd90*/  LOP3.LUT R22, R22, 0xffffffdf, RZ, 0xc0, !PT ;  /* 0xffffffdf16167812 */ /* 0x000fe200078ec0ff */
[----:B------:R-:W-:Y:S01]  /*cda0*/  FMUL.FTZ R44, R59, UR4 ;  /* 0x000000043b2c7c20 */ /* 0x000fe20008410000 */
[----:B------:R-:W-:Y:S01]  /*cdb0*/  PRMT R0, R75, 0x654, R0 ;  /* 0x000006544b007816 */ /* 0x000fe20000000000 */
        /* <DEDUP_REMOVED lines=17> */
[----:B------:R-:W-:Y:S01]  /*ced0*/  @P1 LOP3.LUT R22, R22, 0x20, RZ, 0xfc, !PT ;  /* 0x0000002016161812 */ /* 0x000fe200078efcff */
[----:B------:R-:W-:Y:S01]  /*cee0*/  FMUL.FTZ R86, R86, UR4 ;  /* 0x0000000456567c20 */ /* 0x000fe20008410000 */
[----:B------:R3:W-:Y:S01]  /*cef0*/  SYNCS.ARRIVE.TRANS64.RED.A1T0 RZ, [R0+URZ], RZ ;  /* 0x000000ff00ff79a7 */ /* 0x0007e2000810043f */
[----:B------:R-:W4:Y:S01]  /*cf00*/  MUFU.TANH R3, R3 ;  /* 0x0000000300037308 */ /* 0x000f220000002400 */
[----:B------:R-:W-:Y:S01]  /*cf10*/  ULDC UR52, c[0x0][0x9dc] ;  /* 0x0002770000347ab9 */ /* 0x000fe20000000800 */
[----:B------:R-:W-:Y:S01]  /*cf20*/  LEA R77, R88, 0xffffff80, 0x7 ;  /* 0xffffff80584d7811 */ /* 0x000fe200078e38ff */
[----:B------:R-:W-:-:S05]  /*cf30*/  ULOP3.LUT UR52, URZ, UR52, URZ, 0x33, !UPT ;  /* 0x000000343f347292 */ /* 0x000fca000f8e333f */
        /* <DEDUP_REMOVED lines=26> */
[----:B------:R-:W1:Y:S08]  /*d0e0*/  MUFU.TANH R36, R36 ;  /* 0x0000002400247308 */ /* 0x000e700000002400 */
[----:B------:R-:W3:Y:S01]  /*d0f0*/  MUFU.TANH R37, R37 ;  /* 0x0000002500257308 */ /* 0x000ee20000002400 */
[----:B--2---:R-:W-:-:S04]  /*d100*/  IMAD.IADD R70, R90, 0x1, R89 ;  /* 0x000000015a467824 */ /* 0x004fc800078e0259 */
[----:B0-----:R-:W-:-:S03]  /*d110*/  @P1 IMAD.HI.U32 R71, R70, R71, RZ ;  /* 0x0000004746471227 */ /* 0x001fc600078e00ff */
[----:B------:R-:W0:Y:S02]  /*d120*/  MUFU.TANH R38, R38 ;  /* 0x0000002600267308 */ /* 0x000e240000002400 */
[----:B-1----:R-:W-:Y:S01]  /*d130*/  @P1 SHF.R.U32.HI R70, RZ, R72, R71 ;  /* 0x00000048ff461219 */ /* 0x002fe20000011647 */
[----:B------:R-:W-:Y:S02]  /*d140*/  IMAD R72, R88, R73, 0x80 ;  /* 0x0000008058487424 */ /* 0x000fe400078e0249 */
[----:B------:R-:W-:Y:S01]  /*d150*/  FMUL.FTZ R71, R85, UR4 ;  /* 0x0000000455477c20 */ /* 0x000fe20008410000 */
[----:B------:R-:W-:Y:S01]  /*d160*/  FMUL.FTZ R73, R87, UR4 ;  /* 0x0000000457497c20 */ /* 0x000fe20008410000 */
[----:B------:R-:W-:Y:S01]  /*d170*/  PLOP3.LUT P1, PT, PT, PT, UP0, 0x40, 0x0 ;  /* 0x000000000000781c */ /* 0x000fe20003f2e808 */
[----:B------:R-:W1:Y:S01]  /*d180*/  SHFL.IDX PT, R81, R70, RZ, 0x1c1f ;  /* 0x001c1fff46517589 */ /* 0x000e6200000e0000 */
[----:B------:R-:W-:Y:S01]  /*d190*/  VIADD R75, R72, 0x1 ;  /* 0x00000001484b7836 */ /* 0x000fe20000000000 */
[----:B------:R-:W2:Y:S03]  /*d1a0*/  MUFU.TANH R39, R39 ;  /* 0x0000002700277308 */ /* 0x000ea60000002400 */
[----:B------:R-:W-:-:S02]  /*d1b0*/  IMAD R74, R156, -0x2, R75 ;  /* 0xfffffffe9c4a7824 */ /* 0x000fc400078e024b */
[----:B------:R-:W-:-:S03]  /*d1c0*/  IMAD.IADD R75, R155, 0x1, R72 ;  /* 0x000000019b4b7824 */ /* 0x000fc600078e0248 */
[----:B------:R-:W0:Y:S01]  /*d1d0*/  MUFU.TANH R40, R40 ;  /* 0x0000002800287308 */ /* 0x000e220000002400 */
[----:B------:R-:W-:Y:S01]  /*d1e0*/  IADD3 R74, -R154, R74, R155 ;  /* 0x0000004a9a4a7210 */ /* 0x000fe20007ffe19b */
[----:B------:R-:W-:-:S04]  /*d1f0*/  IMAD R80, R156, -0x2, R75 ;  /* 0xfffffffe9c507824 */ /* 0x000fc800078e024b */
[C---:B------:R-:W-:Y:S02]  /*d200*/  VIADD R79, R74.reuse, UR6 ;  /* 0x000000064a4f7c36 */ /* 0x040fe40008000000 */
[----:B------:R-:W0:Y:S01]  /*d210*/  MUFU.TANH R41, R41 ;  /* 0x0000002900297308 */ /* 0x000e220000002400 */
[----:B------:R-:W-:Y:S02]  /*d220*/  VIADD R78, R74, UR52 ;  /* 0x000000344a4e7c36 */ /* 0x000fe40008000000 */
[----:B-1----:R-:W-:Y:S02]  /*d230*/  VIADDMNMX R76, R81, R79, R80, PT ;  /* 0x0000004f514c7246 */ /* 0x002fe40003800150 */
[----:B------:R-:W-:-:S03]  /*d240*/  IMAD.IADD R75, R78, 0x1, R81 ;  /* 0x000000014e4b7824 */ /* 0x000fc600078e0251 */
[----:B------:R-:W1:Y:S08]  /*d250*/  MUFU.TANH R42, R42 ;  /* 0x0000002a002a7308 */ /* 0x000e700000002400 */
        /* <DEDUP_REMOVED lines=28> */
[----:B---3--:R3:W0:Y:S08]  /*d420*/  MUFU.TANH R0, R86 ;  /* 0x0000005600007308 */ /* 0x0086300000002400 */
[----:B------:R-:W0:Y:S01]  /*d430*/  MUFU.TANH R73, R73 ;  /* 0x0000004900497308 */ /* 0x000e220000002400 */
[----:B-1234-:R-:W-:Y:S05]  /*d440*/  @P1 BRA `(.L_x_1486) ;  /* 0x0000000000581947 */ /* 0x01efea0003800000 */
[----:B------:R-:W-:Y:S01]  /*d450*/  IADD3 R74, -R154, R155, R81 ;  /* 0x0000009b9a4a7210 */ /* 0x000fe20007ffe151 */
[----:B------:R-:W-:Y:S03]  /*d460*/  BSSY B0, `(.L_x_1487) ;  /* 0x0000010000007945 */ /* 0x000fe60003800000 */
[----:B------:R-:W-:-:S13]  /*d470*/  ISETP.GT.AND P1, PT, R74, -0x1, PT ;  /* 0xffffffff4a00780c */ /* 0x000fda0003f24270 */
[----:B------:R-:W-:Y:S05]  /*d480*/  @P1 BRA `(.L_x_1488) ;  /* 0x0000000000201947 */ /* 0x000fea0003800000 */
[----:B------:R-:W-:Y:S01]  /*d490*/  UISETP.NE.AND UP1, UPT, UR7, 0x1, UPT ;  /* 0x000000010700788c */ /* 0x000fe2000bf25270 */
[----:B------:R-:W-:-:S05]  /*d4a0*/  LOP3.LUT R74, RZ, R74, RZ, 0x33, !PT ;  /* 0x0000004aff4a7212 */ /* 0x000fca00078e33ff */
[----:B------:R-:W-:-:S05]  /*d4b0*/  PLOP3.LUT P1, PT, PT, PT, UP1, 0x80, 0x0 ;  /* 0x000000000000781c */ /* 0x000fca0003f2f018 */
[----:B------:R-:W-:-:S08]  /*d4c0*/  @UP1 ULDC.64 UR4, c[0x0][0x9e8] ;  /* 0x00027a0000041ab9 */ /* 0x000fd00000000a00 */
[----:B------:R-:W-:-:S05]  /*d4d0*/  @P1 IMAD.HI.U32 R81, R74, UR4, RZ ;  /* 0x000000044a511c27 */ /* 0x000fca000f8e00ff */
[----:B------:R-:W-:-:S04]  /*d4e0*/  @P1 SHF.R.U32.HI R74, RZ, UR5, R81 ;  /* 0x00000005ff4a1c19 */ /* 0x000fc80008011651 */
[----:B------:R-:W-:Y:S01]  /*d4f0*/  LOP3.LUT R74, RZ, R74, RZ, 0x33, !PT ;  /* 0x0000004aff4a7212 */ /* 0x000fe200078e33ff */
[----:B------:R-:W-:Y:S06]  /*d500*/  BRA `(.L_x_1489) ;  /* 0x0000000000147947 */ /* 0x000fec0003800000 */
.L_x_1488:
[----:B------:R-:W-:-:S06]  /*d510*/  UISETP.NE.AND UP1, UPT, UR7, 0x1, UPT ;  /* 0x000000010700788c */ /* 0x000fcc000bf25270 */
[----:B------:R-:W-:-:S05]  /*d520*/  PLOP3.LUT P1, PT, PT, PT, UP1, 0x80, 0x0 ;  /* 0x000000000000781c */ /* 0x000fca0003f2f018 */
[----:B------:R-:W-:-:S08]  /*d530*/  @UP1 ULDC.64 UR4, c[0x0][0x9e8] ;  /* 0x00027a0000041ab9 */ /* 0x000fd00000000a00 */
[----:B------:R-:W-:-:S05]  /*d540*/  @P1 IMAD.HI.U32 R81, R74, UR4, RZ ;  /* 0x000000044a511c27 */ /* 0x000fca000f8e00ff */
[----:B------:R-:W-:-:S07]  /*d550*/  @P1 SHF.R.U32.HI R74, RZ, UR5, R81 ;  /* 0x00000005ff4a1c19 */ /* 0x000fce0008011651 */
.L_x_1489:
[----:B------:R-:W-:Y:S05]  /*d560*/  BSYNC B0 ;  /* 0x0000000000007941 */ /* 0x000fea0003800000 */
.L_x_1487:
[----:B------:R-:W-:-:S04]  /*d570*/  IMAD R81, R74, UR7, -R77 ;  /* 0x000000074a517c24 */ /* 0x000fc8000f8e0a4d */
[----:B------:R-:W-:-:S05]  /*d580*/  IMAD R81, R156, -0x2, R81 ;  /* 0xfffffffe9c517824 */ /* 0x000fca00078e0251 */
[----:B------:R-:W-:Y:S02]  /*d590*/  VIMNMX R75, R75, R81, !PT ;  /* 0x000000514b4b7248 */ /* 0x000fe40007fe0100 */
[----:B------:R-:W-:-:S07]  /*d5a0*/  VIADDMNMX R76, R81, UR7, R76, PT ;  /* 0x00000007514c7c46 */ /* 0x000fce000b80014c */
.L_x_1486:
[C---:B------:R-:W-:Y:S02]  /*d5b0*/  ISETP.GE.AND P2, PT, R72.reuse, 0x9, PT ;  /* 0x000000094800780c */ /* 0x040fe40003f46270 */
[----:B------:R-:W-:Y:S02]  /*d5c0*/  ISETP.GE.AND P1, PT, R72, 0x2, PT ;  /* 0x000000024800780c */ /* 0x000fe40003f26270 */
[----:B------:R-:W-:Y:S02]  /*d5d0*/  LOP3.LUT R22, R22, 0xfffffffe, RZ, 0xc0, !PT ;  /* 0xfffffffe16167812 */ /* 0x000fe400078ec0ff */
[----:B------:R-:W-:Y:S02]  /*d5e0*/  ISETP.GT.AND P3, PT, R75, 0x1, !P1 ;  /* 0x000000014b00780c */ /* 0x000fe40004f64270 */
[----:B------:R-:W-:Y:S02]  /*d5f0*/  ISETP.GE.AND P4, PT, R72, 0xa, PT ;  /* 0x0000000a4800780c */ /* 0x000fe40003f86270 */
[----:B------:R-:W-:-:S02]  /*d600*/  ISETP.LT.OR P3, PT, R76, 0x2, P3 ;  /* 0x000000024c00780c */ /* 0x000fc40001f61670 */
[----:B------:R-:W-:Y:S02]  /*d610*/  ISETP.GE.AND P6, PT, R72, 0x1, PT ;  /* 0x000000014800780c */ /* 0x000fe40003fc6270 */
[----:B------:R-:W-:Y:S02]  /*d620*/  @P2 LOP3.LUT R22, R22, 0x1, RZ, 0xfc, !PT ;  /* 0x0000000116162812 */ /* 0x000fe400078efcff */
[----:B------:R-:W-:Y:S02]  /*d630*/  ISETP.GT.AND P2, PT, R75, 0x8, !P2 ;  /* 0x000000084b00780c */ /* 0x000fe40005744270 */
[----:B------:R-:W-:Y:S02]  /*d640*/  FSEL R74, R5, -INF , !P3 ;  /* 0xff800000054a7808 */ /* 0x000fe40005800000 */
[----:B------:R-:W-:Y:S01]  /*d650*/  ISETP.LT.OR P2, PT, R76, 0x9, P2 ;  /* 0x000000094c00780c */ /* 0x000fe20001741670 */
[----:B------:R-:W1:Y:S01]  /*d660*/  SHFL.IDX PT, R5, R70, 0x1, 0x1c1f ;  /* 0x003c1f0046057f89 */ /* 0x000e6200000e0000 */
[----:B------:R-:W-:-:S02]  /*d670*/  ISETP.GE.AND P3, PT, R72, 0x11, PT ;  /* 0x000000114800780c */ /* 0x000fc40003f66270 */
[----:B------:R-:W-:Y:S02]  /*d680*/  LOP3.LUT R22, R22, 0xfffffffd, RZ, 0xc0, !PT ;  /* 0xfffffffd16167812 */ /* 0x000fe400078ec0ff */
[----:B------:R-:W-:Y:S02]  /*d690*/  FSEL R7, R7, -INF , !P2 ;  /* 0xff80000007077808 */ /* 0x000fe40005000000 */
[----:B------:R-:W-:Y:S02]  /*d6a0*/  ISETP.GT.AND P2, PT, R75, 0x9, !P4 ;  /* 0x000000094b00780c */ /* 0x000fe40006744270 */
[----:B------:R-:W-:Y:S02]  /*d6b0*/  @P4 LOP3.LUT R22, R22, 0x2, RZ, 0xfc, !PT ;  /* 0x0000000216164812 */ /* 0x000fe400078efcff */
[----:B------:R-:W-:Y:S02]  /*d6c0*/  ISETP.LT.OR P2, PT, R76, 0xa, P2 ;  /* 0x0000000a4c00780c */ /* 0x000fe40001741670 */
[----:B------:R-:W-:-:S02]  /*d6d0*/  LOP3.LUT R22, R22, 0xfffffffb, RZ, 0xc0, !PT ;  /* 0xfffffffb16167812 */ /* 0x000fc400078ec0ff */
[----:B------:R-:W-:Y:S02]  /*d6e0*/  FSEL R8, R8, -INF , !P2 ;  /* 0xff80000008087808 */ /* 0x000fe40005000000 */
[----:B------:R-:W-:Y:S02]  /*d6f0*/  @P3 LOP3.LUT R22, R22, 0x4, RZ, 0xfc, !PT ;  /* 0x0000000416163812 */ /* 0x000fe400078efcff */
[----:B------:R-:W-:Y:S02]  /*d700*/  ISETP.GT.AND P2, PT, R75, 0x10, !P3 ;  /* 0x000000104b00780c */ /* 0x000fe40005f44270 */
[----:B------:R-:W-:Y:S02]  /*d710*/  ISETP.GE.AND P3, PT, R72, 0x12, PT ;  /* 0x000000124800780c */ /* 0x000fe40003f66270 */
[----:B------:R-:W-:Y:S01]  /*d720*/  ISETP.LT.OR P2, PT, R76, 0x11, P2 ;  /* 0x000000114c00780c */ /* 0x000fe20001741670 */
[----:B-1----:R-:W-:Y:S01]  /*d730*/  IMAD.IADD R78, R78, 0x1, R5 ;  /* 0x000000014e4e7824 */ /* 0x002fe200078e0205 */
[----:B------:R-:W-:-:S02]  /*d740*/  LOP3.LUT R22, R22, 0xfbffffff, RZ, 0xc0, !PT ;  /* 0xfbffffff16167812 */ /* 0x000fc400078ec0ff */
[----:B------:R-:W-:Y:S02]  /*d750*/  FSEL R11, R11, -INF , !P2 ;  /* 0xff8000000b0b7808 */ /* 0x000fe40005000000 */
[----:B------:R-:W-:Y:S02]  /*d760*/  ISETP.GT.AND P2, PT, R75, 0x11, !P3 ;  /* 0x000000114b00780c */ /* 0x000fe40005f44270 */
[----:B------:R-:W-:Y:S02]  /*d770*/  VIADDMNMX R79, R5, R79, R80, PT ;  /* 0x0000004f054f7246 */ /* 0x000fe40003800150 */
[----:B------:R-:W-:Y:S02]  /*d780*/  ISETP.LT.OR P2, PT, R76, 0x12, P2 ;  /* 0x000000124c00780c */ /* 0x000fe40001741670 */
[----:B------:R-:W-:Y:S02]  /*d790*/  @P3 LOP3.LUT R22, R22, 0x4000000, RZ, 0xfc, !PT ;  /* 0x0400000016163812 */ /* 0x000fe400078efcff */
[----:B------:R-:W-:-:S02]  /*d7a0*/  ISETP.GE.AND P3, PT, R72, 0x19, PT ;  /* 0x000000194800780c */ /* 0x000fc40003f66270 */
        /* <DEDUP_REMOVED lines=61> */
[----:B0-----:R-:W-:Y:S02]  /*db80*/  FSEL R38, R38, -INF , !P2 ;  /* 0xff80000026267808 */ /* 0x001fe40005000000 */
        /* <DEDUP_REMOVED lines=83> */
[----:B------:R-:W-:-:S04]  /*e0c0*/  ISETP.GT.AND P5, PT, R75, RZ, !P6 ;  /* 0x000000ff4b00720c */ /* 0x000fc800077a4270 */
        /* <DEDUP_REMOVED lines=17> */
[----:B------:R-:W-:Y:S01]  /*e1e0*/  @P5 IMAD.HI.U32 R5, R70, UR4, RZ ;  /* 0x0000000446055c27 */ /* 0x000fe2000f8e00ff */
[----:B------:R-:W-:-:S13]  /*e1f0*/  PLOP3.LUT P5, PT, PT, PT, UP1, 0x80, 0x0 ;  /* 0x000000000000781c */ /* 0x000fda0003faf018 */
[----:B------:R-:W-:-:S04]  /*e200*/  @P5 SHF.R.U32.HI R70, RZ, UR5, R5 ;  /* 0x00000005ff465c19 */ /* 0x000fc80008011605 */
[----:B------:R-:W-:Y:S01]  /*e210*/  LOP3.LUT R70, RZ, R70, RZ, 0x33, !PT ;  /* 0x00000046ff467212 */ /* 0x000fe200078e33ff */
[----:B------:R-:W-:Y:S06]  /*e220*/  BRA `(.L_x_1493) ;  /* 0x0000000000187947 */ /* 0x000fec0003800000 */
.L_x_1492:
[----:B------:R-:W-:-:S06]  /*e230*/  UISETP.NE.AND UP1, UPT, UR7, 0x1, UPT ;  /* 0x000000010700788c */ /* 0x000fcc000bf25270 */
[----:B------:R-:W-:-:S05]  /*e240*/  PLOP3.LUT P5, PT, PT, PT, UP1, 0x80, 0x0 ;  /* 0x000000000000781c */ /* 0x000fca0003faf018 */
[----:B------:R-:W-:-:S08]  /*e250*/  @UP1 ULDC.64 UR4, c[0x0][0x9e8] ;  /* 0x00027a0000041ab9 */ /* 0x000fd00000000a00 */
[----:B------:R-:W-:Y:S01]  /*e260*/  @P5 IMAD.HI.U32 R5, R70, UR4, RZ ;  /* 0x0000000446055c27 */ /* 0x000fe2000f8e00ff */
[----:B------:R-:W-:-:S13]  /*e270*/  PLOP3.LUT P5, PT, PT, PT, UP1, 0x80, 0x0 ;  /* 0x000000000000781c */ /* 0x000fda0003faf018 */
[----:B------:R-:W-:-:S07]  /*e280*/  @P5 SHF.R.U32.HI R70, RZ, UR5, R5 ;  /* 0x00000005ff465c19 */ /* 0x000fce0008011605 */
.L_x_1493:
[----:B------:R-:W-:Y:S05]  /*e290*/  BSYNC B0 ;  /* 0x0000000000007941 */ /* 0x000fea0003800000 */
.L_x_1491:
[----:B------:R-:W-:-:S04]  /*e2a0*/  IMAD R77, R70, UR7, -R77 ;  /* 0x00000007464d7c24 */ /* 0x000fc8000f8e0a4d */
[----:B------:R-:W-:-:S05]  /*e2b0*/  IMAD R77, R156, -0x2, R77 ;  /* 0xfffffffe9c4d7824 */ /* 0x000fca00078e024d */
[----:B------:R-:W-:Y:S02]  /*e2c0*/  VIMNMX R78, R78, R77, !PT ;  /* 0x0000004d4e4e7248 */ /* 0x000fe40007fe0100 */
[----:B------:R-:W-:-:S07]  /*e2d0*/  VIADDMNMX R79, R77, UR7, R79, PT ;  /* 0x000000074d4f7c46 */ /* 0x000fce000b80014f */
.L_x_1490:
[----:B------:R-:W-:Y:S01]  /*e2e0*/  ISETP.GT.AND P1, PT, R78, 0x1, !P1 ;  /* 0x000000014e00780c */ /* 0x000fe20004f24270 */
[----:B------:R-:W-:Y:S01]  /*e2f0*/  ULDC UR51, c[0x0][0x988] ;  /* 0x0002620000337ab9 */ /* 0x000fe20000000800 */
[----:B------:R-:W2:Y:S02]  /*e300*/  LDL R86, [R1+0x6c] ;  /* 0x00006c0001567983 */ /* 0x000ea40000100800 */
[----:B------:R-:W-:Y:S02]  /*e310*/  ISETP.LT.OR P1, PT, R79, 0x2, P1 ;  /* 0x000000024f00780c */ /* 0x000fe40000f21670 */
[----:B------:R-:W3:Y:S02]  /*e320*/  LDL R85, [R1+0x4] ;  /* 0x0000040001557983 */ /* 0x000ee40000100800 */
[----:B------:R-:W-:Y:S02]  /*e330*/  FSEL R70, R6, -INF , !P1 ;  /* 0xff80000006467808 */ /* 0x000fe40004800000 */
[C---:B------:R-:W-:Y:S01]  /*e340*/  LOP3.LUT P1, RZ, R22.reuse, 0x1, RZ, 0xc0, !PT ;  /* 0x0000000116ff7812 */ /* 0x040fe2000782c0ff */
[----:B------:R-:W4:Y:S01]  /*e350*/  LDL R84, [R1] ;  /* 0x0000000001547983 */ /* 0x000f220000100800 */
[----:B------:R-:W-:-:S02]  /*e360*/  LOP3.LUT P5, RZ, R22, 0x4000000, RZ, 0xc0, !PT ;  /* 0x0400000016ff7812 */ /* 0x000fc400078ac0ff */
        /* <DEDUP_REMOVED lines=20> */
[----:B------:R-:W-:Y:S02]  /*e4b0*/  LOP3.LUT P5, RZ, R22, 0x8000, RZ, 0xc0, !PT ;  /* 0x0000800016ff7812 */ /* 0x000fe400078ac0ff */
        /* <DEDUP_REMOVED lines=10> */
[----:B------:R-:W-:Y:S02]  /*e560*/  LOP3.LUT P1, RZ, R22, 0x1000000, RZ, 0xc0, !PT ;  /* 0x0100000016ff7812 */ /* 0x000fe4000782c0ff */
[----:B------:R-:W-:Y:S02]  /*e570*/  FMNMX.FTZ R6, R34, R5, !PT ;  /* 0x0000000522067209 */ /* 0x000fe40007810000 */
[----:B------:R-:W-:Y:S02]  /*e580*/  ISETP.GT.AND P1, PT, R78, 0x19, !P1 ;  /* 0x000000194e00780c */ /* 0x000fe40004f24270 */
[----:B------:R-:W-:Y:S02]  /*e590*/  FMNMX.FTZ R5, R37, R6, !PT ;  /* 0x0000000625057209 */ /* 0x000fe40007810000 */
        /* <DEDUP_REMOVED lines=40> */
[C---:B------:R-:W-:Y:S02]  /*e820*/  ISETP.GT.AND P1, PT, R78.reuse, 0x31, !P1 ;  /* 0x000000314e00780c */ /* 0x040fe40004f24270 */
[----:B------:R-:W-:Y:S01]  /*e830*/  ISETP.GT.AND P6, PT, R78, RZ, !P6 ;  /* 0x000000ff4e00720c */ /* 0x000fe200077c4270 */
[----:B------:R-:W0:Y:S01]  /*e840*/  SHFL.BFLY PT, R5, R6, 0x2, 0x1f ;  /* 0x0c401f0006057f89 */ /* 0x000e2200000e0000 */
[----:B------:R-:W-:-:S02]  /*e850*/  ISETP.LT.OR P1, PT, R79, 0x32, P1 ;  /* 0x000000324f00780c */ /* 0x000fc40000f21670 */
[----:B------:R-:W-:Y:S02]  /*e860*/  ISETP.LT.OR P6, PT, R79, 0x1, P6 ;  /* 0x000000014f00780c */ /* 0x000fe400037c1670 */
[----:B------:R-:W-:Y:S02]  /*e870*/  FSEL R36, R36, -INF , !P1 ;  /* 0xff80000024247808 */ /* 0x000fe40004800000 */
[----:B------:R-:W-:Y:S02]  /*e880*/  LOP3.LUT P1, RZ, R22, 0x20000, RZ, 0xc0, !PT ;  /* 0x0002000016ff7812 */ /* 0x000fe4000782c0ff */
[----:B------:R-:W-:Y:S02]  /*e890*/  FSEL R75, R4, -INF , !P6 ;  /* 0xff800000044b7808 */ /* 0x000fe40007000000 */
[----:B------:R-:W-:Y:S02]  /*e8a0*/  ISETP.GT.AND P1, PT, R78, 0x38, !P1 ;  /* 0x000000384e00780c */ /* 0x000fe40004f24270 */
[----:B------:R-:W-:-:S02]  /*e8b0*/  FMNMX.FTZ R4, R75, R70, !PT ;  /* 0x000000464b047209 */ /* 0x000fc40007810000 */
[----:B------:R-:W-:Y:S02]  /*e8c0*/  ISETP.LT.OR P1, PT, R79, 0x39, P1 ;  /* 0x000000394f00780c */ /* 0x000fe40000f21670 */
[----:B------:R-:W-:Y:S02]  /*e8d0*/  ISETP.GT.AND P2, PT, R78, 0x70, !P2 ;  /* 0x000000704e00780c */ /* 0x000fe40005744270 */
[----:B------:R-:W-:Y:S02]  /*e8e0*/  FSEL R39, R39, -INF , !P1 ;  /* 0xff80000027277808 */ /* 0x000fe40004800000 */
[----:B------:R-:W-:Y:S02]  /*e8f0*/  LOP3.LUT P1, RZ, R22, 0x10000, RZ, 0xc0, !PT ;  /* 0x0001000016ff7812 */ /* 0x000fe4000782c0ff */
[C---:B------:R-:W-:Y:S02]  /*e900*/  ISETP.GT.AND P3, PT, R78.reuse, 0x71, !P3 ;  /* 0x000000714e00780c */ /* 0x040fe40005f64270 */
[----:B------:R-:W-:-:S02]  /*e910*/  ISETP.GT.AND P1, PT, R78, 0x39, !P1 ;  /* 0x000000394e00780c */ /* 0x000fc40004f24270 */
[----:B0-----:R-:W-:Y:S02]  /*e920*/  FMNMX.FTZ R76, R6, R5, !PT ;  /* 0x00000005064c7209 */ /* 0x001fe40007810000 */
[C---:B------:R-:W-:Y:S02]  /*e930*/  ISETP.LT.OR P1, PT, R79.reuse, 0x3a, P1 ;  /* 0x0000003a4f00780c */ /* 0x040fe40000f21670 */
[----:B------:R-:W-:Y:S01]  /*e940*/  ISETP.LT.OR P2, PT, R79, 0x71, P2 ;  /* 0x000000714f00780c */ /* 0x000fe20001741670 */
[----:B------:R-:W0:Y:S01]  /*e950*/  SHFL.BFLY PT, R5, R76, 0x1, 0x1f ;  /* 0x0c201f004c057f89 */ /* 0x000e2200000e0000 */
[----:B------:R-:W-:Y:S02]  /*e960*/  FSEL R40, R40, -INF , !P1 ;  /* 0xff80000028287808 */ /* 0x000fe40004800000 */
[----:B------:R-:W-:Y:S02]  /*e970*/  ISETP.GT.AND P1, PT, R78, 0x40, !P5 ;  /* 0x000000404e00780c */ /* 0x000fe40006f24270 */
[----:B------:R-:W-:-:S02]  /*e980*/  LOP3.LUT P5, RZ, R22, 0x8, RZ, 0xc0, !PT ;  /* 0x0000000816ff7812 */ /* 0x000fc400078ac0ff */
[----:B------:R-:W-:Y:S02]  /*e990*/  ISETP.LT.OR P1, PT, R79, 0x41, P1 ;  /* 0x000000414f00780c */ /* 0x000fe40000f21670 */
[----:B------:R-:W-:Y:S02]  /*e9a0*/  ISETP.GT.AND P4, PT, R78, 0x78, !P4 ;  /* 0x000000784e00780c */ /* 0x000fe40006784270 */
[----:B------:R-:W-:Y:S02]  /*e9b0*/  FSEL R43, R43, -INF , !P1 ;  /* 0xff8000002b2b7808 */ /* 0x000fe40004800000 */
[----:B------:R-:W-:Y:S02]  /*e9c0*/  LOP3.LUT P1, RZ, R22, 0x4000, RZ, 0xc0, !PT ;  /* 0x0000400016ff7812 */ /* 0x000fe4000782c0ff */
[----:B------:R-:W-:Y:S02]  /*e9d0*/  ISETP.LT.OR P3, PT, R79, 0x72, P3 ;  /* 0x000000724f00780c */ /* 0x000fe40001f61670 */
[----:B------:R-:W-:-:S02]  /*e9e0*/  ISETP.GT.AND P1, PT, R78, 0x41, !P1 ;  /* 0x000000414e00780c */ /* 0x000fc40004f24270 */
[C---:B------:R-:W-:Y:S02]  /*e9f0*/  ISETP.LT.OR P4, PT, R79.reuse, 0x79, P4 ;  /* 0x000000794f00780c */ /* 0x040fe40002781670 */
[----:B------:R-:W-:Y:S02]  /*ea00*/  ISETP.LT.OR P1, PT, R79, 0x42, P1 ;  /* 0x000000424f00780c */ /* 0x000fe40000f21670 */
[----:B------:R-:W-:Y:S02]  /*ea10*/  FSEL R68, R68, -INF , !P3 ;  /* 0xff80000044447808 */ /* 0x000fe40005800000 */
[----:B------:R-:W-:Y:S02]  /*ea20*/  FSEL R44, R44, -INF , !P1 ;  /* 0xff8000002c2c7808 */ /* 0x000fe40004800000 */
[----:B------:R-:W-:Y:S02]  /*ea30*/  LOP3.LUT P1, RZ, R22, 0x2000, RZ, 0xc0, !PT ;  /* 0x0000200016ff7812 */ /* 0x000fe4000782c0ff */
[----:B0-----:R-:W-:-:S02]  /*ea40*/  FMNMX.FTZ R5, R76, R5, !PT ;  /* 0x000000054c057209 */ /* 0x001fc40007810000 */
        /* <DEDUP_REMOVED lines=38> */
[----:B------:R-:W-:Y:S01]  /*ecb0*/  FSEL R72, R64, -INF , !P1 ;  /* 0xff80000040487808 */ /* 0x000fe20004800000 */
[C---:B------:R-:W-:Y:S01]  /*ecc0*/  FMUL.FTZ R64, R5.reuse, UR51 ;  /* 0x0000003305407c20 */ /* 0x040fe20008410000 */
[----:B------:R-:W-:-:S04]  /*ecd0*/  FSETP.NEU.FTZ.AND P1, PT, R5, -INF , PT ;  /* 0xff8000000500780b */ /* 0x000fc80003f3d000 */
[----:B------:R-:W-:Y:S02]  /*ece0*/  FSEL R64, R64, RZ, P1 ;  /* 0x000000ff40407208 */ /* 0x000fe40000800000 */
[----:B------:R-:W-:Y:S02]  /*ecf0*/  ISETP.GT.AND P1, PT, R78, 0x79, !P5 ;  /* 0x000000794e00780c */ /* 0x000fe40006f24270 */
        /* <DEDUP_REMOVED lines=28> */
[--C-:B------:R-:W-:Y:S01]  /*eec0*/  FFMA.FTZ R30, R37, UR51, -R64.reuse ;  /* 0x00000033251e7c23 */ /* 0x100fe20008010840 */
[--C-:B------:R-:W-:Y:S01]  /*eed0*/  FFMA.FTZ R37, R49, UR51, -R64.reuse ;  /* 0x0000003331257c23 */ /* 0x100fe20008010840 */
[----:B------:R-:W-:Y:S01]  /*eee0*/  FMNMX.FTZ R4, R28, R7, !PT ;  /* 0x000000071c047209 */ /* 0x000fe20007810000 */
[----:B------:R-:W0:Y:S01]  /*eef0*/  MUFU.EX2 R74, R74 ;  /* 0x0000004a004a7308 */ /* 0x000e220000000800 */
[--C-:B------:R-:W-:Y:S01]  /*ef00*/  FFMA.FTZ R49, R58, UR51, -R64.reuse ;  /* 0x000000333a317c23 */ /* 0x100fe20008010840 */
[--C-:B------:R-:W-:Y:S01]  /*ef10*/  FFMA.FTZ R15, R15, UR51, -R64.reuse ;  /* 0x000000330f0f7c23 */ /* 0x100fe20008010840 */
[----:B------:R-:W-:Y:S01]  /*ef20*/  FMNMX.FTZ R7, R31, R4, !PT ;  /* 0x000000041f077209 */ /* 0x000fe20007810000 */
[--C-:B------:R-:W-:Y:S01]  /*ef30*/  FFMA.FTZ R42, R42, UR51, -R64.reuse ;  /* 0x000000332a2a7c23 */ /* 0x100fe20008010840 */
[--C-:B------:R-:W-:Y:S01]  /*ef40*/  FFMA.FTZ R25, R25, UR51, -R64.reuse ;  /* 0x0000003319197c23 */ /* 0x100fe20008010840 */
[----:B------:R-:W-:Y:S01]  /*ef50*/  FFMA.FTZ R26, R26, UR51, -R64 ;  /* 0x000000331a1a7c23 */ /* 0x000fe20008010840 */
[----:B------:R-:W-:Y:S01]  /*ef60*/  FMNMX.FTZ R4, R32, R7, !PT ;  /* 0x0000000720047209 */ /* 0x000fe20007810000 */
[----:B------:R-:W1:Y:S03]  /*ef70*/  MUFU.EX2 R77, R77 ;  /* 0x0000004d004d7308 */ /* 0x000e660000000800 */
[----:B------:R-:W-:-:S04]  /*ef80*/  FMNMX.FTZ R7, R35, R4, !PT ;  /* 0x0000000423077209 */ /* 0x000fc80007810000 */
[----:B------:R-:W-:Y:S01]  /*ef90*/  FMNMX.FTZ R4, R36, R7, !PT ;  /* 0x0000000724047209 */ /* 0x000fe20007810000 */
[----:B------:R-:W5:Y:S03]  /*efa0*/  MUFU.EX2 R11, R11 ;  /* 0x0000000b000b7308 */ /* 0x000f660000000800 */
[----:B------:R-:W-:-:S04]  /*efb0*/  FMNMX.FTZ R7, R39, R4, !PT ;  /* 0x0000000427077209 */ /* 0x000fc80007810000 */
[----:B------:R-:W-:Y:S01]  /*efc0*/  FMNMX.FTZ R4, R40, R7, !PT ;  /* 0x0000000728047209 */ /* 0x000fe20007810000 */
[----:B------:R-:W2:Y:S03]  /*efd0*/  MUFU.EX2 R12, R12 ;  /* 0x0000000c000c7308 */ /* 0x000ea60000000800 */
[----:B------:R-:W-:-:S04]  /*efe0*/  FMNMX.FTZ R7, R43, R4, !PT ;  /* 0x000000042b077209 */ /* 0x000fc80007810000 */
[----:B------:R-:W-:Y:S01]  /*eff0*/  FMNMX.FTZ R4, R44, R7, !PT ;  /* 0x000000072c047209 */ /* 0x000fe20007810000 */
[----:B------:R-:W-:Y:S03]  /*f000*/  MUFU.EX2 R15, R15 ;  /* 0x0000000f000f7308 */ /* 0x000fe60000000800 */
[----:B------:R-:W-:-:S04]  /*f010*/  FMNMX.FTZ R7, R47, R4, !PT ;  /* 0x000000042f077209 */ /* 0x000fc80007810000 */
[----:B------:R-:W-:Y:S01]  /*f020*/  FMNMX.FTZ R6, R48, R7, !PT ;  /* 0x0000000730067209 */ /* 0x000fe20007810000 */
[----:B------:R3:W-:Y:S01]  /*f030*/  MUFU.EX2 R4, R33 ;  /* 0x0000002100047308 */ /* 0x0007e20000000800 */
[----:B------:R-:W-:Y:S02]  /*f040*/  FFMA.FTZ R7, R34, UR51, -R64 ;  /* 0x0000003322077c23 */ /* 0x000fe40008010840 */
[----:B------:R-:W-:-:S04]  /*f050*/  FMNMX.FTZ R29, R51, R6, !PT ;  /* 0x00000006331d7209 */ /* 0x000fc80007810000 */
[----:B------:R-:W-:Y:S01]  /*f060*/  FMNMX.FTZ R6, R52, R29, !PT ;  /* 0x0000001d34067209 */ /* 0x000fe20007810000 */
[----:B------:R4:W-:Y:S03]  /*f070*/  MUFU.EX2 R79, R42 ;  /* 0x0000002a004f7308 */ /* 0x0009e60000000800 */
[----:B------:R-:W-:-:S04]  /*f080*/  FMNMX.FTZ R29, R55, R6, !PT ;  /* 0x00000006371d7209 */ /* 0x000fc80007810000 */
[----:B------:R-:W-:Y:S01]  /*f090*/  FMNMX.FTZ R6, R56, R29, !PT ;  /* 0x0000001d38067209 */ /* 0x000fe20007810000 */
[--C-:B------:R-:W-:Y:S01]  /*f0a0*/  FFMA.FTZ R29, R38, UR51, -R64.reuse ;  /* 0x00000033261d7c23 */ /* 0x100fe20008010840 */
[--C-:B------:R-:W-:Y:S01]  /*f0b0*/  FFMA.FTZ R38, R50, UR51, -R64.reuse ;  /* 0x0000003332267c23 */ /* 0x100fe20008010840 */
[--C-:B------:R-:W-:Y:S01]  /*f0c0*/  FFMA.FTZ R50, R61, UR51, -R64.reuse ;  /* 0x000000333d327c23 */ /* 0x100fe20008010840 */
[----:B---3--:R-:W-:Y:S01]  /*f0d0*/  FMNMX.FTZ R33, R59, R6, !PT ;  /* 0x000000063b217209 */ /* 0x008fe20007810000 */
[--C-:B----4-:R-:W-:Y:S01]  /*f0e0*/  FFMA.FTZ R42, R53, UR51, -R64.reuse ;  /* 0x00000033352a7c23 */ /* 0x110fe20008010840 */
[----:B------:R-:W-:Y:S01]  /*f0f0*/  MUFU.EX2 R80, R80 ;  /* 0x0000005000507308 */ /* 0x000fe20000000800 */
[----:B------:R-:W-:Y:S01]  /*f100*/  FFMA.FTZ R53, R62, UR51, -R64 ;  /* 0x000000333e357c23 */ /* 0x000fe20008010840 */
[----:B------:R-:W-:-:S04]  /*f110*/  FMNMX.FTZ R6, R60, R33, !PT ;  /* 0x000000213c067209 */ /* 0x000fc80007810000 */
[----:B------:R-:W-:Y:S02]  /*f120*/  FMNMX.FTZ R33, R63, R6, !PT ;  /* 0x000000063f217209 */ /* 0x000fe40007810000 */
[----:B------:R-:W-:Y:S02]  /*f130*/  MUFU.EX2 R25, R25 ;  /* 0x0000001900197308 */ /* 0x000fe40000000800 */
[----:B------:R-:W-:-:S04]  /*f140*/  FMNMX.FTZ R33, R72, R33, !PT ;  /* 0x0000002148217209 */ /* 0x000fc80007810000 */
[----:B------:R-:W-:Y:S02]  /*f150*/  FMNMX.FTZ R33, R8, R33, !PT ;  /* 0x0000002108217209 */ /* 0x000fe40007810000 */
[----:B------:R-:W-:Y:S02]  /*f160*/  MUFU.EX2 R26, R26 ;  /* 0x0000001a001a7308 */ /* 0x000fe40000000800 */
[----:B------:R-:W-:-:S04]  /*f170*/  FMNMX.FTZ R33, R68, R33, !PT ;  /* 0x0000002144217209 */ /* 0x000fc80007810000 */
[----:B------:R-:W-:Y:S02]  /*f180*/  FMNMX.FTZ R0, R78, R33, !PT ;  /* 0x000000214e007209 */ /* 0x000fe40007810000 */
[----:B------:R-:W-:Y:S02]  /*f190*/  MUFU.EX2 R81, R81 ;  /* 0x0000005100517308 */ /* 0x000fe40000000800 */
[----:B------:R-:W-:-:S05]  /*f1a0*/  FMNMX.FTZ R0, R83, R0, !PT ;  /* 0x0000000053007209 */ /* 0x000fca0007810000 */
[----:B------:R-:W3:Y:S01]  /*f1b0*/  SHFL.BFLY PT, R33, R0, 0x2, 0x1f ;  /* 0x0c401f0000217f89 */ /* 0x000ee200000e0000 */
[----:B------:R-:W-:Y:S08]  /*f1c0*/  MUFU.EX2 R82, R82 ;  /* 0x0000005200527308 */ /* 0x000ff00000000800 */
[----:B------:R-:W-:Y:S08]  /*f1d0*/  MUFU.EX2 R7, R7 ;  /* 0x0000000700077308 */ /* 0x000ff00000000800 */
[----:B------:R-:W-:Y:S01]  /*f1e0*/  MUFU.EX2 R30, R30 ;  /* 0x0000001e001e7308 */ /* 0x000fe20000000800 */
[----:B---3--:R-:W-:Y:S01]  /*f1f0*/  FMNMX.FTZ R34, R0, R33, !PT ;  /* 0x0000002100227209 */ /* 0x008fe20007810000 */
[--C-:B------:R-:W-:Y:S01]  /*f200*/  FFMA.FTZ R0, R65, UR51, -R64.reuse ;  /* 0x0000003341007c23 */ /* 0x100fe20008010840 */
[----:B------:R-:W-:-:S05]  /*f210*/  FFMA.FTZ R33, R67, UR51, -R64 ;  /* 0x0000003343217c23 */ /* 0x000fca0008010840 */
[----:B------:R-:W-:Y:S01]  /*f220*/  MUFU.EX2 R29, R29 ;  /* 0x0000001d001d7308 */ /* 0x000fe20000000800 */
[----:B------:R-:W3:Y:S07]  /*f230*/  SHFL.BFLY PT, R41, R34, 0x1, 0x1f ;  /* 0x0c201f0022297f89 */ /* 0x000eee00000e0000 */
[----:B------:R-:W-:Y:S08]  /*f240*/  MUFU.EX2 R20, R20 ;  /* 0x0000001400147308 */ /* 0x000ff00000000800 */
[----:B------:R-:W-:Y:S08]  /*f250*/  MUFU.EX2 R66, R66 ;  /* 0x0000004200427308 */ /* 0x000ff00000000800 */
[----:B------:R-:W-:Y:S01]  /*f260*/  MUFU.EX2 R73, R73 ;  /* 0x0000004900497308 */ /* 0x000fe20000000800 */
[----:B---3--:R-:W-:Y:S01]  /*f270*/  FMNMX.FTZ R6, R34, R41, !PT ;  /* 0x0000002922067209 */ /* 0x008fe20007810000 */
[--C-:B------:R-:W-:Y:S01]  /*f280*/  FFMA.FTZ R34, R69, UR51, -R64.reuse ;  /* 0x0000003345227c23 */ /* 0x100fe20008010840 */
[----:B------:R-:W-:-:S02]  /*f290*/  FFMA.FTZ R41, R71, UR51, -R64 ;  /* 0x0000003347297c23 */ /* 0x000fc40008010840 */
[C---:B------:R-:W-:Y:S01]  /*f2a0*/  FSETP.NEU.FTZ.AND P1, PT, R6.reuse, -INF , PT ;  /* 0xff8000000600780b */ /* 0x040fe20003f3d000 */
[----:B------:R-:W-:Y:S02]  /*f2b0*/  FMUL.FTZ R69, R6, UR51 ;  /* 0x0000003306457c20 */ /* 0x000fe40008410000 */
[----:B------:R-:W-:Y:S03]  /*f2c0*/  MUFU.EX2 R37, R37 ;  /* 0x0000002500257308 */ /* 0x000fe60000000800 */
[----:B------:R-:W-:-:S05]  /*f2d0*/  FSEL R69, R69, RZ, P1 ;  /* 0x000000ff45457208 */ /* 0x000fca0000800000 */
[----:B------:R-:W-:Y:S01]  /*f2e0*/  MUFU.EX2 R38, R38 ;  /* 0x0000002600267308 */ /* 0x000fe20000000800 */
[--C-:B------:R-:W-:Y:S01]  /*f2f0*/  FFMA.FTZ R54, R75, UR51, -R69.reuse ;  /* 0x000000334b367c23 */ /* 0x100fe20008010845 */
[--C-:B------:R-:W-:Y:S01]  /*f300*/  FFMA.FTZ R57, R70, UR51, -R69.reuse ;  /* 0x0000003346397c23 */ /* 0x100fe20008010845 */
[--C-:B------:R-:W-:Y:S01]  /*f310*/  FFMA.FTZ R58, R9, UR51, -R69.reuse ;  /* 0x00000033093a7c23 */ /* 0x100fe20008010845 */
[--C-:B------:R-:W-:Y:S01]  /*f320*/  FFMA.FTZ R61, R10, UR51, -R69.reuse ;  /* 0x000000330a3d7c23 */ /* 0x100fe20008010845 */
[----:B0-----:R-:W-:Y:S01]  /*f330*/  FADD.FTZ R9, R3, R74 ;  /* 0x0000004a03097221 */ /* 0x001fe20000010000 */
[--C-:B------:R-:W-:Y:S01]  /*f340*/  FFMA.FTZ R13, R13, UR51, -R69.reuse ;  /* 0x000000330d0d7c23 */ /* 0x100fe20008010845 */
[----:B------:R-:W-:Y:S01]  /*f350*/  FFMA.FTZ R62, R14, UR51, -R69 ;  /* 0x000000330e3e7c23 */ /* 0x000fe20008010845 */
[----:B------:R-:W-:Y:S01]  /*f360*/  MUFU.EX2 R54, R54 ;  /* 0x0000003600367308 */ /* 0x000fe20000000800 */
[----:B------:R-:W-:Y:S01]  /*f370*/  FADD.FTZ R10, R76, R9 ;  /* 0x000000094c0a7221 */ /* 0x000fe20000010000 */
[--C-:B------:R-:W-:Y:S01]  /*f380*/  FFMA.FTZ R64, R21, UR51, -R69.reuse ;  /* 0x0000003315407c23 */ /* 0x100fe20008010845 */
[--C-:B------:R-:W-:Y:S01]  /*f390*/  FFMA.FTZ R21, R35, UR51, -R69.reuse ;  /* 0x0000003323157c23 */ /* 0x100fe20008010845 */
[--C-:B------:R-:W-:Y:S01]  /*f3a0*/  FFMA.FTZ R35, R43, UR51, -R69.reuse ;  /* 0x000000332b237c23 */ /* 0x100fe20008010845 */
[----:B-1----:R-:W-:Y:S01]  /*f3b0*/  FADD.FTZ R10, R77, R10 ;  /* 0x0000000a4d0a7221 */ /* 0x002fe20000010000 */
[--C-:B------:R-:W-:Y:S01]  /*f3c0*/  FFMA.FTZ R43, R51, UR51, -R69.reuse ;  /* 0x00000033332b7c23 */ /* 0x100fe20008010845 */
[--C-:B------:R-:W-:Y:S01]  /*f3d0*/  FFMA.FTZ R65, R24, UR51, -R69.reuse ;  /* 0x0000003318417c23 */ /* 0x100fe20008010845 */
[----:B------:R-:W0:Y:S01]  /*f3e0*/  MUFU.EX2 R57, R57 ;  /* 0x0000003900397308 */ /* 0x000e220000000800 */
[----:B-----5:R-:W-:Y:S01]  /*f3f0*/  FADD.FTZ R51, R11, R10 ;  /* 0x0000000a0b337221 */ /* 0x020fe20000010000 */
[--C-:B------:R-:W-:Y:S01]  /*f400*/  FFMA.FTZ R27, R27, UR51, -R69.reuse ;  /* 0x000000331b1b7c23 */ /* 0x100fe20008010845 */
[--C-:B------:R-:W-:Y:S01]  /*f410*/  FFMA.FTZ R67, R31, UR51, -R69.reuse ;  /* 0x000000331f437c23 */ /* 0x100fe20008010845 */
[----:B------:R-:W-:Y:S01]  /*f420*/  FFMA.FTZ R31, R39, UR51, -R69 ;  /* 0x00000033271f7c23 */ /* 0x000fe20008010845 */
[----:B--2---:R-:W-:Y:S01]  /*f430*/  FADD.FTZ R10, R12, R51 ;  /* 0x000000330c0a7221 */ /* 0x004fe20000010000 */
        /* <DEDUP_REMOVED lines=11> */
[----:B0-----:R-:W-:Y:S01]  /*f4f0*/  FADD.FTZ R9, R54, R57 ;  /* 0x0000003936097221 */ /* 0x001fe20000010000 */
[--C-:B------:R-:W-:Y:S01]  /*f500*/  FFMA.FTZ R52, R56, UR51, -R69.reuse ;  /* 0x0000003338347c23 */ /* 0x100fe20008010845 */
[--C-:B------:R-:W-:Y:S01]  /*f510*/  FFMA.FTZ R28, R28, UR51, -R69.reuse ;  /* 0x000000331c1c7c23 */ /* 0x100fe20008010845 */
[----:B------:R-:W-:Y:S01]  /*f520*/  F2FP.BF16.F32.PACK_AB R12, R12, R11 ;  /* 0x0000000b0c0c723e */ /* 0x000fe200000010ff */
[--C-:B------:R-:W-:Y:S01]  /*f530*/  FFMA.FTZ R59, R59, UR51, -R69.reuse ;  /* 0x000000333b3b7c23 */ /* 0x100fe20008010845 */
[--C-:B------:R-:W-:Y:S01]  /*f540*/  FFMA.FTZ R60, R60, UR51, -R69.reuse ;  /* 0x000000333c3c7c23 */ /* 0x100fe20008010845 */
[----:B------:R-:W-:Y:S01]  /*f550*/  FFMA.FTZ R63, R63, UR51, -R69 ;  /* 0x000000333f3f7c23 */ /* 0x000fe20008010845 */
[----:B------:R-:W0:Y:S01]  /*f560*/  MUFU.EX2 R13, R13 ;  /* 0x0000000d000d7308 */ /* 0x000e220000000800 */
[----:B-1----:R-:W-:Y:S01]  /*f570*/  FADD.FTZ R8, R58, R9 ;  /* 0x000000093a087221 */ /* 0x002fe20000010000 */
[----:B------:R-:W-:Y:S01]  /*f580*/  FADD.FTZ R9, R15, R10 ;  /* 0x0000000a0f097221 */ /* 0x000fe20000010000 */
[--C-:B------:R-:W-:Y:S01]  /*f590*/  FFMA.FTZ R72, R72, UR51, -R69.reuse ;  /* 0x0000003348487c23 */ /* 0x100fe20008010845 */
[--C-:B------:R-:W-:Y:S01]  /*f5a0*/  FFMA.FTZ R68, R68, UR51, -R69.reuse ;  /* 0x0000003344447c23 */ /* 0x100fe20008010845 */
[----:B------:R-:W-:Y:S01]  /*f5b0*/  FFMA.FTZ R78, R78, UR51, -R69 ;  /* 0x000000334e4e7c23 */ /* 0x000fe20008010845 */
[----:B------:R-:W-:Y:S01]  /*f5c0*/  FADD.FTZ R10, R80, R9 ;  /* 0x00000009500a7221 */ /* 0x000fe20000010000 */
[----:B------:R-:W-:Y:S01]  /*f5d0*/  FFMA.FTZ R69, R83, UR51, -R69 ;  /* 0x0000003353457c23 */ /* 0x000fe20008010845 */
[----:B------:R-:W1:Y:S01]  /*f5e0*/  MUFU.EX2 R62, R62 ;  /* 0x0000003e003e7308 */ /* 0x000e620000000800 */
[----:B--2---:R-:W-:Y:S01]  /*f5f0*/  FADD.FTZ R8, R61, R8 ;  /* 0x000000083d087221 */ /* 0x004fe20000010000 */
[----:B------:R-:W-:Y:S01]  /*f600*/  FADD.FTZ R55, R25, R10 ;  /* 0x0000000a19377221 */ /* 0x000fe20000010000 */
[----:B------:R-:W-:-:S02]  /*f610*/  F2FP.BF16.F32.PACK_AB R10, R77, R76 ;  /* 0x0000004c4d0a723e */ /* 0x000fc400000010ff */
[----:B------:R-:W-:Y:S01]  /*f620*/  F2FP.BF16.F32.PACK_AB R11, R61, R58 ;  /* 0x0000003a3d0b723e */ /* 0x000fe200000010ff */
[----:B------:R-:W-:Y:S02]  /*f630*/  FADD.FTZ R14, R26, R55 ;  /* 0x000000371a0e7221 */ /* 0x000fe40000010000 */
[----:B------:R-:W2:Y:S01]  /*f640*/  MUFU.EX2 R64, R64 ;  /* 0x0000004000407308 */ /* 0x000ea20000000800 */
[----:B0-----:R-:W-:Y:S01]  /*f650*/  FADD.FTZ R9, R13, R8 ;  /* 0x000000080d097221 */ /* 0x001fe20000010000 */
[----:B------:R-:W-:Y:S01]  /*f660*/  F2FP.BF16.F32.PACK_AB R8, R74, R3 ;  /* 0x000000034a08723e */ /* 0x000fe200000010ff */
[----:B------:R-:W-:Y:S01]  /*f670*/  FADD.FTZ R3, R81, R14 ;  /* 0x0000000e51037221 */ /* 0x000fe20000010000 */
[----:B------:R-:W-:-:S04]  /*f680*/  F2FP.BF16.F32.PACK_AB R14, R80, R15 ;  /* 0x0000000f500e723e */ /* 0x000fc800000010ff */
[----:B------:R-:W0:Y:S01]  /*f690*/  MUFU.EX2 R65, R65 ;  /* 0x0000004100417308 */ /* 0x000e220000000800 */
[C---:B-1----:R-:W-:Y:S01]  /*f6a0*/  FADD.FTZ R9, R62.reuse, R9 ;  /* 0x000000093e097221 */ /* 0x042fe20000010000 */
[----:B------:R-:W-:-:S06]  /*f6b0*/  F2FP.BF16.F32.PACK_AB R13, R62, R13 ;  /* 0x0000000d3e0d723e */ /* 0x000fcc00000010ff */
[----:B------:R-:W1:Y:S01]  /*f6c0*/  MUFU.EX2 R27, R27 ;  /* 0x0000001b001b7308 */ /* 0x000e620000000800 */
[----:B--2---:R-:W-:Y:S01]  /*f6d0*/  FADD.FTZ R24, R64, R9 ;  /* 0x0000000940187221 */ /* 0x004fe20000010000 */
[----:B------:R-:W-:-:S06]  /*f6e0*/  FADD.FTZ R9, R82, R3 ;  /* 0x0000000352097221 */ /* 0x000fcc0000010000 */
[----:B------:R-:W2:Y:S01]  /*f6f0*/  MUFU.EX2 R28, R28 ;  /* 0x0000001c001c7308 */ /* 0x000ea20000000800 */
[----:B0-----:R-:W-:Y:S01]  /*f700*/  FADD.FTZ R56, R65, R24 ;  /* 0x0000001841387221 */ /* 0x001fe20000010000 */
[----:B------:R-:W-:Y:S02]  /*f710*/  F2FP.BF16.F32.PACK_AB R24, R26, R25 ;  /* 0x000000191a18723e */ /* 0x000fe400000010ff */
[----:B------:R-:W-:Y:S02]  /*f720*/  ISETP.NE.AND P5, PT, R142, 0x1, PT ;  /* 0x000000018e00780c */ /* 0x000fe40003fa5270 */
[----:B------:R-:W-:Y:S02]  /*f730*/  F2FP.BF16.F32.PACK_AB R26, R82, R81 ;  /* 0x00000051521a723e */ /* 0x000fe400000010ff */
[----:B------:R-:W0:Y:S01]  /*f740*/  MUFU.EX2 R67, R67 ;  /* 0x0000004300437308 */ /* 0x000e220000000800 */
[----:B-1----:R-:W-:Y:S01]  /*f750*/  FADD.FTZ R3, R27, R56 ;  /* 0x000000381b037221 */ /* 0x002fe20000010000 */
[----:B------:R-:W-:Y:S01]  /*f760*/  FADD.FTZ R56, R4, R9 ;  /* 0x0000000904387221 */ /* 0x000fe20000010000 */
[----:B------:R-:W-:-:S03]  /*f770*/  F2FP.BF16.F32.PACK_AB R9, R57, R54 ;  /* 0x000000363909723e */ /* 0x000fc600000010ff */
[----:B------:R-:W-:Y:S02]  /*f780*/  FADD.FTZ R15, R7, R56 ;  /* 0x00000038070f7221 */ /* 0x000fe40000010000 */
[----:B------:R-:W1:Y:S01]  /*f790*/  MUFU.EX2 R70, R70 ;  /* 0x0000004600467308 */ /* 0x000e620000000800 */
[----:B--2---:R-:W-:Y:S01]  /*f7a0*/  FADD.FTZ R54, R28, R3 ;  /* 0x000000031c367221 */ /* 0x004fe20000010000 */
[----:B------:R-:W-:Y:S01]  /*f7b0*/  FADD.FTZ R56, R30, R15 ;  /* 0x0000000f1e387221 */ /* 0x000fe20000010000 */
[----:B------:R-:W-:Y:S01]  /*f7c0*/  F2FP.BF16.F32.PACK_AB R25, R28, R27 ;  /* 0x0000001b1c19723e */ /* 0x000fe200000010ff */
[----:B------:R-:W-:Y:S01]  /*f7d0*/  STSM.16.M88.4 [R157+0x21800], R8 ;  /* 0x021800089d007844 */ /* 0x000fe20000000200 */
[----:B------:R-:W-:Y:S01]  /*f7e0*/  F2FP.BF16.F32.PACK_AB R15, R65, R64 ;  /* 0x00000040410f723e */ /* 0x000fe200000010ff */
[----:B------:R-:W-:Y:S02]  /*f7f0*/  FADD.FTZ R55, R29, R56 ;  /* 0x000000381d377221 */ /* 0x000fe40000010000 */
[----:B------:R-:W2:Y:S01]  /*f800*/  LDL R56, [R1+0x70] ;  /* 0x0000700001387983 */ /* 0x000ea20000100800 */
[----:B------:R-:W3:Y:S01]  /*f810*/  MUFU.EX2 R21, R21 ;  /* 0x0000001500157308 */ /* 0x000ee20000000800 */
[----:B0-----:R-:W-:-:S02]  /*f820*/  FADD.FTZ R3, R67, R54 ;  /* 0x0000003643037221 */ /* 0x001fc40000010000 */
[----:B------:R0:W-:Y:S05]  /*f830*/  STSM.16.M88.4 [R86], R12 ;  /* 0x0000000c56007844 */ /* 0x0001ea0000000200 */
[----:B------:R-:W4:Y:S01]  /*f840*/  MUFU.EX2 R32, R32 ;  /* 0x0000002000207308 */ /* 0x000f220000000800 */
[C---:B-1----:R-:W-:Y:S01]  /*f850*/  FADD.FTZ R54, R70.reuse, R3 ;  /* 0x0000000346367221 */ /* 0x042fe20000010000 */
[----:B------:R-:W-:-:S06]  /*f860*/  F2FP.BF16.F32.PACK_AB R27, R70, R67 ;  /* 0x00000043461b723e */ /* 0x000fcc00000010ff */
[----:B------:R-:W1:Y:S01]  /*f870*/  MUFU.EX2 R31, R31 ;  /* 0x0000001f001f7308 */ /* 0x000e620000000800 */
[----:B---3--:R-:W-:Y:S01]  /*f880*/  FADD.FTZ R3, R21, R54 ;  /* 0x0000003615037221 */ /* 0x008fe20000010000 */
[----:B------:R-:W-:-:S06]  /*f890*/  FADD.FTZ R54, R20, R55 ;  /* 0x0000003714367221 */ /* 0x000fcc0000010000 */
[----:B------:R-:W3:Y:S01]  /*f8a0*/  MUFU.EX2 R36, R36 ;  /* 0x0000002400247308 */ /* 0x000ee20000000800 */
[----:B------:R-:W-:Y:S01]  /*f8b0*/  FADD.FTZ R55, R79, R54 ;  /* 0x000000364f377221 */ /* 0x000fe20000010000 */
[----:B----4-:R-:W-:-:S06]  /*f8c0*/  FADD.FTZ R28, R32, R3 ;  /* 0x00000003201c7221 */ /* 0x010fcc0000010000 */
[----:B------:R-:W4:Y:S01]  /*f8d0*/  MUFU.EX2 R35, R35 ;  /* 0x0000002300237308 */ /* 0x000f220000000800 */
[----:B------:R-:W-:Y:S01]  /*f8e0*/  FADD.FTZ R54, R66, R55 ;  /* 0x0000003742367221 */ /* 0x000fe20000010000 */
[----:B-1----:R-:W-:-:S06]  /*f8f0*/  FADD.FTZ R3, R31, R28 ;  /* 0x0000001c1f037221 */ /* 0x002fcc0000010000 */
[----:B------:R-:W1:Y:S01]  /*f900*/  MUFU.EX2 R40, R40 ;  /* 0x0000002800287308 */ /* 0x000e620000000800 */
[----:B------:R-:W-:-:S07]  /*f910*/  FADD.FTZ R54, R73, R54 ;  /* 0x0000003649367221 */ /* 0x000fce0000010000 */
[----:B------:R-:W0:Y:S01]  /*f920*/  MUFU.EX2 R42, R42 ;  /* 0x0000002a002a7308 */ /* 0x000e220000000800 */
[----:B------:R-:W-:Y:S01]  /*f930*/  F2FP.BF16.F32.PACK_AB R28, R7, R4 ;  /* 0x00000004071c723e */ /* 0x000fe200000010ff */
[----:B---3--:R-:W-:-:S06]  /*f940*/  FADD.FTZ R4, R36, R3 ;  /* 0x0000000324047221 */ /* 0x008fcc0000010000 */
[----:B------:R-:W3:Y:S01]  /*f950*/  MUFU.EX2 R39, R39 ;  /* 0x0000002700277308 */ /* 0x000ee20000000800 */
[----:B------:R-:W-:-:S07]  /*f960*/  FADD.FTZ R7, R37, R54 ;  /* 0x0000003625077221 */ /* 0x000fce0000010000 */
[----:B------:R-:W5:Y:S01]  /*f970*/  MUFU.EX2 R45, R45 ;  /* 0x0000002d002d7308 */ /* 0x000f620000000800 */
[----:B----4-:R-:W-:Y:S01]  /*f980*/  FADD.FTZ R3, R35, R4 ;  /* 0x0000000423037221 */ /* 0x010fe20000010000 */
[----:B------:R-:W-:-:S06]  /*f990*/  FADD.FTZ R7, R38, R7 ;  /* 0x0000000726077221 */ /* 0x000fcc0000010000 */
[----:B------:R-:W4:Y:S08]  /*f9a0*/  MUFU.EX2 R44, R44 ;  /* 0x0000002c002c7308 */ /* 0x000f300000000800 */
[----:B------:R-:W4:Y:S01]  /*f9b0*/  MUFU.EX2 R46, R46 ;  /* 0x0000002e002e7308 */ /* 0x000f220000000800 */
[----:B-1----:R-:W-:Y:S01]  /*f9c0*/  FADD.FTZ R4, R40, R3 ;  /* 0x0000000328047221 */ /* 0x002fe20000010000 */
[----:B0-----:R-:W-:-:S06]  /*f9d0*/  FADD.FTZ R12, R42, R7 ;  /* 0x000000072a0c7221 */ /* 0x001fcc0000010000 */
[----:B------:R-:W0:Y:S08]  /*f9e0*/  MUFU.EX2 R43, R43 ;  /* 0x0000002b002b7308 */ /* 0x000e300000000800 */
[----:B------:R-:W1:Y:S01]  /*f9f0*/  MUFU.EX2 R49, R49 ;  /* 0x0000003100317308 */ /* 0x000e620000000800 */
[----:B---3--:R-:W-:Y:S01]  /*fa00*/  FADD.FTZ R3, R39, R4 ;  /* 0x0000000427037221 */ /* 0x008fe20000010000 */
[----:B-----5:R-:W-:-:S06]  /*fa10*/  FADD.FTZ R7, R45, R12 ;  /* 0x0000000c2d077221 */ /* 0x020fcc0000010000 */
[----:B------:R-:W3:Y:S08]  /*fa20*/  MUFU.EX2 R48, R48 ;  /* 0x0000003000307308 */ /* 0x000ef00000000800 */
[----:B------:R-:W5:Y:S01]  /*fa30*/  MUFU.EX2 R50, R50 ;  /* 0x0000003200327308 */ /* 0x000f620000000800 */
[----:B----4-:R-:W-:Y:S01]  /*fa40*/  FADD.FTZ R4, R44, R3 ;  /* 0x000000032c047221 */ /* 0x010fe20000010000 */
[----:B------:R-:W-:-:S06]  /*fa50*/  FADD.FTZ R12, R46, R7 ;  /* 0x000000072e0c7221 */ /* 0x000fcc0000010000 */
[----:B------:R-:W4:Y:S08]  /*fa60*/  MUFU.EX2 R47, R47 ;  /* 0x0000002f002f7308 */ /* 0x000f300000000800 */
[----:B------:R-:W4:Y:S08]  /*fa70*/  MUFU.EX2 R53, R53 ;  /* 0x0000003500357308 */ /* 0x000f300000000800 */
[----:B------:R-:W-:Y:S01]  /*fa80*/  MUFU.EX2 R52, R52 ;  /* 0x0000003400347308 */ /* 0x000fe20000000800 */
[----:B0-----:R-:W-:-:S07]  /*fa90*/  FADD.FTZ R3, R43, R4 ;  /* 0x000000042b037221 */ /* 0x001fce0000010000 */
[----:B------:R-:W-:Y:S08]  /*faa0*/  MUFU.EX2 R59, R59 ;  /* 0x0000003b003b7308 */ /* 0x000ff00000000800 */
[----:B------:R-:W0:Y:S08]  /*fab0*/  MUFU.EX2 R60, R60 ;  /* 0x0000003c003c7308 */ /* 0x000e300000000800 */
[----:B------:R-:W-:Y:S08]  /*fac0*/  MUFU.EX2 R63, R63 ;  /* 0x0000003f003f7308 */ /* 0x000ff00000000800 */
[----:B------:R-:W0:Y:S01]  /*fad0*/  MUFU.EX2 R72, R72 ;  /* 0x0000004800487308 */ /* 0x000e220000000800 */
[----:B------:R-:W-:-:S07]  /*fae0*/  F2FP.BF16.F32.PACK_AB R30, R29, R30 ;  /* 0x0000001e1d1e723e */ /* 0x000fce00000010ff */
[----:B------:R-:W-:Y:S01]  /*faf0*/  MUFU.EX2 R0, R0 ;  /* 0x0000000000007308 */ /* 0x000fe20000000800 */
[----:B-1----:R-:W-:-:S07]  /*fb00*/  FADD.FTZ R7, R49, R12 ;  /* 0x0000000c31077221 */ /* 0x002fce0000010000 */
[----:B------:R-:W1:Y:S08]  /*fb10*/  MUFU.EX2 R33, R33 ;  /* 0x0000002100217308 */ /* 0x000e700000000800 */
[----:B------:R-:W-:Y:S08]  /*fb20*/  MUFU.EX2 R34, R34 ;  /* 0x0000002200227308 */ /* 0x000ff00000000800 */
[----:B------:R-:W1:Y:S08]  /*fb30*/  MUFU.EX2 R41, R41 ;  /* 0x0000002900297308 */ /* 0x000e700000000800 */
[----:B------:R-:W-:Y:S08]  /*fb40*/  MUFU.EX2 R51, R51 ;  /* 0x0000003300337308 */ /* 0x000ff00000000800 */
[----:B------:R-:W1:Y:S08]  /*fb50*/  MUFU.EX2 R68, R68 ;  /* 0x0000004400447308 */ /* 0x000e700000000800 */
[----:B------:R-:W-:Y:S08]  /*fb60*/  MUFU.EX2 R78, R78 ;  /* 0x0000004e004e7308 */ /* 0x000ff00000000800 */
[----:B------:R-:W1:Y:S01]  /*fb70*/  MUFU.EX2 R69, R69 ;  /* 0x0000004500457308 */ /* 0x000e620000000800 */
[----:B------:R-:W-:-:S02]  /*fb80*/  F2FP.BF16.F32.PACK_AB R29, R32, R21 ;  /* 0x00000015201d723e */ /* 0x000fc400000010ff */
[----:B------:R-:W-:Y:S01]  /*fb90*/  F2FP.BF16.F32.PACK_AB R31, R36, R31 ;  /* 0x0000001f241f723e */ /* 0x000fe200000010ff */
[----:B---3--:R-:W-:Y:S01]  /*fba0*/  FADD.FTZ R4, R48, R3 ;  /* 0x0000000330047221 */ /* 0x008fe20000010000 */
[----:B------:R-:W-:Y:S02]  /*fbb0*/  F2FP.BF16.F32.PACK_AB R8, R79, R20 ;  /* 0x000000144f08723e */ /* 0x000fe400000010ff */
[----:B------:R-:W-:Y:S02]  /*fbc0*/  F2FP.BF16.F32.PACK_AB R10, R73, R66 ;  /* 0x00000042490a723e */ /* 0x000fe400000010ff */
[----:B------:R-:W-:Y:S02]  /*fbd0*/  F2FP.BF16.F32.PACK_AB R9, R40, R35 ;  /* 0x000000232809723e */ /* 0x000fe400000010ff */
[----:B------:R-:W-:Y:S01]  /*fbe0*/  F2FP.BF16.F32.PACK_AB R11, R44, R39 ;  /* 0x000000272c0b723e */ /* 0x000fe200000010ff */
[----:B-----5:R-:W-:Y:S01]  /*fbf0*/  FADD.FTZ R14, R50, R7 ;  /* 0x00000007320e7221 */ /* 0x020fe20000010000 */
[----:B------:R1:W-:Y:S01]  /*fc00*/  STSM.16.M88.4 [R85], R24 ;  /* 0x0000001855007844 */ /* 0x0003e20000000200 */
[----:B------:R-:W3:Y:S01]  /*fc10*/  @P5 LDC R20, c[0x0][0x44c] ;  /* 0x00011300ff145b82 */ /* 0x000ee20000000800 */
[----:B----4-:R-:W-:-:S02]  /*fc20*/  FADD.FTZ R3, R47, R4 ;  /* 0x000000042f037221 */ /* 0x010fc40000010000 */
[----:B------:R-:W-:Y:S01]  /*fc30*/  STSM.16.M88.4 [R84], R28 ;  /* 0x0000001c54007844 */ /* 0x000fe20000000200 */
[----:B------:R-:W-:Y:S01]  /*fc40*/  FADD.FTZ R7, R53, R14 ;  /* 0x0000000e35077221 */ /* 0x000fe20000010000 */
[----:B------:R-:W-:Y:S02]  /*fc50*/  F2FP.BF16.F32.PACK_AB R12, R49, R46 ;  /* 0x0000002e310c723e */ /* 0x000fe400000010ff */
[----:B------:R4:W-:Y:S01]  /*fc60*/  STSM.16.M88.4 [R157+0x27800], R8 ;  /* 0x027800089d007844 */ /* 0x0009e20000000200 */
[----:B------:R-:W-:Y:S01]  /*fc70*/  F2FP.BF16.F32.PACK_AB R14, R53, R50 ;  /* 0x00000032350e723e */ /* 0x000fe200000010ff */
[----:B------:R-:W5:Y:S01]  /*fc80*/  @P5 LDC R21, c[0x0][0x450] ;  /* 0x00011400ff155b82 */ /* 0x000f620000000800 */
[----:B0-----:R-:W-:Y:S02]  /*fc90*/  F2FP.BF16.F32.PACK_AB R13, R60, R59 ;  /* 0x0000003b3c0d723e */ /* 0x001fe400000010ff */
[----:B------:R-:W-:Y:S01]  /*fca0*/  F2FP.BF16.F32.PACK_AB R15, R72, R63 ;  /* 0x0000003f480f723e */ /* 0x000fe200000010ff */
[----:B------:R-:W-:Y:S01]  /*fcb0*/  FADD.FTZ R4, R52, R3 ;  /* 0x0000000334047221 */ /* 0x000fe20000010000 */
[----:B-1----:R-:W-:-:S02]  /*fcc0*/  F2FP.BF16.F32.PACK_AB R24, R33, R0 ;  /* 0x000000002118723e */ /* 0x002fc400000010ff */
[----:B------:R-:W-:Y:S02]  /*fcd0*/  F2FP.BF16.F32.PACK_AB R26, R41, R34 ;  /* 0x00000022291a723e */ /* 0x000fe400000010ff */
[----:B------:R-:W-:Y:S02]  /*fce0*/  F2FP.BF16.F32.PACK_AB R25, R68, R51 ;  /* 0x000000334419723e */ /* 0x000fe400000010ff */
[----:B------:R-:W-:Y:S02]  /*fcf0*/  F2FP.BF16.F32.PACK_AB R27, R69, R78 ;  /* 0x0000004e451b723e */ /* 0x000fe400000010ff */
[----:B----4-:R-:W-:Y:S02]  /*fd00*/  F2FP.BF16.F32.PACK_AB R8, R38, R37 ;  /* 0x000000252608723e */ /* 0x010fe400000010ff */
[----:B------:R-:W-:Y:S02]  /*fd10*/  F2FP.BF16.F32.PACK_AB R10, R45, R42 ;  /* 0x0000002a2d0a723e */ /* 0x000fe400000010ff */
[----:B------:R-:W-:-:S02]  /*fd20*/  F2FP.BF16.F32.PACK_AB R9, R48, R43 ;  /* 0x0000002b3009723e */ /* 0x000fc400000010ff */
[----:B------:R-:W-:Y:S01]  /*fd30*/  F2FP.BF16.F32.PACK_AB R11, R52, R47 ;  /* 0x0000002f340b723e */ /* 0x000fe200000010ff */
[----:B------:R-:W-:-:S04]  /*fd40*/  FADD.FTZ R3, R59, R4 ;  /* 0x000000043b037221 */ /* 0x000fc80000010000 */
[----:B------:R-:W-:-:S04]  /*fd50*/  FADD.FTZ R4, R60, R3 ;  /* 0x000000033c047221 */ /* 0x000fc80000010000 */
[----:B------:R-:W-:Y:S01]  /*fd60*/  FADD.FTZ R3, R63, R4 ;  /* 0x000000043f037221 */ /* 0x000fe20000010000 */
[----:B--2---:R0:W-:Y:S04]  /*fd70*/  STSM.16.M88.4 [R56], R8 ;  /* 0x0000000838007844 */ /* 0x0041e80000000200 */
[----:B------:R0:W-:Y:S04]  /*fd80*/  STSM.16.M88.4 [R85+0x6000], R12 ;  /* 0x0060000c55007844 */ /* 0x0001e80000000200 */
[----:B------:R0:W-:Y:S01]  /*fd90*/  STSM.16.M88.4 [R84+0x6000], R24 ;  /* 0x0060001854007844 */ /* 0x0001e20000000200 */
[----:B------:R1:W-:Y:S06]  /*fda0*/  MEMBAR.ALL.CTA ;  /* 0x0000000000007992 */ /* 0x0003ec0000008000 */
[----:B-1----:R-:W1:Y:S01]  /*fdb0*/  FENCE.VIEW.ASYNC.S ;  /* 0x00000000000073c6 */ /* 0x002e620000000000 */
[----:B------:R-:W-:Y:S01]  /*fdc0*/  FADD.FTZ R72, R72, R3 ;  /* 0x0000000348487221 */ /* 0x000fe20000010000 */
[----:B------:R-:W-:Y:S01]  /*fdd0*/  FADD.FTZ R0, R0, R7 ;  /* 0x0000000700007221 */ /* 0x000fe20000010000 */
[----:B------:R-:W-:Y:S01]  /*fde0*/  PLOP3.LUT P1, PT, PT, PT, UP0, 0x40, 0x0 ;  /* 0x000000000000781c */ /* 0x000fe20003f2e808 */
[----:B---3--:R-:W-:-:S04]  /*fdf0*/  @P5 IMAD.HI.U32 R20, R89, R20, RZ ;  /* 0x0000001459145227 */ /* 0x008fc800078e00ff */
[----:B------:R-:W-:Y:S01]  /*fe00*/  FADD.FTZ R51, R51, R72 ;  /* 0x0000004833337221 */ /* 0x000fe20000010000 */
[----:B------:R-:W-:Y:S01]  /*fe10*/  FADD.FTZ R33, R33, R0 ;  /* 0x0000000021217221 */ /* 0x000fe20000010000 */
[----:B------:R-:W-:Y:S01]  /*fe20*/  IMAD.MOV.U32 R0, RZ, RZ, R89 ;  /* 0x000000ffff007224 */ /* 0x000fe200078e0059 */
[----:B-----5:R-:W-:Y:S01]  /*fe30*/  @P5 SHF.R.U32.HI R0, RZ, R21, R20 ;  /* 0x00000015ff005219 */ /* 0x020fe20000011614 */
[----:B------:R-:W-:Y:S01]  /*fe40*/  FADD.FTZ R51, R68, R51 ;  /* 0x0000003344337221 */ /* 0x000fe20000010000 */
[----:B------:R-:W-:-:S03]  /*fe50*/  FADD.FTZ R4, R34, R33 ;  /* 0x0000002122047221 */ /* 0x000fc60000010000 */
[----:B------:R-:W-:Y:S01]  /*fe60*/  FADD.FTZ R78, R78, R51 ;  /* 0x000000334e4e7221 */ /* 0x000fe20000010000 */
[----:B------:R-:W-:Y:S02]  /*fe70*/  IMAD.IADD R103, R103, 0x1, R0 ;  /* 0x0000000167677824 */ /* 0x000fe400078e0200 */
[----:B------:R-:W-:Y:S01]  /*fe80*/  FADD.FTZ R4, R41, R4 ;  /* 0x0000000429047221 */ /* 0x000fe20000010000 */
[----:B------:R-:W-:Y:S02]  /*fe90*/  VIADD R0, R88, 0xfffffffe ;  /* 0xfffffffe58007836 */ /* 0x000fe40000000000 */
[----:B------:R-:W-:Y:S01]  /*fea0*/  FADD.FTZ R3, R69, R78 ;  /* 0x0000004e45037221 */ /* 0x000fe20000010000 */
[----:B------:R-:W-:Y:S01]  /*feb0*/  VIADD R7, R103, UR6 ;  /* 0x0000000667077c36 */ /* 0x000fe20008000000 */
[----:B-1----:R-:W-:Y:S01]  /*fec0*/  NOP ;  /* 0x0000000000007918 */ /* 0x002fe20000000000 */
[----:B0-----:R-:W-:Y:S05]  /*fed0*/  @P1 BRA `(.L_x_1494) ;  /* 0x0000000000541947 */ /* 0x001fea0003800000 */
[C---:B------:R-:W-:Y:S01]  /*fee0*/  ISETP.GT.AND P1, PT, R103.reuse, RZ, PT ;  /* 0x000000ff6700720c */ /* 0x040fe20003f24270 */
[----:B------:R-:W-:Y:S01]  /*fef0*/  BSSY B0, `(.L_x_1495) ;  /* 0x0000010000007945 */ /* 0x000fe20003800000 */
[----:B------:R-:W-:-:S11]  /*ff00*/  VIADD R8, R103, 0xffffffff ;  /* 0xffffffff67087836 */ /* 0x000fd60000000000 */
[----:B------:R-:W-:Y:S05]  /*ff10*/  @P1 BRA `(.L_x_1496) ;  /* 0x0000000000201947 */ /* 0x000fea0003800000 */
[----:B------:R-:W-:Y:S01]  /*ff20*/  UISETP.NE.AND UP1, UPT, UR7, 0x1, UPT ;  /* 0x000000010700788c */ /* 0x000fe2000bf25270 */
[----:B------:R-:W-:-:S05]  /*ff30*/  IMAD.MOV R8, RZ, RZ, -R103 ;  /* 0x000000ffff087224 */ /* 0x000fca00078e0a67 */
[----:B------:R-:W-:-:S05]  /*ff40*/  PLOP3.LUT P1, PT, PT, PT, UP1, 0x80, 0x0 ;  /* 0x000000000000781c */ /* 0x000fca0003f2f018 */
[----:B------:R-:W-:-:S08]  /*ff50*/  @UP1 ULDC.64 UR4, c[0x0][0x9e8] ;  /* 0x00027a0000041ab9 */ /* 0x000fd00000000a00 */
[----:B------:R-:W-:-:S05]  /*ff60*/  @P1 IMAD.HI.U32 R9, R8, UR4, RZ ;  /* 0x0000000408091c27 */ /* 0x000fca000f8e00ff */
[----:B------:R-:W-:-:S04]  /*ff70*/  @P1 SHF.R.U32.HI R8, RZ, UR5, R9 ;  /* 0x00000005ff081c19 */ /* 0x000fc80008011609 */
[----:B------:R-:W-:Y:S01]  /*ff80*/  LOP3.LUT R8, RZ, R8, RZ, 0x33, !PT ;  /* 0x00000008ff087212 */ /* 0x000fe200078e33ff */
[----:B------:R-:W-:Y:S06]  /*ff90*/  BRA `(.L_x_1497) ;  /* 0x0000000000147947 */ /* 0x000fec0003800000 */
.L_x_1496:
[----:B------:R-:W-:-:S06]  /*ffa0*/  UISETP.NE.AND UP1, UPT, UR7, 0x1, UPT ;  /* 0x000000010700788c */ /* 0x000fcc000bf25270 */
[----:B------:R-:W-:-:S05]  /*ffb0*/  PLOP3.LUT P1, PT, PT, PT, UP1, 0x80, 0x0 ;  /* 0x000000000000781c */ /* 0x000fca0003f2f018 */
[----:B------:R-:W-:-:S08]  /*ffc0*/  @UP1 ULDC.64 UR4, c[0x0][0x9e8] ;  /* 0x00027a0000041ab9 */ /* 0x000fd00000000a00 */
[----:B------:R-:W-:-:S05]  /*ffd0*/  @P1 IMAD.HI.U32 R9, R8, UR4, RZ ;  /* 0x0000000408091c27 */ /* 0x000fca000f8e00ff */
[----:B------:R-:W-:-:S07]  /*ffe0*/  @P1 SHF.R.U32.HI R8, RZ, UR5, R9 ;  /* 0x00000005ff081c19 */ /* 0x000fce0008011609 */
.L_x_1497:
[----:B------:R-:W-:Y:S05]  /*fff0*/  BSYNC B0 ;  /* 0x0000000000007941 */ /* 0x000fea0003800000 */
.L_x_1495:
[----:B------:R-:W-:-:S04]  /*10000*/  IMAD.U32 R9, RZ, RZ, UR7 ;  /* 0x00000007ff097e24 */ /* 0x000fc8000f8e00ff */
[----:B------:R-:W-:-:S05]  /*10010*/  IMAD R8, R8, R9, UR7 ;  /* 0x0000000708087e24 */ /* 0x000fca000f8e0209 */
[----:B------:R-:W-:-:S07]  /*10020*/  VIMNMX R7, R7, R8, PT ;  /* 0x0000000807077248 */ /* 0x000fce0003fe0100 */
.L_x_1494:
[----:B------:R-:W2:Y:S01]  /*10030*/  LDL R9, [R1+0x9c] ;  /* 0x00009c0001097983 */ /* 0x000ea20000100800 */
[----:B------:R-:W-:Y:S01]  /*10040*/  SHF.R.S32.HI R8, RZ, 0x1f, R7 ;  /* 0x0000001fff087819 */ /* 0x000fe20000011407 */
[----:B------:R-:W-:Y:S01]  /*10050*/  ULDC UR41, c[0x0][0x9e4] ;  /* 0x0002790000297ab9 */ /* 0x000fe20000000800 */
[----:B------:R-:W-:Y:S01]  /*10060*/  ULDC UR5, c[0x0][0x9e4] ;  /* 0x0002790000057ab9 */ /* 0x000fe20000000800 */
[----:B------:R-:W-:Y:S01]  /*10070*/  ULDC UR43, c[0x0][0x9d8] ;  /* 0x00027600002b7ab9 */ /* 0x000fe20000000800 */
[----:B------:R-:W-:Y:S01]  /*10080*/  LEA.HI R8, R8, R7, RZ, 0x7 ;  /* 0x0000000708087211 */ /* 0x000fe200078f38ff */
[----:B------:R-:W-:Y:S01]  /*10090*/  ULDC UR50, c[0x0][0x9d8] ;  /* 0x0002760000327ab9 */ /* 0x000fe20000000800 */
[----:B------:R-:W-:Y:S01]  /*100a0*/  ULDC UR48, c[0x0][0x9d8] ;  /* 0x0002760000307ab9 */ /* 0x000fe20000000800 */
[----:B------:R-:W-:Y:S01]  /*100b0*/  ULDC UR4, c[0x0][0x988] ;  /* 0x0002620000047ab9 */ /* 0x000fe20000000800 */
[----:B------:R-:W-:Y:S01]  /*100c0*/  SHF.R.S32.HI R8, RZ, 0x7, R8 ;  /* 0x00000007ff087819 */ /* 0x000fe20000011408 */
[----:B------:R-:W-:Y:S01]  /*100d0*/  ULDC UR7, c[0x0][0x988] ;  /* 0x0002620000077ab9 */ /* 0x000fe20000000800 */
[----:B------:R-:W-:Y:S01]  /*100e0*/  ULDC UR6, c[0x0][0x988] ;  /* 0x0002620000067ab9 */ /* 0x000fe20000000800 */
[----:B------:R-:W-:Y:S01]  /*100f0*/  ULDC UR49, c[0x0][0x9e0] ;  /* 0x0002780000317ab9 */ /* 0x000fe20000000800 */
[----:B------:R-:W-:Y:S01]  /*10100*/  ULDC UR42, c[0x0][0x9e0] ;  /* 0x00027800002a7ab9 */ /* 0x000fe20000000800 */
        /* <DEDUP_REMOVED lines=24> */
[----:B--2---:R-:W-:-:S04]  /*10290*/  VIMNMX R140, R9, R8, !PT ;  /* 0x00000008098c7248 */ /* 0x004fc80007fe0100 */
[----:B------:R-:W-:-:S13]  /*102a0*/  ISETP.GE.AND P1, PT, R0, R140, PT ;  /* 0x0000008c0000720c */ /* 0x000fda0003f26270 */
[----:B------:R-:W-:Y:S05]  /*102b0*/  @!P1 BRA `(.L_x_1498) ;  /* 0x0000003c00809947 */ /* 0x000fea0003800000 */
[----:B------:R-:W-:-:S07]  /*102c0*/  IMAD.MOV.U32 R135, RZ, RZ, RZ ;  /* 0x000000ffff877224 */ /* 0x000fce00078e00ff */
.L_x_1518:
[----:B------:R-:W2:Y:S01]  /*102d0*/  LDL R9, [R1+0x44] ;  /* 0x0000440001097983 */ /* 0x000ea20000100800 */
[----:B------:R-:W-:Y:S01]  /*102e0*/  VIADD R7, R18, 0x1 ;  /* 0x0000000112077836 */ /* 0x000fe20000000000 */
[----:B------:R-:W-:Y:S05]  /*102f0*/  YIELD ;  /* 0x0000000000007946 */ /* 0x000fea0003800000 */
[----:B------:R-:W-:-:S04]  /*10300*/  ISETP.NE.AND P2, PT, R7, 0x2, PT ;  /* 0x000000020700780c */ /* 0x000fc80003f45270 */
[----:B------:R-:W-:Y:S02]  /*10310*/  SEL R8, RZ, 0x1, P2 ;  /* 0x00000001ff087807 */ /* 0x000fe40001000000 */
[----:B------:R-:W-:Y:S02]  /*10320*/  SEL R7, R7, RZ, P2 ;  /* 0x000000ff07077207 */ /* 0x000fe40001000000 */
[----:B------:R-:W-:Y:S02]  /*10330*/  LOP3.LUT R139, R23, R8, RZ, 0x3c, !PT ;  /* 0x00000008178b7212 */ /* 0x000fe400078e3cff */
[----:B--2---:R-:W-:-:S13]  /*10340*/  ISETP.NE.AND P1, PT, R9, RZ, PT ;  /* 0x000000ff0900720c */ /* 0x004fda0003f25270 */
[----:B-1----:R-:W-:Y:S05]  /*10350*/  @P1 BRA `(.L_x_1499) ;  /* 0x0000000000301947 */ /* 0x002fea0003800000 */
[----:B------:R-:W-:Y:S05]  /*10360*/  @!P0 BRA `(.L_x_1500) ;  /* 0x0000000000048947 */ /* 0x000fea0003800000 */
[----:B------:R-:W-:Y:S01]  /*10370*/  BPT.TRAP 0x1 ;  /* 0x000000040000795c */ /* 0x000fe20000300000 */
.L_x_1500:
[----:B------:R-:W-:Y:S01]  /*10380*/  IMAD R9, R7, 0x8, R2 ;  /* 0x0000000807097824 */ /* 0x000fe200078e0202 */
[----:B------:R-:W-:-:S04]  /*10390*/  SHF.L.U32 R8, R139, 0x1f, RZ ;  /* 0x0000001f8b087819 */ /* 0x000fc800000006ff */
[----:B------:R0:W1:Y:S01]  /*103a0*/  SYNCS.PHASECHK.TRANS64.TRYWAIT P2, [R9+URZ+0x2d830], R8 ;  /* 0x02d83008090075a7 */ /* 0x000062000804017f */
[----:B------:R-:W-:Y:S05]  /*103b0*/  @!P0 BRA `(.L_x_1501) ;  /* 0x0000000000048947 */ /* 0x000fea0003800000 */
[----:B------:R-:W-:Y:S01]  /*103c0*/  BPT.TRAP 0x1 ;  /* 0x000000040000795c */ /* 0x000fe20000300000 */
.L_x_1501:
[----:B------:R-:W-:Y:S04]  /*103d0*/  BSSY B0, `(.L_x_1499) ;  /* 0x0000004000007945 */ /* 0x000fe80003800000 */
[----:B-1----:R-:W-:Y:S05]  /*103e0*/  @P2 BRA `(.L_x_1502) ;  /* 0x0000000000082947 */ /* 0x002fea0003800000 */
[----:B------:R-:W1:Y:S02]  /*103f0*/  SYNCS.PHASECHK.TRANS64.TRYWAIT P2, [R9+URZ+0x2d830], R8 ;  /* 0x02d83008090075a7 */ /* 0x000e64000804017f */
[----:B-1----:R-:W-:Y:S05]  /*10400*/  @!P2 BRA `(.L_x_1503) ;  /* 0x0000015000e8a947 */ /* 0x002fea0003800000 */
.L_x_1502:
[----:B------:R-:W-:Y:S05]  /*10410*/  BSYNC B0 ;  /* 0x0000000000007941 */ /* 0x000fea0003800000 */
.L_x_1499:
[----:B01----:R-:W2:Y:S04]  /*10420*/  LDL R8, [R1+0x48] ;  /* 0x0000480001087983 */ /* 0x003ea80000100800 */
[----:B------:R-:W3:Y:S04]  /*10430*/  LDL.64 R24, [R1+0x8] ;  /* 0x0000080001187983 */ /* 0x000ee80000100a00 */
[----:B------:R-:W4:Y:S04]  /*10440*/  LDL.64 R152, [R1+0x30] ;  /* 0x0000300001987983 */ /* 0x000f280000100a00 */
[----:B------:R-:W5:Y:S01]  /*10450*/  LDL.64 R150, [R1+0x28] ;  /* 0x0000280001967983 */ /* 0x000f620000100a00 */
[----:B------:R-:W0:Y:S01]  /*10460*/  S2R R10, SR_TID.X ;  /* 0x00000000000a7919 */ /* 0x000e220000002100 */
[----:B------:R-:W-:Y:S05]  /*10470*/  WARPSYNC.ALL ;  /* 0x0000000000007948 */ /* 0x000fea0003800000 */
        /* <DEDUP_REMOVED lines=9> */
[----:B------:R0:W-:Y:S01]  /*10510*/  BAR.SYNC.DEFER_BLOCKING R20, 0x100 ;  /* 0x000400140000751d */ /* 0x0001e20000010000 */
[----:B------:R-:W-:Y:S02]  /*10520*/  IMAD.MOV.U32 R11, RZ, RZ, -0x7fffffe0 ;  /* 0x80000020ff0b7424 */ /* 0x000fe400078e00ff */
[----:B--2---:R-:W-:Y:S01]  /*10530*/  IMAD R8, R7, 0x600, R8 ;  /* 0x0000060007087824 */ /* 0x004fe200078e0208 */
[----:B---3--:R-:W-:-:S04]  /*10540*/  R2UR UR8, R24 ;  /* 0x00000000180872ca */ /* 0x008fc800000e0000 */
[----:B------:R-:W-:Y:S02]  /*10550*/  R2UR UR10, R8 ;  /* 0x00000000080a72ca */ /* 0x000fe400000e0000 */
[----:B------:R-:W-:Y:S02]  /*10560*/  R2UR UR9, R25 ;  /* 0x00000000190972ca */ /* 0x000fe400000e0000 */
[----:B------:R-:W-:-:S11]  /*10570*/  WARPGROUP.ARRIVE ;  /* 0x00000000000079c5 */ /* 0x000fd60000000000 */
[----:B------:R-:W-:Y:S01]  /*10580*/  HGMMA.64x128x16.F32.BF16 R24, gdesc[UR8], RZ, !UPT, gsb0 ;  /* 0x01e00000081879f0 */ /* 0x000fe2000c0018ff */
[----:B------:R-:W-:Y:S01]  /*10590*/  VIADD R12, R8, 0x2 ;  /* 0x00000002080c7836 */ /* 0x000fe20000000000 */
[----:B----4-:R-:W-:Y:S02]  /*105a0*/  R2UR UR12, R152 ;  /* 0x00000000980c72ca */ /* 0x010fe400000e0000 */
[----:B------:R-:W-:Y:S02]  /*105b0*/  R2UR UR13, R153 ;  /* 0x00000000990d72ca */ /* 0x000fe400000e0000 */
[----:B------:R-:W-:Y:S01]  /*105c0*/  R2UR UR14, R12 ;  /* 0x000000000c0e72ca */ /* 0x000fe200000e0000 */
[----:B------:R-:W-:Y:S01]  /*105d0*/  VIADD R10, R8, 0x200 ;  /* 0x00000200080a7836 */ /* 0x000fe20000000000 */
[----:B------:R-:W-:Y:S02]  /*105e0*/  R2UR UR19, R11 ;  /* 0x000000000b1372ca */ /* 0x000fe400000e0000 */
[----:B-----5:R-:W-:-:S02]  /*105f0*/  R2UR UR16, R150 ;  /* 0x00000000961072ca */ /* 0x020fc400000e0000 */
[----:B------:R-:W-:Y:S02]  /*10600*/  R2UR UR18, R10 ;  /* 0x000000000a1272ca */ /* 0x000fe400000e0000 */
[----:B------:R-:W-:Y:S01]  /*10610*/  R2UR UR17, R151 ;  /* 0x00000000971172ca */ /* 0x000fe200000e0000 */
[----:B------:R-:W-:Y:S02]  /*10620*/  WARPGROUP.DEPBAR.LE gsb0, 0x0 ;  /* 0x00008000000079c5 */ /* 0x000fe40000010000 */
[----:B------:R-:W-:-:S06]  /*10630*/  WARPGROUP.ARRIVE ;  /* 0x00000000000079c5 */ /* 0x000fcc0000000000 */
[----:B------:R-:W-:Y:S01]  /*10640*/  HGMMA.64x128x16.F32.BF16 R24, gdesc[UR12], R24, gsb0 ;  /* 0x01e000000c1879f0 */ /* 0x000fe20008001818 */
[----:B------:R-:W-:Y:S01]  /*10650*/  VIADD R12, R8, 0x202 ;  /* 0x00000202080c7836 */ /* 0x000fe20000000000 */
[----:B------:R-:W-:Y:S02]  /*10660*/  R2UR UR23, R13 ;  /* 0x000000000d1772ca */ /* 0x000fe400000e0000 */
[----:B------:R-:W-:Y:S02]  /*10670*/  R2UR UR20, R148 ;  /* 0x00000000941472ca */ /* 0x000fe400000e0000 */
[----:B------:R-:W-:Y:S02]  /*10680*/  R2UR UR22, R12 ;  /* 0x000000000c1672ca */ /* 0x000fe400000e0000 */
[----:B------:R-:W-:Y:S01]  /*10690*/  R2UR UR21, R149 ;  /* 0x00000000951572ca */ /* 0x000fe200000e0000 */
[----:B------:R-:W-:Y:S02]  /*106a0*/  WARPGROUP.DEPBAR.LE gsb0, 0x0 ;  /* 0x00008000000079c5 */ /* 0x000fe40000010000 */
[----:B------:R-:W-:-:S06]  /*106b0*/  WARPGROUP.ARRIVE ;  /* 0x00000000000079c5 */ /* 0x000fcc0000000000 */
[----:B------:R-:W-:Y:S01]  /*106c0*/  HGMMA.64x128x16.F32.BF16 R24, gdesc[UR16], R24, gsb0 ;  /* 0x01e00000101879f0 */ /* 0x000fe20008001818 */
[----:B------:R-:W-:Y:S02]  /*106d0*/  VIADD R14, R8, 0x400 ;  /* 0x00000400080e7836 */ /* 0x000fe40000000000 */
[----:B------:R-:W-:Y:S01]  /*106e0*/  IMAD.MOV.U32 R15, RZ, RZ, -0x7fffffe0 ;  /* 0x80000020ff0f7424 */ /* 0x000fe200078e00ff */
[----:B------:R-:W-:Y:S02]  /*106f0*/  R2UR UR24, R146 ;  /* 0x00000000921872ca */ /* 0x000fe400000e0000 */
[----:B------:R-:W-:Y:S02]  /*10700*/  R2UR UR26, R14 ;  /* 0x000000000e1a72ca */ /* 0x000fe400000e0000 */
[----:B------:R-:W-:Y:S02]  /*10710*/  R2UR UR27, R15 ;  /* 0x000000000f1b72ca */ /* 0x000fe400000e0000 */
[----:B------:R-:W-:Y:S01]  /*10720*/  R2UR UR25, R147 ;  /* 0x00000000931972ca */ /* 0x000fe200000e0000 */
[----:B------:R-:W-:-:S02]  /*10730*/  WARPGROUP.DEPBAR.LE gsb0, 0x0 ;  /* 0x00008000000079c5 */ /* 0x000fc40000010000 */
        /* <DEDUP_REMOVED lines=17> */
.L_x_1505:
[----:B------:R-:W-:Y:S01]  /*10850*/  SHF.L.U32 R8, R23, 0x1f, RZ ;  /* 0x0000001f17087819 */ /* 0x000fe200000006ff */
[----:B------:R-:W-:-:S04]  /*10860*/  IMAD R9, R18, 0x8, R2 ;  /* 0x0000000812097824 */ /* 0x000fc800078e0202 */
[----:B------:R0:W1:Y:S01]  /*10870*/  SYNCS.PHASECHK.TRANS64.TRYWAIT P1, [R9+URZ+0x2d850], R8 ;  /* 0x02d85008090075a7 */ /* 0x000062000802017f */
[----:B------:R-:W-:Y:S05]  /*10880*/  @!P0 BRA `(.L_x_1506) ;  /* 0x0000000000048947 */ /* 0x000fea0003800000 */
[----:B------:R-:W-:Y:S01]  /*10890*/  BPT.TRAP 0x1 ;  /* 0x000000040000795c */ /* 0x000fe20000300000 */
.L_x_1506:
[----:B-1----:R-:W-:Y:S05]  /*108a0*/  @P1 BRA `(.L_x_1504) ;  /* 0x0000000000081947 */ /* 0x002fea0003800000 */
[----:B------:R-:W1:Y:S02]  /*108b0*/  SYNCS.PHASECHK.TRANS64.TRYWAIT P1, [R9+URZ+0x2d850], R8 ;  /* 0x02d85008090075a7 */ /* 0x000e64000802017f */
[----:B-1----:R-:W-:Y:S05]  /*108c0*/  @!P1 BRA `(.L_x_1507) ;  /* 0x0000014c00cc9947 */ /* 0x002fea0003800000 */
.L_x_1504:
[----:B01----:R-:W-:Y:S01]  /*108d0*/  VIADD R8, R2, 0x400 ;  /* 0x0000040002087836 */ /* 0x003fe20000000000 */
[----:B------:R-:W-:Y:S05]  /*108e0*/  WARPSYNC.ALL ;  /* 0x0000000000007948 */ /* 0x000fea0003800000 */
[----:B------:R-:W-:Y:S01]  /*108f0*/  SHF.R.U32.HI R8, RZ, 0x4, R8 ;  /* 0x00000004ff087819 */ /* 0x000fe20000011608 */
[----:B------:R-:W-:Y:S01]  /*10900*/  IMAD.MOV.U32 R9, RZ, RZ, -0x7fffffe0 ;  /* 0x80000020ff097424 */ /* 0x000fe200078e00ff */
[----:B------:R-:W-:Y:S01]  /*10910*/  WARPGROUP.ARRIVE ;  /* 0x00000000000079c5 */ /* 0x000fe20000000000 */
[----:B------:R-:W-:Y:S01]  /*10920*/  UMOV UR9, 0x40000040 ;  /* 0x4000004000097882 */ /* 0x000fe20000000000 */
[----:B------:R-:W-:Y:S01]  /*10930*/  LOP3.LUT R8, R8, 0x3fff, RZ, 0xc0, !PT ;  /* 0x00003fff08087812 */ /* 0x000fe200078ec0ff */
[----:B------:R-:W-:Y:S01]  /*10940*/  IMAD.MOV.U32 R11, RZ, RZ, -0x7fffffe0 ;  /* 0x80000020ff0b7424 */ /* 0x000fe200078e00ff */
[----:B------:R-:W-:Y:S01]  /*10950*/  R2UR UR11, R9 ;  /* 0x00000000090b72ca */ /* 0x000fe200000e0000 */
[----:B------:R-:W-:Y:S01]  /*10960*/  UMOV UR13, 0x40000040 ;  /* 0x40000040000d7882 */ /* 0x000fe20000000000 */
[----:B------:R-:W-:Y:S01]  /*10970*/  LOP3.LUT R8, R8, 0x2000000, RZ, 0xfc, !PT ;  /* 0x0200000008087812 */ /* 0x000fe200078efcff */
[----:B------:R-:W-:Y:S01]  /*10980*/  UMOV UR17, 0x40000040 ;  /* 0x4000004000117882 */ /* 0x000fe20000000000 */
[C---:B------:R-:W-:Y:S01]  /*10990*/  R2UR UR15, R11.reuse ;  /* 0x000000000b0f72ca */ /* 0x040fe200000e0000 */
[----:B------:R-:W-:Y:S01]  /*109a0*/  UMOV UR21, 0x40000040 ;  /* 0x4000004000157882 */ /* 0x000fe20000000000 */
[C---:B------:R-:W-:Y:S01]  /*109b0*/  R2UR UR19, R11.reuse ;  /* 0x000000000b1372ca */ /* 0x040fe200000e0000 */
[----:B------:R-:W-:Y:S01]  /*109c0*/  IMAD R8, R18, 0x600, R8 ;  /* 0x0000060012087824 */ /* 0x000fe200078e0208 */
[C---:B------:R-:W-:Y:S01]  /*109d0*/  R2UR UR23, R11.reuse ;  /* 0x000000000b1772ca */ /* 0x040fe200000e0000 */
[----:B------:R-:W-:Y:S01]  /*109e0*/  UMOV UR25, 0x40000040 ;  /* 0x4000004000197882 */ /* 0x000fe20000000000 */
[C---:B------:R-:W-:Y:S01]  /*109f0*/  R2UR UR27, R11.reuse ;  /* 0x000000000b1b72ca */ /* 0x040fe200000e0000 */
[C---:B------:R-:W-:Y:S01]  /*10a00*/  VIADD R10, R8.reuse, 0x40 ;  /* 0x00000040080a7836 */ /* 0x040fe20000000000 */
[----:B------:R-:W-:Y:S01]  /*10a10*/  R2UR UR10, R8 ;  /* 0x00000000080a72ca */ /* 0x000fe200000e0000 */
[----:B------:R-:W-:Y:S01]  /*10a20*/  UMOV UR29, 0x40000040 ;  /* 0x40000040001d7882 */ /* 0x000fe20000000000 */
[C---:B------:R-:W-:Y:S01]  /*10a30*/  R2UR UR31, R11.reuse ;  /* 0x000000000b1f72ca */ /* 0x040fe200000e0000 */
[----:B------:R-:W-:Y:S01]  /*10a40*/  UMOV UR33, 0x40000040 ;  /* 0x4000004000217882 */ /* 0x000fe20000000000 */
[----:B------:R-:W-:Y:S01]  /*10a50*/  R2UR UR14, R10 ;  /* 0x000000000a0e72ca */ /* 0x000fe200000e0000 */
[----:B------:R-:W-:Y:S01]  /*10a60*/  VIADD R10, R8, 0x80 ;  /* 0x00000080080a7836 */ /* 0x000fe20000000000 */
[----:B------:R-:W-:Y:S01]  /*10a70*/  R2UR UR35, R11 ;  /* 0x000000000b2372ca */ /* 0x000fe200000e0000 */
[----:B------:R-:W-:Y:S01]  /*10a80*/  UMOV UR45, 0x40000040 ;  /* 0x40000040002d7882 */ /* 0x000fe20000000000 */
[----:B------:R-:W-:Y:S01]  /*10a90*/  R2UR UR47, R9 ;  /* 0x00000000092f72ca */ /* 0x000fe200000e0000 */
[----:B------:R-:W0:Y:S01]  /*10aa0*/  S2R R13, SR_TID.X ;  /* 0x00000000000d7919 */ /* 0x000e220000002100 */
[----:B------:R-:W-:Y:S01]  /*10ab0*/  R2UR UR18, R10 ;  /* 0x000000000a1272ca */ /* 0x000fe200000e0000 */
[----:B------:R-:W-:-:S05]  /*10ac0*/  VIADD R10, R8, 0xc0 ;  /* 0x000000c0080a7836 */ /* 0x000fca0000000000 */
[----:B------:R-:W-:Y:S01]  /*10ad0*/  R2UR UR22, R10 ;  /* 0x000000000a1672ca */ /* 0x000fe200000e0000 */
[----:B------:R-:W-:-:S05]  /*10ae0*/  VIADD R10, R8, 0x100 ;  /* 0x00000100080a7836 */ /* 0x000fca0000000000 */
[----:B------:R-:W-:Y:S01]  /*10af0*/  R2UR UR26, R10 ;  /* 0x000000000a1a72ca */ /* 0x000fe200000e0000 */
[----:B------:R-:W-:-:S05]  /*10b00*/  VIADD R10, R8, 0x140 ;  /* 0x00000140080a7836 */ /* 0x000fca0000000000 */
[----:B------:R-:W-:Y:S01]  /*10b10*/  R2UR UR30, R10 ;  /* 0x000000000a1e72ca */ /* 0x000fe200000e0000 */
[C---:B------:R-:W-:Y:S02]  /*10b20*/  VIADD R10, R8.reuse, 0x180 ;  /* 0x00000180080a7836 */ /* 0x040fe40000000000 */
[----:B------:R-:W-:-:S03]  /*10b30*/  VIADD R8, R8, 0x1c0 ;  /* 0x000001c008087836 */ /* 0x000fc60000000000 */
[----:B------:R-:W-:Y:S02]  /*10b40*/  R2UR UR34, R10 ;  /* 0x000000000a2272ca */ /* 0x000fe400000e0000 */
[----:B------:R-:W-:Y:S01]  /*10b50*/  R2UR UR46, R8 ;  /* 0x00000000082e72ca */ /* 0x000fe200000e0000 */
[----:B------:R-:W-:Y:S01]  /*10b60*/  IMAD R8, R141, 0x2000, R2 ;  /* 0x000020008d087824 */ /* 0x000fe200078e0202 */
[----:B0-----:R-:W-:-:S04]  /*10b70*/  SHF.R.U32.HI R12, RZ, 0x7, R13 ;  /* 0x00000007ff0c7819 */ /* 0x001fc8000001160d */
[----:B------:R-:W-:Y:S02]  /*10b80*/  R2UR UR8, R8 ;  /* 0x00000000080872ca */ /* 0x000fe400000e0000 */
[----:B------:R-:W-:Y:S01]  /*10b90*/  ISETP.GE.U32.AND P1, PT, R13, 0x180, PT ;  /* 0x000001800d00780c */ /* 0x000fe20003f26070 */
[----:B------:R-:W-:-:S05]  /*10ba0*/  VIADD R8, R12, 0x9 ;  /* 0x000000090c087836 */ /* 0x000fca0000000000 */
[----:B------:R-:W-:-:S05]  /*10bb0*/  SEL R8, R8, 0x9, !P1 ;  /* 0x0000000908087807 */ /* 0x000fca0004800000 */
[----:B------:R-:W-:-:S04]  /*10bc0*/  UIADD3 UR8, UR8, 0x21800, URZ ;  /* 0x0002180008087890 */ /* 0x000fc8000fffe03f */
[----:B------:R-:W-:-:S04]  /*10bd0*/  USHF.R.U32.HI UR8, URZ, 0x4, UR8 ;  /* 0x000000043f087899 */ /* 0x000fc80008011608 */
[----:B------:R-:W-:-:S04]  /*10be0*/  ULOP3.LUT UR8, UR8, 0x3fff, URZ, 0xc0, !UPT ;  /* 0x00003fff08087892 */ /* 0x000fc8000f8ec03f */
[----:B------:R-:W-:-:S04]  /*10bf0*/  ULOP3.LUT UR8, UR8, 0x10000, URZ, 0xfc, !UPT ;  /* 0x0001000008087892 */ /* 0x000fc8000f8efc3f */
[----:B------:R-:W-:Y:S02]  /*10c00*/  UIADD3 UR12, UR8, 0x2, URZ ;  /* 0x00000002080c7890 */ /* 0x000fe4000fffe03f */
[----:B------:R-:W-:Y:S02]  /*10c10*/  UIADD3 UR16, UR8, 0x4, URZ ;  /* 0x0000000408107890 */ /* 0x000fe4000fffe03f */
[----:B------:R-:W-:Y:S02]  /*10c20*/  UIADD3 UR20, UR8, 0x6, URZ ;  /* 0x0000000608147890 */ /* 0x000fe4000fffe03f */
[----:B------:R-:W-:Y:S01]  /*10c30*/  HGMMA.64x96x16.F32.BF16 R88, gdesc[UR8].tnspB, R88, gsb0 ;  /* 0x41600000085879f0 */ /* 0x000fe20008001858 */
[----:B------:R-:W-:Y:S02]  /*10c40*/  UIADD3 UR24, UR8, 0x600, URZ ;  /* 0x0000060008187890 */ /* 0x000fe4000fffe03f */
[----:B------:R-:W-:Y:S02]  /*10c50*/  UIADD3 UR28, UR8, 0x602, URZ ;  /* 0x00000602081c7890 */ /* 0x000fe4000fffe03f */
[----:B------:R-:W-:-:S02]  /*10c60*/  UIADD3 UR32, UR8, 0x604, URZ ;  /* 0x0000060408207890 */ /* 0x000fc4000fffe03f */
[----:B------:R-:W-:Y:S01]  /*10c70*/  UIADD3 UR44, UR8, 0x606, URZ ;  /* 0x00000606082c7890 */ /* 0x000fe2000fffe03f */
        /* <DEDUP_REMOVED lines=25> */
.L_x_1508:
[----:B------:R-:W2:Y:S04]  /*10e10*/  LDL R11, [R1+0x60] ;  /* 0x00006000010b7983 */ /* 0x000ea80000100800 */
[----:B0-----:R-:W2:Y:S01]  /*10e20*/  LDL R8, [R1+0x98] ;  /* 0x0000980001087983 */ /* 0x001ea20000100800 */
[----:B------:R-:W-:Y:S01]  /*10e30*/  ISETP.NE.AND P1, PT, R142, 0x1, PT ;  /* 0x000000018e00780c */ /* 0x000fe20003f25270 */
[----:B------:R-:W-:Y:S01]  /*10e40*/  FMUL.FTZ R21, R32, UR50 ;  /* 0x0000003220157c20 */ /* 0x000fe20008410000 */
[----:B------:R-:W-:Y:S01]  /*10e50*/  FMUL.FTZ R32, R42, UR50 ;  /* 0x000000322a207c20 */ /* 0x000fe20008410000 */
[----:B------:R-:W-:Y:S01]  /*10e60*/  FMUL.FTZ R42, R52, UR50 ;  /* 0x00000032342a7c20 */ /* 0x000fe20008410000 */
[----:B------:R-:W-:Y:S02]  /*10e70*/  IMAD R52, R7, 0x8, R2 ;  /* 0x0000000807347824 */ /* 0x000fe400078e0202 */
        /* <DEDUP_REMOVED lines=8> */
[----:B------:R-:W0:Y:S01]  /*10f00*/  @P1 LDC R10, c[0x0][0x44c] ;  /* 0x00011300ff0a1b82 */ /* 0x000e220000000800 */
[----:B------:R-:W-:Y:S02]  /*10f10*/  IMAD.U32 R53, RZ, RZ, UR38 ;  /* 0x00000026ff357e24 */ /* 0x000fe4000f8e00ff */
[----:B------:R-:W-:Y:S01]  /*10f20*/  FMUL.FTZ R61, R69, UR50 ;  /* 0x00000032453d7c20 */ /* 0x000fe20008410000 */
[----:B------:R-:W-:Y:S01]  /*10f30*/  FMUL.FTZ R69, R77, UR50 ;  /* 0x000000324d457c20 */ /* 0x000fe20008410000 */
[----:B------:R-:W-:Y:S01]  /*10f40*/  FMUL.FTZ R77, R85, UR50 ;  /* 0x00000032554d7c20 */ /* 0x000fe20008410000 */
[----:B------:R-:W-:Y:S01]  /*10f50*/  FMUL.FTZ R12, R27, UR50 ;  /* 0x000000321b0c7c20 */ /* 0x000fe20008410000 */
[----:B------:R-:W-:Y:S01]  /*10f60*/  FMUL.FTZ R13, R28, UR50 ;  /* 0x000000321c0d7c20 */ /* 0x000fe20008410000 */
[----:B------:R-:W-:Y:S01]  /*10f70*/  FMUL.FTZ R14, R29, UR50 ;  /* 0x000000321d0e7c20 */ /* 0x000fe20008410000 */
[----:B------:R-:W1:Y:S01]  /*10f80*/  @P1 LDC R9, c[0x0][0x450] ;  /* 0x00011400ff091b82 */ /* 0x000e620000000800 */
        /* <DEDUP_REMOVED lines=18> */
[----:B------:R3:W-:Y:S01]  /*110b0*/  SYNCS.ARRIVE.TRANS64.RED.A1T0 RZ, [R52+URZ], RZ ;  /* 0x000000ff34ff79a7 */ /* 0x0007e2000810043f */
        /* <DEDUP_REMOVED lines=40> */
[----:B--2---:R-:W-:-:S02]  /*11340*/  IMAD.IADD R8, R8, 0x1, R11 ;  /* 0x0000000108087824 */ /* 0x004fc400078e020b */
[----:B------:R-:W-:Y:S01]  /*11350*/  FMUL.FTZ R11, R26, UR50 ;  /* 0x000000321a0b7c20 */ /* 0x000fe20008410000 */
[----:B------:R-:W-:Y:S01]  /*11360*/  FMUL.FTZ R26, R36, UR50 ;  /* 0x00000032241a7c20 */ /* 0x000fe20008410000 */
[----:B------:R-:W-:Y:S01]  /*11370*/  FMUL.FTZ R36, R46, UR50 ;  /* 0x000000322e247c20 */ /* 0x000fe20008410000 */
[----:B0-----:R-:W-:-:S04]  /*11380*/  @P1 IMAD.HI.U32 R10, R8, R10, RZ ;  /* 0x0000000a080a1227 */ /* 0x001fc800078e00ff */
[----:B------:R-:W-:Y:S01]  /*11390*/  FMUL.FTZ R46, R56, UR50 ;  /* 0x00000032382e7c20 */ /* 0x000fe20008410000 */
[----:B------:R-:W-:Y:S01]  /*113a0*/  FMUL.FTZ R56, R64, UR50 ;  /* 0x0000003240387c20 */ /* 0x000fe20008410000 */
[----:B------:R-:W-:Y:S01]  /*113b0*/  FMUL.FTZ R64, R72, UR50 ;  /* 0x0000003248407c20 */ /* 0x000fe20008410000 */
[----:B------:R-:W-:Y:S01]  /*113c0*/  FMUL.FTZ R72, R80, UR50 ;  /* 0x0000003250487c20 */ /* 0x000fe20008410000 */
[----:B-1----:R-:W-:Y:S01]  /*113d0*/  @P1 SHF.R.U32.HI R8, RZ, R9, R10 ;  /* 0x00000009ff081219 */ /* 0x002fe2000001160a */
        /* <DEDUP_REMOVED lines=9> */
[----:B------:R-:W0:Y:S01]  /*11470*/  SHFL.IDX PT, R85, R8, RZ, 0x1c1f ;  /* 0x001c1fff08557589 */ /* 0x000e2200000e0000 */
[----:B------:R-:W-:-:S02]  /*11480*/  IMAD.SHL.U32 R79, R0, 0x80, RZ ;  /* 0x00000080004f7824 */ /* 0x000fc400078e00ff */
[----:B------:R-:W-:Y:S01]  /*11490*/  FMUL.FTZ R34, R44, UR50 ;  /* 0x000000322c227c20 */ /* 0x000fe20008410000 */
[----:B------:R-:W-:Y:S01]  /*114a0*/  FMUL.FTZ R44, R54, UR50 ;  /* 0x00000032362c7c20 */ /* 0x000fe20008410000 */
[----:B------:R-:W-:Y:S01]  /*114b0*/  FMUL.FTZ R54, R62, UR50 ;  /* 0x000000323e367c20 */ /* 0x000fe20008410000 */
[----:B------:R-:W-:Y:S01]  /*114c0*/  FMUL.FTZ R62, R70, UR50 ;  /* 0x00000032463e7c20 */ /* 0x000fe20008410000 */
[----:B------:R-:W-:Y:S01]  /*114d0*/  FMUL.FTZ R70, R78, UR50 ;  /* 0x000000324e467c20 */ /* 0x000fe20008410000 */
[----:B---3--:R-:W-:Y:S01]  /*114e0*/  IADD3 R52, -R79, 0x1, RZ ;  /* 0x000000014f347810 */ /* 0x008fe20007ffe1ff */
[----:B------:R-:W-:Y:S01]  /*114f0*/  FMUL.FTZ R78, R86, UR50 ;  /* 0x00000032564e7c20 */ /* 0x000fe20008410000 */
[----:B------:R-:W-:Y:S01]  /*11500*/  FMUL.FTZ R80, R87, UR50 ;  /* 0x0000003257507c20 */ /* 0x000fe20008410000 */
[----:B------:R-:W-:Y:S01]  /*11510*/  PLOP3.LUT P1, PT, PT, PT, UP0, 0x40, 0x0 ;  /* 0x000000000000781c */ /* 0x000fe20003f2e808 */
[----:B------:R-:W1:Y:S01]  /*11520*/  MUFU.TANH R9, R9 ;  /* 0x0000000900097308 */ /* 0x000e620000002400 */
[----:B------:R-:W-:-:S05]  /*11530*/  IMAD R52, R156, -0x2, R52 ;  /* 0xfffffffe9c347824 */ /* 0x000fca00078e0234 */
[----:B------:R-:W-:Y:S02]  /*11540*/  IADD3 R52, -R154, R52, R155 ;  /* 0x000000349a347210 */ /* 0x000fe40007ffe19b */
[----:B------:R-:W2:Y:S03]  /*11550*/  MUFU.TANH R10, R10 ;  /* 0x0000000a000a7308 */ /* 0x000ea60000002400 */
[C---:B------:R-:W-:Y:S02]  /*11560*/  VIADD R84, R52.reuse, UR49 ;  /* 0x0000003134547c36 */ /* 0x040fe40008000000 */
[----:B------:R-:W-:Y:S02]  /*11570*/  VIADD R83, R52, UR52 ;  /* 0x0000003434537c36 */ /* 0x000fe40008000000 */
[C---:B0-----:R-:W-:Y:S01]  /*11580*/  IMAD.IADD R82, R85.reuse, 0x1, R84 ;  /* 0x0000000155527824 */ /* 0x041fe200078e0254 */
[----:B------:R-:W0:Y:S01]  /*11590*/  MUFU.TANH R11, R11 ;  /* 0x0000000b000b7308 */ /* 0x000e220000002400 */
[----:B------:R-:W-:-:S07]  /*115a0*/  IMAD.IADD R81, R85, 0x1, R83 ;  /* 0x0000000155517824 */ /* 0x000fce00078e0253 */
[----:B------:R-:W3:Y:S08]  /*115b0*/  MUFU.TANH R24, R24 ;  /* 0x0000001800187308 */ /* 0x000ef00000002400 */
        /* <DEDUP_REMOVED lines=29> */
[----:B------:R-:W-:Y:S01]  /*11790*/  IADD3 R85, -R154, R155, R85 ;  /* 0x0000009b9a557210 */ /* 0x000fe20007ffe155 */
[----:B------:R-:W-:Y:S03]  /*117a0*/  BSSY B0, `(.L_x_1510) ;  /* 0x0000010000007945 */ /* 0x000fe60003800000 */
        /* <DEDUP_REMOVED lines=10> */
.L_x_1511:
[----:B------:R-:W-:-:S05]  /*11850*/  IMAD.U32 R86, RZ, RZ, UR41 ;  /* 0x00000029ff567e24 */ /* 0x000fca000f8e00ff */
[----:B------:R-:W-:-:S13]  /*11860*/  ISETP.NE.AND P1, PT, R86, 0x1, PT ;  /* 0x000000015600780c */ /* 0x000fda0003f25270 */
[----:B------:R-:W1:Y:S02]  /*11870*/  @P1 LDC.64 R52, c[0x0][0x9e8] ;  /* 0x00027a00ff341b82 */ /* 0x000e640000000a00 */
[----:B-1----:R-:W-:-:S05]  /*11880*/  @P1 IMAD.HI.U32 R52, R85, R52, RZ ;  /* 0x0000003455341227 */ /* 0x002fca00078e00ff */
[----:B------:R-:W-:-:S07]  /*11890*/  @P1 SHF.R.U32.HI R85, RZ, R53, R52 ;  /* 0x00000035ff551219 */ /* 0x000fce0000011634 */
.L_x_1512:
[----:B------:R-:W-:Y:S05]  /*118a0*/  BSYNC B0 ;  /* 0x0000000000007941 */ /* 0x000fea0003800000 */
.L_x_1510:
[----:B------:R-:W-:-:S04]  /*118b0*/  IMAD R85, R85, R86, -R79 ;  /* 0x0000005655557224 */ /* 0x000fc800078e0a4f */
[----:B------:R-:W-:-:S05]  /*118c0*/  IMAD R85, R156, -0x2, R85 ;  /* 0xfffffffe9c557824 */ /* 0x000fca00078e0255 */
[----:B------:R-:W-:Y:S02]  /*118d0*/  VIMNMX R81, R81, R85, !PT ;  /* 0x0000005551517248 */ /* 0x000fe40007fe0100 */
[----:B------:R-:W-:-:S07]  /*118e0*/  VIADDMNMX R82, R85, R86, R82, PT ;  /* 0x0000005655527246 */ /* 0x000fce0003800152 */
.L_x_1509:
[----:B------:R-:W-:Y:S01]  /*118f0*/  ISETP.GT.AND P1, PT, R0, -0x1, PT ;  /* 0xffffffff0000780c */ /* 0x000fe20003f24270 */
[----:B------:R-:W1:Y:S03]  /*11900*/  SHFL.IDX PT, R8, R8, 0x1, 0x1c1f ;  /* 0x003c1f0008087f89 */ /* 0x000e6600000e0000 */
        /* <DEDUP_REMOVED lines=14> */
[----:B------:R-:W-:Y:S02]  /*119f0*/  ISETP.GT.AND P2, PT, R81, 0x10, P1 ;  /* 0x000000105100780c */ /* 0x000fe40000f44270 */
[----:B------:R-:W-:Y:S02]  /*11a00*/  FSEL R23, R23, -INF , !P4 ;  /* 0xff80000017177808 */ /* 0x000fe40006000000 */
[----:B------:R-:W-:Y:S02]  /*11a10*/  ISETP.GT.AND P4, PT, R81, 0x20, P1 ;  /* 0x000000205100780c */ /* 0x000fe40000f84270 */
[----:B------:R-:W-:-:S02]  /*11a20*/  ISETP.LT.OR P3, PT, R82, 0xa, P3 ;  /* 0x0000000a5200780c */ /* 0x000fc40001f61670 */
[C---:B------:R-:W-:Y:S02]  /*11a30*/  ISETP.LT.OR P2, PT, R82.reuse, 0x11, P2 ;  /* 0x000000115200780c */ /* 0x040fe40001741670 */
[----:B------:R-:W-:Y:S02]  /*11a40*/  ISETP.LT.OR P4, PT, R82, 0x21, P4 ;  /* 0x000000215200780c */ /* 0x000fe40002781670 */
[----:B------:R-:W-:Y:S02]  /*11a50*/  FSEL R14, R14, -INF , !P3 ;  /* 0xff8000000e0e7808 */ /* 0x000fe40005800000 */
[----:B------:R-:W-:Y:S02]  /*11a60*/  FSEL R21, R21, -INF , !P2 ;  /* 0xff80000015157808 */ /* 0x000fe40005000000 */
[C---:B------:R-:W-:Y:S02]  /*11a70*/  ISETP.GT.AND P3, PT, R81.reuse, 0x18, P1 ;  /* 0x000000185100780c */ /* 0x040fe40000f64270 */
[----:B------:R-:W-:-:S02]  /*11a80*/  ISETP.GT.AND P2, PT, R81, 0x19, P1 ;  /* 0x000000195100780c */ /* 0x000fc40000f44270 */
[----:B------:R-:W-:Y:S02]  /*11a90*/  FSEL R30, R30, -INF , !P4 ;  /* 0xff8000001e1e7808 */ /* 0x000fe40006000000 */
[----:B------:R-:W-:Y:S02]  /*11aa0*/  ISETP.GT.AND P4, PT, R81, 0x29, P1 ;  /* 0x000000295100780c */ /* 0x000fe40000f84270 */
[C---:B------:R-:W-:Y:S02]  /*11ab0*/  ISETP.LT.OR P3, PT, R82.reuse, 0x19, P3 ;  /* 0x000000195200780c */ /* 0x040fe40001f61670 */
[C---:B------:R-:W-:Y:S02]  /*11ac0*/  ISETP.LT.OR P2, PT, R82.reuse, 0x1a, P2 ;  /* 0x0000001a5200780c */ /* 0x040fe40001741670 */
[----:B------:R-:W-:Y:S02]  /*11ad0*/  ISETP.LT.OR P4, PT, R82, 0x2a, P4 ;  /* 0x0000002a5200780c */ /* 0x000fe40002781670 */
[----:B0-----:R-:W-:-:S02]  /*11ae0*/  FSEL R52, R26, -INF , !P3 ;  /* 0xff8000001a347808 */ /* 0x001fc40005800000 */
[----:B------:R-:W-:Y:S02]  /*11af0*/  FSEL R53, R27, -INF , !P2 ;  /* 0xff8000001b357808 */ /* 0x000fe40005000000 */
[C---:B------:R-:W-:Y:S02]  /*11b00*/  ISETP.GT.AND P3, PT, R81.reuse, 0x21, P1 ;  /* 0x000000215100780c */ /* 0x040fe40000f64270 */
        /* <DEDUP_REMOVED lines=15> */
[----:B------:R-:W-:-:S02]  /*11c00*/  FSEL R38, R38, -INF , !P3 ;  /* 0xff80000026267808 */ /* 0x000fc40005800000 */
        /* <DEDUP_REMOVED lines=40> */
[----:B------:R-:W-:Y:S02]  /*11e90*/  PLOP3.LUT P4, PT, PT, PT, UP0, 0x40, 0x0 ;  /* 0x000000000000781c */ /* 0x000fe40003f8e808 */
[----:B------:R-:W-:-:S02]  /*11ea0*/  ISETP.LT.OR P3, PT, R82, 0x6a, P3 ;  /* 0x0000006a5200780c */ /* 0x000fc40001f61670 */
[----:B------:R-:W-:Y:S02]  /*11eb0*/  ISETP.LT.OR P2, PT, R82, 0x71, P2 ;  /* 0x000000715200780c */ /* 0x000fe40001741670 */
[----:B------:R-:W-:Y:S02]  /*11ec0*/  FSEL R69, R69, -INF , !P3 ;  /* 0xff80000045457808 */ /* 0x000fe40005800000 */
[----:B------:R-:W-:Y:S02]  /*11ed0*/  FSEL R72, R72, -INF , !P2 ;  /* 0xff80000048487808 */ /* 0x000fe40005000000 */
[C---:B------:R-:W-:Y:S02]  /*11ee0*/  ISETP.GT.AND P3, PT, R81.reuse, 0x78, P1 ;  /* 0x000000785100780c */ /* 0x040fe40000f64270 */
[----:B------:R-:W-:Y:S02]  /*11ef0*/  ISETP.GT.AND P2, PT, R81, 0x79, P1 ;  /* 0x000000795100780c */ /* 0x000fe40000f44270 */
[----:B------:R-:W-:-:S02]  /*11f00*/  ISETP.LT.OR P3, PT, R82, 0x79, P3 ;  /* 0x000000795200780c */ /* 0x000fc40001f61670 */
[----:B------:R-:W-:Y:S02]  /*11f10*/  ISETP.LT.OR P2, PT, R82, 0x7a, P2 ;  /* 0x0000007a5200780c */ /* 0x000fe40001741670 */
[----:B------:R-:W-:Y:S02]  /*11f20*/  FSEL R76, R76, -INF , !P3 ;  /* 0xff8000004c4c7808 */ /* 0x000fe40005800000 */
[----:B------:R-:W-:Y:S01]  /*11f30*/  FSEL R77, R77, -INF , !P2 ;  /* 0xff8000004d4d7808 */ /* 0x000fe20005000000 */
[----:B------:R-:W-:Y:S08]  /*11f40*/  @P4 BRA `(.L_x_1513) ;  /* 0x0000000000584947 */ /* 0x000ff00003800000 */
[----:B------:R-:W-:Y:S01]  /*11f50*/  IADD3 R8, -R154, R155, R8 ;  /* 0x0000009b9a087210 */ /* 0x000fe20007ffe108 */
[----:B------:R-:W-:Y:S03]  /*11f60*/  BSSY B0, `(.L_x_1514) ;  /* 0x0000010000007945 */ /* 0x000fe60003800000 */
        /* <DEDUP_REMOVED lines=10> */
.L_x_1515:
[----:B------:R-:W-:-:S05]  /*12010*/  IMAD.U32 R81, RZ, RZ, UR41 ;  /* 0x00000029ff517e24 */ /* 0x000fca000f8e00ff */
[----:B------:R-:W-:-:S13]  /*12020*/  ISETP.NE.AND P2, PT, R81, 0x1, PT ;  /* 0x000000015100780c */ /* 0x000fda0003f45270 */
[----:B------:R-:W0:Y:S02]  /*12030*/  @P2 LDC.64 R26, c[0x0][0x9e8] ;  /* 0x00027a00ff1a2b82 */ /* 0x000e240000000a00 */
[----:B0-----:R-:W-:-:S05]  /*12040*/  @P2 IMAD.HI.U32 R26, R8, R26, RZ ;  /* 0x0000001a081a2227 */ /* 0x001fca00078e00ff */
[----:B------:R-:W-:-:S07]  /*12050*/  @P2 SHF.R.U32.HI R8, RZ, R27, R26 ;  /* 0x0000001bff082219 */ /* 0x000fce000001161a */
.L_x_1516:
[----:B------:R-:W-:Y:S05]  /*12060*/  BSYNC B0 ;  /* 0x0000000000007941 */ /* 0x000fea0003800000 */
.L_x_1514:
[----:B------:R-:W-:-:S04]  /*12070*/  IMAD R8, R8, R81, -R79 ;  /* 0x0000005108087224 */ /* 0x000fc800078e0a4f */
[----:B------:R-:W-:-:S05]  /*12080*/  IMAD R8, R156, -0x2, R8 ;  /* 0xfffffffe9c087824 */ /* 0x000fca00078e0208 */
[----:B------:R-:W-:Y:S02]  /*12090*/  VIMNMX R83, R83, R8, !PT ;  /* 0x0000000853537248 */ /* 0x000fe40007fe0100 */
[----:B------:R-:W-:-:S07]  /*120a0*/  VIADDMNMX R84, R8, R81, R84, PT ;  /* 0x0000005108547246 */ /* 0x000fce0003800154 */
.L_x_1513:
[----:B------:R-:W-:Y:S01]  /*120b0*/  FMNMX.FTZ R8, R9, R5, !PT ;  /* 0x0000000509087209 */ /* 0x000fe20007810000 */
[----:B------:R-:W-:Y:S01]  /*120c0*/  UMOV UR51, UR7 ;  /* 0x0000000700337c82 */ /* 0x000fe20008000000 */
[C---:B------:R-:W-:Y:S02]  /*120d0*/  ISETP.GT.AND P4, PT, R83.reuse, 0x1, P1 ;  /* 0x000000015300780c */ /* 0x040fe40000f84270 */
[C---:B------:R-:W-:Y:S02]  /*120e0*/  ISETP.GT.AND P2, PT, R83.reuse, 0x8, P1 ;  /* 0x000000085300780c */ /* 0x040fe40000f44270 */
[----:B------:R-:W-:Y:S02]  /*120f0*/  ISETP.GT.AND P3, PT, R83, 0x9, P1 ;  /* 0x000000095300780c */ /* 0x000fe40000f64270 */
[----:B------:R-:W-:Y:S02]  /*12100*/  FMNMX.FTZ R8, R10, R8, !PT ;  /* 0x000000080a087209 */ /* 0x000fe40007810000 */
[----:B------:R-:W-:-:S02]  /*12110*/  ISETP.LT.OR P4, PT, R84, 0x2, P4 ;  /* 0x000000025400780c */ /* 0x000fc40002781670 */
[C---:B------:R-:W-:Y:S02]  /*12120*/  ISETP.LT.OR P2, PT, R84.reuse, 0x9, P2 ;  /* 0x000000095400780c */ /* 0x040fe40001741670 */
[----:B------:R-:W-:Y:S02]  /*12130*/  ISETP.LT.OR P3, PT, R84, 0xa, P3 ;  /* 0x0000000a5400780c */ /* 0x000fe40001f61670 */
[----:B------:R-:W-:Y:S02]  /*12140*/  FMNMX.FTZ R8, R13, R8, !PT ;  /* 0x000000080d087209 */ /* 0x000fe40007810000 */
[----:B------:R-:W-:Y:S02]  /*12150*/  FSEL R12, R12, -INF , !P4 ;  /* 0xff8000000c0c7808 */ /* 0x000fe40006000000 */
[----:B------:R-:W-:Y:S02]  /*12160*/  FSEL R15, R15, -INF , !P2 ;  /* 0xff8000000f0f7808 */ /* 0x000fe40005000000 */
[----:B------:R-:W-:-:S02]  /*12170*/  FSEL R20, R20, -INF , !P3 ;  /* 0xff80000014147808 */ /* 0x000fc40005800000 */
[----:B------:R-:W-:Y:S02]  /*12180*/  FMNMX.FTZ R8, R14, R8, !PT ;  /* 0x000000080e087209 */ /* 0x000fe40007810000 */
        /* <DEDUP_REMOVED lines=11> */
[C---:B------:R-:W-:Y:S02]  /*12240*/  ISETP.GT.AND P4, PT, R83.reuse, 0x19, P1 ;  /* 0x000000195300780c */ /* 0x040fe40000f84270 */
[C---:B------:R-:W-:Y:S02]  /*12250*/  ISETP.GT.AND P2, PT, R83.reuse, 0x20, P1 ;  /* 0x000000205300780c */ /* 0x040fe40000f44270 */
[----:B------:R-:W-:Y:S02]  /*12260*/  ISETP.GT.AND P3, PT, R83, 0x21, P1 ;  /* 0x000000215300780c */ /* 0x000fe40000f64270 */
[----:B------:R-:W-:Y:S02]  /*12270*/  FMNMX.FTZ R8, R52, R8, !PT ;  /* 0x0000000834087209 */ /* 0x000fe40007810000 */
[C---:B------:R-:W-:Y:S02]  /*12280*/  ISETP.LT.OR P4, PT, R84.reuse, 0x1a, P4 ;  /* 0x0000001a5400780c */ /* 0x040fe40002781670 */
[----:B------:R-:W-:-:S02]  /*12290*/  ISETP.LT.OR P2, PT, R84, 0x21, P2 ;  /* 0x000000215400780c */ /* 0x000fc40001741670 */
[----:B------:R-:W-:Y:S02]  /*122a0*/  ISETP.LT.OR P3, PT, R84, 0x22, P3 ;  /* 0x000000225400780c */ /* 0x000fe40001f61670 */
[----:B------:R-:W-:Y:S02]  /*122b0*/  FMNMX.FTZ R8, R53, R8, !PT ;  /* 0x0000000835087209 */ /* 0x000fe40007810000 */
[----:B------:R-:W-:Y:S02]  /*122c0*/  FSEL R29, R29, -INF , !P4 ;  /* 0xff8000001d1d7808 */ /* 0x000fe40006000000 */
[----:B------:R-:W-:Y:S02]  /*122d0*/  FSEL R32, R32, -INF , !P2 ;  /* 0xff80000020207808 */ /* 0x000fe40005000000 */
[----:B------:R-:W-:Y:S02]  /*122e0*/  FSEL R33, R33, -INF , !P3 ;  /* 0xff80000021217808 */ /* 0x000fe40005800000 */
[----:B------:R-:W-:-:S02]  /*122f0*/  ISETP.GT.AND P4, PT, R83, 0x28, P1 ;  /* 0x000000285300780c */ /* 0x000fc40000f84270 */
[C---:B------:R-:W-:Y:S02]  /*12300*/  ISETP.GT.AND P2, PT, R83.reuse, 0x29, P1 ;  /* 0x000000295300780c */ /* 0x040fe40000f44270 */
[----:B------:R-:W-:Y:S02]  /*12310*/  ISETP.GT.AND P3, PT, R83, 0x30, P1 ;  /* 0x000000305300780c */ /* 0x000fe40000f64270 */
[----:B------:R-:W-:Y:S02]  /*12320*/  FMNMX.FTZ R8, R30, R8, !PT ;  /* 0x000000081e087209 */ /* 0x000fe40007810000 */
[C---:B------:R-:W-:Y:S02]  /*12330*/  ISETP.LT.OR P4, PT, R84.reuse, 0x29, P4 ;  /* 0x000000295400780c */ /* 0x040fe40002781670 */
[C---:B------:R-:W-:Y:S02]  /*12340*/  ISETP.LT.OR P2, PT, R84.reuse, 0x2a, P2 ;  /* 0x0000002a5400780c */ /* 0x040fe40001741670 */
[----:B------:R-:W-:-:S02]  /*12350*/  ISETP.LT.OR P3, PT, R84, 0x31, P3 ;  /* 0x000000315400780c */ /* 0x000fc40001f61670 */
[----:B------:R-:W-:Y:S02]  /*12360*/  FMNMX.FTZ R8, R31, R8, !PT ;  /* 0x000000081f087209 */ /* 0x000fe40007810000 */
[----:B------:R-:W-:Y:S02]  /*12370*/  FSEL R36, R36, -INF , !P4 ;  /* 0xff80000024247808 */ /* 0x000fe40006000000 */
[----:B------:R-:W-:Y:S02]  /*12380*/  FSEL R37, R37, -INF , !P2 ;  /* 0xff80000025257808 */ /* 0x000fe40005000000 */
[----:B------:R-:W-:Y:S02]  /*12390*/  FSEL R40, R40, -INF , !P3 ;  /* 0xff80000028287808 */ /* 0x000fe40005800000 */
[C---:B------:R-:W-:Y:S02]  /*123a0*/  ISETP.GT.AND P4, PT, R83.reuse, 0x31, P1 ;  /* 0x000000315300780c */ /* 0x040fe40000f84270 */
[----:B------:R-:W-:-:S02]  /*123b0*/  ISETP.GT.AND P2, PT, R83, 0x38, P1 ;  /* 0x000000385300780c */ /* 0x000fc40000f44270 */
[----:B------:R-:W-:Y:S02]  /*123c0*/  ISETP.GT.AND P3, PT, R83, 0x39, P1 ;  /* 0x000000395300780c */ /* 0x000fe40000f64270 */
[----:B------:R-:W-:Y:S02]  /*123d0*/  FMNMX.FTZ R8, R34, R8, !PT ;  /* 0x0000000822087209 */ /* 0x000fe40007810000 */
[C---:B------:R-:W-:Y:S02]  /*123e0*/  ISETP.LT.OR P4, PT, R84.reuse, 0x32, P4 ;  /* 0x000000325400780c */ /* 0x040fe40002781670 */
[C---:B------:R-:W-:Y:S02]  /*123f0*/  ISETP.LT.OR P2, PT, R84.reuse, 0x39, P2 ;  /* 0x000000395400780c */ /* 0x040fe40001741670 */
[----:B------:R-:W-:Y:S02]  /*12400*/  ISETP.LT.OR P3, PT, R84, 0x3a, P3 ;  /* 0x0000003a5400780c */ /* 0x000fe40001f61670 */
[----:B------:R-:W-:-:S02]  /*12410*/  FMNMX.FTZ R8, R35, R8, !PT ;  /* 0x0000000823087209 */ /* 0x000fc40007810000 */
[----:B------:R-:W-:Y:S02]  /*12420*/  FSEL R41, R41, -INF , !P4 ;  /* 0xff80000029297808 */ /* 0x000fe40006000000 */
[----:B------:R-:W-:Y:S02]  /*12430*/  FSEL R44, R44, -INF , !P2 ;  /* 0xff8000002c2c7808 */ /* 0x000fe40005000000 */
[----:B------:R-:W-:Y:S02]  /*12440*/  FSEL R45, R45, -INF , !P3 ;  /* 0xff8000002d2d7808 */ /* 0x000fe40005800000 */
[----:B------:R-:W-:Y:S02]  /*12450*/  FMNMX.FTZ R8, R38, R8, !PT ;  /* 0x0000000826087209 */ /* 0x000fe40007810000 */
[----:B------:R-:W-:Y:S02]  /*12460*/  LOP3.LUT R22, R22, 0xdfffffff, RZ, 0xc0, !PT ;  /* 0xdfffffff16167812 */ /* 0x000fe400078ec0ff */
[----:B------:R-:W-:-:S02]  /*12470*/  ISETP.GT.AND P4, PT, R83, 0x40, P1 ;  /* 0x000000405300780c */ /* 0x000fc40000f84270 */
[C---:B------:R-:W-:Y:S02]  /*12480*/  ISETP.GT.AND P2, PT, R83.reuse, 0x41, P1 ;  /* 0x000000415300780c */ /* 0x040fe40000f44270 */
[----:B------:R-:W-:Y:S02]  /*12490*/  ISETP.GT.AND P3, PT, R83, 0x48, P1 ;  /* 0x000000485300780c */ /* 0x000fe40000f64270 */
[----:B------:R-:W-:Y:S02]  /*124a0*/  FMNMX.FTZ R8, R39, R8, !PT ;  /* 0x0000000827087209 */ /* 0x000fe40007810000 */
[----:B------:R-:W-:Y:S02]  /*124b0*/  @P0 LOP3.LUT R22, R22, 0x20000000, RZ, 0xfc, !PT ;  /* 0x2000000016160812 */ /* 0x000fe400078efcff */
[C---:B------:R-:W-:Y:S02]  /*124c0*/  ISETP.LT.OR P4, PT, R84.reuse, 0x41, P4 ;  /* 0x000000415400780c */ /* 0x040fe40002781670 */
[----:B------:R-:W-:-:S02]  /*124d0*/  ISETP.LT.OR P2, PT, R84, 0x42, P2 ;  /* 0x000000425400780c */ /* 0x000fc40001741670 */
[----:B------:R-:W-:Y:S02]  /*124e0*/  ISETP.LT.OR P3, PT, R84, 0x49, P3 ;  /* 0x000000495400780c */ /* 0x000fe40001f61670 */
[----:B------:R-:W-:Y:S02]  /*124f0*/  ISETP.GT.AND P0, PT, R83, 0x61, P1 ;  /* 0x000000615300780c */ /* 0x000fe40000f04270 */
        /* <DEDUP_REMOVED lines=11> */
[----:B------:R-:W-:Y:S02]  /*125b0*/  LOP3.LUT R22, R22, 0x7fffffff, RZ, 0xc0, !PT ;  /* 0x7fffffff16167812 */ /* 0x000fe400078ec0ff */
[----:B------:R-:W-:Y:S02]  /*125c0*/  FMNMX.FTZ R8, R46, R8, !PT ;  /* 0x000000082e087209 */ /* 0x000fe40007810000 */
[----:B------:R-:W-:Y:S02]  /*125d0*/  FSEL R55, R55, -INF , !P4 ;  /* 0xff80000037377808 */ /* 0x000fe40006000000 */
[----:B------:R-:W-:Y:S02]  /*125e0*/  FSEL R58, R58, -INF , !P2 ;  /* 0xff8000003a3a7808 */ /* 0x000fe40005000000 */
[----:B------:R-:W-:-:S02]  /*125f0*/  FSEL R59, R59, -INF , !P3 ;  /* 0xff8000003b3b7808 */ /* 0x000fc40005800000 */
[C---:B------:R-:W-:Y:S02]  /*12600*/  ISETP.GT.AND P4, PT, R83.reuse, 0x58, P1 ;  /* 0x000000585300780c */ /* 0x040fe40000f84270 */
[C---:B------:R-:W-:Y:S02]  /*12610*/  ISETP.GT.AND P2, PT, R83.reuse, 0x59, P1 ;  /* 0x000000595300780c */ /* 0x040fe40000f44270 */
[C---:B------:R-:W-:Y:S02]  /*12620*/  ISETP.GT.AND P3, PT, R83.reuse, 0x60, P1 ;  /* 0x000000605300780c */ /* 0x040fe40000f64270 */
[----:B------:R-:W-:Y:S02]  /*12630*/  @P0 LOP3.LUT R22, R22, 0x80000000, RZ, 0xfc, !PT ;  /* 0x8000000016160812 */ /* 0x000fe400078efcff */
[----:B------:R-:W-:Y:S02]  /*12640*/  ISETP.GT.AND P0, PT, R83, RZ, P1 ;  /* 0x000000ff5300720c */ /* 0x000fe40000f04270 */
[----:B------:R-:W-:-:S02]  /*12650*/  FMNMX.FTZ R8, R47, R8, !PT ;  /* 0x000000082f087209 */ /* 0x000fc40007810000 */
[C---:B------:R-:W-:Y:S02]  /*12660*/  ISETP.LT.OR P4, PT, R84.reuse, 0x59, P4 ;  /* 0x000000595400780c */ /* 0x040fe40002781670 */
[C---:B------:R-:W-:Y:S02]  /*12670*/  ISETP.LT.OR P2, PT, R84.reuse, 0x5a, P2 ;  /* 0x0000005a5400780c */ /* 0x040fe40001741670 */
[----:B------:R-:W-:Y:S02]  /*12680*/  ISETP.LT.OR P3, PT, R84, 0x61, P3 ;  /* 0x000000615400780c */ /* 0x000fe40001f61670 */
[----:B------:R-:W-:Y:S02]  /*12690*/  FMNMX.FTZ R8, R50, R8, !PT ;  /* 0x0000000832087209 */ /* 0x000fe40007810000 */
[----:B------:R-:W-:Y:S02]  /*126a0*/  FSEL R62, R62, -INF , !P4 ;  /* 0xff8000003e3e7808 */ /* 0x000fe40006000000 */
[----:B------:R-:W-:-:S02]  /*126b0*/  FSEL R63, R63, -INF , !P2 ;  /* 0xff8000003f3f7808 */ /* 0x000fc40005000000 */
[----:B------:R-:W-:Y:S02]  /*126c0*/  FSEL R66, R66, -INF , !P3 ;  /* 0xff80000042427808 */ /* 0x000fe40005800000 */
[C---:B------:R-:W-:Y:S02]  /*126d0*/  ISETP.GT.AND P2, PT, R83.reuse, 0x68, P1 ;  /* 0x000000685300780c */ /* 0x040fe40000f44270 */
[C---:B------:R-:W-:Y:S02]  /*126e0*/  ISETP.GT.AND P3, PT, R83.reuse, 0x69, P1 ;  /* 0x000000695300780c */ /* 0x040fe40000f64270 */
[C---:B------:R-:W-:Y:S02]  /*126f0*/  ISETP.GT.AND P4, PT, R83.reuse, 0x70, P1 ;  /* 0x000000705300780c */ /* 0x040fe40000f84270 */
[C---:B------:R-:W-:Y:S02]  /*12700*/  ISETP.GT.AND P5, PT, R83.reuse, 0x71, P1 ;  /* 0x000000715300780c */ /* 0x040fe40000fa4270 */
[----:B------:R-:W-:-:S02]  /*12710*/  ISETP.GT.AND P6, PT, R83, 0x78, P1 ;  /* 0x000000785300780c */ /* 0x000fc40000fc4270 */
[----:B------:R-:W-:Y:S02]  /*12720*/  FMNMX.FTZ R8, R51, R8, !PT ;  /* 0x0000000833087209 */ /* 0x000fe40007810000 */
[----:B------:R-:W-:Y:S02]  /*12730*/  LOP3.LUT R22, R22, 0xfffffff7, RZ, 0xc0, !PT ;  /* 0xfffffff716167812 */ /* 0x000fe400078ec0ff */
[----:B------:R-:W-:Y:S02]  /*12740*/  ISETP.GT.AND P1, PT, R83, 0x79, P1 ;  /* 0x000000795300780c */ /* 0x000fe40000f24270 */
[----:B------:R-:W-:Y:S02]  /*12750*/  FMNMX.FTZ R8, R56, R8, !PT ;  /* 0x0000000838087209 */ /* 0x000fe40007810000 */
[----:B------:R-:W-:Y:S02]  /*12760*/  @P0 LOP3.LUT R22, R22, 0x8, RZ, 0xfc, !PT ;  /* 0x0000000816160812 */ /* 0x000fe400078efcff */
[----:B------:R-:W-:-:S02]  /*12770*/  FMNMX.FTZ R8, R57, R8, !PT ;  /* 0x0000000839087209 */ /* 0x000fc40007810000 */
[C---:B------:R-:W-:Y:S02]  /*12780*/  LOP3.LUT P0, RZ, R22.reuse, 0x80000000, RZ, 0xc0, !PT ;  /* 0x8000000016ff7812 */ /* 0x040fe4000780c0ff */
[----:B------:R-:W-:Y:S02]  /*12790*/  LOP3.LUT R22, R22, 0xfffffffd, RZ, 0xc0, !PT ;  /* 0xfffffffd16167812 */ /* 0x000fe400078ec0ff */
[----:B------:R-:W-:Y:S02]  /*127a0*/  FMNMX.FTZ R8, R60, R8, !PT ;  /* 0x000000083c087209 */ /* 0x000fe40007810000 */
[----:B------:R-:W-:Y:S02]  /*127b0*/  @P1 LOP3.LUT R22, R22, 0x2, RZ, 0xfc, !PT ;  /* 0x0000000216161812 */ /* 0x000fe400078efcff */
[----:B------:R-:W-:Y:S02]  /*127c0*/  FMNMX.FTZ R8, R61, R8, !PT ;  /* 0x000000083d087209 */ /* 0x000fe40007810000 */
[----:B------:R-:W-:-:S02]  /*127d0*/  LOP3.LUT P1, RZ, R22, 0x8, RZ, 0xc0, !PT ;  /* 0x0000000816ff7812 */ /* 0x000fc4000782c0ff */
[----:B------:R-:W-:Y:S02]  /*127e0*/  FMNMX.FTZ R8, R64, R8, !PT ;  /* 0x0000000840087209 */ /* 0x000fe40007810000 */
[----:B------:R-:W-:Y:S02]  /*127f0*/  ISETP.LT.OR P1, PT, R84, 0x1, P1 ;  /* 0x000000015400780c */ /* 0x000fe40000f21670 */
[----:B------:R-:W-:Y:S02]  /*12800*/  FMNMX.FTZ R8, R65, R8, !PT ;  /* 0x0000000841087209 */ /* 0x000fe40007810000 */
[----:B------:R-:W-:Y:S02]  /*12810*/  FSEL R11, R11, -INF , !P1 ;  /* 0xff8000000b0b7808 */ /* 0x000fe40004800000 */
[----:B------:R-:W-:Y:S02]  /*12820*/  FMNMX.FTZ R8, R68, R8, !PT ;  /* 0x0000000844087209 */ /* 0x000fe40007810000 */
[----:B------:R-:W-:-:S02]  /*12830*/  FMNMX.FTZ R27, R11, R6, !PT ;  /* 0x000000060b1b7209 */ /* 0x000fc40007810000 */
[----:B------:R-:W-:Y:S02]  /*12840*/  FMNMX.FTZ R8, R69, R8, !PT ;  /* 0x0000000845087209 */ /* 0x000fe40007810000 */
[----:B------:R-:W-:Y:S02]  /*12850*/  FMNMX.FTZ R27, R12, R27, !PT ;  /* 0x0000001b0c1b7209 */ /* 0x000fe40007810000 */
[----:B------:R-:W-:Y:S02]  /*12860*/  FMNMX.FTZ R8, R72, R8, !PT ;  /* 0x0000000848087209 */ /* 0x000fe40007810000 */
[----:B------:R-:W-:Y:S02]  /*12870*/  FMNMX.FTZ R27, R15, R27, !PT ;  /* 0x0000001b0f1b7209 */ /* 0x000fe40007810000 */
[----:B------:R-:W-:Y:S02]  /*12880*/  FMNMX.FTZ R8, R73, R8, !PT ;  /* 0x0000000849087209 */ /* 0x000fe40007810000 */
[----:B------:R-:W-:-:S02]  /*12890*/  FMNMX.FTZ R27, R20, R27, !PT ;  /* 0x0000001b141b7209 */ /* 0x000fc40007810000 */
[----:B------:R-:W-:Y:S02]  /*128a0*/  FMNMX.FTZ R8, R76, R8, !PT ;  /* 0x000000084c087209 */ /* 0x000fe40007810000 */
[----:B------:R-:W-:Y:S02]  /*128b0*/  FMNMX.FTZ R27, R24, R27, !PT ;  /* 0x0000001b181b7209 */ /* 0x000fe40007810000 */
[----:B------:R-:W-:Y:S02]  /*128c0*/  FMNMX.FTZ R8, R77, R8, !PT ;  /* 0x000000084d087209 */ /* 0x000fe40007810000 */
[----:B------:R-:W-:Y:S02]  /*128d0*/  FMNMX.FTZ R27, R25, R27, !PT ;  /* 0x0000001b191b7209 */ /* 0x000fe40007810000 */
[----:B------:R-:W-:Y:S01]  /*128e0*/  ISETP.LT.OR P0, PT, R84, 0x62, P0 ;  /* 0x000000625400780c */ /* 0x000fe20000701670 */
[----:B------:R-:W0:Y:S01]  /*128f0*/  SHFL.BFLY PT, R26, R8, 0x2, 0x1f ;  /* 0x0c401f00081a7f89 */ /* 0x000e2200000e0000 */
[----:B------:R-:W-:-:S02]  /*12900*/  FMNMX.FTZ R27, R28, R27, !PT ;  /* 0x0000001b1c1b7209 */ /* 0x000fc40007810000 */
[----:B------:R-:W-:Y:S02]  /*12910*/  LOP3.LUT R22, R22, 0xffffffef, RZ, 0xc0, !PT ;  /* 0xffffffef16167812 */ /* 0x000fe400078ec0ff */
[----:B------:R-:W-:Y:S02]  /*12920*/  FMNMX.FTZ R27, R29, R27, !PT ;  /* 0x0000001b1d1b7209 */ /* 0x000fe40007810000 */
[----:B------:R-:W-:Y:S02]  /*12930*/  ISETP.LT.OR P4, PT, R84, 0x71, P4 ;  /* 0x000000715400780c */ /* 0x000fe40002781670 */
[----:B------:R-:W-:Y:S02]  /*12940*/  FMNMX.FTZ R27, R32, R27, !PT ;  /* 0x0000001b201b7209 */ /* 0x000fe40007810000 */
[----:B------:R-:W-:Y:S02]  /*12950*/  ISETP.LT.OR P5, PT, R84, 0x72, P5 ;  /* 0x000000725400780c */ /* 0x000fe40002fa1670 */
[----:B------:R-:W-:-:S02]  /*12960*/  FMNMX.FTZ R27, R33, R27, !PT ;  /* 0x0000001b211b7209 */ /* 0x000fc40007810000 */
[----:B------:R-:W-:Y:S02]  /*12970*/  @P0 LOP3.LUT R22, R22, 0x10, RZ, 0xfc, !PT ;  /* 0x0000001016160812 */ /* 0x000fe400078efcff */
[----:B------:R-:W-:Y:S02]  /*12980*/  FMNMX.FTZ R27, R36, R27, !PT ;  /* 0x0000001b241b7209 */ /* 0x000fe40007810000 */
[----:B------:R-:W-:Y:S02]  /*12990*/  ISETP.LT.OR P0, PT, R84, 0x69, P2 ;  /* 0x000000695400780c */ /* 0x000fe40001701670 */
[----:B------:R-:W-:Y:S02]  /*129a0*/  FMNMX.FTZ R27, R37, R27, !PT ;  /* 0x0000001b251b7209 */ /* 0x000fe40007810000 */
[----:B------:R-:W-:Y:S02]  /*129b0*/  LOP3.LUT P2, RZ, R22, 0x2, RZ, 0xc0, !PT ;  /* 0x0000000216ff7812 */ /* 0x000fe4000784c0ff */
[----:B0-----:R-:W-:-:S02]  /*129c0*/  FMNMX.FTZ R8, R8, R26, !PT ;  /* 0x0000001a08087209 */ /* 0x001fc40007810000 */
[----:B------:R-:W-:Y:S02]  /*129d0*/  FMNMX.FTZ R27, R40, R27, !PT ;  /* 0x0000001b281b7209 */ /* 0x000fe40007810000 */
[----:B------:R-:W-:Y:S01]  /*129e0*/  LOP3.LUT R22, R22, 0xfffffffb, RZ, 0xc0, !PT ;  /* 0xfffffffb16167812 */ /* 0x000fe200078ec0ff */
[----:B------:R-:W0:Y:S01]  /*129f0*/  SHFL.BFLY PT, R26, R8, 0x1, 0x1f ;  /* 0x0c201f00081a7f89 */ /* 0x000e2200000e0000 */
[----:B------:R-:W-:Y:S02]  /*12a00*/  FMNMX.FTZ R27, R41, R27, !PT ;  /* 0x0000001b291b7209 */ /* 0x000fe40007810000 */
[----:B------:R-:W-:Y:S02]  /*12a10*/  @P0 LOP3.LUT R22, R22, 0x4, RZ, 0xfc, !PT ;  /* 0x0000000416160812 */ /* 0x000fe400078efcff */
[----:B------:R-:W-:Y:S02]  /*12a20*/  FMNMX.FTZ R27, R44, R27, !PT ;  /* 0x0000001b2c1b7209 */ /* 0x000fe40007810000 */
[----:B------:R-:W-:-:S02]  /*12a30*/  ISETP.LT.OR P0, PT, R84, 0x6a, P3 ;  /* 0x0000006a5400780c */ /* 0x000fc40001f01670 */
[----:B------:R-:W-:Y:S02]  /*12a40*/  FMNMX.FTZ R27, R45, R27, !PT ;  /* 0x0000001b2d1b7209 */ /* 0x000fe40007810000 */
[----:B------:R-:W-:Y:S02]  /*12a50*/  LOP3.LUT R22, R22, 0xbfffffff, RZ, 0xc0, !PT ;  /* 0xbfffffff16167812 */ /* 0x000fe400078ec0ff */
[----:B------:R-:W-:Y:S02]  /*12a60*/  FMNMX.FTZ R27, R48, R27, !PT ;  /* 0x0000001b301b7209 */ /* 0x000fe40007810000 */
[----:B------:R-:W-:Y:S02]  /*12a70*/  FSEL R74, R74, -INF , !P4 ;  /* 0xff8000004a4a7808 */ /* 0x000fe40006000000 */
[----:B------:R-:W-:Y:S02]  /*12a80*/  FMNMX.FTZ R27, R49, R27, !PT ;  /* 0x0000001b311b7209 */ /* 0x000fe40007810000 */
[----:B------:R-:W-:-:S02]  /*12a90*/  ISETP.LT.OR P6, PT, R84, 0x79, P6 ;  /* 0x000000795400780c */ /* 0x000fc400037c1670 */
[----:B------:R-:W-:Y:S02]  /*12aa0*/  FMNMX.FTZ R27, R54, R27, !PT ;  /* 0x0000001b361b7209 */ /* 0x000fe40007810000 */
[----:B------:R-:W-:Y:S02]  /*12ab0*/  @P0 LOP3.LUT R22, R22, 0x40000000, RZ, 0xfc, !PT ;  /* 0x4000000016160812 */ /* 0x000fe400078efcff */
[----:B0-----:R-:W-:Y:S02]  /*12ac0*/  FMNMX.FTZ R8, R8, R26, !PT ;  /* 0x0000001a08087209 */ /* 0x001fe40007810000 */
[----:B------:R-:W-:Y:S02]  /*12ad0*/  FMNMX.FTZ R27, R55, R27, !PT ;  /* 0x0000001b371b7209 */ /* 0x000fe40007810000 */
[----:B------:R-:W-:Y:S02]  /*12ae0*/  FSETP.NEU.FTZ.AND P3, PT, R8, -INF , PT ;  /* 0xff8000000800780b */ /* 0x000fe40003f7d000 */
[----:B------:R-:W-:-:S02]  /*12af0*/  FMNMX.FTZ R27, R58, R27, !PT ;  /* 0x0000001b3a1b7209 */ /* 0x000fc40007810000 */
[----:B------:R-:W-:Y:S02]  /*12b00*/  FSEL R26, R8, RZ, P3 ;  /* 0x000000ff081a7208 */ /* 0x000fe40001800000 */
[----:B------:R-:W-:Y:S02]  /*12b10*/  FMNMX.FTZ R27, R59, R27, !PT ;  /* 0x0000001b3b1b7209 */ /* 0x000fe40007810000 */
[----:B------:R-:W-:Y:S01]  /*12b20*/  LOP3.LUT P0, RZ, R22, 0x10, RZ, 0xc0, !PT ;  /* 0x0000001016ff7812 */ /* 0x000fe2000780c0ff */
[----:B------:R-:W-:Y:S01]  /*12b30*/  FADD.FTZ R5, -R26, R5 ;  /* 0x000000051a057221 */ /* 0x000fe20000010100 */
[----:B------:R-:W-:Y:S01]  /*12b40*/  FMNMX.FTZ R27, R62, R27, !PT ;  /* 0x0000001b3e1b7209 */ /* 0x000fe20007810000 */
[----:B------:R-:W-:Y:S01]  /*12b50*/  FMUL.FTZ R26, R8, UR51 ;  /* 0x00000033081a7c20 */ /* 0x000fe20008410000 */
[----:B------:R-:W-:Y:S01]  /*12b60*/  FSEL R67, R67, -INF , !P0 ;  /* 0xff80000043437808 */ /* 0x000fe20004000000 */
[----:B------:R-:W-:Y:S01]  /*12b70*/  FMUL.FTZ R5, R5, UR51 ;  /* 0x0000003305057c20 */ /* 0x000fe20008410000 */
[----:B------:R-:W-:-:S02]  /*12b80*/  FMNMX.FTZ R27, R63, R27, !PT ;  /* 0x0000001b3f1b7209 */ /* 0x000fc40007810000 */
[----:B------:R-:W-:Y:S02]  /*12b90*/  FSEL R26, R26, RZ, P3 ;  /* 0x000000ff1a1a7208 */ /* 0x000fe40001800000 */
[----:B------:R-:W-:Y:S01]  /*12ba0*/  LOP3.LUT P3, RZ, R22, 0x4, RZ, 0xc0, !PT ;  /* 0x0000000416ff7812 */ /* 0x000fe2000786c0ff */
[----:B------:R-:W-:Y:S01]  /*12bb0*/  MUFU.EX2 R5, R5 ;  /* 0x0000000500057308 */ /* 0x000fe20000000800 */
[----:B------:R-:W-:Y:S01]  /*12bc0*/  FMNMX.FTZ R27, R66, R27, !PT ;  /* 0x0000001b421b7209 */ /* 0x000fe20007810000 */
[--C-:B------:R-:W-:Y:S01]  /*12bd0*/  FFMA.FTZ R9, R9, UR51, -R26.reuse ;  /* 0x0000003309097c23 */ /* 0x100fe2000801081a */
[----:B------:R-:W-:Y:S01]  /*12be0*/  LOP3.LUT P0, RZ, R22, 0x40000000, RZ, 0xc0, !PT ;  /* 0x4000000016ff7812 */ /* 0x000fe2000780c0ff */
        /* <DEDUP_REMOVED lines=45> */
[----:B------:R-:W1:Y:S01]  /*12ec0*/  SHFL.BFLY PT, R77, R27, 0x2, 0x1f ;  /* 0x0c401f001b4d7f89 */ /* 0x000e6200000e0000 */
[----:B------:R-:W-:-:S06]  /*12ed0*/  LOP3.LUT P0, RZ, R22, 0x20000000, RZ, 0xc0, !PT ;  /* 0x2000000016ff7812 */ /* 0x000fcc000780c0ff */
[----:B------:R-:W2:Y:S08]  /*12ee0*/  MUFU.EX2 R10, R10 ;  /* 0x0000000a000a7308 */ /* 0x000eb00000000800 */
[----:B------:R-:W3:Y:S01]  /*12ef0*/  MUFU.EX2 R13, R13 ;  /* 0x0000000d000d7308 */ /* 0x000ee20000000800 */
[----:B0-----:R-:W-:-:S07]  /*12f00*/  FFMA.FTZ R4, R5, R4, R9 ;  /* 0x0000000405047223 */ /* 0x001fce0000010009 */
[----:B------:R-:W0:Y:S01]  /*12f10*/  MUFU.EX2 R14, R14 ;  /* 0x0000000e000e7308 */ /* 0x000e220000000800 */
[----:B-1----:R-:W-:Y:S01]  /*12f20*/  FMNMX.FTZ R27, R27, R77, !PT ;  /* 0x0000004d1b1b7209 */ /* 0x002fe20007810000 */
[----:B--2---:R-:W-:-:S04]  /*12f30*/  FADD.FTZ R4, R10, R4 ;  /* 0x000000040a047221 */ /* 0x004fc80000010000 */
[----:B------:R-:W1:Y:S02]  /*12f40*/  SHFL.BFLY PT, R79, R27, 0x1, 0x1f ;  /* 0x0c201f001b4f7f89 */ /* 0x000e6400000e0000 */
[----:B------:R1:W-:Y:S01]  /*12f50*/  MUFU.EX2 R77, R69 ;  /* 0x00000045004d7308 */ /* 0x0003e20000000800 */
[----:B---3--:R-:W-:-:S07]  /*12f60*/  FADD.FTZ R4, R13, R4 ;  /* 0x000000040d047221 */ /* 0x008fce0000010000 */
[----:B------:R-:W2:Y:S01]  /*12f70*/  MUFU.EX2 R21, R21 ;  /* 0x0000001500157308 */ /* 0x000ea20000000800 */
[----:B0-----:R-:W-:-:S07]  /*12f80*/  FADD.FTZ R4, R14, R4 ;  /* 0x000000040e047221 */ /* 0x001fce0000010000 */
[----:B------:R-:W0:Y:S01]  /*12f90*/  MUFU.EX2 R23, R23 ;  /* 0x0000001700177308 */ /* 0x000e220000000800 */
[----:B-1----:R-:W-:-:S07]  /*12fa0*/  FMNMX.FTZ R69, R27, R79, !PT ;  /* 0x0000004f1b457209 */ /* 0x002fce0007810000 */
[----:B------:R-:W1:Y:S01]  /*12fb0*/  MUFU.EX2 R52, R52 ;  /* 0x0000003400347308 */ /* 0x000e620000000800 */
[----:B--2---:R-:W-:Y:S01]  /*12fc0*/  FADD.FTZ R4, R21, R4 ;  /* 0x0000000415047221 */ /* 0x004fe20000010000 */
[C---:B------:R-:W-:Y:S01]  /*12fd0*/  FSETP.NEU.FTZ.AND P1, PT, R69.reuse, -INF , PT ;  /* 0xff8000004500780b */ /* 0x040fe20003f3d000 */
[----:B------:R-:W-:-:S03]  /*12fe0*/  FMUL.FTZ R79, R69, UR51 ;  /* 0x00000033454f7c20 */ /* 0x000fc60008410000 */
[----:B------:R-:W-:Y:S02]  /*12ff0*/  FSEL R27, R69, RZ, P1 ;  /* 0x000000ff451b7208 */ /* 0x000fe40000800000 */
[----:B------:R-:W-:Y:S01]  /*13000*/  FSEL R79, R79, RZ, P1 ;  /* 0x000000ff4f4f7208 */ /* 0x000fe20000800000 */
[----:B------:R-:W2:Y:S01]  /*13010*/  MUFU.EX2 R53, R53 ;  /* 0x0000003500357308 */ /* 0x000ea20000000800 */
[----:B0-----:R-:W-:Y:S01]  /*13020*/  FADD.FTZ R4, R23, R4 ;  /* 0x0000000417047221 */ /* 0x001fe20000010000 */
[----:B------:R-:W-:Y:S02]  /*13030*/  FADD.FTZ R27, -R27, R6 ;  /* 0x000000061b1b7221 */ /* 0x000fe40000010100 */
        /* <DEDUP_REMOVED lines=21> */
[----:B0-----:R-:W-:Y:S01]  /*13190*/  FMUL.FTZ R11, R27, UR51 ;  /* 0x000000331b0b7c20 */ /* 0x001fe20008410000 */
        /* <DEDUP_REMOVED lines=14> */
[----:B------:R-:W3:Y:S01]  /*13280*/  MUFU.EX2 R12, R15 ;  /* 0x0000000f000c7308 */ /* 0x000ee20000000800 */
[----:B------:R-:W-:Y:S01]  /*13290*/  FFMA.FTZ R80, R80, UR51, -R79 ;  /* 0x0000003350507c23 */ /* 0x000fe2000801084f */
[----:B-1----:R-:W-:-:S04]  /*132a0*/  FADD.FTZ R4, R52, R4 ;  /* 0x0000000434047221 */ /* 0x002fc80000010000 */
[----:B--2---:R-:W-:Y:S02]  /*132b0*/  FADD.FTZ R4, R53, R4 ;  /* 0x0000000435047221 */ /* 0x004fe40000010000 */
[----:B------:R-:W1:Y:S01]  /*132c0*/  MUFU.EX2 R82, R20 ;  /* 0x0000001400527308 */ /* 0x000e620000000800 */
[----:B0-----:R-:W-:-:S04]  /*132d0*/  FFMA.FTZ R3, R11, R3, R26 ;  /* 0x000000030b037223 */ /* 0x001fc8000001001a */
[----:B------:R-:W-:-:S03]  /*132e0*/  FADD.FTZ R3, R83, R3 ;  /* 0x0000000353037221 */ /* 0x000fc60000010000 */
[----:B------:R-:W0:Y:S01]  /*132f0*/  MUFU.EX2 R79, R24 ;  /* 0x00000018004f7308 */ /* 0x000e220000000800 */
[----:B---3--:R-:W-:-:S07]  /*13300*/  FADD.FTZ R3, R12, R3 ;  /* 0x000000030c037221 */ /* 0x008fce0000010000 */
        /* <DEDUP_REMOVED lines=83> */
[----:B--2---:R-:W-:-:S04]  /*13840*/  FADD.FTZ R4, R68, R4 ;  /* 0x0000000444047221 */ /* 0x004fc80000010000 */
[----:B------:R-:W-:-:S03]  /*13850*/  FADD.FTZ R4, R77, R4 ;  /* 0x000000044d047221 */ /* 0x000fc60000010000 */
        /* <DEDUP_REMOVED lines=13> */
[----:B-1----:R-:W-:-:S04]  /*13930*/  FADD.FTZ R4, R76, R4 ;  /* 0x000000044c047221 */ /* 0x002fc80000010000 */
[----:B------:R-:W-:Y:S01]  /*13940*/  FADD.FTZ R4, R6, R4 ;  /* 0x0000000406047221 */ /* 0x000fe20000010000 */
[----:B0-----:R-:W-:-:S04]  /*13950*/  FADD.FTZ R3, R78, R3 ;  /* 0x000000034e037221 */ /* 0x001fc80000010000 */
[----:B--2---:R-:W-:Y:S01]  /*13960*/  FADD.FTZ R3, R80, R3 ;  /* 0x0000000350037221 */ /* 0x004fe20000010000 */
[----:B------:R-:W-:Y:S06]  /*13970*/  @!P0 BRA `(.L_x_1517) ;  /* 0x0000000000048947 */ /* 0x000fec0003800000 */
[----:B------:R-:W-:Y:S01]  /*13980*/  BPT.TRAP 0x1 ;  /* 0x000000040000795c */ /* 0x000fe20000300000 */
.L_x_1517:
[----:B------:R-:W2:Y:S04]  /*13990*/  LDL R40, [R1+0x6c] ;  /* 0x00006c0001287983 */ /* 0x000ea80000100800 */
[----:B------:R-:W3:Y:S04]  /*139a0*/  LDL R71, [R1+0x4] ;  /* 0x0000040001477983 */ /* 0x000ee80000100800 */
[----:B------:R-:W4:Y:S04]  /*139b0*/  LDL R62, [R1] ;  /* 0x00000000013e7983 */ /* 0x000f280000100800 */
        /* <DEDUP_REMOVED lines=13> */
[----:B------:R-:W-:Y:S01]  /*13a90*/  F2FP.BF16.F32.PACK_AB R15, R29, R15 ;  /* 0x0000000f1d0f723e */ /* 0x000fe200000010ff */
[----:B------:R-:W-:Y:S01]  /*13aa0*/  STSM.16.M88.4 [R157+0x21800], R24 ;  /* 0x021800189d007844 */ /* 0x000fe20000000200 */
        /* <DEDUP_REMOVED lines=23> */
[----:B------:R-:W-:Y:S01]  /*13c20*/  ISETP.GT.AND P1, PT, R0, R140, PT ;  /* 0x0000008c0000720c */ /* 0x000fe20003f24270 */
        /* <DEDUP_REMOVED lines=51> */
[----:B------:R-:W-:Y:S02]  /*13f60*/  IMAD.MOV.U32 R23, RZ, RZ, R139 ;  /* 0x000000ffff177224 */ /* 0x000fe400078e008b */
[----:B0-----:R-:W-:Y:S01]  /*13f70*/  IMAD.MOV.U32 R18, RZ, RZ, R7 ;  /* 0x000000ffff127224 */ /* 0x001fe200078e0007 */
[----:B--2---:R0:W-:Y:S04]  /*13f80*/  STSM.16.M88.4 [R40], R12 ;  /* 0x0000000c28007844 */ /* 0x0041e80000000200 */
[----:B---3--:R1:W-:Y:S01]  /*13f90*/  STSM.16.M88.4 [R71], R32 ;  /* 0x0000002047007844 */ /* 0x0083e20000000200 */
[----:B0-----:R-:W-:-:S05]  /*13fa0*/  F2FP.BF16.F32.PACK_AB R40, R39, R38 ;  /* 0x000000262728723e */ /* 0x001fca00000010ff */
[----:B----4-:R1:W-:Y:S04]  /*13fb0*/  STSM.16.M88.4 [R62], R40 ;  /* 0x000000283e007844 */ /* 0x0103e80000000200 */
[----:B------:R1:W-:Y:S04]  /*13fc0*/  STSM.16.M88.4 [R157+0x27800], R48 ;  /* 0x027800309d007844 */ /* 0x0003e80000000200 */
[----:B-----5:R1:W-:Y:S04]  /*13fd0*/  STSM.16.M88.4 [R87], R56 ;  /* 0x0000003857007844 */ /* 0x0203e80000000200 */
[----:B------:R1:W-:Y:S04]  /*13fe0*/  STSM.16.M88.4 [R71+0x6000], R64 ;  /* 0x0060004047007844 */ /* 0x0003e80000000200 */
[----:B------:R1:W-:Y:S01]  /*13ff0*/  STSM.16.M88.4 [R62+0x6000], R72 ;  /* 0x006000483e007844 */ /* 0x0003e20000000200 */
[----:B------:R-:W-:Y:S01]  /*14000*/  @!PT LDS RZ, [RZ] ;  /* 0x00000000fffff984 */ /* 0x000fe20000000800 */
[----:B------:R-:W-:Y:S01]  /*14010*/  @!PT LDS RZ, [RZ] ;  /* 0x00000000fffff984 */ /* 0x000fe20000000800 */
[----:B------:R-:W-:Y:S01]  /*14020*/  @!PT LDS RZ, [RZ] ;  /* 0x00000000fffff984 */ /* 0x000fe20000000800 */
[----:B------:R-:W-:Y:S01]  /*14030*/  @!PT LDS RZ, [RZ] ;  /* 0x00000000fffff984 */ /* 0x000fe20000000800 */
[----:B------:R0:W-:Y:S06]  /*14040*/  MEMBAR.ALL.CTA ;  /* 0x0000000000007992 */ /* 0x0001ec0000008000 */
[----:B0-----:R-:W0:Y:S02]  /*14050*/  FENCE.VIEW.ASYNC.S ;  /* 0x00000000000073c6 */ /* 0x001e240000000000 */
[----:B0-----:R-:W-:Y:S01]  /*14060*/  NOP ;  /* 0x0000000000007918 */ /* 0x001fe20000000000 */
[----:B------:R-:W-:Y:S05]  /*14070*/  @P1 BRA `(.L_x_1518) ;  /* 0xffffffc000941947 */ /* 0x000fea000383ffff */
[----:B------:R-:W-:Y:S02]  /*14080*/  IMAD.MOV.U32 R6, RZ, RZ, R69 ;  /* 0x000000ffff067224 */ /* 0x000fe400078e0045 */
[----:B------:R-:W-:Y:S02]  /*14090*/  IMAD.MOV.U32 R5, RZ, RZ, R8 ;  /* 0x000000ffff057224 */ /* 0x000fe400078e0008 */
[----:B------:R-:W-:Y:S02]  /*140a0*/  IMAD.MOV.U32 R18, RZ, RZ, R7 ;  /* 0x000000ffff127224 */ /* 0x000fe400078e0007 */
[----:B------:R-:W-:-:S07]  /*140b0*/  IMAD.MOV.U32 R23, RZ, RZ, R139 ;  /* 0x000000ffff177224 */ /* 0x000fce00078e008b */
.L_x_1498:
[----:B------:R-:W2:Y:S01]  /*140c0*/  LDL R7, [R1+0x60] ;  /* 0x0000600001077983 */ /* 0x000ea20000100800 */
[----:B------:R-:W0:Y:S01]  /*140d0*/  LDC R8, c[0x0][0x448] ;  /* 0x00011200ff087b82 */ /* 0x000e220000000800 */
[----:B------:R-:W-:Y:S01]  /*140e0*/  LOP3.LUT R22, R22, 0xfffffffb, RZ, 0xc0, !PT ;  /* 0xfffffffb16167812 */ /* 0x000fe200078ec0ff */
[----:B------:R-:W-:Y:S01]  /*140f0*/  ULDC UR8, c[0x0][0x9dc] ;  /* 0x0002770000087ab9 */ /* 0x000fe20000000800 */
[----:B------:R-:W-:-:S05]  /*14100*/  IADD3 R10, R155, 0x1, -R154 ;  /* 0x000000019b0a7810 */ /* 0x000fca0007ffe89a */
[----:B------:R-:W3:Y:S01]  /*14110*/  LDC R11, c[0x0][0x9e4] ;  /* 0x00027900ff0b7b82 */ /* 0x000ee20000000800 */
[----:B0-----:R-:W-:-:S13]  /*14120*/  ISETP.NE.AND P1, PT, R8, 0x1, PT ;  /* 0x000000010800780c */ /* 0x001fda0003f25270 */
[----:B------:R-:W0:Y:S01]  /*14130*/  @P1 LDC R8, c[0x0][0x44c] ;  /* 0x00011300ff081b82 */ /* 0x000e220000000800 */
[----:B------:R-:W-:-:S04]  /*14140*/  @P1 LOP3.LUT R22, R22, 0x4, RZ, 0xfc, !PT ;  /* 0x0000000416161812 */ /* 0x000fc800078efcff */
[----:B------:R-:W-:-:S03]  /*14150*/  LOP3.LUT R22, R22, 0xfffffff7, RZ, 0xc0, !PT ;  /* 0xfffffff716167812 */ /* 0x000fc600078ec0ff */
[----:B------:R-:W4:Y:S01]  /*14160*/  @P1 LDC R9, c[0x0][0x450] ;  /* 0x00011400ff091b82 */ /* 0x000f220000000800 */
[----:B--2---:R-:W-:-:S04]  /*14170*/  VIADD R7, R7, 0xbf ;  /* 0x000000bf07077836 */ /* 0x004fc80000000000 */
[----:B0-----:R-:W-:-:S05]  /*14180*/  @P1 IMAD.HI.U32 R8, R7, R8, RZ ;  /* 0x0000000807081227 */ /* 0x001fca00078e00ff */
[----:B----4-:R-:W-:Y:S02]  /*14190*/  @P1 SHF.R.U32.HI R7, RZ, R9, R8 ;  /* 0x00000009ff071219 */ /* 0x010fe40000011608 */
[----:B---3--:R-:W-:-:S03]  /*141a0*/  ISETP.GE.AND P1, PT, R11, 0x1, PT ;  /* 0x000000010b00780c */ /* 0x008fc60003f26270 */
[----:B------:R-:W-:-:S04]  /*141b0*/  IMAD.IADD R7, R10, 0x1, R7 ;  /* 0x000000010a077824 */ /* 0x000fc800078e0207 */
[----:B------:R-:W-:-:S06]  /*141c0*/  VIADD R10, R7, -UR8 ;  /* 0x80000008070a7c36 */ /* 0x000fcc0008000000 */
[----:B------:R-:W-:Y:S01]  /*141d0*/  @P1 LOP3.LUT R22, R22, 0x8, RZ, 0xfc, !PT ;  /* 0x0000000816161812 */ /* 0x000fe200078efcff */
        /* <DEDUP_REMOVED lines=11> */
.L_x_1521:
[----:B------:R-:W-:-:S13]  /*14290*/  ISETP.NE.AND P1, PT, R11, 0x1, PT ;  /* 0x000000010b00780c */ /* 0x000fda0003f25270 */
[----:B------:R-:W0:Y:S02]  /*142a0*/  @P1 LDC.64 R8, c[0x0][0x9e8] ;  /* 0x00027a00ff081b82 */ /* 0x000e240000000a00 */
[----:B0-----:R-:W-:-:S05]  /*142b0*/  @P1 IMAD.HI.U32 R8, R7, R8, RZ ;  /* 0x0000000807081227 */ /* 0x001fca00078e00ff */
[----:B------:R-:W-:-:S07]  /*142c0*/  @P1 SHF.R.U32.HI R7, RZ, R9, R8 ;  /* 0x00000009ff071219 */ /* 0x000fce0000011608 */
.L_x_1522:
[----:B------:R-:W-:Y:S05]  /*142d0*/  BSYNC B0 ;  /* 0x0000000000007941 */ /* 0x000fea0003800000 */
.L_x_1520:
[----:B------:R-:W-:-:S05]  /*142e0*/  IMAD R7, R7, R11, RZ ;  /* 0x0000000b07077224 */ /* 0x000fca00078e02ff */
[----:B------:R-:W-:-:S07]  /*142f0*/  VIMNMX R10, R10, R7, !PT ;  /* 0x000000070a0a7248 */ /* 0x000fce0007fe0100 */
.L_x_1519:
[----:B------:R-:W2:Y:S01]  /*14300*/  LDL R8, [R1+0x9c] ;  /* 0x00009c0001087983 */ /* 0x000ea20000100800 */
[----:B------:R-:W-:-:S05]  /*14310*/  VIADD R10, R10, 0x7f ;  /* 0x0000007f0a0a7836 */ /* 0x000fca0000000000 */
[----:B------:R-:W-:-:S04]  /*14320*/  SHF.R.S32.HI R7, RZ, 0x1f, R10 ;  /* 0x0000001fff077819 */ /* 0x000fc8000001140a */
[----:B------:R-:W-:-:S04]  /*14330*/  LEA.HI R7, R7, R10, RZ, 0x7 ;  /* 0x0000000a07077211 */ /* 0x000fc800078f38ff */
[----:B------:R-:W-:-:S04]  /*14340*/  SHF.R.S32.HI R7, RZ, 0x7, R7 ;  /* 0x00000007ff077819 */ /* 0x000fc80000011407 */
[----:B--2---:R-:W-:-:S04]  /*14350*/  VIMNMX R8, R8, R7, !PT ;  /* 0x0000000708087248 */ /* 0x004fc80007fe0100 */
[----:B------:R-:W-:Y:S01]  /*14360*/  ISETP.GE.AND P1, PT, R0, R8, PT ;  /* 0x000000080000720c */ /* 0x000fe20003f26270 */
[----:B------:R0:W-:-:S12]  /*14370*/  STL [R1+0x40], R8 ;  /* 0x0000400801007387 */ /* 0x0001d80000100800 */
[----:B0-----:R-:W-:Y:S05]  /*14380*/  @!P1 BRA `(.L_x_1523) ;  /* 0x0000002c00409947 */ /* 0x001fea0003800000 */
[----:B------:R-:W-:Y:S02]  /*14390*/  IMAD.MOV.U32 R8, RZ, RZ, R6 ;  /* 0x000000ffff087224 */ /* 0x000fe400078e0006 */
[----:B------:R-:W-:Y:S02]  /*143a0*/  IMAD.MOV.U32 R7, RZ, RZ, R5 ;  /* 0x000000ffff077224 */ /* 0x000fe400078e0005 */
[----:B------:R-:W-:Y:S02]  /*143b0*/  IMAD.MOV.U32 R10, RZ, RZ, R23 ;  /* 0x000000ffff0a7224 */ /* 0x000fe400078e0017 */
[----:B------:R-:W-:-:S07]  /*143c0*/  IMAD.MOV.U32 R9, RZ, RZ, R18 ;  /* 0x000000ffff097224 */ /* 0x000fce00078e0012 */
.L_x_1535:
[----:B------:R-:W2:Y:S01]  /*143d0*/  LDL R5, [R1+0x44] ;  /* 0x0000440001057983 */ /* 0x000ea20000100800 */
[----:B------:R-:W-:Y:S01]  /*143e0*/  ISETP.NE.AND P1, PT, R9, 0x1, PT ;  /* 0x000000010900780c */ /* 0x000fe20003f25270 */
[----:B------:R-:W-:Y:S05]  /*143f0*/  YIELD ;  /* 0x0000000000007946 */ /* 0x000fea0003800000 */
[----:B------:R-:W-:-:S04]  /*14400*/  SEL R23, RZ, 0x1, P1 ;  /* 0x00000001ff177807 */ /* 0x000fc80000800000 */
[----:B------:R-:W-:Y:S02]  /*14410*/  LOP3.LUT R23, R10, R23, RZ, 0x3c, !PT ;  /* 0x000000170a177212 */ /* 0x000fe400078e3cff */
[----:B--2---:R-:W-:-:S13]  /*14420*/  ISETP.NE.AND P1, PT, R5, RZ, PT ;  /* 0x000000ff0500720c */ /* 0x004fda0003f25270 */
[----:B------:R-:W-:Y:S05]  /*14430*/  @P1 BRA `(.L_x_1524) ;  /* 0x00000000003c1947 */ /* 0x000fea0003800000 */
[----:B------:R-:W-:Y:S05]  /*14440*/  @!P0 BRA `(.L_x_1525) ;  /* 0x0000000000048947 */ /* 0x000fea0003800000 */
[----:B------:R-:W-:Y:S01]  /*14450*/  BPT.TRAP 0x1 ;  /* 0x000000040000795c */ /* 0x000fe20000300000 */
.L_x_1525:
[----:B------:R-:W-:Y:S01]  /*14460*/  VIADD R5, R9, 0x1 ;  /* 0x0000000109057836 */ /* 0x000fe20000000000 */
[----:B------:R-:W-:-:S04]  /*14470*/  SHF.L.U32 R6, R23, 0x1f, RZ ;  /* 0x0000001f17067819 */ /* 0x000fc800000006ff */
[----:B------:R-:W-:-:S04]  /*14480*/  ISETP.NE.AND P2, PT, R5, 0x2, PT ;  /* 0x000000020500780c */ /* 0x000fc80003f45270 */
[----:B------:R-:W-:-:S05]  /*14490*/  SEL R5, R5, RZ, P2 ;  /* 0x000000ff05057207 */ /* 0x000fca0001000000 */
[----:B------:R-:W-:-:S04]  /*144a0*/  IMAD R5, R5, 0x8, R2 ;  /* 0x0000000805057824 */ /* 0x000fc800078e0202 */
[----:B------:R0:W2:Y:S01]  /*144b0*/  SYNCS.PHASECHK.TRANS64.TRYWAIT P2, [R5+URZ+0x2d830], R6 ;  /* 0x02d83006050075a7 */ /* 0x0000a2000804017f */
[----:B------:R-:W-:Y:S05]  /*144c0*/  @!P0 BRA `(.L_x_1526) ;  /* 0x0000000000048947 */ /* 0x000fea0003800000 */
[----:B------:R-:W-:Y:S01]  /*144d0*/  BPT.TRAP 0x1 ;  /* 0x000000040000795c */ /* 0x000fe20000300000 */
.L_x_1526:
[----:B------:R-:W-:Y:S04]  /*144e0*/  BSSY B0, `(.L_x_1524) ;  /* 0x0000004000007945 */ /* 0x000fe80003800000 */
[----:B--2---:R-:W-:Y:S05]  /*144f0*/  @P2 BRA `(.L_x_1527) ;  /* 0x0000000000082947 */ /* 0x004fea0003800000 */
[----:B------:R-:W2:Y:S02]  /*14500*/  SYNCS.PHASECHK.TRANS64.TRYWAIT P2, [R5+URZ+0x2d830], R6 ;  /* 0x02d83006050075a7 */ /* 0x000ea4000804017f */
[----:B--2---:R-:W-:Y:S05]  /*14510*/  @!P2 BRA `(.L_x_1528) ;  /* 0x0000011000cca947 */ /* 0x004fea0003800000 */
.L_x_1527:
[----:B------:R-:W-:Y:S05]  /*14520*/  BSYNC B0 ;  /* 0x0000000000007941 */ /* 0x000fea0003800000 */
.L_x_1524:
[----:B0-2---:R-:W2:Y:S04]  /*14530*/  LDL R6, [R1+0x48] ;  /* 0x0000480001067983 */ /* 0x005ea80000100800 */
[----:B------:R-:W3:Y:S04]  /*14540*/  LDL.64 R26, [R1+0x8] ;  /* 0x00000800011a7983 */ /* 0x000ee80000100a00 */
[----:B------:R-:W4:Y:S04]  /*14550*/  LDL.64 R148, [R1+0x30] ;  /* 0x0000300001947983 */ /* 0x000f280000100a00 */
[----:B------:R-:W5:Y:S01]  /*14560*/  LDL.64 R146, [R1+0x28] ;  /* 0x0000280001927983 */ /* 0x000f620000100a00 */
[----:B------:R-:W0:Y:S01]  /*14570*/  S2R R5, SR_TID.X ;  /* 0x0000000000057919 */ /* 0x000e220000002100 */
[----:B------:R-:W-:Y:S01]  /*14580*/  VIADD R18, R9, 0x1 ;  /* 0x0000000109127836 */ /* 0x000fe20000000000 */
[----:B------:R-:W-:Y:S05]  /*14590*/  WARPSYNC.ALL ;  /* 0x0000000000007948 */ /* 0x000fea0003800000 */
[C---:B------:R-:W-:Y:S01]  /*145a0*/  ISETP.NE.AND P2, PT, R18.reuse, 0x2, PT ;  /* 0x000000021200780c */ /* 0x040fe20003f45270 */
[----:B------:R-:W5:Y:S03]  /*145b0*/  LDL.64 R144, [R1+0x20] ;  /* 0x0000200001907983 */ /* 0x000f660000100a00 */
[----:B------:R-:W-:Y:S01]  /*145c0*/  SEL R18, R18, RZ, P2 ;  /* 0x000000ff12127207 */ /* 0x000fe20001000000 */
[----:B------:R-:W5:Y:S04]  /*145d0*/  LDL.64 R142, [R1+0x18] ;  /* 0x00001800018e7983 */ /* 0x000f680000100a00 */
[----:B------:R-:W5:Y:S01]  /*145e0*/  LDL.64 R140, [R1+0x10] ;  /* 0x00001000018c7983 */ /* 0x000f620000100a00 */
[----:B0-----:R-:W-:-:S05]  /*145f0*/  SHF.R.U32.HI R5, RZ, 0x7, R5 ;  /* 0x00000007ff057819 */ /* 0x001fca0000011605 */
[----:B------:R-:W-:Y:S02]  /*14600*/  VIADD R5, R5, 0x8 ;  /* 0x0000000805057836 */ /* 0x000fe40000000000 */
[----:B------:R-:W-:Y:S02]  /*14610*/  IMAD.MOV.U32 R13, RZ, RZ, -0x7fffffe0 ;  /* 0x80000020ff0d7424 */ /* 0x000fe400078e00ff */
[----:B------:R-:W-:-:S03]  /*14620*/  IMAD.MOV.U32 R25, RZ, RZ, -0x7fffffe0 ;  /* 0x80000020ff197424 */ /* 0x000fc600078e00ff */
[----:B------:R-:W-:Y:S02]  /*14630*/  R2UR UR11, R13 ;  /* 0x000000000d0b72ca */ /* 0x000fe400000e0000 */
[----:B------:R-:W-:Y:S01]  /*14640*/  R2UR UR27, R25 ;  /* 0x00000000191b72ca */ /* 0x000fe200000e0000 */
[----:B------:R-:W-:-:S05]  /*14650*/  IMAD.MOV.U32 R21, RZ, RZ, -0x7fffffe0 ;  /* 0x80000020ff157424 */ /* 0x000fca00078e00ff */
[----:B------:R-:W-:Y:S01]  /*14660*/  R2UR UR15, R21 ;  /* 0x00000000150f72ca */ /* 0x000fe200000e0000 */
[----:B------:R0:W-:Y:S01]  /*14670*/  BAR.SYNC.DEFER_BLOCKING R5, 0x100 ;  /* 0x000400050000751d */ /* 0x0001e20000010000 */
[----:B------:R-:W-:Y:S02]  /*14680*/  IMAD.MOV.U32 R15, RZ, RZ, -0x7fffffe0 ;  /* 0x80000020ff0f7424 */ /* 0x000fe400078e00ff */
[----:B--2---:R-:W-:Y:S01]  /*14690*/  IMAD R12, R18, 0x600, R6 ;  /* 0x00000600120c7824 */ /* 0x004fe200078e0206 */
[----:B---3--:R-:W-:-:S03]  /*146a0*/  R2UR UR8, R26 ;  /* 0x000000001a0872ca */ /* 0x008fc600000e0000 */
[C---:B------:R-:W-:Y:S01]  /*146b0*/  VIADD R24, R12.reuse, 0x400 ;  /* 0x000004000c187836 */ /* 0x040fe20000000000 */
[----:B------:R-:W-:Y:S02]  /*146c0*/  R2UR UR10, R12 ;  /* 0x000000000c0a72ca */ /* 0x000fe400000e0000 */
[----:B------:R-:W-:Y:S02]  /*146d0*/  R2UR UR9, R27 ;  /* 0x000000001b0972ca */ /* 0x000fe400000e0000 */
[----:B------:R-:W-:Y:S02]  /*146e0*/  R2UR UR26, R24 ;  /* 0x00000000181a72ca */ /* 0x000fe400000e0000 */
[----:B-1----:R-:W-:-:S09]  /*146f0*/  WARPGROUP.ARRIVE ;  /* 0x00000000000079c5 */ /* 0x002fd20000000000 */
        /* <DEDUP_REMOVED lines=41> */
.L_x_1530:
[----:B------:R-:W-:Y:S01]  /*14990*/  SHF.L.U32 R5, R10, 0x1f, RZ ;  /* 0x0000001f0a057819 */ /* 0x000fe200000006ff */
[----:B------:R-:W-:-:S04]  /*149a0*/  IMAD R6, R9, 0x8, R2 ;  /* 0x0000000809067824 */ /* 0x000fc800078e0202 */
[----:B------:R0:W1:Y:S01]  /*149b0*/  SYNCS.PHASECHK.TRANS64.TRYWAIT P1, [R6+URZ+0x2d850], R5 ;  /* 0x02d85005060075a7 */ /* 0x000062000802017f */
[----:B------:R-:W-:Y:S05]  /*149c0*/  @!P0 BRA `(.L_x_1531) ;  /* 0x0000000000048947 */ /* 0x000fea0003800000 */
[----:B------:R-:W-:Y:S01]  /*149d0*/  BPT.TRAP 0x1 ;  /* 0x000000040000795c */ /* 0x000fe20000300000 */
.L_x_1531:
[----:B-1----:R-:W-:Y:S05]  /*149e0*/  @P1 BRA `(.L_x_1529) ;  /* 0x0000000000081947 */ /* 0x002fea0003800000 */
[----:B------:R-:W1:Y:S02]  /*149f0*/  SYNCS.PHASECHK.TRANS64.TRYWAIT P1, [R6+URZ+0x2d850], R5 ;  /* 0x02d85005060075a7 */ /* 0x000e64000802017f */
[----:B-1----:R-:W-:Y:S05]  /*14a00*/  @!P1 BRA `(.L_x_1532) ;  /* 0x0000010c00a49947 */ /* 0x002fea0003800000 */
.L_x_1529:
        /* <DEDUP_REMOVED lines=8> */
[----:B------:R-:W-:Y:S02]  /*14a90*/  R2UR UR11, R11 ;  /* 0x000000000b0b72ca */ /* 0x000fe400000e0000 */
        /* <DEDUP_REMOVED lines=55> */
[----:B------:R-:W-:Y:S01]  /*14e10*/  VIADD R12, R10, 0x604 ;  /* 0x000006040a0c7836 */ /* 0x000fe20000000000 */
[----:B------:R-:W-:Y:S01]  /*14e20*/  ISETP.GE.U32.AND P1, PT, R14, 0x180, PT ;  /* 0x000001800e00780c */ /* 0x000fe20003f26070 */
[----:B------:R-:W-:Y:S02]  /*14e30*/  VIADD R10, R10, 0x606 ;  /* 0x000006060a0a7836 */ /* 0x000fe40000000000 */
[----:B------:R-:W-:Y:S01]  /*14e40*/  VIADD R5, R5, 0x9 ;  /* 0x0000000905057836 */ /* 0x000fe20000000000 */
        /* <DEDUP_REMOVED lines=28> */
.L_x_1533:
[----:B------:R-:W-:Y:S01]  /*15010*/  FMUL.FTZ R11, R24, UR48 ;  /* 0x00000030180b7c20 */ /* 0x000fe20008410000 */
[----:B------:R-:W-:Y:S01]  /*15020*/  FMUL.FTZ R24, R25, UR48 ;  /* 0x0000003019187c20 */ /* 0x000fe20008410000 */
[----:B------:R-:W-:Y:S01]  /*15030*/  FMUL.FTZ R153, R26, UR48 ;  /* 0x000000301a997c20 */ /* 0x000fe20008410000 */
[----:B------:R-:W-:Y:S01]  /*15040*/  FMUL.FTZ R26, R28, UR48 ;  /* 0x000000301c1a7c20 */ /* 0x000fe20008410000 */
[----:B0-----:R-:W-:Y:S02]  /*15050*/  IMAD R5, R18, 0x8, R2 ;  /* 0x0000000812057824 */ /* 0x001fe400078e0202 */
[----:B------:R-:W-:Y:S01]  /*15060*/  FMUL.FTZ R28, R29, UR48 ;  /* 0x000000301d1c7c20 */ /* 0x000fe20008410000 */
[----:B------:R-:W0:Y:S01]  /*15070*/  MUFU.TANH R11, R11 ;  /* 0x0000000b000b7308 */ /* 0x000e220000002400 */
[----:B------:R-:W-:Y:S02]  /*15080*/  IMAD.U32 R6, RZ, RZ, UR38 ;  /* 0x00000026ff067e24 */ /* 0x000fe4000f8e00ff */
[----:B------:R-:W-:Y:S01]  /*15090*/  FMUL.FTZ R151, R30, UR48 ;  /* 0x000000301e977c20 */ /* 0x000fe20008410000 */
[----:B------:R-:W-:-:S02]  /*150a0*/  VIADD R5, R5, 0x2d840 ;  /* 0x0002d84005057836 */ /* 0x000fc40000000000 */
[----:B------:R-:W-:Y:S01]  /*150b0*/  FMUL.FTZ R30, R32, UR48 ;  /* 0x00000030201e7c20 */ /* 0x000fe20008410000 */
[----:B------:R-:W-:Y:S01]  /*150c0*/  FMUL.FTZ R32, R33, UR48 ;  /* 0x0000003021207c20 */ /* 0x000fe20008410000 */
[----:B------:R-:W-:Y:S01]  /*150d0*/  FMUL.FTZ R33, R36, UR48 ;  /* 0x0000003024217c20 */ /* 0x000fe20008410000 */
[----:B------:R-:W-:Y:S01]  /*150e0*/  FMUL.FTZ R149, R34, UR48 ;  /* 0x0000003022957c20 */ /* 0x000fe20008410000 */
[----:B------:R-:W1:Y:S01]  /*150f0*/  MUFU.TANH R24, R24 ;  /* 0x0000001800187308 */ /* 0x000e620000002400 */
[----:B------:R-:W-:Y:S01]  /*15100*/  PRMT R5, R6, 0x654, R5 ;  /* 0x0000065406057816 */ /* 0x000fe20000000005 */
[----:B------:R-:W-:Y:S01]  /*15110*/  FMUL.FTZ R34, R37, UR48 ;  /* 0x0000003025227c20 */ /* 0x000fe20008410000 */
[----:B------:R-:W-:Y:S01]  /*15120*/  FMUL.FTZ R10, R35, UR48 ;  /* 0x00000030230a7c20 */ /* 0x000fe20008410000 */
[----:B------:R-:W-:Y:S01]  /*15130*/  FMUL.FTZ R35, R40, UR48 ;  /* 0x0000003028237c20 */ /* 0x000fe20008410000 */
[----:B------:R0:W-:Y:S01]  /*15140*/  SYNCS.ARRIVE.TRANS64.RED.A1T0 RZ, [R5+URZ], RZ ;  /* 0x000000ff05ff79a7 */ /* 0x0001e2000810043f */
[----:B------:R-:W-:Y:S01]  /*15150*/  FMUL.FTZ R36, R41, UR48 ;  /* 0x0000003029247c20 */ /* 0x000fe20008410000 */
[----:B------:R-:W-:Y:S01]  /*15160*/  FMUL.FTZ R37, R44, UR48 ;  /* 0x000000302c257c20 */ /* 0x000fe20008410000 */
[----:B------:R-:W2:Y:S01]  /*15170*/  MUFU.TANH R26, R26 ;  /* 0x0000001a001a7308 */ /* 0x000ea20000002400 */
[----:B------:R-:W-:Y:S01]  /*15180*/  FMUL.FTZ R40, R45, UR48 ;  /* 0x000000302d287c20 */ /* 0x000fe20008410000 */
[----:B------:R-:W-:Y:S01]  /*15190*/  FMUL.FTZ R45, R48, UR48 ;  /* 0x00000030302d7c20 */ /* 0x000fe20008410000 */
[----:B------:R-:W-:Y:S01]  /*151a0*/  FMUL.FTZ R139, R49, UR48 ;  /* 0x00000030318b7c20 */ /* 0x000fe20008410000 */
[----:B------:R-:W-:Y:S01]  /*151b0*/  FMUL.FTZ R140, R52, UR48 ;  /* 0x00000030348c7c20 */ /* 0x000fe20008410000 */
[----:B0-----:R-:W-:Y:S01]  /*151c0*/  FMNMX.FTZ R5, R11, R7, !PT ;  /* 0x000000070b057209 */ /* 0x001fe20007810000 */
        /* <DEDUP_REMOVED lines=61> */
[----:B------:R-:W-:-:S05]  /*155a0*/  UMOV UR51, UR6 ;  /* 0x0000000600337c82 */ /* 0x000fca0008000000 */
        /* <DEDUP_REMOVED lines=46> */
[----:B------:R-:W1:Y:S02]  /*15890*/  SHFL.BFLY PT, R6, R5, 0x2, 0x1f ;  /* 0x0c401f0005067f89 */ /* 0x000e6400000e0000 */
[----:B------:R-:W3:Y:S08]  /*158a0*/  MUFU.TANH R151, R151 ;  /* 0x0000009700977308 */ /* 0x000ef00000002400 */
[----:B------:R-:W4:Y:S08]  /*158b0*/  MUFU.TANH R150, R150 ;  /* 0x0000009600967308 */ /* 0x000f300000002400 */
[----:B------:R-:W5:Y:S01]  /*158c0*/  MUFU.TANH R149, R149 ;  /* 0x0000009500957308 */ /* 0x000f620000002400 */
[----:B-1----:R-:W-:-:S07]  /*158d0*/  FMNMX.FTZ R5, R5, R6, !PT ;  /* 0x0000000605057209 */ /* 0x002fce0007810000 */
[----:B------:R-:W1:Y:S01]  /*158e0*/  MUFU.TANH R10, R10 ;  /* 0x0000000a000a7308 */ /* 0x000e620000002400 */
[----:B------:R-:W2:Y:S07]  /*158f0*/  SHFL.BFLY PT, R6, R5, 0x1, 0x1f ;  /* 0x0c201f0005067f89 */ /* 0x000eae00000e0000 */
[----:B------:R-:W1:Y:S08]  /*15900*/  MUFU.TANH R72, R72 ;  /* 0x0000004800487308 */ /* 0x000e700000002400 */
[----:B------:R-:W1:Y:S08]  /*15910*/  MUFU.TANH R39, R39 ;  /* 0x0000002700277308 */ /* 0x000e700000002400 */
[----:B------:R-:W1:Y:S01]  /*15920*/  MUFU.TANH R13, R13 ;  /* 0x0000000d000d7308 */ /* 0x000e620000002400 */
[----:B--2---:R-:W-:-:S02]  /*15930*/  FMNMX.FTZ R5, R5, R6, !PT ;  /* 0x0000000605057209 */ /* 0x004fc40007810000 */
[----:B------:R-:W-:-:S05]  /*15940*/  FMNMX.FTZ R6, R153, R8, !PT ;  /* 0x0000000899067209 */ /* 0x000fca0007810000 */
[----:B------:R-:W2:Y:S01]  /*15950*/  MUFU.TANH R25, R25 ;  /* 0x0000001900197308 */ /* 0x000ea20000002400 */
[----:B0-----:R-:W-:Y:S01]  /*15960*/  FMNMX.FTZ R6, R152, R6, !PT ;  /* 0x0000000698067209 */ /* 0x001fe20007810000 */
[----:B------:R-:W-:-:S03]  /*15970*/  FADD.FTZ R7, -R5, R7 ;  /* 0x0000000705077221 */ /* 0x000fc60000010100 */
[----:B---3--:R-:W-:-:S03]  /*15980*/  FMNMX.FTZ R6, R151, R6, !PT ;  /* 0x0000000697067209 */ /* 0x008fc60007810000 */
[----:B------:R-:W0:Y:S01]  /*15990*/  MUFU.TANH R68, R68 ;  /* 0x0000004400447308 */ /* 0x000e220000002400 */
[----:B----4-:R-:W-:-:S04]  /*159a0*/  FMNMX.FTZ R6, R150, R6, !PT ;  /* 0x0000000696067209 */ /* 0x010fc80007810000 */
[----:B-----5:R-:W-:-:S03]  /*159b0*/  FMNMX.FTZ R6, R149, R6, !PT ;  /* 0x0000000695067209 */ /* 0x020fc60007810000 */
[----:B------:R-:W3:Y:S01]  /*159c0*/  MUFU.TANH R27, R27 ;  /* 0x0000001b001b7308 */ /* 0x000ee20000002400 */
[----:B-1----:R-:W-:-:S04]  /*159d0*/  FMNMX.FTZ R6, R10, R6, !PT ;  /* 0x000000060a067209 */ /* 0x002fc80007810000 */
[----:B------:R-:W-:-:S03]  /*159e0*/  FMNMX.FTZ R6, R72, R6, !PT ;  /* 0x0000000648067209 */ /* 0x000fc60007810000 */
[----:B------:R-:W1:Y:S01]  /*159f0*/  MUFU.TANH R12, R12 ;  /* 0x0000000c000c7308 */ /* 0x000e620000002400 */
[----:B------:R-:W-:-:S04]  /*15a00*/  FMNMX.FTZ R6, R39, R6, !PT ;  /* 0x0000000627067209 */ /* 0x000fc80007810000 */
[----:B------:R-:W-:-:S03]  /*15a10*/  FMNMX.FTZ R6, R13, R6, !PT ;  /* 0x000000060d067209 */ /* 0x000fc60007810000 */
[----:B------:R-:W4:Y:S01]  /*15a20*/  MUFU.TANH R29, R29 ;  /* 0x0000001d001d7308 */ /* 0x000f220000002400 */
[----:B--2---:R-:W-:-:S04]  /*15a30*/  FMNMX.FTZ R6, R25, R6, !PT ;  /* 0x0000000619067209 */ /* 0x004fc80007810000 */
[----:B0-----:R-:W-:-:S03]  /*15a40*/  FMNMX.FTZ R6, R68, R6, !PT ;  /* 0x0000000644067209 */ /* 0x001fc60007810000 */
[----:B------:R-:W0:Y:S01]  /*15a50*/  MUFU.TANH R64, R64 ;  /* 0x0000004000407308 */ /* 0x000e220000002400 */
[----:B---3--:R-:W-:-:S04]  /*15a60*/  FMNMX.FTZ R6, R27, R6, !PT ;  /* 0x000000061b067209 */ /* 0x008fc80007810000 */
[----:B-1----:R-:W-:-:S03]  /*15a70*/  FMNMX.FTZ R6, R12, R6, !PT ;  /* 0x000000060c067209 */ /* 0x002fc60007810000 */
[----:B------:R-:W1:Y:S01]  /*15a80*/  MUFU.TANH R31, R31 ;  /* 0x0000001f001f7308 */ /* 0x000e620000002400 */
[----:B----4-:R-:W-:-:S07]  /*15a90*/  FMNMX.FTZ R6, R29, R6, !PT ;  /* 0x000000061d067209 */ /* 0x010fce0007810000 */
        /* <DEDUP_REMOVED lines=31> */
[----:B0-----:R-:W-:-:S04]  /*15c90*/  FMNMX.FTZ R6, R15, R6, !PT ;  /* 0x000000060f067209 */ /* 0x001fc80007810000 */
[----:B-1----:R-:W-:-:S04]  /*15ca0*/  FMNMX.FTZ R6, R20, R6, !PT ;  /* 0x0000000614067209 */ /* 0x002fc80007810000 */
[----:B--2---:R-:W-:-:S05]  /*15cb0*/  FMNMX.FTZ R6, R21, R6, !PT ;  /* 0x0000000615067209 */ /* 0x004fca0007810000 */
[----:B------:R-:W0:Y:S02]  /*15cc0*/  SHFL.BFLY PT, R38, R6, 0x2, 0x1f ;  /* 0x0c401f0006267f89 */ /* 0x000e2400000e0000 */
[----:B0-----:R-:W-:-:S05]  /*15cd0*/  FMNMX.FTZ R6, R6, R38, !PT ;  /* 0x0000002606067209 */ /* 0x001fca0007810000 */
[----:B------:R-:W0:Y:S02]  /*15ce0*/  SHFL.BFLY PT, R38, R6, 0x1, 0x1f ;  /* 0x0c201f0006267f89 */ /* 0x000e2400000e0000 */
[----:B0-----:R-:W-:Y:S01]  /*15cf0*/  FMNMX.FTZ R6, R6, R38, !PT ;  /* 0x0000002606067209 */ /* 0x001fe20007810000 */
[----:B------:R-:W-:-:S04]  /*15d00*/  FMUL.FTZ R38, R5, UR51 ;  /* 0x0000003305267c20 */ /* 0x000fc80008410000 */
[----:B------:R-:W-:Y:S01]  /*15d10*/  FADD.FTZ R42, -R6, R8 ;  /* 0x00000008062a7221 */ /* 0x000fe20000010100 */
[----:B------:R-:W-:Y:S01]  /*15d20*/  FMUL.FTZ R8, R7, UR51 ;  /* 0x0000003307087c20 */ /* 0x000fe20008410000 */
[--C-:B------:R-:W-:Y:S01]  /*15d30*/  FFMA.FTZ R33, R33, UR51, -R38.reuse ;  /* 0x0000003321217c23 */ /* 0x100fe20008010826 */
[--C-:B------:R-:W-:Y:S01]  /*15d40*/  FFMA.FTZ R79, R24, UR51, -R38.reuse ;  /* 0x00000033184f7c23 */ /* 0x100fe20008010826 */
[----:B------:R-:W-:Y:S01]  /*15d50*/  FMUL.FTZ R7, R42, UR51 ;  /* 0x000000332a077c20 */ /* 0x000fe20008410000 */
[--C-:B------:R-:W-:Y:S01]  /*15d60*/  FFMA.FTZ R42, R11, UR51, -R38.reuse ;  /* 0x000000330b2a7c23 */ /* 0x100fe20008010826 */
[--C-:B------:R-:W-:Y:S01]  /*15d70*/  FFMA.FTZ R11, R80, UR51, -R38.reuse ;  /* 0x00000033500b7c23 */ /* 0x100fe20008010826 */
[----:B------:R-:W-:Y:S01]  /*15d80*/  FMUL.FTZ R80, R6, UR51 ;  /* 0x0000003306507c20 */ /* 0x000fe20008410000 */
[--C-:B------:R-:W-:Y:S01]  /*15d90*/  FFMA.FTZ R26, R26, UR51, -R38.reuse ;  /* 0x000000331a1a7c23 */ /* 0x100fe20008010826 */
[--C-:B------:R-:W-:Y:S01]  /*15da0*/  FFMA.FTZ R28, R28, UR51, -R38.reuse ;  /* 0x000000331c1c7c23 */ /* 0x100fe20008010826 */
[----:B------:R-:W-:Y:S01]  /*15db0*/  FFMA.FTZ R30, R30, UR51, -R38 ;  /* 0x000000331e1e7c23 */ /* 0x000fe20008010826 */
[----:B------:R-:W-:Y:S01]  /*15dc0*/  FFMA.FTZ R78, R153, UR51, -R80 ;  /* 0x00000033994e7c23 */ /* 0x000fe20008010850 */
        /* <DEDUP_REMOVED lines=42> */
[--C-:B0-----:R-:W-:Y:S01]  /*16070*/  FFMA.FTZ R33, R152, UR51, -R80.reuse ;  /* 0x0000003398217c23 */ /* 0x101fe20008010850 */
        /* <DEDUP_REMOVED lines=12> */
[----:B------:R-:W-:-:S02]  /*16140*/  FFMA.FTZ R21, R21, UR51, -R80 ;  /* 0x0000003315157c23 */ /* 0x000fc40008010850 */
[----:B------:R-:W0:Y:S01]  /*16150*/  MUFU.EX2 R78, R78 ;  /* 0x0000004e004e7308 */ /* 0x000e220000000800 */
[----:B-1----:R-:W-:-:S07]  /*16160*/  FFMA.FTZ R4, R8, R4, R32 ;  /* 0x0000000408047223 */ /* 0x002fce0000010020 */
[----:B------:R1:W-:Y:S08]  /*16170*/  MUFU.EX2 R42, R76 ;  /* 0x0000004c002a7308 */ /* 0x0003f00000000800 */
[----:B------:R-:W2:Y:S01]  /*16180*/  MUFU.EX2 R79, R79 ;  /* 0x0000004f004f7308 */ /* 0x000ea20000000800 */
[----:B-1----:R-:W-:Y:S01]  /*16190*/  FFMA.FTZ R76, R151, UR51, -R80 ;  /* 0x00000033974c7c23 */ /* 0x002fe20008010850 */
[----:B0-----:R-:W-:-:S06]  /*161a0*/  FFMA.FTZ R3, R7, R3, R78 ;  /* 0x0000000307037223 */ /* 0x001fcc000001004e */
[----:B------:R-:W-:Y:S08]  /*161b0*/  MUFU.EX2 R73, R24 ;  /* 0x0000001800497308 */ /* 0x000ff00000000800 */
[----:B------:R-:W0:Y:S01]  /*161c0*/  MUFU.EX2 R33, R33 ;  /* 0x0000002100217308 */ /* 0x000e220000000800 */
[----:B--2---:R-:W-:-:S07]  /*161d0*/  FADD.FTZ R4, R79, R4 ;  /* 0x000000044f047221 */ /* 0x004fce0000010000 */
[----:B------:R1:W-:Y:S08]  /*161e0*/  MUFU.EX2 R24, R35 ;  /* 0x0000002300187308 */ /* 0x0003f00000000800 */
[----:B------:R-:W2:Y:S01]  /*161f0*/  MUFU.EX2 R34, R26 ;  /* 0x0000001a00227308 */ /* 0x000ea20000000800 */
[----:B-1----:R-:W-:-:S07]  /*16200*/  FFMA.FTZ R35, R150, UR51, -R80 ;  /* 0x0000003396237c23 */ /* 0x002fce0008010850 */
[----:B------:R-:W1:Y:S08]  /*16210*/  MUFU.EX2 R76, R76 ;  /* 0x0000004c004c7308 */ /* 0x000e700000000800 */
[----:B------:R-:W3:Y:S08]  /*16220*/  MUFU.EX2 R77, R28 ;  /* 0x0000001c004d7308 */ /* 0x000ef00000000800 */
[----:B------:R-:W4:Y:S08]  /*16230*/  MUFU.EX2 R35, R35 ;  /* 0x0000002300237308 */ /* 0x000f300000000800 */
[----:B------:R5:W-:Y:S08]  /*16240*/  MUFU.EX2 R26, R37 ;  /* 0x00000025001a7308 */ /* 0x000bf00000000800 */
[----:B------:R-:W4:Y:S01]  /*16250*/  MUFU.EX2 R36, R30 ;  /* 0x0000001e00247308 */ /* 0x000f220000000800 */
[----:B-----5:R-:W-:-:S07]  /*16260*/  FFMA.FTZ R37, R10, UR51, -R80 ;  /* 0x000000330a257c23 */ /* 0x020fce0008010850 */
[----:B------:R-:W5:Y:S08]  /*16270*/  MUFU.EX2 R74, R74 ;  /* 0x0000004a004a7308 */ /* 0x000f700000000800 */
[----:B------:R-:W-:Y:S08]  /*16280*/  MUFU.EX2 R28, R45 ;  /* 0x0000002d001c7308 */ /* 0x000ff00000000800 */
[----:B------:R-:W5:Y:S08]  /*16290*/  MUFU.EX2 R75, R75 ;  /* 0x0000004b004b7308 */ /* 0x000f700000000800 */
[----:B------:R0:W-:Y:S08]  /*162a0*/  MUFU.EX2 R45, R66 ;  /* 0x00000042002d7308 */ /* 0x0001f00000000800 */
[----:B------:R-:W5:Y:S01]  /*162b0*/  MUFU.EX2 R37, R37 ;  /* 0x0000002500257308 */ /* 0x000f620000000800 */
[----:B0-----:R-:W-:Y:S01]  /*162c0*/  FFMA.FTZ R66, R12, UR51, -R80 ;  /* 0x000000330c427c23 */ /* 0x001fe20008010850 */
[----:B------:R-:W-:Y:S01]  /*162d0*/  FADD.FTZ R80, R33, R3 ;  /* 0x0000000321507221 */ /* 0x000fe20000010000 */
[----:B--2---:R-:W-:-:S03]  /*162e0*/  FADD.FTZ R3, R34, R4 ;  /* 0x0000000422037221 */ /* 0x004fc60000010000 */
[----:B-1----:R-:W-:Y:S01]  /*162f0*/  FADD.FTZ R4, R76, R80 ;  /* 0x000000504c047221 */ /* 0x002fe20000010000 */
[----:B---3--:R-:W-:Y:S01]  /*16300*/  FADD.FTZ R3, R77, R3 ;  /* 0x000000034d037221 */ /* 0x008fe20000010000 */
[----:B------:R-:W0:Y:S02]  /*16310*/  MUFU.EX2 R72, R72 ;  /* 0x0000004800487308 */ /* 0x000e240000000800 */
[----:B----4-:R-:W-:Y:S01]  /*16320*/  FADD.FTZ R4, R35, R4 ;  /* 0x0000000423047221 */ /* 0x010fe20000010000 */
[----:B------:R-:W-:-:S03]  /*16330*/  FADD.FTZ R3, R36, R3 ;  /* 0x0000000324037221 */ /* 0x000fc60000010000 */
[----:B-----5:R-:W-:Y:S01]  /*16340*/  FADD.FTZ R4, R74, R4 ;  /* 0x000000044a047221 */ /* 0x020fe20000010000 */
[----:B------:R-:W-:Y:S01]  /*16350*/  FADD.FTZ R3, R75, R3 ;  /* 0x000000034b037221 */ /* 0x000fe20000010000 */
[----:B------:R-:W1:Y:S02]  /*16360*/  MUFU.EX2 R39, R39 ;  /* 0x0000002700277308 */ /* 0x000e640000000800 */
[----:B------:R-:W-:Y:S01]  /*16370*/  FADD.FTZ R4, R37, R4 ;  /* 0x0000000425047221 */ /* 0x000fe20000010000 */
[----:B------:R-:W-:-:S04]  /*16380*/  FADD.FTZ R3, R38, R3 ;  /* 0x0000000326037221 */ /* 0x000fc80000010000 */
[----:B------:R-:W-:Y:S01]  /*16390*/  FADD.FTZ R3, R73, R3 ;  /* 0x0000000349037221 */ /* 0x000fe20000010000 */
[----:B------:R-:W2:Y:S01]  /*163a0*/  MUFU.EX2 R70, R70 ;  /* 0x0000004600467308 */ /* 0x000ea20000000800 */
[----:B0-----:R-:W-:Y:S02]  /*163b0*/  FADD.FTZ R4, R72, R4 ;  /* 0x0000000448047221 */ /* 0x001fe40000010000 */
[----:B------:R-:W-:-:S05]  /*163c0*/  FADD.FTZ R3, R24, R3 ;  /* 0x0000000318037221 */ /* 0x000fca0000010000 */
        /* <DEDUP_REMOVED lines=92> */
.L_x_1534:
[----:B------:R-:W2:Y:S04]  /*16990*/  LDL R84, [R1+0x6c] ;  /* 0x00006c0001547983 */ /* 0x000ea80000100800 */
[----:B------:R-:W3:Y:S01]  /*169a0*/  LDL R82, [R1+0x4] ;  /* 0x0000040001527983 */ /* 0x000ee20000100800 */
[----:B------:R-:W-:-:S03]  /*169b0*/  IMAD R9, R9, 0x8, R2 ;  /* 0x0000000809097824 */ /* 0x000fc600078e0202 */
[----:B------:R-:W4:Y:S04]  /*169c0*/  LDL R81, [R1] ;  /* 0x0000000001517983 */ /* 0x000f280000100800 */
[----:B------:R-:W5:Y:S01]  /*169d0*/  LDL R83, [R1+0x70] ;  /* 0x0000700001537983 */ /* 0x000f620000100800 */
[----:B------:R-:W-:Y:S02]  /*169e0*/  VIADD R9, R9, 0x2d860 ;  /* 0x0002d86009097836 */ /* 0x000fe40000000000 */
[----:B------:R-:W-:-:S05]  /*169f0*/  IMAD.U32 R80, RZ, RZ, UR38 ;  /* 0x00000026ff507e24 */ /* 0x000fca000f8e00ff */
[----:B------:R-:W-:-:S04]  /*16a00*/  PRMT R9, R80, 0x654, R9 ;  /* 0x0000065450097816 */ /* 0x000fc80000000009 */
[----:B------:R0:W-:Y:S02]  /*16a10*/  SYNCS.ARRIVE.TRANS64.RED.A1T0 RZ, [R9+URZ], RZ ;  /* 0x000000ff09ff79a7 */ /* 0x0001e4000810043f */
[----:B0-----:R-:W5:Y:S01]  /*16a20*/  LDL R9, [R1+0x40] ;  /* 0x0000400001097983 */ /* 0x001f620000100800 */
        /* <DEDUP_REMOVED lines=12> */
[----:B------:R0:W-:Y:S01]  /*16af0*/  STSM.16.M88.4 [R157+0x21800], R32 ;  /* 0x021800209d007844 */ /* 0x0001e20000000200 */
[----:B------:R-:W-:Y:S02]  /*16b00*/  F2FP.BF16.F32.PACK_AB R28, R67, R28 ;  /* 0x0000001c431c723e */ /* 0x000fe400000010ff */
[----:B------:R-:W-:Y:S02]  /*16b10*/  F2FP.BF16.F32.PACK_AB R29, R29, R66 ;  /* 0x000000421d1d723e */ /* 0x000fe400000010ff */
[----:B------:R-:W-:Y:S02]  /*16b20*/  F2FP.BF16.F32.PACK_AB R30, R65, R30 ;  /* 0x0000001e411e723e */ /* 0x000fe400000010ff */
[----:B------:R-:W-:Y:S02]  /*16b30*/  F2FP.BF16.F32.PACK_AB R31, R31, R64 ;  /* 0x000000401f1f723e */ /* 0x000fe400000010ff */
[----:B------:R-:W-:-:S02]  /*16b40*/  F2FP.BF16.F32.PACK_AB R40, R47, R40 ;  /* 0x000000282f28723e */ /* 0x000fc400000010ff */
[----:B------:R-:W-:Y:S02]  /*16b50*/  F2FP.BF16.F32.PACK_AB R41, R41, R46 ;  /* 0x0000002e2929723e */ /* 0x000fe400000010ff */
[----:B------:R-:W-:Y:S02]  /*16b60*/  F2FP.BF16.F32.PACK_AB R42, R45, R42 ;  /* 0x0000002a2d2a723e */ /* 0x000fe400000010ff */
[----:B0-----:R-:W-:Y:S02]  /*16b70*/  F2FP.BF16.F32.PACK_AB R32, R63, R62 ;  /* 0x0000003e3f20723e */ /* 0x001fe400000010ff */
[----:B------:R-:W-:Y:S02]  /*16b80*/  F2FP.BF16.F32.PACK_AB R33, R60, R61 ;  /* 0x0000003d3c21723e */ /* 0x000fe400000010ff */
[----:B------:R-:W-:Y:S02]  /*16b90*/  F2FP.BF16.F32.PACK_AB R34, R59, R58 ;  /* 0x0000003a3b22723e */ /* 0x000fe400000010ff */
[----:B------:R-:W-:-:S02]  /*16ba0*/  F2FP.BF16.F32.PACK_AB R35, R56, R57 ;  /* 0x000000393823723e */ /* 0x000fc400000010ff */
[----:B------:R-:W-:Y:S01]  /*16bb0*/  F2FP.BF16.F32.PACK_AB R43, R43, R44 ;  /* 0x0000002c2b2b723e */ /* 0x000fe200000010ff */
        /* <DEDUP_REMOVED lines=50> */
[----:B--2---:R0:W-:Y:S04]  /*16ee0*/  STSM.16.M88.4 [R84], R36 ;  /* 0x0000002454007844 */ /* 0x0041e80000000200 */
[----:B---3--:R1:W-:Y:S04]  /*16ef0*/  STSM.16.M88.4 [R82], R24 ;  /* 0x0000001852007844 */ /* 0x0083e80000000200 */
[----:B----4-:R2:W-:Y:S04]  /*16f00*/  STSM.16.M88.4 [R81], R28 ;  /* 0x0000001c51007844 */ /* 0x0105e80000000200 */
[----:B------:R2:W-:Y:S01]  /*16f10*/  STSM.16.M88.4 [R157+0x27800], R32 ;  /* 0x027800209d007844 */ /* 0x0005e20000000200 */
[----:B0-----:R-:W-:-:S02]  /*16f20*/  F2FP.BF16.F32.PACK_AB R36, R55, R54 ;  /* 0x000000363724723e */ /* 0x001fc400000010ff */
[----:B------:R-:W-:Y:S02]  /*16f30*/  F2FP.BF16.F32.PACK_AB R37, R52, R53 ;  /* 0x000000353425723e */ /* 0x000fe400000010ff */
[----:B------:R-:W-:Y:S02]  /*16f40*/  F2FP.BF16.F32.PACK_AB R38, R51, R50 ;  /* 0x000000323326723e */ /* 0x000fe400000010ff */
[----:B------:R-:W-:Y:S02]  /*16f50*/  F2FP.BF16.F32.PACK_AB R39, R48, R49 ;  /* 0x000000313027723e */ /* 0x000fe400000010ff */
[----:B-1----:R-:W-:Y:S02]  /*16f60*/  F2FP.BF16.F32.PACK_AB R24, R10, R11 ;  /* 0x0000000b0a18723e */ /* 0x002fe400000010ff */
[----:B------:R-:W-:Y:S02]  /*16f70*/  F2FP.BF16.F32.PACK_AB R25, R15, R14 ;  /* 0x0000000e0f19723e */ /* 0x000fe400000010ff */
[----:B------:R-:W-:-:S02]  /*16f80*/  F2FP.BF16.F32.PACK_AB R26, R13, R12 ;  /* 0x0000000c0d1a723e */ /* 0x000fc400000010ff */
[----:B------:R-:W-:Y:S01]  /*16f90*/  F2FP.BF16.F32.PACK_AB R27, R21, R20 ;  /* 0x00000014151b723e */ /* 0x000fe200000010ff */
        /* <DEDUP_REMOVED lines=9> */
[C---:B------:R-:W-:Y:S01]  /*17030*/  ISETP.GT.AND P1, PT, R0.reuse, R9, PT ;  /* 0x000000090000720c */ /* 0x040fe20003f24270 */
[----:B------:R-:W-:-:S02]  /*17040*/  VIADD R0, R0, 0xffffffff ;  /* 0xffffffff00007836 */ /* 0x000fc40000000000 */
[----:B------:R-:W-:Y:S02]  /*17050*/  IMAD.MOV.U32 R10, RZ, RZ, R23 ;  /* 0x000000ffff0a7224 */ /* 0x000fe400078e0017 */
[----:B------:R-:W-:Y:S01]  /*17060*/  IMAD.MOV.U32 R9, RZ, RZ, R18 ;  /* 0x000000ffff097224 */ /* 0x000fe200078e0012 */
[----:B0-----:R-:W-:-:S07]  /*17070*/  NOP ;  /* 0x0000000000007918 */ /* 0x001fce0000000000 */
[----:B--2---:R-:W-:Y:S05]  /*17080*/  @P1 BRA `(.L_x_1535) ;  /* 0xffffffd000d01947 */ /* 0x004fea000383ffff */
.L_x_1523:
[----:B------:R-:W2:Y:S02]  /*17090*/  LDL R7, [R1+0x9c] ;  /* 0x00009c0001077983 */ /* 0x000ea40000100800 */
[----:B--2---:R-:W-:-:S13]  /*170a0*/  ISETP.GE.AND P1, PT, R0, R7, PT ;  /* 0x000000070000720c */ /* 0x004fda0003f26270 */
[----:B------:R-:W-:Y:S05]  /*170b0*/  @!P1 BRA `(.L_x_1536) ;  /* 0x0000003c00889947 */ /* 0x000fea0003800000 */
[----:B------:R-:W-:Y:S02]  /*170c0*/  IMAD.MOV.U32 R8, RZ, RZ, R6 ;  /* 0x000000ffff087224 */ /* 0x000fe400078e0006 */
[----:B------:R-:W-:Y:S02]  /*170d0*/  IMAD.MOV.U32 R9, RZ, RZ, R5 ;  /* 0x000000ffff097224 */ /* 0x000fe400078e0005 */
[----:B------:R-:W-:Y:S02]  /*170e0*/  IMAD.MOV.U32 R10, RZ, RZ, R23 ;  /* 0x000000ffff0a7224 */ /* 0x000fe400078e0017 */
[----:B------:R-:W-:-:S07]  /*170f0*/  IMAD.MOV.U32 R7, RZ, RZ, R18 ;  /* 0x000000ffff077224 */ /* 0x000fce00078e0012 */
.L_x_1556:
        /* <DEDUP_REMOVED lines=9> */
.L_x_1538:
        /* <DEDUP_REMOVED lines=8> */
.L_x_1539:
[----:B------:R-:W-:Y:S04]  /*17210*/  BSSY B0, `(.L_x_1537) ;  /* 0x0000004000007945 */ /* 0x000fe80003800000 */
[----:B--2---:R-:W-:Y:S05]  /*17220*/  @P2 BRA `(.L_x_1540) ;  /* 0x0000000000082947 */ /* 0x004fea0003800000 */
[----:B------:R-:W2:Y:S02]  /*17230*/  SYNCS.PHASECHK.TRANS64.TRYWAIT P2, [R5+URZ+0x2d830], R6 ;  /* 0x02d83006050075a7 */ /* 0x000ea4000804017f */
[----:B--2---:R-:W-:Y:S05]  /*17240*/  @!P2 BRA `(.L_x_1541) ;  /* 0x000000e400a8a947 */ /* 0x004fea0003800000 */
.L_x_1540:
[----:B------:R-:W-:Y:S05]  /*17250*/  BSYNC B0 ;  /* 0x0000000000007941 */ /* 0x000fea0003800000 */
.L_x_1537:
        /* <DEDUP_REMOVED lines=70> */
.L_x_1543:
[----:B------:R-:W-:Y:S01]  /*176c0*/  SHF.L.U32 R5, R10, 0x1f, RZ ;  /* 0x0000001f0a057819 */ /* 0x000fe200000006ff */
[----:B------:R-:W-:-:S04]  /*176d0*/  IMAD R6, R7, 0x8, R2 ;  /* 0x0000000807067824 */ /* 0x000fc800078e0202 */
[----:B------:R0:W1:Y:S01]  /*176e0*/  SYNCS.PHASECHK.TRANS64.TRYWAIT P1, [R6+URZ+0x2d850], R5 ;  /* 0x02d85005060075a7 */ /* 0x000062000802017f */
[----:B------:R-:W-:Y:S05]  /*176f0*/  @!P0 BRA `(.L_x_1544) ;  /* 0x0000000000048947 */ /* 0x000fea0003800000 */
[----:B------:R-:W-:Y:S01]  /*17700*/  BPT.TRAP 0x1 ;  /* 0x000000040000795c */ /* 0x000fe20000300000 */
.L_x_1544:
[----:B-1----:R-:W-:Y:S05]  /*17710*/  @P1 BRA `(.L_x_1542) ;  /* 0x0000000000081947 */ /* 0x002fea0003800000 */
[----:B------:R-:W1:Y:S02]  /*17720*/  SYNCS.PHASECHK.TRANS64.TRYWAIT P1, [R6+URZ+0x2d850], R5 ;  /* 0x02d85005060075a7 */ /* 0x000e64000802017f */
[----:B-1----:R-:W-:Y:S05]  /*17730*/  @!P1 BRA `(.L_x_1545) ;  /* 0x000000e000809947 */ /* 0x002fea0003800000 */
.L_x_1542:
        /* <DEDUP_REMOVED lines=96> */
.L_x_1546:
[----:B------:R-:W2:Y:S01]  /*17d40*/  LDL R11, [R1+0x60] ;  /* 0x00006000010b7983 */ /* 0x000ea20000100800 */
[----:B------:R-:W1:Y:S03]  /*17d50*/  LDC R6, c[0x0][0x448] ;  /* 0x00011200ff067b82 */ /* 0x000e660000000800 */
[----:B0-----:R-:W2:Y:S01]  /*17d60*/  LDL R5, [R1+0x98] ;  /* 0x0000980001057983 */ /* 0x001ea20000100800 */
[----:B------:R-:W-:-:S04]  /*17d70*/  FMUL.FTZ R141, R38, UR43 ;  /* 0x0000002b268d7c20 */ /* 0x000fc80008410000 */
[----:B------:R-:W0:Y:S01]  /*17d80*/  LDC R139, c[0x0][0x9e4] ;  /* 0x00027900ff8b7b82 */ /* 0x000e220000000800 */
[----:B-1----:R-:W-:-:S13]  /*17d90*/  ISETP.NE.AND P1, PT, R6, 0x1, PT ;  /* 0x000000010600780c */ /* 0x002fda0003f25270 */
[----:B------:R-:W1:Y:S08]  /*17da0*/  @P1 LDC R10, c[0x0][0x44c] ;  /* 0x00011300ff0a1b82 */ /* 0x000e700000000800 */
[----:B------:R-:W3:Y:S01]  /*17db0*/  @P1 LDC R6, c[0x0][0x450] ;  /* 0x00011400ff061b82 */ /* 0x000ee20000000800 */
[----:B------:R-:W-:Y:S02]  /*17dc0*/  IMAD.U32 R38, RZ, RZ, UR38 ;  /* 0x00000026ff267e24 */ /* 0x000fe4000f8e00ff */
[----:B------:R-:W-:Y:S01]  /*17dd0*/  FMUL.FTZ R12, R46, UR43 ;  /* 0x0000002b2e0c7c20 */ /* 0x000fe20008410000 */
[----:B------:R-:W-:Y:S01]  /*17de0*/  FMUL.FTZ R46, R74, UR43 ;  /* 0x0000002b4a2e7c20 */ /* 0x000fe20008410000 */
[----:B------:R-:W-:Y:S01]  /*17df0*/  FMUL.FTZ R74, R76, UR43 ;  /* 0x0000002b4c4a7c20 */ /* 0x000fe20008410000 */
[----:B------:R-:W-:Y:S01]  /*17e00*/  FMUL.FTZ R150, R26, UR43 ;  /* 0x0000002b1a967c20 */ /* 0x000fe20008410000 */
[----:B------:R-:W-:-:S02]  /*17e10*/  IMAD.SHL.U32 R76, R0, 0x80, RZ ;  /* 0x00000080004c7824 */ /* 0x000fc400078e00ff */
        /* <DEDUP_REMOVED lines=49> */
[----:B0-----:R-:W-:Y:S01]  /*18130*/  ISETP.GE.AND P3, PT, R139, 0x1, PT ;  /* 0x000000018b00780c */ /* 0x001fe20003f66270 */
        /* <DEDUP_REMOVED lines=22> */
[----:B--2---:R-:W-:-:S02]  /*182a0*/  IMAD.IADD R5, R5, 0x1, R11 ;  /* 0x0000000105057824 */ /* 0x004fc400078e020b */
[----:B------:R-:W-:Y:S01]  /*182b0*/  FMUL.FTZ R11, R24, UR43 ;  /* 0x0000002b180b7c20 */ /* 0x000fe20008410000 */
[----:B------:R-:W-:Y:S01]  /*182c0*/  FMUL.FTZ R24, R28, UR43 ;  /* 0x0000002b1c187c20 */ /* 0x000fe20008410000 */
[----:B------:R-:W-:Y:S01]  /*182d0*/  FMUL.FTZ R28, R32, UR43 ;  /* 0x0000002b201c7c20 */ /* 0x000fe20008410000 */
[----:B------:R-:W-:Y:S01]  /*182e0*/  FMUL.FTZ R32, R36, UR43 ;  /* 0x0000002b24207c20 */ /* 0x000fe20008410000 */
[----:B------:R-:W-:Y:S02]  /*182f0*/  IMAD R36, R18, 0x8, R2 ;  /* 0x0000000812247824 */ /* 0x000fe400078e0202 */
[----:B-1----:R-:W-:-:S04]  /*18300*/  @P1 IMAD.HI.U32 R10, R5, R10, RZ ;  /* 0x0000000a050a1227 */ /* 0x002fc800078e00ff */
[----:B------:R-:W-:Y:S01]  /*18310*/  VIADD R36, R36, 0x2d840 ;  /* 0x0002d84024247836 */ /* 0x000fe20000000000 */
[----:B---3--:R-:W-:-:S04]  /*18320*/  @P1 SHF.R.U32.HI R5, RZ, R6, R10 ;  /* 0x00000006ff051219 */ /* 0x008fc8000001160a */
[----:B------:R-:W-:-:S04]  /*18330*/  PRMT R36, R38, 0x654, R36 ;  /* 0x0000065426247816 */ /* 0x000fc80000000024 */
[----:B------:R1:W-:Y:S01]  /*18340*/  SYNCS.ARRIVE.TRANS64.RED.A1T0 RZ, [R36+URZ], RZ ;  /* 0x000000ff24ff79a7 */ /* 0x0003e2000810043f */
[----:B------:R-:W-:Y:S01]  /*18350*/  FMUL.FTZ R10, R25, UR43 ;  /* 0x0000002b190a7c20 */ /* 0x000fe20008410000 */
[----:B------:R-:W-:Y:S01]  /*18360*/  FMUL.FTZ R6, R42, UR43 ;  /* 0x0000002b2a067c20 */ /* 0x000fe20008410000 */
[----:B------:R-:W-:Y:S01]  /*18370*/  FMUL.FTZ R25, R43, UR43 ;  /* 0x0000002b2b197c20 */ /* 0x000fe20008410000 */
[----:B-1----:R-:W1:Y:S01]  /*18380*/  SHFL.IDX PT, R36, R5, RZ, 0x1c1f ;  /* 0x001c1fff05247589 */ /* 0x002e6200000e0000 */
[----:B------:R-:W-:Y:S01]  /*18390*/  FMUL.FTZ R42, R48, UR43 ;  /* 0x0000002b302a7c20 */ /* 0x000fe20008410000 */
[----:B------:R-:W-:Y:S01]  /*183a0*/  IADD3 R38, -R76, 0x1, RZ ;  /* 0x000000014c267810 */ /* 0x000fe20007ffe1ff */
[----:B------:R-:W-:Y:S01]  /*183b0*/  FMUL.FTZ R48, R71, UR43 ;  /* 0x0000002b47307c20 */ /* 0x000fe20008410000 */
[----:B------:R-:W-:Y:S01]  /*183c0*/  FMUL.FTZ R43, R79, UR43 ;  /* 0x0000002b4f2b7c20 */ /* 0x000fe20008410000 */
[----:B------:R-:W2:Y:S02]  /*183d0*/  MUFU.TANH R11, R11 ;  /* 0x0000000b000b7308 */ /* 0x000ea40000002400 */
[----:B------:R-:W-:-:S06]  /*183e0*/  IMAD R38, R156, -0x2, R38 ;  /* 0xfffffffe9c267824 */ /* 0x000fcc00078e0226 */
[----:B------:R-:W3:Y:S01]  /*183f0*/  MUFU.TANH R10, R10 ;  /* 0x0000000a000a7308 */ /* 0x000ee20000002400 */
[----:B------:R-:W-:-:S07]  /*18400*/  IADD3 R38, -R154, R38, R155 ;  /* 0x000000269a267210 */ /* 0x000fce0007ffe19b */
        /* <DEDUP_REMOVED lines=40> */
[----:B------:R-:W-:-:S02]  /*18690*/  VIADD R85, R38, UR42 ;  /* 0x0000002a26557c36 */ /* 0x000fc40008000000 */
[----:B------:R-:W-:Y:S02]  /*186a0*/  VIADD R86, R38, UR52 ;  /* 0x0000003426567c36 */ /* 0x000fe40008000000 */
[C---:B-1----:R-:W-:Y:S02]  /*186b0*/  IMAD.IADD R87, R36.reuse, 0x1, R85 ;  /* 0x0000000124577824 */ /* 0x042fe400078e0255 */
[----:B------:R-:W-:Y:S01]  /*186c0*/  IMAD.IADD R139, R36, 0x1, R86 ;  /* 0x00000001248b7824 */ /* 0x000fe200078e0256 */
[----:B--234-:R-:W-:Y:S06]  /*186d0*/  @!P3 BRA `(.L_x_1547) ;  /* 0x000000000058b947 */ /* 0x01cfec0003800000 */
        /* <DEDUP_REMOVED lines=12> */
.L_x_1549:
[----:B------:R-:W-:-:S05]  /*187a0*/  IMAD.U32 R38, RZ, RZ, UR5 ;  /* 0x00000005ff267e24 */ /* 0x000fca000f8e00ff */
[----:B------:R-:W-:-:S13]  /*187b0*/  ISETP.NE.AND P1, PT, R38, 0x1, PT ;  /* 0x000000012600780c */ /* 0x000fda0003f25270 */
[----:B------:R-:W1:Y:S02]  /*187c0*/  @P1 LDC.64 R50, c[0x0][0x9e8] ;  /* 0x00027a00ff321b82 */ /* 0x000e640000000a00 */
[----:B-1----:R-:W-:-:S05]  /*187d0*/  @P1 IMAD.HI.U32 R50, R36, R50, RZ ;  /* 0x0000003224321227 */ /* 0x002fca00078e00ff */
[----:B------:R-:W-:-:S07]  /*187e0*/  @P1 SHF.R.U32.HI R36, RZ, R51, R50 ;  /* 0x00000033ff241219 */ /* 0x000fce0000011632 */
.L_x_1550:
[----:B------:R-:W-:Y:S05]  /*187f0*/  BSYNC B0 ;  /* 0x0000000000007941 */ /* 0x000fea0003800000 */
.L_x_1548:
[----:B------:R-:W-:-:S04]  /*18800*/  IMAD R36, R36, R38, -R76 ;  /* 0x0000002624247224 */ /* 0x000fc800078e0a4c */
[----:B------:R-:W-:-:S05]  /*18810*/  IMAD R36, R156, -0x2, R36 ;  /* 0xfffffffe9c247824 */ /* 0x000fca00078e0224 */
[----:B------:R-:W-:Y:S02]  /*18820*/  VIMNMX R139, R139, R36, !PT ;  /* 0x000000248b8b7248 */ /* 0x000fe40007fe0100 */
[----:B------:R-:W-:-:S07]  /*18830*/  VIADDMNMX R87, R36, R38, R87, PT ;  /* 0x0000002624577246 */ /* 0x000fce0003800157 */
.L_x_1547:
[----:B------:R-:W-:Y:S01]  /*18840*/  ISETP.GT.AND P5, PT, R0, -0x1, PT ;  /* 0xffffffff0000780c */ /* 0x000fe20003fa4270 */
[----:B------:R-:W1:Y:S03]  /*18850*/  SHFL.IDX PT, R5, R5, 0x1, 0x1c1f ;  /* 0x003c1f0005057f89 */ /* 0x000e6600000e0000 */
[C---:B------:R-:W-:Y:S02]  /*18860*/  ISETP.GT.AND P2, PT, R139.reuse, RZ, P5 ;  /* 0x000000ff8b00720c */ /* 0x040fe40002f44270 */
[----:B------:R-:W-:Y:S02]  /*18870*/  ISETP.GT.AND P1, PT, R139, 0x1, P5 ;  /* 0x000000018b00780c */ /* 0x000fe40002f24270 */
[C---:B------:R-:W-:Y:S02]  /*18880*/  ISETP.LT.OR P2, PT, R87.reuse, 0x1, P2 ;  /* 0x000000015700780c */ /* 0x040fe40001741670 */
[----:B------:R-:W-:-:S02]  /*18890*/  ISETP.LT.OR P1, PT, R87, 0x2, P1 ;  /* 0x000000025700780c */ /* 0x000fc40000f21670 */
[----:B------:R-:W-:Y:S02]  /*188a0*/  FSEL R82, R11, -INF , !P2 ;  /* 0xff8000000b527808 */ /* 0x000fe40005000000 */
[----:B------:R-:W-:Y:S02]  /*188b0*/  FSEL R79, R10, -INF , !P1 ;  /* 0xff8000000a4f7808 */ /* 0x000fe40004800000 */
[C---:B------:R-:W-:Y:S02]  /*188c0*/  ISETP.GT.AND P2, PT, R139.reuse, 0x8, P5 ;  /* 0x000000088b00780c */ /* 0x040fe40002f44270 */
[----:B------:R-:W-:Y:S02]  /*188d0*/  ISETP.GT.AND P1, PT, R139, 0x9, P5 ;  /* 0x000000098b00780c */ /* 0x000fe40002f24270 */
[C---:B------:R-:W-:Y:S02]  /*188e0*/  ISETP.LT.OR P2, PT, R87.reuse, 0x9, P2 ;  /* 0x000000095700780c */ /* 0x040fe40001741670 */
[----:B------:R-:W-:-:S02]  /*188f0*/  ISETP.LT.OR P1, PT, R87, 0xa, P1 ;  /* 0x0000000a5700780c */ /* 0x000fc40000f21670 */
[----:B0-----:R-:W-:Y:S01]  /*18900*/  FSEL R81, R24, -INF , !P2 ;  /* 0xff80000018517808 */ /* 0x001fe20005000000 */
[--C-:B-1----:R-:W-:Y:S01]  /*18910*/  IMAD.IADD R85, R85, 0x1, R5.reuse ;  /* 0x0000000155557824 */ /* 0x102fe200078e0205 */
[----:B------:R-:W-:Y:S01]  /*18920*/  FSEL R77, R13, -INF , !P1 ;  /* 0xff8000000d4d7808 */ /* 0x000fe20004800000 */
[----:B------:R-:W-:Y:S01]  /*18930*/  IMAD.IADD R86, R86, 0x1, R5 ;  /* 0x0000000156567824 */ /* 0x000fe200078e0205 */
[C---:B------:R-:W-:Y:S02]  /*18940*/  ISETP.GT.AND P2, PT, R139.reuse, 0x10, P5 ;  /* 0x000000108b00780c */ /* 0x040fe40002f44270 */
        /* <DEDUP_REMOVED lines=82> */
[----:B------:R-:W-:Y:S01]  /*18e70*/  FSEL R80, R83, -INF , !P1 ;  /* 0xff80000053507808 */ /* 0x000fe20004800000 */
[----:B------:R-:W-:Y:S08]  /*18e80*/  @!P3 BRA `(.L_x_1551) ;  /* 0x000000000058b947 */ /* 0x000ff00003800000 */
        /* <DEDUP_REMOVED lines=12> */
.L_x_1553:
[----:B------:R-:W-:-:S05]  /*18f50*/  IMAD.U32 R35, RZ, RZ, UR5 ;  /* 0x00000005ff237e24 */ /* 0x000fca000f8e00ff */
[----:B------:R-:W-:-:S13]  /*18f60*/  ISETP.NE.AND P1, PT, R35, 0x1, PT ;  /* 0x000000012300780c */ /* 0x000fda0003f25270 */
[----:B------:R-:W0:Y:S02]  /*18f70*/  @P1 LDC.64 R32, c[0x0][0x9e8] ;  /* 0x00027a00ff201b82 */ /* 0x000e240000000a00 */
[----:B0-----:R-:W-:-:S05]  /*18f80*/  @P1 IMAD.HI.U32 R32, R5, R32, RZ ;  /* 0x0000002005201227 */ /* 0x001fca00078e00ff */
[----:B------:R-:W-:-:S07]  /*18f90*/  @P1 SHF.R.U32.HI R5, RZ, R33, R32 ;  /* 0x00000021ff051219 */ /* 0x000fce0000011620 */
.L_x_1554:
[----:B------:R-:W-:Y:S05]  /*18fa0*/  BSYNC B0 ;  /* 0x0000000000007941 */ /* 0x000fea0003800000 */
.L_x_1552:
[----:B------:R-:W-:-:S04]  /*18fb0*/  IMAD R5, R5, R35, -R76 ;  /* 0x0000002305057224 */ /* 0x000fc800078e0a4c */
[----:B------:R-:W-:-:S05]  /*18fc0*/  IMAD R5, R156, -0x2, R5 ;  /* 0xfffffffe9c057824 */ /* 0x000fca00078e0205 */
[----:B------:R-:W-:Y:S02]  /*18fd0*/  VIMNMX R86, R86, R5, !PT ;  /* 0x0000000556567248 */ /* 0x000fe40007fe0100 */
[----:B------:R-:W-:-:S07]  /*18fe0*/  VIADDMNMX R85, R5, R35, R85, PT ;  /* 0x0000002305557246 */ /* 0x000fce0003800155 */
.L_x_1551:
[----:B------:R-:W-:Y:S01]  /*18ff0*/  FMNMX.FTZ R5, R82, R9, !PT ;  /* 0x0000000952057209 */ /* 0x000fe20007810000 */
[----:B------:R-:W-:Y:S01]  /*19000*/  UMOV UR51, UR4 ;  /* 0x0000000400337c82 */ /* 0x000fe20008000000 */
        /* <DEDUP_REMOVED lines=28> */
[----:B------:R-:W-:-:S02]  /*191d0*/  LOP3.LUT R22, R22, 0xdfffffff, RZ, 0xc0, !PT ;  /* 0xdfffffff16167812 */ /* 0x000fc400078ec0ff */
[----:B------:R-:W-:Y:S02]  /*191e0*/  FMNMX.FTZ R5, R65, R5, !PT ;  /* 0x0000000541057209 */ /* 0x000fe40007810000 */
[----:B------:R-:W-:Y:S02]  /*191f0*/  @P0 LOP3.LUT R22, R22, 0x20000000, RZ, 0xfc, !PT ;  /* 0x2000000016160812 */ /* 0x000fe400078efcff */
[----:B------:R-:W-:Y:S02]  /*19200*/  FMNMX.FTZ R5, R62, R5, !PT ;  /* 0x000000053e057209 */ /* 0x000fe40007810000 */
[C---:B------:R-:W-:Y:S02]  /*19210*/  ISETP.GT.AND P1, PT, R86.reuse, 0x1, P5 ;  /* 0x000000015600780c */ /* 0x040fe40002f24270 */
[----:B------:R-:W-:Y:S02]  /*19220*/  FMNMX.FTZ R5, R63, R5, !PT ;  /* 0x000000053f057209 */ /* 0x000fe40007810000 */
[----:B------:R-:W-:-:S02]  /*19230*/  ISETP.GT.AND P2, PT, R86, 0x28, P5 ;  /* 0x000000285600780c */ /* 0x000fc40002f44270 */
[----:B------:R-:W-:Y:S02]  /*19240*/  FMNMX.FTZ R5, R58, R5, !PT ;  /* 0x000000053a057209 */ /* 0x000fe40007810000 */
[----:B------:R-:W-:Y:S02]  /*19250*/  LOP3.LUT R22, R22, 0xfffffffd, RZ, 0xc0, !PT ;  /* 0xfffffffd16167812 */ /* 0x000fe400078ec0ff */
[----:B------:R-:W-:Y:S02]  /*19260*/  FMNMX.FTZ R5, R59, R5, !PT ;  /* 0x000000053b057209 */ /* 0x000fe40007810000 */
[C---:B------:R-:W-:Y:S02]  /*19270*/  ISETP.LT.OR P1, PT, R85.reuse, 0x2, P1 ;  /* 0x000000025500780c */ /* 0x040fe40000f21670 */
[----:B------:R-:W-:Y:S02]  /*19280*/  FMNMX.FTZ R5, R54, R5, !PT ;  /* 0x0000000536057209 */ /* 0x000fe40007810000 */
[----:B------:R-:W-:-:S02]  /*19290*/  ISETP.LT.OR P2, PT, R85, 0x29, P2 ;  /* 0x000000295500780c */ /* 0x000fc40001741670 */
[----:B------:R-:W-:Y:S02]  /*192a0*/  FMNMX.FTZ R5, R55, R5, !PT ;  /* 0x0000000537057209 */ /* 0x000fe40007810000 */
[----:B------:R-:W-:Y:S02]  /*192b0*/  ISETP.GT.AND P6, PT, R86, 0x69, P5 ;  /* 0x000000695600780c */ /* 0x000fe40002fc4270 */
[----:B------:R-:W-:Y:S02]  /*192c0*/  FMNMX.FTZ R5, R50, R5, !PT ;  /* 0x0000000532057209 */ /* 0x000fe40007810000 */
[----:B------:R-:W-:Y:S02]  /*192d0*/  @P4 LOP3.LUT R22, R22, 0x2, RZ, 0xfc, !PT ;  /* 0x0000000216164812 */ /* 0x000fe400078efcff */
[----:B------:R-:W-:Y:S02]  /*192e0*/  FMNMX.FTZ R5, R51, R5, !PT ;  /* 0x0000000533057209 */ /* 0x000fe40007810000 */
[----:B------:R-:W-:-:S02]  /*192f0*/  FSEL R33, R146, -INF , !P1 ;  /* 0xff80000092217808 */ /* 0x000fc40004800000 */
[----:B------:R-:W-:Y:S02]  /*19300*/  FMNMX.FTZ R5, R40, R5, !PT ;  /* 0x0000000528057209 */ /* 0x000fe40007810000 */
[----:B------:R-:W-:Y:S02]  /*19310*/  FSEL R68, R12, -INF , !P2 ;  /* 0xff8000000c447808 */ /* 0x000fe40005000000 */
[----:B------:R-:W-:Y:S02]  /*19320*/  FMNMX.FTZ R5, R47, R5, !PT ;  /* 0x000000052f057209 */ /* 0x000fe40007810000 */
[----:B------:R-:W-:Y:S02]  /*19330*/  ISETP.GT.AND P0, PT, R86, RZ, P5 ;  /* 0x000000ff5600720c */ /* 0x000fe40002f04270 */
[----:B------:R-:W-:Y:S02]  /*19340*/  FMNMX.FTZ R5, R42, R5, !PT ;  /* 0x000000052a057209 */ /* 0x000fe40007810000 */
[----:B------:R-:W-:-:S02]  /*19350*/  ISETP.LT.OR P4, PT, R85, 0x6a, P6 ;  /* 0x0000006a5500780c */ /* 0x000fc40003781670 */
[----:B------:R-:W-:Y:S02]  /*19360*/  FMNMX.FTZ R5, R45, R5, !PT ;  /* 0x000000052d057209 */ /* 0x000fe40007810000 */
[C---:B------:R-:W-:Y:S02]  /*19370*/  ISETP.GT.AND P1, PT, R86.reuse, 0x9, P5 ;  /* 0x000000095600780c */ /* 0x040fe40002f24270 */
[----:B------:R-:W-:Y:S02]  /*19380*/  FMNMX.FTZ R5, R13, R5, !PT ;  /* 0x000000050d057209 */ /* 0x000fe40007810000 */
[----:B------:R-:W-:Y:S02]  /*19390*/  ISETP.GT.AND P2, PT, R86, 0x30, P5 ;  /* 0x000000305600780c */ /* 0x000fe40002f44270 */
[----:B------:R-:W-:Y:S02]  /*193a0*/  FMNMX.FTZ R5, R10, R5, !PT ;  /* 0x000000050a057209 */ /* 0x000fe40007810000 */
[----:B------:R-:W-:-:S02]  /*193b0*/  ISETP.GT.AND P3, PT, R86, 0x70, P5 ;  /* 0x000000705600780c */ /* 0x000fc40002f64270 */
[----:B------:R-:W-:Y:S02]  /*193c0*/  FMNMX.FTZ R5, R11, R5, !PT ;  /* 0x000000050b057209 */ /* 0x000fe40007810000 */
[C---:B------:R-:W-:Y:S02]  /*193d0*/  ISETP.LT.OR P0, PT, R85.reuse, 0x1, P0 ;  /* 0x000000015500780c */ /* 0x040fe40000701670 */
[----:B------:R-:W-:Y:S02]  /*193e0*/  FMNMX.FTZ R5, R80, R5, !PT ;  /* 0x0000000550057209 */ /* 0x000fe40007810000 */
[C---:B------:R-:W-:Y:S02]  /*193f0*/  ISETP.LT.OR P1, PT, R85.reuse, 0xa, P1 ;  /* 0x0000000a5500780c */ /* 0x040fe40000f21670 */
[C---:B------:R-:W-:Y:S01]  /*19400*/  ISETP.LT.OR P2, PT, R85.reuse, 0x31, P2 ;  /* 0x000000315500780c */ /* 0x040fe20001741670 */
[----:B------:R-:W0:Y:S01]  /*19410*/  SHFL.BFLY PT, R6, R5, 0x2, 0x1f ;  /* 0x0c401f0005067f89 */ /* 0x000e2200000e0000 */
[----:B------:R-:W-:-:S02]  /*19420*/  ISETP.LT.OR P3, PT, R85, 0x71, P3 ;  /* 0x000000715500780c */ /* 0x000fc40001f61670 */
[----:B------:R-:W-:Y:S02]  /*19430*/  FSEL R78, R150, -INF , !P0 ;  /* 0xff800000964e7808 */ /* 0x000fe40004000000 */
[----:B------:R-:W-:Y:S02]  /*19440*/  FSEL R35, R144, -INF , !P1 ;  /* 0xff80000090237808 */ /* 0x000fe40004800000 */
[----:B------:R-:W-:Y:S02]  /*19450*/  FSEL R66, R14, -INF , !P2 ;  /* 0xff8000000e427808 */ /* 0x000fe40005000000 */
[----:B------:R-:W-:Y:S02]  /*19460*/  ISETP.GT.AND P1, PT, R86, 0x11, P5 ;  /* 0x000000115600780c */ /* 0x000fe40002f24270 */
[----:B------:R-:W-:Y:S02]  /*19470*/  FSEL R14, R34, -INF , !P3 ;  /* 0xff800000220e7808 */ /* 0x000fe40005800000 */
[----:B------:R-:W-:-:S02]  /*19480*/  ISETP.LT.OR P1, PT, R85, 0x12, P1 ;  /* 0x000000125500780c */ /* 0x000fc40000f21670 */
[----:B------:R-:W-:Y:S02]  /*19490*/  ISETP.GT.AND P2, PT, R86, 0x38, P5 ;  /* 0x000000385600780c */ /* 0x000fe40002f44270 */
[----:B------:R-:W-:Y:S02]  /*194a0*/  FSEL R37, R142, -INF , !P1 ;  /* 0xff8000008e257808 */ /* 0x000fe40004800000 */
[----:B------:R-:W-:Y:S02]  /*194b0*/  ISETP.GT.AND P1, PT, R86, 0x19, P5 ;  /* 0x000000195600780c */ /* 0x000fe40002f24270 */
[C---:B------:R-:W-:Y:S02]  /*194c0*/  ISETP.LT.OR P2, PT, R85.reuse, 0x39, P2 ;  /* 0x000000395500780c */ /* 0x040fe40001741670 */
[----:B------:R-:W-:Y:S02]  /*194d0*/  ISETP.LT.OR P1, PT, R85, 0x1a, P1 ;  /* 0x0000001a5500780c */ /* 0x000fe40000f21670 */
[----:B0-----:R-:W-:-:S02]  /*194e0*/  FMNMX.FTZ R5, R5, R6, !PT ;  /* 0x0000000605057209 */ /* 0x001fc40007810000 */
[----:B------:R-:W-:Y:S02]  /*194f0*/  FSEL R39, R140, -INF , !P1 ;  /* 0xff8000008c277808 */ /* 0x000fe40004800000 */
[C---:B------:R-:W-:Y:S01]  /*19500*/  ISETP.GT.AND P1, PT, R86.reuse, 0x21, P5 ;  /* 0x000000215600780c */ /* 0x040fe20002f24270 */
[----:B------:R-:W0:Y:S01]  /*19510*/  SHFL.BFLY PT, R6, R5, 0x1, 0x1f ;  /* 0x0c201f0005067f89 */ /* 0x000e2200000e0000 */
[----:B------:R-:W-:Y:S02]  /*19520*/  FSEL R64, R15, -INF , !P2 ;  /* 0xff8000000f407808 */ /* 0x000fe40005000000 */
[----:B------:R-:W-:Y:S02]  /*19530*/  ISETP.LT.OR P1, PT, R85, 0x22, P1 ;  /* 0x000000225500780c */ /* 0x000fe40000f21670 */
[----:B------:R-:W-:Y:S02]  /*19540*/  ISETP.GT.AND P2, PT, R86, 0x40, P5 ;  /* 0x000000405600780c */ /* 0x000fe40002f44270 */
[----:B------:R-:W-:-:S02]  /*19550*/  FSEL R25, R25, -INF , !P1 ;  /* 0xff80000019197808 */ /* 0x000fc40004800000 */
[C---:B------:R-:W-:Y:S02]  /*19560*/  ISETP.GT.AND P1, PT, R86.reuse, 0x29, P5 ;  /* 0x000000295600780c */ /* 0x040fe40002f24270 */
[C---:B------:R-:W-:Y:S02]  /*19570*/  ISETP.LT.OR P2, PT, R85.reuse, 0x41, P2 ;  /* 0x000000415500780c */ /* 0x040fe40001741670 */
[----:B------:R-:W-:Y:S02]  /*19580*/  ISETP.LT.OR P1, PT, R85, 0x2a, P1 ;  /* 0x0000002a5500780c */ /* 0x000fe40000f21670 */
[----:B------:R-:W-:Y:S02]  /*19590*/  FSEL R61, R21, -INF , !P2 ;  /* 0xff800000153d7808 */ /* 0x000fe40005000000 */
[----:B------:R-:W-:Y:S02]  /*195a0*/  FSEL R27, R27, -INF , !P1 ;  /* 0xff8000001b1b7808 */ /* 0x000fe40004800000 */
[----:B------:R-:W-:-:S02]  /*195b0*/  ISETP.GT.AND P1, PT, R86, 0x31, P5 ;  /* 0x000000315600780c */ /* 0x000fc40002f24270 */
[C---:B------:R-:W-:Y:S02]  /*195c0*/  ISETP.GT.AND P2, PT, R86.reuse, 0x48, P5 ;  /* 0x000000485600780c */ /* 0x040fe40002f44270 */
[----:B------:R-:W-:Y:S02]  /*195d0*/  ISETP.LT.OR P1, PT, R85, 0x32, P1 ;  /* 0x000000325500780c */ /* 0x000fe40000f21670 */
[----:B0-----:R-:W-:Y:S02]  /*195e0*/  FMNMX.FTZ R5, R5, R6, !PT ;  /* 0x0000000605057209 */ /* 0x001fe40007810000 */
[----:B------:R-:W-:Y:S02]  /*195f0*/  FSEL R29, R29, -INF , !P1 ;  /* 0xff8000001d1d7808 */ /* 0x000fe40004800000 */
[C---:B------:R-:W-:Y:S01]  /*19600*/  FSETP.NEU.FTZ.AND P6, PT, R5.reuse, -INF , PT ;  /* 0xff8000000500780b */ /* 0x040fe20003fdd000 */
[----:B------:R-:W-:Y:S01]  /*19610*/  FMUL.FTZ R6, R5, UR51 ;  /* 0x0000003305067c20 */ /* 0x000fe20008410000 */
[----:B------:R-:W-:-:S02]  /*19620*/  ISETP.GT.AND P1, PT, R86, 0x39, P5 ;  /* 0x000000395600780c */ /* 0x000fc40002f24270 */
[----:B------:R-:W-:Y:S02]  /*19630*/  FSEL R12, R5, RZ, P6 ;  /* 0x000000ff050c7208 */ /* 0x000fe40003000000 */
[----:B------:R-:W-:Y:S02]  /*19640*/  FSEL R6, R6, RZ, P6 ;  /* 0x000000ff06067208 */ /* 0x000fe40003000000 */
[C---:B------:R-:W-:Y:S01]  /*19650*/  ISETP.LT.OR P1, PT, R85.reuse, 0x3a, P1 ;  /* 0x0000003a5500780c */ /* 0x040fe20000f21670 */
[----:B------:R-:W-:Y:S01]  /*19660*/  FADD.FTZ R12, -R12, R9 ;  /* 0x000000090c0c7221 */ /* 0x000fe20000010100 */
[----:B------:R-:W-:Y:S01]  /*19670*/  ISETP.LT.OR P2, PT, R85, 0x49, P2 ;  /* 0x000000495500780c */ /* 0x000fe20001741670 */
        /* <DEDUP_REMOVED lines=32> */
[----:B------:R-:W-:Y:S01]  /*19880*/  FMNMX.FTZ R6, R78, R8, !PT ;  /* 0x000000084e067209 */ /* 0x000fe20007810000 */
[----:B------:R-:W-:Y:S01]  /*19890*/  FMUL.FTZ R12, R12, UR51 ;  /* 0x000000330c0c7c20 */ /* 0x000fe20008410000 */
[----:B------:R-:W-:Y:S01]  /*198a0*/  FSEL R31, R31, -INF , !P1 ;  /* 0xff8000001f1f7808 */ /* 0x000fe20004800000 */
[----:B------:R-:W-:Y:S01]  /*198b0*/  MUFU.EX2 R32, R32 ;  /* 0x0000002000207308 */ /* 0x000fe20000000800 */
[----:B------:R-:W-:-:S02]  /*198c0*/  FMNMX.FTZ R6, R33, R6, !PT ;  /* 0x0000000621067209 */ /* 0x000fc40007810000 */
[----:B------:R-:W-:Y:S02]  /*198d0*/  ISETP.GT.AND P1, PT, R86, 0x41, P5 ;  /* 0x000000415600780c */ /* 0x000fe40002f24270 */
[----:B------:R-:W-:Y:S02]  /*198e0*/  FMNMX.FTZ R6, R76, R6, !PT ;  /* 0x000000064c067209 */ /* 0x000fe40007810000 */
[----:B------:R-:W-:Y:S01]  /*198f0*/  ISETP.LT.OR P1, PT, R85, 0x42, P1 ;  /* 0x000000425500780c */ /* 0x000fe20000f21670 */
[----:B------:R-:W0:Y:S01]  /*19900*/  MUFU.EX2 R12, R12 ;  /* 0x0000000c000c7308 */ /* 0x000e220000000800 */
[----:B------:R-:W-:Y:S02]  /*19910*/  FMNMX.FTZ R6, R35, R6, !PT ;  /* 0x0000000623067209 */ /* 0x000fe40007810000 */
[----:B------:R-:W-:Y:S02]  /*19920*/  FSEL R60, R20, -INF , !P1 ;  /* 0xff800000143c7808 */ /* 0x000fe40004800000 */
[----:B------:R-:W-:-:S02]  /*19930*/  FMNMX.FTZ R6, R74, R6, !PT ;  /* 0x000000064a067209 */ /* 0x000fc40007810000 */
[----:B------:R-:W-:Y:S01]  /*19940*/  ISETP.GT.AND P1, PT, R86, 0x49, P5 ;  /* 0x000000495600780c */ /* 0x000fe20002f24270 */
[----:B------:R-:W1:Y:S01]  /*19950*/  MUFU.EX2 R79, R79 ;  /* 0x0000004f004f7308 */ /* 0x000e620000000800 */
[----:B------:R-:W-:Y:S02]  /*19960*/  FMNMX.FTZ R6, R37, R6, !PT ;  /* 0x0000000625067209 */ /* 0x000fe40007810000 */
[----:B------:R-:W-:Y:S02]  /*19970*/  ISETP.LT.OR P1, PT, R85, 0x4a, P1 ;  /* 0x0000004a5500780c */ /* 0x000fe40000f21670 */
[----:B------:R-:W-:Y:S02]  /*19980*/  FMNMX.FTZ R6, R72, R6, !PT ;  /* 0x0000000648067209 */ /* 0x000fe40007810000 */
[----:B------:R-:W-:Y:S01]  /*19990*/  FSEL R57, R57, -INF , !P2 ;  /* 0xff80000039397808 */ /* 0x000fe20005000000 */
[----:B------:R-:W2:Y:S01]  /*199a0*/  MUFU.EX2 R34, R34 ;  /* 0x0000002200227308 */ /* 0x000ea20000000800 */
[----:B------:R-:W-:Y:S01]  /*199b0*/  FMNMX.FTZ R6, R39, R6, !PT ;  /* 0x0000000627067209 */ /* 0x000fe20007810000 */
[----:B0-----:R-:W-:Y:S01]  /*199c0*/  FFMA.FTZ R4, R12, R4, R32 ;  /* 0x000000040c047223 */ /* 0x001fe20000010020 */
[----:B------:R-:W-:-:S02]  /*199d0*/  ISETP.GT.AND P2, PT, R86, 0x50, P5 ;  /* 0x000000505600780c */ /* 0x000fc40002f44270 */
[----:B------:R-:W-:Y:S02]  /*199e0*/  FMNMX.FTZ R6, R70, R6, !PT ;  /* 0x0000000646067209 */ /* 0x000fe40007810000 */
[----:B------:R-:W-:Y:S01]  /*199f0*/  FSEL R56, R56, -INF , !P1 ;  /* 0xff80000038387808 */ /* 0x000fe20004800000 */
[----:B------:R-:W0:Y:S01]  /*19a00*/  MUFU.EX2 R77, R77 ;  /* 0x0000004d004d7308 */ /* 0x000e220000000800 */
[----:B------:R-:W-:Y:S01]  /*19a10*/  FMNMX.FTZ R6, R25, R6, !PT ;  /* 0x0000000619067209 */ /* 0x000fe20007810000 */
[----:B-1----:R-:W-:Y:S01]  /*19a20*/  FADD.FTZ R4, R79, R4 ;  /* 0x000000044f047221 */ /* 0x002fe20000010000 */
[----:B------:R-:W-:Y:S02]  /*19a30*/  ISETP.GT.AND P1, PT, R86, 0x51, P5 ;  /* 0x000000515600780c */ /* 0x000fe40002f24270 */
[----:B------:R-:W-:Y:S02]  /*19a40*/  FMNMX.FTZ R6, R68, R6, !PT ;  /* 0x0000000644067209 */ /* 0x000fe40007810000 */
[----:B------:R-:W-:Y:S01]  /*19a50*/  ISETP.LT.OR P2, PT, R85, 0x51, P2 ;  /* 0x000000515500780c */ /* 0x000fe20001741670 */
[----:B------:R-:W1:Y:S01]  /*19a60*/  MUFU.EX2 R36, R36 ;  /* 0x0000002400247308 */ /* 0x000e620000000800 */
[----:B------:R-:W-:Y:S01]  /*19a70*/  FMNMX.FTZ R6, R27, R6, !PT ;  /* 0x000000061b067209 */ /* 0x000fe20007810000 */
[----:B--2---:R-:W-:Y:S01]  /*19a80*/  FADD.FTZ R4, R34, R4 ;  /* 0x0000000422047221 */ /* 0x004fe20000010000 */
[----:B------:R-:W-:-:S02]  /*19a90*/  ISETP.LT.OR P1, PT, R85, 0x52, P1 ;  /* 0x000000525500780c */ /* 0x000fc40000f21670 */
[----:B------:R-:W-:Y:S02]  /*19aa0*/  FMNMX.FTZ R6, R66, R6, !PT ;  /* 0x0000000642067209 */ /* 0x000fe40007810000 */
[----:B------:R-:W-:Y:S01]  /*19ab0*/  FSEL R53, R53, -INF , !P2 ;  /* 0xff80000035357808 */ /* 0x000fe20005000000 */
[----:B------:R-:W2:Y:S01]  /*19ac0*/  MUFU.EX2 R75, R75 ;  /* 0x0000004b004b7308 */ /* 0x000ea20000000800 */
[----:B------:R-:W-:Y:S01]  /*19ad0*/  FMNMX.FTZ R6, R29, R6, !PT ;  /* 0x000000061d067209 */ /* 0x000fe20007810000 */
[----:B0-----:R-:W-:Y:S01]  /*19ae0*/  FADD.FTZ R4, R77, R4 ;  /* 0x000000044d047221 */ /* 0x001fe20000010000 */
[----:B------:R-:W-:Y:S02]  /*19af0*/  ISETP.GT.AND P2, PT, R86, 0x58, P5 ;  /* 0x000000585600780c */ /* 0x000fe40002f44270 */
[----:B------:R-:W-:Y:S02]  /*19b00*/  FMNMX.FTZ R6, R64, R6, !PT ;  /* 0x0000000640067209 */ /* 0x000fe40007810000 */
[----:B------:R-:W-:Y:S01]  /*19b10*/  FSEL R52, R52, -INF , !P1 ;  /* 0xff80000034347808 */ /* 0x000fe20004800000 */
[----:B------:R-:W0:Y:S01]  /*19b20*/  MUFU.EX2 R38, R38 ;  /* 0x0000002600267308 */ /* 0x000e220000000800 */
[----:B------:R-:W-:Y:S01]  /*19b30*/  FMNMX.FTZ R6, R31, R6, !PT ;  /* 0x000000061f067209 */ /* 0x000fe20007810000 */
[----:B-1----:R-:W-:Y:S01]  /*19b40*/  FADD.FTZ R4, R36, R4 ;  /* 0x0000000424047221 */ /* 0x002fe20000010000 */
[----:B------:R-:W-:-:S02]  /*19b50*/  ISETP.GT.AND P1, PT, R86, 0x59, P5 ;  /* 0x000000595600780c */ /* 0x000fc40002f24270 */
[----:B------:R-:W-:Y:S02]  /*19b60*/  FMNMX.FTZ R6, R61, R6, !PT ;  /* 0x000000063d067209 */ /* 0x000fe40007810000 */
[----:B------:R-:W-:Y:S01]  /*19b70*/  ISETP.LT.OR P2, PT, R85, 0x59, P2 ;  /* 0x000000595500780c */ /* 0x000fe20001741670 */
[----:B------:R-:W1:Y:S01]  /*19b80*/  MUFU.EX2 R73, R73 ;  /* 0x0000004900497308 */ /* 0x000e620000000800 */
[----:B------:R-:W-:Y:S01]  /*19b90*/  FMNMX.FTZ R6, R60, R6, !PT ;  /* 0x000000063c067209 */ /* 0x000fe20007810000 */
[----:B--2---:R-:W-:Y:S01]  /*19ba0*/  FADD.FTZ R4, R75, R4 ;  /* 0x000000044b047221 */ /* 0x004fe20000010000 */
[----:B------:R-:W-:Y:S02]  /*19bb0*/  ISETP.LT.OR P1, PT, R85, 0x5a, P1 ;  /* 0x0000005a5500780c */ /* 0x000fe40000f21670 */
[----:B------:R-:W-:Y:S02]  /*19bc0*/  FMNMX.FTZ R6, R57, R6, !PT ;  /* 0x0000000639067209 */ /* 0x000fe40007810000 */
[----:B------:R-:W-:Y:S01]  /*19bd0*/  FSEL R49, R49, -INF , !P2 ;  /* 0xff80000031317808 */ /* 0x000fe20005000000 */
[----:B------:R-:W2:Y:S01]  /*19be0*/  MUFU.EX2 R24, R24 ;  /* 0x0000001800187308 */ /* 0x000ea20000000800 */
[----:B------:R-:W-:Y:S01]  /*19bf0*/  FMNMX.FTZ R6, R56, R6, !PT ;  /* 0x0000000638067209 */ /* 0x000fe20007810000 */
[----:B0-----:R-:W-:Y:S01]  /*19c00*/  FADD.FTZ R4, R38, R4 ;  /* 0x0000000426047221 */ /* 0x001fe20000010000 */
[----:B------:R-:W-:-:S02]  /*19c10*/  ISETP.GT.AND P2, PT, R86, 0x60, P5 ;  /* 0x000000605600780c */ /* 0x000fc40002f44270 */
[----:B------:R-:W-:Y:S02]  /*19c20*/  FMNMX.FTZ R6, R53, R6, !PT ;  /* 0x0000000635067209 */ /* 0x000fe40007810000 */
[----:B------:R-:W-:Y:S01]  /*19c30*/  FSEL R48, R48, -INF , !P1 ;  /* 0xff80000030307808 */ /* 0x000fe20004800000 */
[----:B------:R-:W0:Y:S01]  /*19c40*/  MUFU.EX2 R71, R71 ;  /* 0x0000004700477308 */ /* 0x000e220000000800 */
[----:B------:R-:W-:Y:S01]  /*19c50*/  FMNMX.FTZ R6, R52, R6, !PT ;  /* 0x0000000634067209 */ /* 0x000fe20007810000 */
[----:B-1----:R-:W-:Y:S01]  /*19c60*/  FADD.FTZ R4, R73, R4 ;  /* 0x0000000449047221 */ /* 0x002fe20000010000 */
[----:B------:R-:W-:Y:S02]  /*19c70*/  ISETP.GT.AND P1, PT, R86, 0x61, P5 ;  /* 0x000000615600780c */ /* 0x000fe40002f24270 */
[----:B------:R-:W-:Y:S02]  /*19c80*/  ISETP.LT.OR P2, PT, R85, 0x61, P2 ;  /* 0x000000615500780c */ /* 0x000fe40001741670 */
[----:B------:R-:W-:Y:S01]  /*19c90*/  FMNMX.FTZ R6, R49, R6, !PT ;  /* 0x0000000631067209 */ /* 0x000fe20007810000 */
[----:B------:R-:W1:Y:S01]  /*19ca0*/  MUFU.EX2 R26, R26 ;  /* 0x0000001a001a7308 */ /* 0x000e620000000800 */
[----:B------:R-:W-:Y:S01]  /*19cb0*/  ISETP.LT.OR P1, PT, R85, 0x62, P1 ;  /* 0x000000625500780c */ /* 0x000fe20000f21670 */
[----:B--2---:R-:W-:Y:S01]  /*19cc0*/  FADD.FTZ R4, R24, R4 ;  /* 0x0000000418047221 */ /* 0x004fe20000010000 */
[----:B------:R-:W-:-:S02]  /*19cd0*/  FSEL R46, R46, -INF , !P2 ;  /* 0xff8000002e2e7808 */ /* 0x000fc40005000000 */
[----:B------:R-:W-:Y:S02]  /*19ce0*/  FMNMX.FTZ R6, R48, R6, !PT ;  /* 0x0000000630067209 */ /* 0x000fe40007810000 */
[----:B------:R-:W-:Y:S01]  /*19cf0*/  FSEL R41, R41, -INF , !P1 ;  /* 0xff80000029297808 */ /* 0x000fe20004800000 */
[----:B------:R-:W2:Y:S01]  /*19d00*/  MUFU.EX2 R69, R69 ;  /* 0x0000004500457308 */ /* 0x000ea20000000800 */
[----:B------:R-:W-:Y:S01]  /*19d10*/  LOP3.LUT P6, RZ, R22, 0x2, RZ, 0xc0, !PT ;  /* 0x0000000216ff7812 */ /* 0x000fe200078cc0ff */
[----:B0-----:R-:W-:Y:S01]  /*19d20*/  FADD.FTZ R4, R71, R4 ;  /* 0x0000000447047221 */ /* 0x001fe20000010000 */
[----:B------:R-:W-:Y:S02]  /*19d30*/  FMNMX.FTZ R6, R46, R6, !PT ;  /* 0x000000062e067209 */ /* 0x000fe40007810000 */
[----:B------:R-:W-:Y:S02]  /*19d40*/  FSEL R44, R44, -INF , !P6 ;  /* 0xff8000002c2c7808 */ /* 0x000fe40007000000 */
[----:B------:R-:W-:Y:S01]  /*19d50*/  FMNMX.FTZ R6, R41, R6, !PT ;  /* 0x0000000629067209 */ /* 0x000fe20007810000 */
[----:B------:R-:W0:Y:S01]  /*19d60*/  MUFU.EX2 R28, R28 ;  /* 0x0000001c001c7308 */ /* 0x000e220000000800 */
[----:B------:R-:W-:Y:S01]  /*19d70*/  ISETP.GT.AND P2, PT, R86, 0x71, P5 ;  /* 0x000000715600780c */ /* 0x000fe20002f44270 */
[----:B-1----:R-:W-:Y:S01]  /*19d80*/  FADD.FTZ R4, R26, R4 ;  /* 0x000000041a047221 */ /* 0x002fe20000010000 */
[----:B------:R-:W-:-:S02]  /*19d90*/  FSEL R43, R43, -INF , !P4 ;  /* 0xff8000002b2b7808 */ /* 0x000fc40006000000 */
[----:B------:R-:W-:Y:S02]  /*19da0*/  FMNMX.FTZ R6, R44, R6, !PT ;  /* 0x000000062c067209 */ /* 0x000fe40007810000 */
[C---:B------:R-:W-:Y:S01]  /*19db0*/  ISETP.GT.AND P1, PT, R86.reuse, 0x78, P5 ;  /* 0x000000785600780c */ /* 0x040fe20002f24270 */
[----:B------:R-:W1:Y:S01]  /*19dc0*/  MUFU.EX2 R67, R67 ;  /* 0x0000004300437308 */ /* 0x000e620000000800 */
[----:B------:R-:W-:Y:S01]  /*19dd0*/  ISETP.LT.OR P2, PT, R85, 0x72, P2 ;  /* 0x000000725500780c */ /* 0x000fe20001741670 */
[----:B--2---:R-:W-:Y:S01]  /*19de0*/  FADD.FTZ R4, R69, R4 ;  /* 0x0000000445047221 */ /* 0x004fe20000010000 */
[----:B------:R-:W-:Y:S02]  /*19df0*/  FMNMX.FTZ R6, R43, R6, !PT ;  /* 0x000000062b067209 */ /* 0x000fe40007810000 */
[----:B------:R-:W-:Y:S02]  /*19e00*/  ISETP.GT.AND P5, PT, R86, 0x79, P5 ;  /* 0x000000795600780c */ /* 0x000fe40002fa4270 */
[----:B------:R-:W-:Y:S01]  /*19e10*/  ISETP.LT.OR P1, PT, R85, 0x79, P1 ;  /* 0x000000795500780c */ /* 0x000fe20000f21670 */
[----:B------:R-:W2:Y:S01]  /*19e20*/  MUFU.EX2 R30, R30 ;  /* 0x0000001e001e7308 */ /* 0x000ea20000000800 */
[----:B------:R-:W-:Y:S01]  /*19e30*/  FSEL R15, R149, -INF , !P2 ;  /* 0xff800000950f7808 */ /* 0x000fe20005000000 */
[----:B0-----:R-:W-:Y:S01]  /*19e40*/  FADD.FTZ R4, R28, R4 ;  /* 0x000000041c047221 */ /* 0x001fe20000010000 */
[----:B------:R-:W-:-:S02]  /*19e50*/  FMNMX.FTZ R6, R14, R6, !PT ;  /* 0x000000060e067209 */ /* 0x000fc40007810000 */
[----:B------:R-:W-:Y:S02]  /*19e60*/  ISETP.LT.OR P5, PT, R85, 0x7a, P5 ;  /* 0x0000007a5500780c */ /* 0x000fe40002fa1670 */
[----:B------:R-:W-:Y:S01]  /*19e70*/  FSEL R20, R148, -INF , !P1 ;  /* 0xff80000094147808 */ /* 0x000fe20004800000 */
[----:B------:R-:W0:Y:S01]  /*19e80*/  MUFU.EX2 R65, R65 ;  /* 0x0000004100417308 */ /* 0x000e220000000800 */
[----:B------:R-:W-:Y:S01]  /*19e90*/  FMNMX.FTZ R6, R15, R6, !PT ;  /* 0x000000060f067209 */ /* 0x000fe20007810000 */
[----:B-1----:R-:W-:Y:S01]  /*19ea0*/  FADD.FTZ R4, R67, R4 ;  /* 0x0000000443047221 */ /* 0x002fe20000010000 */
[----:B------:R-:W-:Y:S02]  /*19eb0*/  FSEL R21, R147, -INF , !P5 ;  /* 0xff80000093157808 */ /* 0x000fe40006800000 */
[----:B------:R-:W-:Y:S02]  /*19ec0*/  FMNMX.FTZ R6, R20, R6, !PT ;  /* 0x0000000614067209 */ /* 0x000fe40007810000 */
[----:B------:R-:W-:Y:S01]  /*19ed0*/  LOP3.LUT P0, RZ, R22, 0x20000000, RZ, 0xc0, !PT ;  /* 0x2000000016ff7812 */ /* 0x000fe2000780c0ff */
[----:B------:R-:W1:Y:S01]  /*19ee0*/  MUFU.EX2 R62, R62 ;  /* 0x0000003e003e7308 */ /* 0x000e620000000800 */
[----:B------:R-:W-:Y:S01]  /*19ef0*/  FMNMX.FTZ R6, R21, R6, !PT ;  /* 0x0000000615067209 */ /* 0x000fe20007810000 */
[----:B--2---:R-:W-:-:S04]  /*19f00*/  FADD.FTZ R4, R30, R4 ;  /* 0x000000041e047221 */ /* 0x004fc80000010000 */
[----:B------:R-:W2:Y:S02]  /*19f10*/  SHFL.BFLY PT, R13, R6, 0x2, 0x1f ;  /* 0x0c401f00060d7f89 */ /* 0x000ea400000e0000 */
[----:B------:R-:W3:Y:S01]  /*19f20*/  MUFU.EX2 R63, R63 ;  /* 0x0000003f003f7308 */ /* 0x000ee20000000800 */
[----:B0-----:R-:W-:-:S07]  /*19f30*/  FADD.FTZ R4, R65, R4 ;  /* 0x0000000441047221 */ /* 0x001fce0000010000 */
[----:B------:R-:W0:Y:S01]  /*19f40*/  MUFU.EX2 R58, R58 ;  /* 0x0000003a003a7308 */ /* 0x000e220000000800 */
[----:B-1----:R-:W-:-:S07]  /*19f50*/  FADD.FTZ R4, R62, R4 ;  /* 0x000000043e047221 */ /* 0x002fce0000010000 */
[----:B------:R-:W1:Y:S01]  /*19f60*/  MUFU.EX2 R59, R59 ;  /* 0x0000003b003b7308 */ /* 0x000e620000000800 */
[----:B---3--:R-:W-:Y:S01]  /*19f70*/  FADD.FTZ R4, R63, R4 ;  /* 0x000000043f047221 */ /* 0x008fe20000010000 */
[----:B--2---:R-:W-:-:S06]  /*19f80*/  FMNMX.FTZ R6, R6, R13, !PT ;  /* 0x0000000d06067209 */ /* 0x004fcc0007810000 */
[----:B------:R-:W2:Y:S01]  /*19f90*/  MUFU.EX2 R54, R54 ;  /* 0x0000003600367308 */ /* 0x000ea20000000800 */
[----:B0-----:R-:W-:Y:S01]  /*19fa0*/  FADD.FTZ R4, R58, R4 ;  /* 0x000000043a047221 */ /* 0x001fe20000010000 */
[----:B------:R-:W0:Y:S06]  /*19fb0*/  SHFL.BFLY PT, R13, R6, 0x1, 0x1f ;  /* 0x0c201f00060d7f89 */ /* 0x000e2c00000e0000 */
[----:B------:R-:W3:Y:S01]  /*19fc0*/  MUFU.EX2 R55, R55 ;  /* 0x0000003700377308 */ /* 0x000ee20000000800 */
[----:B-1----:R-:W-:-:S07]  /*19fd0*/  FADD.FTZ R4, R59, R4 ;  /* 0x000000043b047221 */ /* 0x002fce0000010000 */
[----:B------:R-:W1:Y:S01]  /*19fe0*/  MUFU.EX2 R50, R50 ;  /* 0x0000003200327308 */ /* 0x000e620000000800 */
[----:B--2---:R-:W-:-:S07]  /*19ff0*/  FADD.FTZ R4, R54, R4 ;  /* 0x0000000436047221 */ /* 0x004fce0000010000 */
[----:B------:R-:W2:Y:S01]  /*1a000*/  MUFU.EX2 R51, R51 ;  /* 0x0000003300337308 */ /* 0x000ea20000000800 */
[----:B---3--:R-:W-:Y:S01]  /*1a010*/  FADD.FTZ R4, R55, R4 ;  /* 0x0000000437047221 */ /* 0x008fe20000010000 */
[----:B0-----:R-:W-:-:S04]  /*1a020*/  FMNMX.FTZ R6, R6, R13, !PT ;  /* 0x0000000d06067209 */ /* 0x001fc80007810000 */
[----:B------:R-:W-:Y:S02]  /*1a030*/  FSETP.NEU.FTZ.AND P1, PT, R6, -INF , PT ;  /* 0xff8000000600780b */ /* 0x000fe40003f3d000 */
[----:B------:R-:W0:Y:S01]  /*1a040*/  MUFU.EX2 R40, R40 ;  /* 0x0000002800287308 */ /* 0x000e220000000800 */
[----:B-1----:R-:W-:Y:S01]  /*1a050*/  FADD.FTZ R4, R50, R4 ;  /* 0x0000000432047221 */ /* 0x002fe20000010000 */
[----:B------:R-:W-:-:S05]  /*1a060*/  FSEL R13, R6, RZ, P1 ;  /* 0x000000ff060d7208 */ /* 0x000fca0000800000 */
[----:B------:R-:W-:Y:S01]  /*1a070*/  FADD.FTZ R13, -R13, R8 ;  /* 0x000000080d0d7221 */ /* 0x000fe20000010100 */
[----:B------:R-:W1:Y:S01]  /*1a080*/  MUFU.EX2 R47, R47 ;  /* 0x0000002f002f7308 */ /* 0x000e620000000800 */
[----:B--2---:R-:W-:Y:S02]  /*1a090*/  FADD.FTZ R4, R51, R4 ;  /* 0x0000000433047221 */ /* 0x004fe40000010000 */
[----:B------:R-:W-:-:S05]  /*1a0a0*/  FMUL.FTZ R13, R13, UR51 ;  /* 0x000000330d0d7c20 */ /* 0x000fca0008410000 */
[----:B------:R2:W-:Y:S01]  /*1a0b0*/  MUFU.EX2 R8, R80 ;  /* 0x0000005000087308 */ /* 0x0005e20000000800 */
[----:B0-----:R-:W-:-:S07]  /*1a0c0*/  FADD.FTZ R4, R40, R4 ;  /* 0x0000000428047221 */ /* 0x001fce0000010000 */
[----:B------:R-:W-:Y:S01]  /*1a0d0*/  MUFU.EX2 R13, R13 ;  /* 0x0000000d000d7308 */ /* 0x000fe20000000800 */
[----:B--2---:R-:W-:Y:S01]  /*1a0e0*/  FMUL.FTZ R80, R6, UR51 ;  /* 0x0000003306507c20 */ /* 0x004fe20008410000 */
[----:B-1----:R-:W-:-:S04]  /*1a0f0*/  FADD.FTZ R4, R47, R4 ;  /* 0x000000042f047221 */ /* 0x002fc80000010000 */
[----:B------:R-:W-:Y:S02]  /*1a100*/  FSEL R80, R80, RZ, P1 ;  /* 0x000000ff50507208 */ /* 0x000fe40000800000 */
[----:B------:R-:W-:Y:S03]  /*1a110*/  MUFU.EX2 R42, R42 ;  /* 0x0000002a002a7308 */ /* 0x000fe60000000800 */
        /* <DEDUP_REMOVED lines=31> */
[----:B-1----:R-:W-:Y:S01]  /*1a310*/  FADD.FTZ R3, R33, R3 ;  /* 0x0000000321037221 */ /* 0x002fe20000010000 */
[--C-:B------:R-:W-:Y:S01]  /*1a320*/  FFMA.FTZ R44, R44, UR51, -R80.reuse ;  /* 0x000000332c2c7c23 */ /* 0x100fe20008010850 */
[--C-:B------:R-:W-:Y:S01]  /*1a330*/  FFMA.FTZ R43, R43, UR51, -R80.reuse ;  /* 0x000000332b2b7c23 */ /* 0x100fe20008010850 */
[--C-:B------:R-:W-:Y:S01]  /*1a340*/  FFMA.FTZ R14, R14, UR51, -R80.reuse ;  /* 0x000000330e0e7c23 */ /* 0x100fe20008010850 */
[--C-:B------:R-:W-:Y:S01]  /*1a350*/  FFMA.FTZ R15, R15, UR51, -R80.reuse ;  /* 0x000000330f0f7c23 */ /* 0x100fe20008010850 */
[--C-:B------:R-:W-:Y:S01]  /*1a360*/  FFMA.FTZ R20, R20, UR51, -R80.reuse ;  /* 0x0000003314147c23 */ /* 0x100fe20008010850 */
[----:B------:R-:W-:Y:S01]  /*1a370*/  FFMA.FTZ R21, R21, UR51, -R80 ;  /* 0x0000003315157c23 */ /* 0x000fe20008010850 */
        /* <DEDUP_REMOVED lines=65> */
[----:B------:R-:W-:Y:S01]  /*1a790*/  FADD.FTZ R4, R8, R4 ;  /* 0x0000000408047221 */ /* 0x000fe20000010000 */
[----:B-1----:R-:W-:-:S04]  /*1a7a0*/  FADD.FTZ R3, R20, R3 ;  /* 0x0000000314037221 */ /* 0x002fc80000010000 */
[----:B--2---:R-:W-:Y:S01]  /*1a7b0*/  FADD.FTZ R3, R21, R3 ;  /* 0x0000000315037221 */ /* 0x004fe20000010000 */
[----:B------:R-:W-:Y:S06]  /*1a7c0*/  @!P0 BRA `(.L_x_1555) ;  /* 0x0000000000048947 */ /* 0x000fec0003800000 */
[----:B------:R-:W-:Y:S01]  /*1a7d0*/  BPT.TRAP 0x1 ;  /* 0x000000040000795c */ /* 0x000fe20000300000 */
.L_x_1555:
        /* <DEDUP_REMOVED lines=107> */
[----:B------:R-:W-:Y:S02]  /*1ae90*/  IMAD.MOV.U32 R9, RZ, RZ, R5 ;  /* 0x000000ffff097224 */ /* 0x000fe400078e0005 */
[----:B------:R-:W-:Y:S02]  /*1aea0*/  IMAD.MOV.U32 R10, RZ, RZ, R23 ;  /* 0x000000ffff0a7224 */ /* 0x000fe400078e0017 */
[----:B------:R-:W-:Y:S01]  /*1aeb0*/  IMAD.MOV.U32 R7, RZ, RZ, R18 ;  /* 0x000000ffff077224 */ /* 0x000fe200078e0012 */
[----:B0-----:R-:W-:-:S03]  /*1aec0*/  NOP ;  /* 0x0000000000007918 */ /* 0x001fc60000000000 */
[----:B--2---:R-:W-:Y:S05]  /*1aed0*/  @P1 BRA `(.L_x_1556) ;  /* 0xffffffc000881947 */ /* 0x004fea000383ffff */
.L_x_1536:
[----:B------:R-:W-:Y:S05]  /*1aee0*/  WARPSYNC.ALL ;  /* 0x0000000000007948 */ /* 0x000fea0003800000 */
[----:B------:R-:W-:Y:S06]  /*1aef0*/  BAR.ARV 0x8, 0x200 ;  /* 0x0208000000007b1d */ /* 0x000fec0000002000 */
[----:B------:R-:W-:Y:S05]  /*1af00*/  @!P0 BRA `(.L_x_1557) ;  /* 0x0000000000048947 */ /* 0x000fea0003800000 */
[----:B------:R-:W-:Y:S01]  /*1af10*/  BPT.TRAP 0x1 ;  /* 0x000000040000795c */ /* 0x000fe20000300000 */
.L_x_1557:
[----:B------:R-:W-:Y:S01]  /*1af20*/  IMAD R13, R18, 0x8, R2 ;  /* 0x00000008120d7824 */ /* 0x000fe200078e0202 */
[----:B------:R-:W-:-:S04]  /*1af30*/  SHF.L.U32 R0, R23, 0x1f, RZ ;  /* 0x0000001f17007819 */ /* 0x000fc800000006ff */
[----:B------:R0:W2:Y:S01]  /*1af40*/  SYNCS.PHASECHK.TRANS64.TRYWAIT P1, [R13+URZ+0x2d850], R0 ;  /* 0x02d850000d0075a7 */ /* 0x0000a2000802017f */
[----:B------:R-:W-:Y:S05]  /*1af50*/  @!P0 BRA `(.L_x_1558) ;  /* 0x0000000000048947 */ /* 0x000fea0003800000 */
[----:B------:R-:W-:Y:S01]  /*1af60*/  BPT.TRAP 0x1 ;  /* 0x000000040000795c */ /* 0x000fe20000300000 */
.L_x_1558:
[----:B------:R-:W3:Y:S01]  /*1af70*/  LDL.LU R7, [R1+0x90] ;  /* 0x0000900001077983 */ /* 0x000ee20000300800 */
[----:B------:R-:W-:Y:S02]  /*1af80*/  VIADD R2, R2, 0x400 ;  /* 0x0000040002027836 */ /* 0x000fe40000000000 */
[----:B------:R-:W-:-:S03]  /*1af90*/  IMAD.MOV.U32 R9, RZ, RZ, 0x40000040 ;  /* 0x40000040ff097424 */ /* 0x000fc600078e00ff */
[----:B------:R-:W-:-:S04]  /*1afa0*/  SHF.R.U32.HI R2, RZ, 0x4, R2 ;  /* 0x00000004ff027819 */ /* 0x000fc80000011602 */
[----:B------:R-:W-:-:S04]  /*1afb0*/  LOP3.LUT R2, R2, 0x3fff, RZ, 0xc0, !PT ;  /* 0x00003fff02027812 */ /* 0x000fc800078ec0ff */
[----:B------:R-:W-:Y:S02]  /*1afc0*/  LOP3.LUT R11, R2, 0x2000000, RZ, 0xfc, !PT ;  /* 0x02000000020b7812 */ /* 0x000fe400078efcff */
[----:B---3--:R-:W-:Y:S01]  /*1afd0*/  LOP3.LUT R8, R7, 0x10000, RZ, 0xfc, !PT ;  /* 0x0001000007087812 */ /* 0x008fe200078efcff */
[----:B--2---:R-:W-:Y:S06]  /*1afe0*/  @P1 BRA `(.L_x_1559) ;  /* 0x0000000000081947 */ /* 0x004fec0003800000 */
[----:B------:R-:W2:Y:S02]  /*1aff0*/  SYNCS.PHASECHK.TRANS64.TRYWAIT P1, [R13+URZ+0x2d850], R0 ;  /* 0x02d850000d0075a7 */ /* 0x000ea4000802017f */
[----:B--2---:R-:W-:Y:S05]  /*1b000*/  @!P1 BRA `(.L_x_1560) ;  /* 0x000000a800609947 */ /* 0x004fea0003800000 */
.L_x_1559:
[----:B------:R-:W-:Y:S01]  /*1b010*/  IMAD R10, R18, 0x600, R11 ;  /* 0x00000600120a7824 */ /* 0x000fe200078e020b */
[----:B------:R-:W-:Y:S05]  /*1b020*/  WARPSYNC.ALL ;  /* 0x0000000000007948 */ /* 0x000fea0003800000 */
[----:B------:R-:W-:Y:S01]  /*1b030*/  IMAD.MOV.U32 R11, RZ, RZ, -0x7fffffe0 ;  /* 0x80000020ff0b7424 */ /* 0x000fe200078e00ff */
[C---:B------:R-:W-:Y:S01]  /*1b040*/  R2UR UR4, R8.reuse ;  /* 0x00000000080472ca */ /* 0x040fe200000e0000 */
[----:B------:R-:W-:Y:S01]  /*1b050*/  WARPGROUP.ARRIVE ;  /* 0x00000000000079c5 */ /* 0x000fe20000000000 */
[----:B------:R-:W-:Y:S01]  /*1b060*/  R2UR UR5, R9 ;  /* 0x00000000090572ca */ /* 0x000fe200000e0000 */
[----:B------:R-:W-:Y:S01]  /*1b070*/  VIADD R20, R8, 0x2 ;  /* 0x0000000208147836 */ /* 0x000fe20000000000 */
[C---:B------:R-:W-:Y:S01]  /*1b080*/  R2UR UR6, R10.reuse ;  /* 0x000000000a0672ca */ /* 0x040fe200000e0000 */
[----:B------:R-:W-:Y:S01]  /*1b090*/  VIADD R14, R10, 0x40 ;  /* 0x000000400a0e7836 */ /* 0x000fe20000000000 */
[----:B------:R-:W-:Y:S01]  /*1b0a0*/  R2UR UR7, R11 ;  /* 0x000000000b0772ca */ /* 0x000fe200000e0000 */
[----:B------:R-:W-:Y:S01]  /*1b0b0*/  IMAD.MOV.U32 R21, RZ, RZ, 0x40000040 ;  /* 0x40000040ff157424 */ /* 0x000fe200078e00ff */
[----:B------:R-:W3:Y:S01]  /*1b0c0*/  SHFL.BFLY PT, R7, R4, 0x2, 0x1f ;  /* 0x0c401f0004077f89 */ /* 0x000ee200000e0000 */
[----:B------:R-:W-:-:S02]  /*1b0d0*/  IMAD.MOV.U32 R15, RZ, RZ, -0x7fffffe0 ;  /* 0x80000020ff0f7424 */ /* 0x000fc400078e00ff */
[----:B------:R-:W-:Y:S01]  /*1b0e0*/  IMAD.MOV.U32 R9, RZ, RZ, 0x40000040 ;  /* 0x40000040ff097424 */ /* 0x000fe200078e00ff */
[----:B0-2---:R-:W0:Y:S01]  /*1b0f0*/  SHFL.BFLY PT, R0, R3, 0x2, 0x1f ;  /* 0x0c401f0003007f89 */ /* 0x005e2200000e0000 */
[----:B------:R-:W-:Y:S02]  /*1b100*/  IMAD.MOV.U32 R11, RZ, RZ, -0x7fffffe0 ;  /* 0x80000020ff0b7424 */ /* 0x000fe400078e00ff */
[----:B------:R-:W-:-:S04]  /*1b110*/  IMAD.MOV.U32 R2, RZ, RZ, RZ ;  /* 0x000000ffff027224 */ /* 0x000fc800078e00ff */
        /* <DEDUP_REMOVED lines=9> */
[----:B---3--:R-:W-:Y:S01]  /*1b1b0*/  FADD.FTZ R7, R7, R4 ;  /* 0x0000000407077221 */ /* 0x008fe20000010000 */
[----:B------:R-:W-:Y:S01]  /*1b1c0*/  IMAD.MOV.U32 R4, RZ, RZ, RZ ;  /* 0x000000ffff047224 */ /* 0x000fe200078e00ff */
[----:B------:R-:W-:-:S02]  /*1b1d0*/  WARPGROUP.DEPBAR.LE gsb0, 0x0 ;  /* 0x00008000000079c5 */ /* 0x000fc40000010000 */
        /* <DEDUP_REMOVED lines=50> */
[----:B------:R-:W-:Y:S01]  /*1b500*/  R2UR UR6, R14 ;  /* 0x000000000e0672ca */ /* 0x000fe200000e0000 */
[----:B------:R-:W-:Y:S01]  /*1b510*/  IMAD.U32 R14, RZ, RZ, UR51 ;  /* 0x00000033ff0e7e24 */ /* 0x000fe2000f8e00ff */
[----:B------:R-:W-:Y:S01]  /*1b520*/  R2UR UR7, R15 ;  /* 0x000000000f0772ca */ /* 0x000fe200000e0000 */
[----:B------:R-:W-:Y:S02]  /*1b530*/  WARPGROUP.DEPBAR.LE gsb0, 0x0 ;  /* 0x00008000000079c5 */ /* 0x000fe40000010000 */
[----:B------:R-:W-:-:S10]  /*1b540*/  WARPGROUP.ARRIVE ;  /* 0x00000000000079c5 */ /* 0x000fd40000000000 */
[----:B------:R-:W-:Y:S01]  /*1b550*/  HGMMA.64x96x16.F32.BF16 R88, gdesc[UR4].tnspB, R88, gsb0 ;  /* 0x41600000045879f0 */ /* 0x000fe20008001858 */
[----:B------:R-:W-:Y:S01]  /*1b560*/  R2UR UR4, R8 ;  /* 0x00000000080472ca */ /* 0x000fe200000e0000 */
[----:B0-----:R-:W-:Y:S01]  /*1b570*/  FADD.FTZ R8, R0, R3 ;  /* 0x0000000300087221 */ /* 0x001fe20000010000 */
[----:B------:R-:W-:Y:S01]  /*1b580*/  R2UR UR5, R9 ;  /* 0x00000000090572ca */ /* 0x000fe200000e0000 */
[----:B------:R-:W0:Y:S01]  /*1b590*/  SHFL.BFLY PT, R0, R7, 0x1, 0x1f ;  /* 0x0c201f0007007f89 */ /* 0x000e2200000e0000 */
[----:B------:R-:W-:Y:S01]  /*1b5a0*/  R2UR UR6, R10 ;  /* 0x000000000a0672ca */ /* 0x000fe200000e0000 */
[----:B------:R-:W-:Y:S01]  /*1b5b0*/  IMAD.MOV.U32 R3, RZ, RZ, -0x800000 ;  /* 0xff800000ff037424 */ /* 0x000fe200078e00ff */
[----:B------:R-:W-:Y:S01]  /*1b5c0*/  R2UR UR7, R11 ;  /* 0x000000000b0772ca */ /* 0x000fe200000e0000 */
[----:B------:R-:W2:Y:S01]  /*1b5d0*/  SHFL.BFLY PT, R9, R8, 0x1, 0x1f ;  /* 0x0c201f0008097f89 */ /* 0x000ea200000e0000 */
[----:B0-----:R-:W-:Y:S01]  /*1b5e0*/  FADD.FTZ R11, R7, R0 ;  /* 0x00000000070b7221 */ /* 0x001fe20000010000 */
[----:B------:R-:W-:-:S02]  /*1b5f0*/  IMAD.U32 R7, RZ, RZ, UR51 ;  /* 0x00000033ff077e24 */ /* 0x000fc4000f8e00ff */
[----:B------:R-:W-:Y:S02]  /*1b600*/  IMAD.MOV.U32 R0, RZ, RZ, -0x800000 ;  /* 0xff800000ff007424 */ /* 0x000fe400078e00ff */
[----:B--2---:R-:W-:Y:S01]  /*1b610*/  FADD.FTZ R12, R8, R9 ;  /* 0x00000009080c7221 */ /* 0x004fe20000010000 */
[----:B------:R-:W-:-:S04]  /*1b620*/  FSETP.NE.FTZ.AND P1, PT, R11, RZ, PT ;  /* 0x000000ff0b00720b */ /* 0x000fc80003f35000 */
[----:B------:R-:W-:-:S09]  /*1b630*/  FSETP.NE.FTZ.AND P2, PT, R12, RZ, PT ;  /* 0x000000ff0c00720b */ /* 0x000fd20003f55000 */
[----:B------:R-:W0:Y:S01]  /*1b640*/  @P1 MUFU.LG2 R9, R11 ;  /* 0x0000000b00091308 */ /* 0x000e220000000c00 */
[----:B------:R-:W-:-:S03]  /*1b650*/  @P1 FMUL.FTZ R8, R7, 0.69314718246459960938 ;  /* 0x3f31721807081820 */ /* 0x000fc60000410000 */
[----:B------:R-:W-:-:S04]  /*1b660*/  @P2 FMUL.FTZ R14, R14, 0.69314718246459960938 ;  /* 0x3f3172180e0e2820 */ /* 0x000fc80000410000 */
[----:B------:R-:W2:Y:S08]  /*1b670*/  @P2 MUFU.LG2 R10, R12 ;  /* 0x0000000c000a2308 */ /* 0x000eb00000000c00 */
[----:B------:R3:W4:Y:S01]  /*1b680*/  @P1 MUFU.RCP R4, R11 ;  /* 0x0000000b00041308 */ /* 0x0007220000001000 */
[----:B0-----:R-:W-:-:S04]  /*1b690*/  @P1 FMUL.FTZ R9, R9, 0.69314718246459960938 ;  /* 0x3f31721809091820 */ /* 0x001fc80000410000 */
[----:B------:R-:W-:-:S03]  /*1b6a0*/  @P1 FFMA.FTZ R0, R8, R5, R9 ;  /* 0x0000000508001223 */ /* 0x000fc60000010009 */
[----:B------:R3:W0:Y:S01]  /*1b6b0*/  @P2 MUFU.RCP R2, R12 ;  /* 0x0000000c00022308 */ /* 0x0006220000001000 */
[----:B--2---:R-:W-:-:S04]  /*1b6c0*/  @P2 FMUL.FTZ R7, R10, 0.69314718246459960938 ;  /* 0x3f3172180a072820 */ /* 0x004fc80000410000 */
[----:B------:R-:W-:Y:S01]  /*1b6d0*/  @P2 FFMA.FTZ R3, R14, R6, R7 ;  /* 0x000000060e032223 */ /* 0x000fe20000010007 */
[----:B------:R-:W-:Y:S02]  /*1b6e0*/  WARPGROUP.DEPBAR.LE gsb0, 0x0 ;  /* 0x00008000000079c5 */ /* 0x000fe40000010000 */
[----:B------:R-:W-:-:S06]  /*1b6f0*/  WARPGROUP.ARRIVE ;  /* 0x00000000000079c5 */ /* 0x000fcc0000000000 */
[----:B------:R-:W-:Y:S03]  /*1b700*/  HGMMA.64x96x16.F32.BF16 R88, gdesc[UR4].tnspB, R88, gsb0 ;  /* 0x41600000045879f0 */ /* 0x000fe60008001858 */
[----:B------:R-:W-:Y:S02]  /*1b710*/  WARPGROUP.DEPBAR.LE gsb0, 0x0 ;  /* 0x00008000000079c5 */ /* 0x000fe40000010000 */
[----:B---34-:R-:W-:Y:S05]  /*1b720*/  @!P0 BRA `(.L_x_1561) ;  /* 0x0000000000048947 */ /* 0x018fea0003800000 */
[----:B------:R-:W-:Y:S01]  /*1b730*/  BPT.TRAP 0x1 ;  /* 0x000000040000795c */ /* 0x000fe20000300000 */
.L_x_1561:
        /* <DEDUP_REMOVED lines=30> */
[----:B------:R-:W-:Y:S01]  /*1b920*/  SEL R4, RZ, 0x1, P1 ;  /* 0x00000001ff047807 */ /* 0x000fe20000800000 */
[-C--:B0-----:R-:W-:Y:S01]  /*1b930*/  FMUL.FTZ R90, R90, R2.reuse ;  /* 0x000000025a5a7220 */ /* 0x081fe20000410000 */
        /* <DEDUP_REMOVED lines=26> */
[----:B---3--:R-:W-:-:S11]  /*1bae0*/  SEL R18, R18, RZ, P1 ;  /* 0x000000ff12127207 */ /* 0x008fd60000800000 */
.L_x_1444:
[----:B------:R-:W0:Y:S01]  /*1baf0*/  S2R R2, SR_TID.X ;  /* 0x0000000000027919 */ /* 0x000e220000002100 */
[----:B------:R-:W-:Y:S05]  /*1bb00*/  WARPSYNC.ALL ;  /* 0x0000000000007948 */ /* 0x000fea0003800000 */
[----:B0-----:R-:W-:-:S05]  /*1bb10*/  VIADD R54, R2, 0xffffff80 ;  /* 0xffffff8002367836 */ /* 0x001fca0000000000 */
[----:B------:R-:W-:-:S04]  /*1bb20*/  SHF.R.S32.HI R4, RZ, 0x1f, R54 ;  /* 0x0000001fff047819 */ /* 0x000fc80000011436 */
[----:B------:R-:W-:-:S04]  /*1bb30*/  LEA.HI R30, R4, R54, RZ, 0x2 ;  /* 0x00000036041e7211 */ /* 0x000fc800078f10ff */
[----:B-1----:R-:W-:-:S05]  /*1bb40*/  LOP3.LUT R42, R30, 0xfffffffc, RZ, 0xc0, !PT ;  /* 0xfffffffc1e2a7812 */ /* 0x002fca00078ec0ff */
[----:B------:R-:W-:-:S04]  /*1bb50*/  IMAD.IADD R42, R54, 0x1, -R42 ;  /* 0x00000001362a7824 */ /* 0x000fc800078e0a2a */
[----:B------:R-:W-:-:S04]  /*1bb60*/  IMAD.SHL.U32 R40, R42, 0x8, RZ ;  /* 0x000000082a287824 */ /* 0x000fc800078e00ff */
[----:B--2---:R-:W-:Y:S01]  /*1bb70*/  VIADD R41, R40, 0x40 ;  /* 0x0000004028297836 */ /* 0x004fe20000000000 */
        /* <DEDUP_REMOVED lines=9> */
[----:B------:R-:W2:Y:S01]  /*1bc10*/  LDL R48, [R1+0xa8] ;  /* 0x0000a80001307983 */ /* 0x000ea20000100800 */
[----:B------:R-:W3:Y:S01]  /*1bc20*/  S2R R5, SR_SWINHI ;  /* 0x0000000000057919 */ /* 0x000ee20000002f00 */
[-C--:B------:R-:W-:Y:S02]  /*1bc30*/  LEA.HI R8, R4, R54.reuse, RZ, 0x4 ;  /* 0x0000003604087211 */ /* 0x080fe400078f20ff */
[----:B------:R-:W4:Y:S02]  /*1bc40*/  LDL R56, [R1+0xa4] ;  /* 0x0000a40001387983 */ /* 0x000f240000100800 */
[----:B------:R-:W-:Y:S01]  /*1bc50*/  SHF.R.S32.HI R9, RZ, 0x4, R8 ;  /* 0x00000004ff097819 */ /* 0x000fe20000011408 */
[----:B------:R-:W-:Y:S05]  /*1bc60*/  WARPSYNC.ALL ;  /* 0x0000000000007948 */ /* 0x000fea0003800000 */
[----:B------:R-:W-:Y:S01]  /*1bc70*/  LEA.HI R10, R8, R9, RZ, 0x1 ;  /* 0x00000009080a7211 */ /* 0x000fe200078f08ff */
[----:B------:R-:W-:Y:S01]  /*1bc80*/  ULDC.64 UR4, c[0x0][0xc00] ;  /* 0x0003000000047ab9 */ /* 0x000fe20000000a00 */
[----:B------:R-:W-:-:S02]  /*1bc90*/  LEA.HI R4, R4, R54, RZ, 0x5 ;  /* 0x0000003604047211 */ /* 0x000fc400078f28ff */
[----:B------:R-:W-:Y:S02]  /*1bca0*/  LOP3.LUT R8, R8, 0xfffffff0, RZ, 0xc0, !PT ;  /* 0xfffffff008087812 */ /* 0x000fe400078ec0ff */
[----:B------:R-:W-:Y:S02]  /*1bcb0*/  LOP3.LUT R10, R10, 0x1ffffffe, RZ, 0xc0, !PT ;  /* 0x1ffffffe0a0a7812 */ /* 0x000fe400078ec0ff */
[----:B------:R-:W-:Y:S01]  /*1bcc0*/  SHF.R.S32.HI R11, RZ, 0x5, R4 ;  /* 0x00000005ff0b7819 */ /* 0x000fe20000011404 */
[----:B------:R-:W-:Y:S01]  /*1bcd0*/  IMAD.IADD R8, R54, 0x1, -R8 ;  /* 0x0000000136087824 */ /* 0x000fe200078e0a08 */
[----:B------:R-:W-:Y:S01]  /*1bce0*/  F2FP.BF16.F32.PACK_AB R6, R93, R6 ;  /* 0x000000065d06723e */ /* 0x000fe200000010ff */
[----:B------:R-:W-:Y:S01]  /*1bcf0*/  IMAD.IADD R10, R9, 0x1, -R10 ;  /* 0x00000001090a7824 */ /* 0x000fe200078e0a0a */
[----:B------:R-:W-:Y:S01]  /*1bd00*/  F2FP.BF16.F32.PACK_AB R26, R109, R26 ;  /* 0x0000001a6d1a723e */ /* 0x000fe200000010ff */
[----:B------:R-:W-:Y:S01]  /*1bd10*/  IMAD R11, R11, 0x10, R8 ;  /* 0x000000100b0b7824 */ /* 0x000fe200078e0208 */
[----:B------:R-:W-:Y:S01]  /*1bd20*/  F2FP.BF16.F32.PACK_AB R27, R36, R27 ;  /* 0x0000001b241b723e */ /* 0x000fe200000010ff */
[----:B------:R-:W-:Y:S01]  /*1bd30*/  IMAD.SHL.U32 R10, R10, 0x8, RZ ;  /* 0x000000080a0a7824 */ /* 0x000fe200078e00ff */
[----:B------:R-:W-:-:S02]  /*1bd40*/  MOV R20, R2 ;  /* 0x0000000200147202 */ /* 0x000fc40000000f00 */
[----:B---3--:R-:W-:Y:S01]  /*1bd50*/  MOV R21, R5 ;  /* 0x0000000500157202 */ /* 0x008fe20000000f00 */
[----:B------:R-:W-:-:S04]  /*1bd60*/  IMAD.U32 R5, R11, 0x20, R10 ;  /* 0x000000200b057824 */ /* 0x000fc800078e000a */
[----:B------:R-:W-:-:S03]  /*1bd70*/  IMAD.WIDE R4, R5, 0x2, R20 ;  /* 0x0000000205047825 */ /* 0x000fc600078e0214 */
[C---:B------:R-:W-:Y:S01]  /*1bd80*/  LOP3.LUT R9, R4.reuse, 0x180, RZ, 0xc0, !PT ;  /* 0x0000018004097812 */ /* 0x040fe200078ec0ff */
[----:B------:R-:W-:Y:S01]  /*1bd90*/  BAR.SYNC.DEFER_BLOCKING 0x1, 0x180 ;  /* 0x0046000000007b1d */ /* 0x000fe20000010000 */
[C---:B------:R-:W-:Y:S02]  /*1bda0*/  IADD3 R37, P4, R4.reuse, 0x20, RZ ;  /* 0x0000002004257810 */ /* 0x040fe40007f9e0ff */
[C---:B------:R-:W-:Y:S02]  /*1bdb0*/  IADD3 R47, P0, R4.reuse, 0x6020, RZ ;  /* 0x00006020042f7810 */ /* 0x040fe40007f1e0ff */
[----:B------:R-:W-:Y:S01]  /*1bdc0*/  SHF.R.U64 R9, R9, 0x3, RZ ;  /* 0x0000000309097819 */ /* 0x000fe200000012ff */
[----:B------:R-:W-:Y:S01]  /*1bdd0*/  IMAD.X R11, RZ, RZ, R5, P4 ;  /* 0x000000ffff0b7224 */ /* 0x000fe200020e0605 */
[----:B------:R-:W-:Y:S02]  /*1bde0*/  LOP3.LUT R8, R37, 0x180, RZ, 0xc0, !PT ;  /* 0x0000018025087812 */ /* 0x000fe400078ec0ff */
[----:B------:R-:W-:-:S02]  /*1bdf0*/  IADD3 R39, P3, R4, 0x3000, RZ ;  /* 0x0000300004277810 */ /* 0x000fc40007f7e0ff */
[C---:B------:R-:W-:Y:S02]  /*1be00*/  IADD3 R43, P2, R4.reuse, 0x3020, RZ ;  /* 0x00003020042b7810 */ /* 0x040fe40007f5e0ff */
[----:B------:R-:W-:Y:S01]  /*1be10*/  IADD3 R45, P1, R4, 0x6000, RZ ;  /* 0x00006000042d7810 */ /* 0x000fe20007f3e0ff */
[--C-:B------:R-:W-:Y:S01]  /*1be20*/  IMAD.X R13, RZ, RZ, R5.reuse, P3 ;  /* 0x000000ffff0d7224 */ /* 0x100fe200018e0605 */
[----:B------:R-:W-:Y:S01]  /*1be30*/  LOP3.LUT R4, R9, R4, RZ, 0x3c, !PT ;  /* 0x0000000409047212 */ /* 0x000fe200078e3cff */
[--C-:B------:R-:W-:Y:S01]  /*1be40*/  IMAD.X R9, RZ, RZ, R5.reuse, P0 ;  /* 0x000000ffff097224 */ /* 0x100fe200000e0605 */
[----:B------:R-:W-:Y:S01]  /*1be50*/  SHF.R.U64 R8, R8, 0x3, RZ ;  /* 0x0000000308087819 */ /* 0x000fe200000012ff */
[--C-:B------:R-:W-:Y:S01]  /*1be60*/  IMAD.X R15, RZ, RZ, R5.reuse, P2 ;  /* 0x000000ffff0f7224 */ /* 0x100fe200010e0605 */
[----:B------:R-:W-:Y:S01]  /*1be70*/  ISETP.NE.U32.AND P0, PT, RZ, UR4, PT ;  /* 0x00000004ff007c0c */ /* 0x000fe2000bf05070 */
[----:B------:R-:W-:Y:S01]  /*1be80*/  IMAD.X R25, RZ, RZ, R5, P1 ;  /* 0x000000ffff197224 */ /* 0x000fe200008e0605 */
[----:B------:R-:W-:-:S02]  /*1be90*/  LOP3.LUT R10, R8, R37, RZ, 0x3c, !PT ;  /* 0x00000025080a7212 */ /* 0x000fc400078e3cff */
[----:B------:R-:W-:Y:S02]  /*1bea0*/  LOP3.LUT R8, R39, 0x180, RZ, 0xc0, !PT ;  /* 0x0000018027087812 */ /* 0x000fe400078ec0ff */
[----:B------:R-:W-:Y:S02]  /*1beb0*/  LOP3.LUT R14, R43, 0x180, RZ, 0xc0, !PT ;  /* 0x000001802b0e7812 */ /* 0x000fe400078ec0ff */
[----:B------:R-:W-:Y:S01]  /*1bec0*/  ISETP.NE.AND.EX P0, PT, RZ, UR5, PT, P0 ;  /* 0x00000005ff007c0c */ /* 0x000fe2000bf05300 */
[----:B------:R-:W-:Y:S01]  /*1bed0*/  ULDC.64 UR4, c[0x0][0xc08] ;  /* 0x0003020000047ab9 */ /* 0x000fe20000000a00 */
[----:B------:R-:W-:Y:S02]  /*1bee0*/  LOP3.LUT R24, R45, 0x180, RZ, 0xc0, !PT ;  /* 0x000001802d187812 */ /* 0x000fe400078ec0ff */
[----:B-1----:R-:W-:Y:S02]  /*1bef0*/  LOP3.LUT R32, R47, 0x180, RZ, 0xc0, !PT ;  /* 0x000001802f207812 */ /* 0x002fe400078ec0ff */
[----:B------:R-:W-:-:S02]  /*1bf00*/  ISETP.NE.U32.AND P2, PT, RZ, UR4, PT ;  /* 0x00000004ff007c0c */ /* 0x000fc4000bf45070 */
[----:B------:R-:W-:Y:S02]  /*1bf10*/  SHF.R.U64 R8, R8, 0x3, RZ ;  /* 0x0000000308087819 */ /* 0x000fe400000012ff */
[----:B------:R-:W-:Y:S02]  /*1bf20*/  SHF.R.U64 R14, R14, 0x3, RZ ;  /* 0x000000030e0e7819 */ /* 0x000fe400000012ff */
[----:B------:R-:W-:Y:S02]  /*1bf30*/  SHF.R.U64 R24, R24, 0x3, RZ ;  /* 0x0000000318187819 */ /* 0x000fe400000012ff */
[----:B------:R-:W-:Y:S02]  /*1bf40*/  SHF.R.U64 R32, R32, 0x3, RZ ;  /* 0x0000000320207819 */ /* 0x000fe400000012ff */
[----:B------:R-:W-:Y:S02]  /*1bf50*/  ISETP.NE.AND.EX P2, PT, RZ, UR5, PT, P2 ;  /* 0x00000005ff007c0c */ /* 0x000fe4000bf45320 */
[----:B------:R-:W-:-:S02]  /*1bf60*/  LOP3.LUT R12, R8, R39, RZ, 0x3c, !PT ;  /* 0x00000027080c7212 */ /* 0x000fc400078e3cff */
[----:B------:R-:W-:Y:S02]  /*1bf70*/  LOP3.LUT R14, R14, R43, RZ, 0x3c, !PT ;  /* 0x0000002b0e0e7212 */ /* 0x000fe400078e3cff */
[----:B------:R-:W-:Y:S02]  /*1bf80*/  LOP3.LUT R24, R24, R45, RZ, 0x3c, !PT ;  /* 0x0000002d18187212 */ /* 0x000fe400078e3cff */
[----:B------:R-:W-:Y:S02]  /*1bf90*/  MOV R44, R4 ;  /* 0x00000004002c7202 */ /* 0x000fe40000000f00 */
[----:B------:R-:W-:Y:S02]  /*1bfa0*/  F2FP.BF16.F32.PACK_AB R4, R28, R7 ;  /* 0x000000071c04723e */ /* 0x000fe400000010ff */
[----:B------:R-:W-:Y:S02]  /*1bfb0*/  LOP3.LUT R8, R32, R47, RZ, 0x3c, !PT ;  /* 0x0000002f20087212 */ /* 0x000fe400078e3cff */
[----:B------:R-:W-:-:S02]  /*1bfc0*/  F2FP.BF16.F32.PACK_AB R5, R91, R90 ;  /* 0x0000005a5b05723e */ /* 0x000fc400000010ff */
[----:B------:R-:W-:Y:S02]  /*1bfd0*/  F2FP.BF16.F32.PACK_AB R7, R95, R94 ;  /* 0x0000005e5f07723e */ /* 0x000fe400000010ff */
[----:B------:R-:W-:Y:S02]  /*1bfe0*/  MOV R32, R12 ;  /* 0x0000000c00207202 */ /* 0x000fe40000000f00 */
[----:B------:R-:W-:Y:S01]  /*1bff0*/  MOV R39, R14 ;  /* 0x0000000e00277202 */ /* 0x000fe20000000f00 */
[----:B------:R1:W-:Y:S01]  /*1c000*/  STSM.16.M88.4 [R44], R4 ;  /* 0x000000042c007844 */ /* 0x0003e20000000200 */
[----:B------:R-:W-:Y:S02]  /*1c010*/  MOV R43, R10 ;  /* 0x0000000a002b7202 */ /* 0x000fe40000000f00 */
[----:B------:R-:W-:Y:S02]  /*1c020*/  MOV R37, R24 ;  /* 0x0000001800257202 */ /* 0x000fe40000000f00 */
[----:B------:R-:W-:-:S02]  /*1c030*/  F2FP.BF16.F32.PACK_AB R12, R97, R96 ;  /* 0x00000060610c723e */ /* 0x000fc400000010ff */
[----:B------:R-:W-:Y:S02]  /*1c040*/  F2FP.BF16.F32.PACK_AB R13, R38, R31 ;  /* 0x0000001f260d723e */ /* 0x000fe400000010ff */
[----:B------:R-:W-:Y:S02]  /*1c050*/  F2FP.BF16.F32.PACK_AB R14, R101, R100 ;  /* 0x00000064650e723e */ /* 0x000fe400000010ff */
[----:B------:R-:W-:Y:S02]  /*1c060*/  F2FP.BF16.F32.PACK_AB R15, R29, R102 ;  /* 0x000000661d0f723e */ /* 0x000fe400000010ff */
[----:B------:R-:W-:Y:S01]  /*1c070*/  F2FP.BF16.F32.PACK_AB R24, R105, R104 ;  /* 0x000000686918723e */ /* 0x000fe200000010ff */
[----:B------:R-:W2:Y:S01]  /*1c080*/  LDC.64 R28, c[0x0][0xc00] ;  /* 0x00030000ff1c7b82 */ /* 0x000ea20000000a00 */
[----:B------:R-:W-:Y:S01]  /*1c090*/  F2FP.BF16.F32.PACK_AB R25, R107, R106 ;  /* 0x0000006a6b19723e */ /* 0x000fe200000010ff */
[----:B------:R3:W-:Y:S01]  /*1c0a0*/  STSM.16.M88.4 [R43], R12 ;  /* 0x0000000c2b007844 */ /* 0x0007e20000000200 */
[----:B------:R-:W-:Y:S01]  /*1c0b0*/  MOV R31, R8 ;  /* 0x00000008001f7202 */ /* 0x000fe20000000f00 */
[----:B------:R-:W-:Y:S01]  /*1c0c0*/  ULDC UR4, c[0x0][0xa88] ;  /* 0x0002a20000047ab9 */ /* 0x000fe20000000800 */
[----:B-1----:R-:W-:Y:S01]  /*1c0d0*/  F2FP.BF16.F32.PACK_AB R4, R113, R112 ;  /* 0x000000707104723e */ /* 0x002fe200000010ff */
[----:B------:R1:W-:Y:S01]  /*1c0e0*/  STSM.16.M88.4 [R32], R24 ;  /* 0x0000001820007844 */ /* 0x0003e20000000200 */
[----:B------:R-:W-:Y:S01]  /*1c0f0*/  F2FP.BF16.F32.PACK_AB R5, R115, R114 ;  /* 0x000000727305723e */ /* 0x000fe200000010ff */
[----:B------:R-:W-:Y:S01]  /*1c100*/  IMAD.MOV.U32 R44, RZ, RZ, RZ ;  /* 0x000000ffff2c7224 */ /* 0x000fe200078e00ff */
[----:B------:R-:W-:-:S02]  /*1c110*/  F2FP.BF16.F32.PACK_AB R6, R117, R116 ;  /* 0x000000747506723e */ /* 0x000fc400000010ff */
[----:B------:R-:W-:Y:S02]  /*1c120*/  F2FP.BF16.F32.PACK_AB R7, R119, R118 ;  /* 0x000000767707723e */ /* 0x000fe400000010ff */
[----:B------:R-:W-:Y:S02]  /*1c130*/  F2FP.BF16.F32.PACK_AB R8, R121, R120 ;  /* 0x000000787908723e */ /* 0x000fe400000010ff */
[----:B------:R-:W-:Y:S01]  /*1c140*/  F2FP.BF16.F32.PACK_AB R9, R123, R122 ;  /* 0x0000007a7b09723e */ /* 0x000fe200000010ff */
[----:B------:R0:W-:Y:S01]  /*1c150*/  STSM.16.M88.4 [R39], R4 ;  /* 0x0000000427007844 */ /* 0x0001e20000000200 */
[----:B------:R-:W-:Y:S02]  /*1c160*/  F2FP.BF16.F32.PACK_AB R10, R125, R124 ;  /* 0x0000007c7d0a723e */ /* 0x000fe400000010ff */
[----:B------:R-:W-:Y:S02]  /*1c170*/  F2FP.BF16.F32.PACK_AB R11, R127, R126 ;  /* 0x0000007e7f0b723e */ /* 0x000fe400000010ff */
[----:B---3--:R-:W-:Y:S01]  /*1c180*/  F2FP.BF16.F32.PACK_AB R12, R129, R128 ;  /* 0x00000080810c723e */ /* 0x008fe200000010ff */
[----:B-1----:R-:W0:Y:S01]  /*1c190*/  @P2 LDC.64 R24, c[0x0][0xc08] ;  /* 0x00030200ff182b82 */ /* 0x002e220000000a00 */
[----:B------:R-:W-:Y:S01]  /*1c1a0*/  F2FP.BF16.F32.PACK_AB R13, R131, R130 ;  /* 0x00000082830d723e */ /* 0x000fe200000010ff */
[----:B------:R1:W-:Y:S01]  /*1c1b0*/  STSM.16.M88.4 [R37], R8 ;  /* 0x0000000825007844 */ /* 0x0003e20000000200 */
[----:B------:R-:W-:-:S02]  /*1c1c0*/  F2FP.BF16.F32.PACK_AB R14, R133, R132 ;  /* 0x00000084850e723e */ /* 0x000fc400000010ff */
[----:B------:R-:W-:Y:S01]  /*1c1d0*/  F2FP.BF16.F32.PACK_AB R15, R135, R134 ;  /* 0x00000086870f723e */ /* 0x000fe200000010ff */
[----:B------:R-:W-:Y:S02]  /*1c1e0*/  IMAD.U32 R49, RZ, RZ, UR4 ;  /* 0x00000004ff317e24 */ /* 0x000fe4000f8e00ff */
[----:B------:R-:W3:Y:S02]  /*1c1f0*/  LDC R32, c[0x0][0xbe8] ;  /* 0x0002fa00ff207b82 */ /* 0x000ee40000000800 */
[----:B------:R0:W-:Y:S01]  /*1c200*/  STSM.16.M88.4 [R31], R12 ;  /* 0x0000000c1f007844 */ /* 0x0001e20000000200 */
[----:B--2---:R-:W-:-:S05]  /*1c210*/  IMAD.WIDE R28, R48, 0x4, R28 ;  /* 0x00000004301c7825 */ /* 0x004fca00078e021c */
[----:B------:R-:W-:Y:S01]  /*1c220*/  BAR.SYNC.DEFER_BLOCKING 0x1, 0x180 ;  /* 0x0046000000007b1d */ /* 0x000fe20000010000 */
[----:B0-----:R-:W-:-:S05]  /*1c230*/  @P2 IMAD.WIDE R4, R48, 0x4, R24 ;  /* 0x0000000430042825 */ /* 0x001fca00078e0218 */
[----:B------:R0:W5:Y:S01]  /*1c240*/  @P0 LDG.E R44, desc[UR54][R28.64] ;  /* 0x000000361c2c0981 */ /* 0x000162000c1e1900 */
[----:B---3--:R-:W-:Y:S02]  /*1c250*/  ISETP.NE.AND P1, PT, R32, 0x1, PT ;  /* 0x000000012000780c */ /* 0x008fe40003f25270 */
[----:B----4-:R-:W-:Y:S01]  /*1c260*/  SHF.R.S32.HI R46, RZ, 0x1f, R56 ;  /* 0x0000001fff2e7819 */ /* 0x010fe20000011438 */
[----:B------:R0:W5:Y:S10]  /*1c270*/  @P2 LDG.E R49, desc[UR54][R4.64] ;  /* 0x0000003604312981 */ /* 0x000174000c1e1900 */
[----:B------:R-:W2:Y:S08]  /*1c280*/  @P1 LDC R6, c[0x0][0xbec] ;  /* 0x0002fb00ff061b82 */ /* 0x000eb00000000800 */
[----:B-1----:R-:W1:Y:S01]  /*1c290*/  @P1 LDC R9, c[0x0][0xbf0] ;  /* 0x0002fc00ff091b82 */ /* 0x002e620000000800 */
[----:B0-----:R-:W-:Y:S05]  /*1c2a0*/  @P2 BRA `(.L_x_1564) ;  /* 0x0000000000102947 */ /* 0x001fea0003800000 */
[----:B------:R-:W-:Y:S05]  /*1c2b0*/  @!P0 BRA `(.L_x_1564) ;  /* 0x00000000000c8947 */ /* 0x000fea0003800000 */
[----:B------:R-:W3:Y:S04]  /*1c2c0*/  LDG.E R4, desc[UR54][R28.64] ;  /* 0x000000361c047981 */ /* 0x000ee8000c1e1900 */
[----:B-----5:R-:W3:Y:S02]  /*1c2d0*/  LDG.E R49, desc[UR54][R28.64+0x4] ;  /* 0x000004361c317981 */ /* 0x020ee4000c1e1900 */
[----:B---3--:R-:W-:-:S07]  /*1c2e0*/  IMAD.IADD R49, R49, 0x1, -R4 ;  /* 0x0000000131317824 */ /* 0x008fce00078e0a04 */
.L_x_1564:
[----:B------:R-:W3:Y:S01]  /*1c2f0*/  LDL R5, [R1+0x98] ;  /* 0x0000980001057983 */ /* 0x000ee20000100800 */
[----:B------:R-:W-:Y:S01]  /*1c300*/  ULDC.64 UR4, c[0x0][0xb90] ;  /* 0x0002e40000047ab9 */ /* 0x000fe20000000a00 */
[----:B------:R-:W0:Y:S01]  /*1c310*/  S2R R10, SR_TID.X ;  /* 0x00000000000a7919 */ /* 0x000e220000002100 */
[----:B-----5:R-:W-:Y:S02]  /*1c320*/  SHF.R.S32.HI R45, RZ, 0x1f, R44 ;  /* 0x0000001fff2d7819 */ /* 0x020fe4000001142c */
[----:B------:R-:W-:Y:S01]  /*1c330*/  SHF.R.S32.HI R43, RZ, 0x2, R30 ;  /* 0x00000002ff2b7819 */ /* 0x000fe2000001141e */
[----:B------:R-:W3:Y:S01]  /*1c340*/  LDL.LU R54, [R1+0x60] ;  /* 0x0000600001367983 */ /* 0x000ee20000300800 */
[----:B------:R-:W-:Y:S01]  /*1c350*/  IMAD R4, R46, UR4, RZ ;  /* 0x000000042e047c24 */ /* 0x000fe2000f8e02ff */
[----:B------:R-:W-:Y:S01]  /*1c360*/  SHF.R.S32.HI R47, RZ, 0x1f, R48 ;  /* 0x0000001fff2f7819 */ /* 0x000fe20000011430 */
[----:B------:R-:W-:Y:S01]  /*1c370*/  IMAD R49, R49, R32, RZ ;  /* 0x0000002031317224 */ /* 0x000fe200078e02ff */
[----:B------:R-:W4:Y:S01]  /*1c380*/  LDL R14, [R1+0xac] ;  /* 0x0000ac00010e7983 */ /* 0x000f220000100800 */
[----:B------:R-:W-:Y:S01]  /*1c390*/  IMAD R11, R56, UR5, R4 ;  /* 0x00000005380b7c24 */ /* 0x000fe2000f8e0204 */
[----:B------:R-:W-:Y:S01]  /*1c3a0*/  SEL R47, R47, RZ, !P0 ;  /* 0x000000ff2f2f7207 */ /* 0x000fe20004000000 */
[----:B------:R-:W4:Y:S01]  /*1c3b0*/  @P1 LDC R55, c[0x0][0xbec] ;  /* 0x0002fb00ff371b82 */ /* 0x000f220000000800 */
[----:B------:R-:W-:Y:S01]  /*1c3c0*/  SEL R48, R48, RZ, !P0 ;  /* 0x000000ff30307207 */ /* 0x000fe20004000000 */
[----:B0-----:R-:W-:-:S05]  /*1c3d0*/  VIADD R10, R10, 0xffffff80 ;  /* 0xffffff800a0a7836 */ /* 0x001fca0000000000 */
[----:B------:R-:W-:-:S04]  /*1c3e0*/  SHF.R.S32.HI R26, RZ, 0x1f, R10 ;  /* 0x0000001fff1a7819 */ /* 0x000fc8000001140a */
[----:B------:R-:W-:-:S04]  /*1c3f0*/  LEA.HI R26, R26, R10, RZ, 0x7 ;  /* 0x0000000a1a1a7211 */ /* 0x000fc800078f38ff */
[----:B------:R-:W-:-:S05]  /*1c400*/  LOP3.LUT R26, R26, 0xffffff80, RZ, 0xc0, !PT ;  /* 0xffffff801a1a7812 */ /* 0x000fca00078ec0ff */
[----:B------:R-:W-:Y:S02]  /*1c410*/  IMAD.IADD R26, R10, 0x1, -R26 ;  /* 0x000000010a1a7824 */ /* 0x000fe400078e0a1a */
[----:B------:R-:W-:Y:S01]  /*1c420*/  IMAD R42, R42, 0x60, R43 ;  /* 0x000000602a2a7824 */ /* 0x000fe200078e022b */
[----:B------:R-:W-:Y:S01]  /*1c430*/  BSSY B1, `(.L_x_1565) ;  /* 0x000008b000017945 */ /* 0x000fe20003800000 */
[----:B---3--:R-:W-:Y:S02]  /*1c440*/  IMAD.IADD R15, R5, 0x1, R54 ;  /* 0x00000001050f7824 */ /* 0x008fe400078e0236 */
[----:B------:R-:W-:Y:S01]  /*1c450*/  IMAD.WIDE.U32 R4, R56, UR4, R44 ;  /* 0x0000000438047c25 */ /* 0x000fe2000f8e002c */
[----:B------:R-:W-:-:S03]  /*1c460*/  ULDC.64 UR4, c[0x0][0xb98] ;  /* 0x0002e60000047ab9 */ /* 0x000fc60000000a00 */
[----:B--2---:R-:W-:-:S04]  /*1c470*/  @P1 IMAD.HI.U32 R6, R15, R6, RZ ;  /* 0x000000060f061227 */ /* 0x004fc800078e00ff */
[----:B------:R-:W-:Y:S01]  /*1c480*/  IMAD.MOV.U32 R7, RZ, RZ, R15 ;  /* 0x000000ffff077224 */ /* 0x000fe200078e000f */
[----:B-1----:R-:W-:Y:S01]  /*1c490*/  @P1 SHF.R.U32.HI R7, RZ, R9, R6 ;  /* 0x00000009ff071219 */ /* 0x002fe20000011606 */
[----:B------:R-:W-:Y:S02]  /*1c4a0*/  IMAD R9, R43, 0x20, R40 ;  /* 0x000000202b097824 */ /* 0x000fe400078e0228 */
[----:B------:R-:W-:Y:S02]  /*1c4b0*/  IMAD.IADD R5, R5, 0x1, R11 ;  /* 0x0000000105057824 */ /* 0x000fe400078e020b */
[----:B------:R-:W-:Y:S02]  /*1c4c0*/  IMAD.MOV R13, RZ, RZ, -R7 ;  /* 0x000000ffff0d7224 */ /* 0x000fe400078e0a07 */
[----:B------:R-:W-:-:S04]  /*1c4d0*/  IMAD.WIDE R20, R9, 0x2, R20 ;  /* 0x0000000209147825 */ /* 0x000fc800078e0214 */
        /* <DEDUP_REMOVED lines=18> */
[----:B----4-:R-:W-:Y:S01]  /*1c600*/  IMAD.IADD R4, R14, 0x1, R54 ;  /* 0x000000010e047824 */ /* 0x010fe200078e0236 */
        /* <DEDUP_REMOVED lines=16> */
[----:B0-----:R-:W-:Y:S01]  /*1c710*/  @!P2 ST.E desc[UR54][R50.64], R0 ;  /* 0x000000003200a985 */ /* 0x001fe2000c101936 */
[----:B------:R-:W-:-:S02]  /*1c720*/  LOP3.LUT R8, R8, R7, RZ, 0x3c, !PT ;  /* 0x0000000708087212 */ /* 0x000fc400078e3cff */
[C---:B------:R-:W-:Y:S02]  /*1c730*/  IADD3 R5, P3, R20.reuse, 0x7800, RZ ;  /* 0x0000780014057810 */ /* 0x040fe40007f7e0ff */
[C---:B------:R-:W-:Y:S01]  /*1c740*/  IADD3 R25, P5, R20.reuse, 0x4800, RZ ;  /* 0x0000480014197810 */ /* 0x040fe20007fbe0ff */
[----:B-1----:R0:W-:Y:S01]  /*1c750*/  @!P0 ST.E desc[UR54][R52.64], R3 ;  /* 0x0000000334008985 */ /* 0x0021e2000c101936 */
[C---:B------:R-:W-:Y:S02]  /*1c760*/  IADD3 R29, P4, R20.reuse, 0x6000, RZ ;  /* 0x00006000141d7810 */ /* 0x040fe40007f9e0ff */
[----:B------:R-:W-:Y:S01]  /*1c770*/  LOP3.LUT R7, R20, 0x180, RZ, 0xc0, !PT ;  /* 0x0000018014077812 */ /* 0x000fe200078ec0ff */
[----:B------:R-:W-:Y:S01]  /*1c780*/  IMAD R45, R45, UR4, RZ ;  /* 0x000000042d2d7c24 */ /* 0x000fe2000f8e02ff */
[----:B------:R-:W-:Y:S01]  /*1c790*/  LOP3.LUT R4, R5, 0x180, RZ, 0xc0, !PT ;  /* 0x0000018005047812 */ /* 0x000fe200078ec0ff */
[----:B------:R-:W-:Y:S01]  /*1c7a0*/  IMAD.X R37, RZ, RZ, R21, P3 ;  /* 0x000000ffff257224 */ /* 0x000fe200018e0615 */
[----:B------:R-:W-:Y:S01]  /*1c7b0*/  LOP3.LUT R24, R25, 0x180, RZ, 0xc0, !PT ;  /* 0x0000018019187812 */ /* 0x000fe200078ec0ff */
[----:B------:R-:W-:Y:S01]  /*1c7c0*/  IMAD.IADD R42, R54, 0x1, R42 ;  /* 0x00000001362a7824 */ /* 0x000fe200078e022a */
[----:B0-----:R-:W0:Y:S01]  /*1c7d0*/  @P1 LDC R53, c[0x0][0xbf0] ;  /* 0x0002fc00ff351b82 */ /* 0x001e220000000800 */
[----:B------:R-:W-:Y:S01]  /*1c7e0*/  LOP3.LUT R28, R29, 0x180, RZ, 0xc0, !PT ;  /* 0x000001801d1c7812 */ /* 0x000fe200078ec0ff */
[----:B------:R-:W5:Y:S01]  /*1c7f0*/  LD.E.128 R8, desc[UR54][R8.64] ;  /* 0x0000003608087980 */ /* 0x000f62000c101d00 */
[----:B------:R-:W-:-:S02]  /*1c800*/  SHF.R.U64 R7, R7, 0x3, RZ ;  /* 0x0000000307077819 */ /* 0x000fc400000012ff */
[----:B------:R-:W-:Y:S01]  /*1c810*/  SHF.R.U64 R4, R4, 0x3, RZ ;  /* 0x0000000304047819 */ /* 0x000fe200000012ff */
[----:B------:R-:W-:Y:S01]  /*1c820*/  IMAD R51, R44, UR5, R45 ;  /* 0x000000052c337c24 */ /* 0x000fe2000f8e022d */
[----:B------:R-:W-:Y:S01]  /*1c830*/  SHF.R.U64 R24, R24, 0x3, RZ ;  /* 0x0000000318187819 */ /* 0x000fe200000012ff */
[----:B------:R-:W5:Y:S01]  /*1c840*/  LD.E.128 R12, desc[UR54][R12.64] ;  /* 0x000000360c0c7980 */ /* 0x000f62000c101d00 */
[----:B------:R-:W-:Y:S02]  /*1c850*/  SHF.R.U64 R28, R28, 0x3, RZ ;  /* 0x000000031c1c7819 */ /* 0x000fe400000012ff */
[----:B------:R-:W-:Y:S01]  /*1c860*/  LOP3.LUT R20, R7, R20, RZ, 0x3c, !PT ;  /* 0x0000001407147212 */ /* 0x000fe200078e3cff */
[----:B------:R-:W-:Y:S01]  /*1c870*/  IMAD.WIDE.U32 R44, R44, UR4, RZ ;  /* 0x000000042c2c7c25 */ /* 0x000fe2000f8e00ff */
[----:B------:R-:W-:Y:S01]  /*1c880*/  LOP3.LUT R24, R24, R25, RZ, 0x3c, !PT ;  /* 0x0000001918187212 */ /* 0x000fe200078e3cff */
[----:B------:R-:W-:Y:S01]  /*1c890*/  ULDC.64 UR4, c[0x0][0xae8] ;  /* 0x0002ba0000047ab9 */ /* 0x000fe20000000a00 */
[----:B------:R-:W-:Y:S01]  /*1c8a0*/  LOP3.LUT R28, R28, R29, RZ, 0x3c, !PT ;  /* 0x0000001d1c1c7212 */ /* 0x000fe200078e3cff */
[--C-:B------:R-:W-:Y:S01]  /*1c8b0*/  IMAD.X R25, RZ, RZ, R21.reuse, P5 ;  /* 0x000000ffff197224 */ /* 0x100fe200028e0615 */
[----:B------:R-:W-:Y:S01]  /*1c8c0*/  LOP3.LUT R36, R4, R5, RZ, 0x3c, !PT ;  /* 0x0000000504247212 */ /* 0x000fe200078e3cff */
[----:B------:R-:W-:Y:S01]  /*1c8d0*/  IMAD.X R29, RZ, RZ, R21, P4 ;  /* 0x000000ffff1d7224 */ /* 0x000fe200020e0615 */
[----:B------:R1:W5:Y:S01]  /*1c8e0*/  LD.E.128 R4, desc[UR54][R20.64] ;  /* 0x0000003614047980 */ /* 0x000362000c101d00 */
[----:B------:R-:W-:-:S02]  /*1c8f0*/  IMAD R46, R46, UR4, RZ ;  /* 0x000000042e2e7c24 */ /* 0x000fc4000f8e02ff */
[----:B------:R-:W-:Y:S01]  /*1c900*/  @P1 IMAD.HI.U32 R0, R42, R55, RZ ;  /* 0x000000372a001227 */ /* 0x000fe200078e00ff */
[----:B------:R-:W5:Y:S04]  /*1c910*/  LD.E.128 R24, desc[UR54][R24.64] ;  /* 0x0000003618187980 */ /* 0x000f68000c101d00 */
[----:B------:R-:W5:Y:S01]  /*1c920*/  LD.E.128 R28, desc[UR54][R28.64] ;  /* 0x000000361c1c7980 */ /* 0x000f62000c101d00 */
[----:B-1----:R-:W-:Y:S02]  /*1c930*/  IMAD.IADD R21, R45, 0x1, R51 ;  /* 0x000000012d157824 */ /* 0x002fe400078e0233 */
[----:B------:R-:W-:Y:S01]  /*1c940*/  IMAD.MOV.U32 R20, RZ, RZ, R44 ;  /* 0x000000ffff147224 */ /* 0x000fe200078e002c */
[----:B------:R-:W5:Y:S01]  /*1c950*/  LD.E.128 R36, desc[UR54][R36.64] ;  /* 0x0000003624247980 */ /* 0x000f62000c101d00 */
[----:B------:R-:W-:-:S02]  /*1c960*/  IMAD R3, R56, UR5, R46 ;  /* 0x0000000538037c24 */ /* 0x000fc4000f8e022e */
[----:B------:R-:W-:Y:S01]  /*1c970*/  IMAD.WIDE.U32 R20, R56, UR4, R20 ;  /* 0x0000000438147c25 */ /* 0x000fe2000f8e0014 */
[----:B------:R-:W-:Y:S01]  /*1c980*/  ULDC.64 UR4, c[0x0][0xaf0] ;  /* 0x0002bc0000047ab9 */ /* 0x000fe20000000a00 */
[----:B------:R-:W-:Y:S01]  /*1c990*/  @!PT LDS RZ, [RZ] ;  /* 0x00000000fffff984 */ /* 0x000fe20000000800 */
[----:B------:R-:W-:Y:S01]  /*1c9a0*/  @!PT LDS RZ, [RZ] ;  /* 0x00000000fffff984 */ /* 0x000fe20000000800 */
[----:B------:R-:W-:Y:S01]  /*1c9b0*/  @!PT LDS RZ, [RZ] ;  /* 0x00000000fffff984 */ /* 0x000fe20000000800 */
[----:B------:R-:W-:Y:S01]  /*1c9c0*/  @!PT LDS RZ, [RZ] ;  /* 0x00000000fffff984 */ /* 0x000fe20000000800 */
[----:B------:R1:W-:Y:S06]  /*1c9d0*/  MEMBAR.ALL.CTA ;  /* 0x0000000000007992 */ /* 0x0003ec0000008000 */
[----:B-1----:R-:W1:Y:S01]  /*1c9e0*/  FENCE.VIEW.ASYNC.S ;  /* 0x00000000000073c6 */ /* 0x002e620000000000 */
[----:B------:R-:W-:Y:S02]  /*1c9f0*/  IMAD.IADD R21, R21, 0x1, R3 ;  /* 0x0000000115157824 */ /* 0x000fe400078e0203 */
[----:B------:R-:W-:Y:S01]  /*1ca00*/  IMAD.MOV.U32 R3, RZ, RZ, R42 ;  /* 0x000000ffff037224 */ /* 0x000fe200078e002a */
[----:B0-----:R-:W-:Y:S01]  /*1ca10*/  @P1 SHF.R.U32.HI R3, RZ, R53, R0 ;  /* 0x00000035ff031219 */ /* 0x001fe20000011600 */
[----:B------:R-:W-:-:S03]  /*1ca20*/  IMAD R47, R47, UR4, RZ ;  /* 0x000000042f2f7c24 */ /* 0x000fc6000f8e02ff */
[--C-:B------:R-:W-:Y:S01]  /*1ca30*/  SHF.R.S32.HI R0, RZ, 0x1f, R3.reuse ;  /* 0x0000001fff007819 */ /* 0x100fe20000011403 */
[----:B------:R-:W-:Y:S02]  /*1ca40*/  IMAD.MOV R45, RZ, RZ, -R3 ;  /* 0x000000ffff2d7224 */ /* 0x000fe400078e0a03 */
[C---:B------:R-:W-:Y:S02]  /*1ca50*/  IMAD R47, R48.reuse, UR5, R47 ;  /* 0x00000005302f7c24 */ /* 0x040fe4000f8e022f */
[----:B------:R-:W-:Y:S01]  /*1ca60*/  IMAD.WIDE.U32 R20, R48, UR4, R20 ;  /* 0x0000000430147c25 */ /* 0x000fe2000f8e0014 */
[----:B------:R-:W-:-:S03]  /*1ca70*/  ULDC.64 UR4, c[0x0][0xae0] ;  /* 0x0002b80000047ab9 */ /* 0x000fc60000000a00 */
[----:B------:R-:W-:Y:S02]  /*1ca80*/  IMAD R0, R0, UR4, RZ ;  /* 0x0000000400007c24 */ /* 0x000fe4000f8e02ff */
[----:B------:R-:W-:Y:S02]  /*1ca90*/  IMAD R45, R32, R45, R42 ;  /* 0x0000002d202d7224 */ /* 0x000fe400078e022a */
[----:B------:R-:W-:Y:S02]  /*1caa0*/  IMAD.IADD R21, R21, 0x1, R47 ;  /* 0x0000000115157824 */ /* 0x000fe400078e022f */
[C---:B------:R-:W-:Y:S01]  /*1cab0*/  IMAD R47, R3.reuse, UR5, R0 ;  /* 0x00000005032f7c24 */ /* 0x040fe2000f8e0200 */
[----:B------:R-:W-:Y:S01]  /*1cac0*/  SHF.R.S32.HI R0, RZ, 0x1f, R45 ;  /* 0x0000001fff007819 */ /* 0x000fe2000001142d */
[----:B------:R-:W-:Y:S01]  /*1cad0*/  IMAD.WIDE.U32 R20, R3, UR4, R20 ;  /* 0x0000000403147c25 */ /* 0x000fe2000f8e0014 */
[----:B------:R-:W-:-:S03]  /*1cae0*/  ULDC.64 UR4, c[0x0][0xad8] ;  /* 0x0002b60000047ab9 */ /* 0x000fc60000000a00 */
[----:B------:R-:W-:Y:S02]  /*1caf0*/  IMAD.IADD R21, R21, 0x1, R47 ;  /* 0x0000000115157824 */ /* 0x000fe400078e022f */
[----:B------:R-:W-:Y:S02]  /*1cb00*/  IMAD R0, R0, UR4, RZ ;  /* 0x0000000400007c24 */ /* 0x000fe4000f8e02ff */
[----:B------:R-:W-:Y:S02]  /*1cb10*/  IMAD.IADD R48, R43, 0x1, R54 ;  /* 0x000000012b307824 */ /* 0x000fe400078e0236 */
[C---:B------:R-:W-:Y:S02]  /*1cb20*/  IMAD R3, R45.reuse, UR5, R0 ;  /* 0x000000052d037c24 */ /* 0x040fe4000f8e0200 */
[----:B------:R-:W-:Y:S01]  /*1cb30*/  IMAD.WIDE.U32 R20, R45, UR4, R20 ;  /* 0x000000042d147c25 */ /* 0x000fe2000f8e0014 */
[----:B------:R-:W-:Y:S01]  /*1cb40*/  ISETP.GE.AND P0, PT, R48, R49, PT ;  /* 0x000000313000720c */ /* 0x000fe20003f06270 */
[----:B------:R-:W-:-:S02]  /*1cb50*/  ULDC.64 UR4, c[0x0][0xa80] ;  /* 0x0002a00000047ab9 */ /* 0x000fc40000000a00 */
[----:B------:R-:W-:Y:S01]  /*1cb60*/  IMAD.IADD R3, R21, 0x1, R3 ;  /* 0x0000000115037824 */ /* 0x000fe200078e0203 */
[----:B------:R-:W-:Y:S01]  /*1cb70*/  LEA R32, P1, R20, UR4, 0x1 ;  /* 0x0000000414207c11 */ /* 0x000fe2000f8208ff */
[----:B------:R-:W-:-:S03]  /*1cb80*/  VIADD R0, R2, 0x2d820 ;  /* 0x0002d82002007836 */ /* 0x000fc60000000000 */
[----:B------:R-:W-:Y:S02]  /*1cb90*/  LEA.HI.X R3, R20, UR5, R3, 0x1, P1 ;  /* 0x0000000514037c11 */ /* 0x000fe400088f0c03 */
        /* <DEDUP_REMOVED lines=20> */
.L_x_1566:
[----:B------:R-:W-:Y:S05]  /*1cce0*/  BSYNC B1 ;  /* 0x0000000000017941 */ /* 0x000fea0003800000 */
.L_x_1565:
        /* <DEDUP_REMOVED lines=19> */
.L_x_1563:
[----:B------:R-:W2:Y:S01]  /*1ce20*/  LDL R10, [R1+0xa8] ;  /* 0x0000a800010a7983 */ /* 0x000ea20000100800 */
[----:B------:R-:W-:Y:S01]  /*1ce30*/  ULDC.64 UR4, c[0x0][0xc00] ;  /* 0x0003000000047ab9 */ /* 0x000fe20000000a00 */
[----:B------:R-:W2:Y:S01]  /*1ce40*/  LDC.64 R4, c[0x0][0xc00] ;  /* 0x00030000ff047b82 */ /* 0x000ea20000000a00 */
[----:B------:R-:W-:Y:S01]  /*1ce50*/  ISETP.NE.U32.AND P0, PT, RZ, UR4, PT ;  /* 0x00000004ff007c0c */ /* 0x000fe2000bf05070 */
[----:B------:R-:W-:-:S03]  /*1ce60*/  IMAD.MOV.U32 R0, RZ, RZ, RZ ;  /* 0x000000ffff007224 */ /* 0x000fc600078e00ff */
[----:B------:R-:W-:Y:S01]  /*1ce70*/  ISETP.NE.AND.EX P0, PT, RZ, UR5, PT, P0 ;  /* 0x00000005ff007c0c */ /* 0x000fe2000bf05300 */
[----:B------:R-:W-:Y:S02]  /*1ce80*/  ULDC.64 UR4, c[0x0][0xc08] ;  /* 0x0003020000047ab9 */ /* 0x000fe40000000a00 */
[----:B------:R-:W-:Y:S01]  /*1ce90*/  ISETP.NE.U32.AND P1, PT, RZ, UR4, PT ;  /* 0x00000004ff007c0c */ /* 0x000fe2000bf25070 */
[----:B------:R-:W3:Y:S03]  /*1cea0*/  LDC R25, c[0x0][0xbe8] ;  /* 0x0002fa00ff197b82 */ /* 0x000ee60000000800 */
[----:B------:R-:W-:-:S13]  /*1ceb0*/  ISETP.NE.AND.EX P1, PT, RZ, UR5, PT, P1 ;  /* 0x00000005ff007c0c */ /* 0x000fda000bf25310 */
[----:B------:R-:W4:Y:S01]  /*1cec0*/  @P1 LDC.64 R6, c[0x0][0xc08] ;  /* 0x00030200ff061b82 */ /* 0x000f220000000a00 */
[----:B------:R-:W-:Y:S02]  /*1ced0*/  ULDC UR4, c[0x0][0xa88] ;  /* 0x0002a20000047ab9 */ /* 0x000fe40000000800 */
[----:B------:R-:W-:Y:S02]  /*1cee0*/  IMAD.U32 R8, RZ, RZ, UR4 ;  /* 0x00000004ff087e24 */ /* 0x000fe4000f8e00ff */
[----:B--2---:R-:W-:-:S04]  /*1cef0*/  IMAD.WIDE R4, R10, 0x4, R4 ;  /* 0x000000040a047825 */ /* 0x004fc800078e0204 */
[----:B----4-:R-:W-:Y:S01]  /*1cf00*/  @P1 IMAD.WIDE R6, R10, 0x4, R6 ;  /* 0x000000040a061825 */ /* 0x010fe200078e0206 */
[----:B------:R2:W5:Y:S04]  /*1cf10*/  @P0 LDG.E R0, desc[UR54][R4.64] ;  /* 0x0000003604000981 */ /* 0x000568000c1e1900 */
[----:B------:R2:W5:Y:S01]  /*1cf20*/  @P1 LDG.E R8, desc[UR54][R6.64] ;  /* 0x0000003606081981 */ /* 0x000562000c1e1900 */
[----:B---3--:R-:W-:Y:S02]  /*1cf30*/  ISETP.NE.AND P2, PT, R25, 0x1, PT ;  /* 0x000000011900780c */ /* 0x008fe40003f45270 */
[----:B------:R-:W-:Y:S02]  /*1cf40*/  ISETP.GE.AND P3, PT, R54, 0xc0, PT ;  /* 0x000000c03600780c */ /* 0x000fe40003f66270 */
[----:B------:R-:W-:-:S09]  /*1cf50*/  SHF.R.S32.HI R9, RZ, 0x1f, R10 ;  /* 0x0000001fff097819 */ /* 0x000fd2000001140a */
[----:B------:R-:W3:Y:S08]  /*1cf60*/  @P2 LDC R20, c[0x0][0xbec] ;  /* 0x0002fb00ff142b82 */ /* 0x000ef00000000800 */
[----:B------:R-:W4:Y:S01]  /*1cf70*/  @P2 LDC R27, c[0x0][0xbf0] ;  /* 0x0002fc00ff1b2b82 */ /* 0x000f220000000800 */
[----:B--2---:R-:W-:Y:S05]  /*1cf80*/  @P1 BRA `(.L_x_1568) ;  /* 0x0000000000101947 */ /* 0x004fea0003800000 */
[----:B------:R-:W-:Y:S05]  /*1cf90*/  @!P0 BRA `(.L_x_1568) ;  /* 0x00000000000c8947 */ /* 0x000fea0003800000 */
[----:B------:R-:W2:Y:S04]  /*1cfa0*/  LDG.E R3, desc[UR54][R4.64] ;  /* 0x0000003604037981 */ /* 0x000ea8000c1e1900 */
[----:B-----5:R-:W2:Y:S02]  /*1cfb0*/  LDG.E R8, desc[UR54][R4.64+0x4] ;  /* 0x0000043604087981 */ /* 0x020ea4000c1e1900 */
[----:B--2---:R-:W-:-:S07]  /*1cfc0*/  IMAD.IADD R8, R8, 0x1, -R3 ;  /* 0x0000000108087824 */ /* 0x004fce00078e0a03 */
.L_x_1568:
[----:B------:R-:W2:Y:S04]  /*1cfd0*/  LDL R26, [R1+0xa4] ;  /* 0x0000a400011a7983 */ /* 0x000ea80000100800 */
[----:B------:R0:W5:Y:S01]  /*1cfe0*/  LDL R24, [R1+0x60] ;  /* 0x0000600001187983 */ /* 0x0001620000100800 */
[----:B------:R-:W-:Y:S01]  /*1cff0*/  BSSY B1, `(.L_x_1569) ;  /* 0x000002d000017945 */ /* 0x000fe20003800000 */
[----:B------:R-:W-:Y:S02]  /*1d000*/  SEL R13, R10, RZ, !P0 ;  /* 0x000000ff0a0d7207 */ /* 0x000fe40004000000 */
[----:B------:R-:W-:Y:S02]  /*1d010*/  SEL R14, R9, RZ, !P0 ;  /* 0x000000ff090e7207 */ /* 0x000fe40004000000 */
[----:B-----5:R-:W-:-:S02]  /*1d020*/  SHF.R.S32.HI R11, RZ, 0x1f, R0 ;  /* 0x0000001fff0b7819 */ /* 0x020fc40000011400 */
[----:B--2---:R-:W-:Y:S01]  /*1d030*/  SHF.R.S32.HI R12, RZ, 0x1f, R26 ;  /* 0x0000001fff0c7819 */ /* 0x004fe2000001141a */
[----:B0-----:R-:W-:Y:S06]  /*1d040*/  @P3 BRA `(.L_x_1570) ;  /* 0x00000000009c3947 */ /* 0x001fec0003800000 */
[----:B------:R-:W0:Y:S01]  /*1d050*/  S2R R4, SR_TID.X ;  /* 0x0000000000047919 */ /* 0x000e220000002100 */
[----:B------:R-:W2:Y:S02]  /*1d060*/  LDC R9, c[0x0][0xbe8] ;  /* 0x0002fa00ff097b82 */ /* 0x000ea40000000800 */
[----:B--2---:R-:W-:Y:S01]  /*1d070*/  IMAD R3, R8, R9, RZ ;  /* 0x0000000908037224 */ /* 0x004fe200078e02ff */
[----:B0-----:R-:W-:-:S04]  /*1d080*/  IADD3 R10, R24, -0x80, R4 ;  /* 0xffffff80180a7810 */ /* 0x001fc80007ffe004 */
        /* <DEDUP_REMOVED lines=9> */
[----:B------:R-:W0:Y:S01]  /*1d120*/  @P0 LDC R15, c[0x0][0xbec] ;  /* 0x0002fb00ff0f0b82 */ /* 0x000e220000000800 */
[----:B------:R-:W-:Y:S01]  /*1d130*/  IMAD R7, R26, UR5, R7 ;  /* 0x000000051a077c24 */ /* 0x000fe2000f8e0207 */
[----:B------:R-:W-:-:S03]  /*1d140*/  ULDC.64 UR4, c[0x0][0xb98] ;  /* 0x0002e60000047ab9 */ /* 0x000fc60000000a00 */
[----:B------:R-:W-:-:S03]  /*1d150*/  IMAD.IADD R5, R5, 0x1, R7 ;  /* 0x0000000105057824 */ /* 0x000fc600078e0207 */
[----:B------:R-:W2:Y:S01]  /*1d160*/  @P0 LDC R21, c[0x0][0xbf0] ;  /* 0x0002fc00ff150b82 */ /* 0x000ea20000000800 */
[----:B------:R-:W-:-:S04]  /*1d170*/  IMAD.WIDE.U32 R4, R13, UR4, R4 ;  /* 0x000000040d047c25 */ /* 0x000fc8000f8e0004 */
[----:B0-----:R-:W-:-:S05]  /*1d180*/  @P0 IMAD.HI.U32 R6, R10, R15, RZ ;  /* 0x0000000f0a060227 */ /* 0x001fca00078e00ff */
[----:B--2---:R-:W-:Y:S01]  /*1d190*/  @P0 SHF.R.U32.HI R3, RZ, R21, R6 ;  /* 0x00000015ff030219 */ /* 0x004fe20000011606 */
[----:B------:R-:W-:-:S03]  /*1d1a0*/  IMAD R6, R14, UR4, RZ ;  /* 0x000000040e067c24 */ /* 0x000fc6000f8e02ff */
[----:B------:R-:W-:Y:S01]  /*1d1b0*/  IADD3 R4, P0, R3, R4, RZ ;  /* 0x0000000403047210 */ /* 0x000fe20007f1e0ff */
[--C-:B------:R-:W-:Y:S02]  /*1d1c0*/  IMAD.MOV R7, RZ, RZ, -R3.reuse ;  /* 0x000000ffff077224 */ /* 0x100fe400078e0a03 */
        /* <DEDUP_REMOVED lines=15> */
.L_x_1570:
[----:B------:R-:W-:Y:S05]  /*1d2c0*/  BSYNC B1 ;  /* 0x0000000000017941 */ /* 0x000fea0003800000 */
.L_x_1569:
[----:B------:R-:W-:Y:S01]  /*1d2d0*/  ULDC.64 UR4, c[0x0][0xaa0] ;  /* 0x0002a80000047ab9 */ /* 0x000fe20000000a00 */
[----:B------:R-:W-:Y:S01]  /*1d2e0*/  SHF.R.S32.HI R21, RZ, 0x2, R30 ;  /* 0x00000002ff157819 */ /* 0x000fe2000001141e */
[----:B0-----:R-:W-:Y:S01]  /*1d2f0*/  IMAD R3, R11, UR4, RZ ;  /* 0x000000040b037c24 */ /* 0x001fe2000f8e02ff */
[----:B------:R-:W-:Y:S01]  /*1d300*/  SHF.R.S32.HI R10, RZ, 0x1f, R41 ;  /* 0x0000001fff0a7819 */ /* 0x000fe20000011429 */
[----:B------:R-:W-:-:S04]  /*1d310*/  IMAD.WIDE.U32 R4, R0, UR4, RZ ;  /* 0x0000000400047c25 */ /* 0x000fc8000f8e00ff */
[----:B------:R-:W-:Y:S02]  /*1d320*/  IMAD R42, R42, 0x60, R21 ;  /* 0x000000602a2a7824 */ /* 0x000fe400078e0215 */
[----:B------:R-:W-:Y:S01]  /*1d330*/  IMAD R3, R0, UR5, R3 ;  /* 0x0000000500037c24 */ /* 0x000fe2000f8e0203 */
[----:B------:R-:W-:Y:S01]  /*1d340*/  ULDC.64 UR4, c[0x0][0xae8] ;  /* 0x0002ba0000047ab9 */ /* 0x000fe20000000a00 */
[----:B------:R-:W-:Y:S02]  /*1d350*/  IMAD.IADD R9, R24, 0x1, R42 ;  /* 0x0000000118097824 */ /* 0x000fe400078e022a */
[----:B------:R-:W-:Y:S02]  /*1d360*/  IMAD.IADD R5, R5, 0x1, R3 ;  /* 0x0000000105057824 */ /* 0x000fe400078e0203 */
[----:B------:R-:W-:Y:S02]  /*1d370*/  IMAD R6, R12, UR4, RZ ;  /* 0x000000040c067c24 */ /* 0x000fe4000f8e02ff */
[----:B---3--:R-:W-:-:S04]  /*1d380*/  @P2 IMAD.HI.U32 R0, R9, R20, RZ ;  /* 0x0000001409002227 */ /* 0x008fc800078e00ff */
[C---:B------:R-:W-:Y:S02]  /*1d390*/  IMAD R7, R26.reuse, UR5, R6 ;  /* 0x000000051a077c24 */ /* 0x040fe4000f8e0206 */
[----:B------:R-:W-:Y:S01]  /*1d3a0*/  IMAD.WIDE.U32 R4, R26, UR4, R4 ;  /* 0x000000041a047c25 */ /* 0x000fe2000f8e0004 */
[----:B------:R-:W-:-:S03]  /*1d3b0*/  ULDC.64 UR4, c[0x0][0xaf0] ;  /* 0x0002bc0000047ab9 */ /* 0x000fc60000000a00 */
[----:B------:R-:W-:Y:S01]  /*1d3c0*/  IMAD.MOV.U32 R3, RZ, RZ, R9 ;  /* 0x000000ffff037224 */ /* 0x000fe200078e0009 */
[----:B----4-:R-:W-:Y:S01]  /*1d3d0*/  @P2 SHF.R.U32.HI R3, RZ, R27, R0 ;  /* 0x0000001bff032219 */ /* 0x010fe20000011600 */
        /* <DEDUP_REMOVED lines=19> */
[----:B------:R-:W-:Y:S01]  /*1d510*/  VIADD R7, R40, 0x20 ;  /* 0x0000002028077836 */ /* 0x000fe20000000000 */
[C---:B------:R-:W-:Y:S01]  /*1d520*/  LEA R0, P0, R4.reuse, UR4, 0x1 ;  /* 0x0000000404007c11 */ /* 0x040fe2000f8008ff */
[----:B------:R-:W-:Y:S01]  /*1d530*/  IMAD.IADD R3, R5, 0x1, R3 ;  /* 0x0000000105037824 */ /* 0x000fe200078e0203 */
[----:B------:R-:W-:Y:S02]  /*1d540*/  UMOV UR4, 0xffffffff ;  /* 0xffffffff00047882 */ /* 0x000fe40000000000 */
[----:B------:R-:W-:Y:S02]  /*1d550*/  SHF.R.S32.HI R20, RZ, 0x1f, R7 ;  /* 0x0000001fff147819 */ /* 0x000fe40000011407 */
[----:B------:R-:W-:Y:S01]  /*1d560*/  LEA.HI.X R4, R4, UR5, R3, 0x1, P0 ;  /* 0x0000000504047c11 */ /* 0x000fe200080f0c03 */
[----:B------:R-:W-:Y:S06]  /*1d570*/  BRA.DIV UR4, `(.L_x_1571) ;  /* 0x0000008604187947 */ /* 0x000fec000b800000 */
[----:B------:R0:W2:Y:S04]  /*1d580*/  SHFL.IDX PT, R3, R4, RZ, 0x1c1f ;  /* 0x001c1fff04037589 */ /* 0x0000a800000e0000 */
[----:B------:R0:W3:Y:S02]  /*1d590*/  SHFL.IDX PT, R14, R0, RZ, 0x1c1f ;  /* 0x001c1fff000e7589 */ /* 0x0000e400000e0000 */
.L_x_1749:
[----:B------:R-:W-:Y:S01]  /*1d5a0*/  IMAD R25, R8, R25, RZ ;  /* 0x0000001908197224 */ /* 0x000fe200078e02ff */
[----:B------:R-:W-:Y:S01]  /*1d5b0*/  BSSY B1, `(.L_x_1572) ;  /* 0x0000011000017945 */ /* 0x000fe20003800000 */
[----:B------:R-:W-:-:S05]  /*1d5c0*/  IMAD.IADD R6, R21, 0x1, R24 ;  /* 0x0000000115067824 */ /* 0x000fca00078e0218 */
[----:B------:R-:W-:-:S13]  /*1d5d0*/  ISETP.GE.AND P0, PT, R6, R25, PT ;  /* 0x000000190600720c */ /* 0x000fda0003f06270 */
[----:B------:R-:W-:Y:S05]  /*1d5e0*/  @P0 BRA `(.L_x_1573) ;  /* 0x0000000000340947 */ /* 0x000fea0003800000 */
[----:B------:R-:W-:Y:S02]  /*1d5f0*/  ULDC UR4, c[0x0][0xac8] ;  /* 0x0002b20000047ab9 */ /* 0x000fe40000000800 */
[----:B------:R-:W-:Y:S02]  /*1d600*/  ISETP.GE.AND P2, PT, R40, UR4, PT ;  /* 0x0000000428007c0c */ /* 0x000fe4000bf46270 */
[----:B------:R-:W-:Y:S02]  /*1d610*/  ISETP.GE.AND P3, PT, R7, UR4, PT ;  /* 0x0000000407007c0c */ /* 0x000fe4000bf66270 */
[----:B------:R-:W-:-:S09]  /*1d620*/  ISETP.GE.AND P4, PT, R41, UR4, PT ;  /* 0x0000000429007c0c */ /* 0x000fd2000bf86270 */
[----:B--2---:R-:W-:Y:S02]  /*1d630*/  @!P2 IMAD.MOV.U32 R15, RZ, RZ, R3 ;  /* 0x000000ffff0fa224 */ /* 0x004fe400078e0003 */
[-C--:B---3--:R-:W-:Y:S02]  /*1d640*/  @!P3 LEA R12, P0, R7, R14.reuse, 0x1 ;  /* 0x0000000e070cb211 */ /* 0x088fe400078008ff */
[----:B------:R-:W-:Y:S01]  /*1d650*/  @!P4 LEA R26, P1, R41, R14, 0x1 ;  /* 0x0000000e291ac211 */ /* 0x000fe200078208ff */
[----:B------:R-:W-:Y:S01]  /*1d660*/  @!P2 IMAD.WIDE R8, R40, 0x2, R14 ;  /* 0x000000022808a825 */ /* 0x000fe200078e020e */
[-C--:B------:R-:W-:Y:S02]  /*1d670*/  @!P3 LEA.HI.X R13, R7, R3.reuse, R20, 0x1, P0 ;  /* 0x00000003070db211 */ /* 0x080fe400000f0c14 */
[----:B------:R-:W-:Y:S02]  /*1d680*/  @!P4 LEA.HI.X R27, R41, R3, R10, 0x1, P1 ;  /* 0x00000003291bc211 */ /* 0x000fe400008f0c0a */
[----:B------:R4:W-:Y:S04]  /*1d690*/  @!P2 ST.E.128 desc[UR54][R8.64], RZ ;  /* 0x000000ff0800a985 */ /* 0x0009e8000c101d36 */
[----:B------:R4:W-:Y:S04]  /*1d6a0*/  @!P3 ST.E.128 desc[UR54][R12.64], RZ ;  /* 0x000000ff0c00b985 */ /* 0x0009e8000c101d36 */
[----:B------:R4:W-:Y:S02]  /*1d6b0*/  @!P4 ST.E.128 desc[UR54][R26.64], RZ ;  /* 0x000000ff1a00c985 */ /* 0x0009e4000c101d36 */
.L_x_1573:
[----:B------:R-:W-:Y:S05]  /*1d6c0*/  BSYNC B1 ;  /* 0x0000000000017941 */ /* 0x000fea0003800000 */
.L_x_1572:
[----:B------:R-:W-:-:S03]  /*1d6d0*/  UMOV UR4, 0xffffffff ;  /* 0xffffffff00047882 */ /* 0x000fc60000000000 */
[----:B------:R-:W-:Y:S05]  /*1d6e0*/  BRA.DIV UR4, `(.L_x_1574) ;  /* 0x0000008204f07947 */ /* 0x000fea000b800000 */
[----:B--2---:R2:W0:Y:S04]  /*1d6f0*/  SHFL.IDX PT, R3, R4, 0x1, 0x1c1f ;  /* 0x003c1f0004037f89 */ /* 0x00442800000e0000 */
[----:B---3--:R2:W3:Y:S02]  /*1d700*/  SHFL.IDX PT, R14, R0, 0x1, 0x1c1f ;  /* 0x003c1f00000e7f89 */ /* 0x0084e400000e0000 */
.L_x_1753:
[----:B0-2---:R-:W-:-:S05]  /*1d710*/  VIADD R0, R6, 0x60 ;  /* 0x0000006006007836 */ /* 0x005fca0000000000 */
[----:B------:R-:W-:-:S13]  /*1d720*/  ISETP.GE.AND P0, PT, R0, R25, PT ;  /* 0x000000190000720c */ /* 0x000fda0003f06270 */
[----:B------:R-:W-:Y:S05]  /*1d730*/  @P0 BRA `(.L_x_1567) ;  /* 0x0000000000340947 */ /* 0x000fea0003800000 */
[----:B------:R-:W-:Y:S02]  /*1d740*/  ULDC UR4, c[0x0][0xac8] ;  /* 0x0002b20000047ab9 */ /* 0x000fe40000000800 */
[----:B------:R-:W-:Y:S02]  /*1d750*/  ISETP.GE.AND P2, PT, R40, UR4, PT ;  /* 0x0000000428007c0c */ /* 0x000fe4000bf46270 */
[----:B------:R-:W-:Y:S02]  /*1d760*/  ISETP.GE.AND P3, PT, R7, UR4, PT ;  /* 0x0000000407007c0c */ /* 0x000fe4000bf66270 */
[----:B------:R-:W-:-:S09]  /*1d770*/  ISETP.GE.AND P4, PT, R41, UR4, PT ;  /* 0x0000000429007c0c */ /* 0x000fd2000bf86270 */
[----:B------:R-:W-:Y:S02]  /*1d780*/  @!P2 IMAD.MOV.U32 R15, RZ, RZ, R3 ;  /* 0x000000ffff0fa224 */ /* 0x000fe400078e0003 */
[-C--:B---3--:R-:W-:Y:S02]  /*1d790*/  @!P3 LEA R6, P0, R7, R14.reuse, 0x1 ;  /* 0x0000000e0706b211 */ /* 0x088fe400078008ff */
[----:B----4-:R-:W-:Y:S01]  /*1d7a0*/  @!P4 LEA R8, P1, R41, R14, 0x1 ;  /* 0x0000000e2908c211 */ /* 0x010fe200078208ff */
[----:B------:R-:W-:Y:S01]  /*1d7b0*/  @!P2 IMAD.WIDE R4, R40, 0x2, R14 ;  /* 0x000000022804a825 */ /* 0x000fe200078e020e */
[-C--:B------:R-:W-:Y:S02]  /*1d7c0*/  @!P3 LEA.HI.X R7, R7, R3.reuse, R20, 0x1, P0 ;  /* 0x000000030707b211 */ /* 0x080fe400000f0c14 */
[----:B------:R-:W-:Y:S02]  /*1d7d0*/  @!P4 LEA.HI.X R9, R41, R3, R10, 0x1, P1 ;  /* 0x000000032909c211 */ /* 0x000fe400008f0c0a */
[----:B------:R0:W-:Y:S04]  /*1d7e0*/  @!P2 ST.E.128 desc[UR54][R4.64], RZ ;  /* 0x000000ff0400a985 */ /* 0x0001e8000c101d36 */
[----:B------:R0:W-:Y:S04]  /*1d7f0*/  @!P3 ST.E.128 desc[UR54][R6.64], RZ ;  /* 0x000000ff0600b985 */ /* 0x0001e8000c101d36 */
[----:B------:R0:W-:Y:S02]  /*1d800*/  @!P4 ST.E.128 desc[UR54][R8.64], RZ ;  /* 0x000000ff0800c985 */ /* 0x0001e4000c101d36 */
.L_x_1567:
[----:B------:R-:W-:Y:S05]  /*1d810*/  BSYNC B0 ;  /* 0x0000000000007941 */ /* 0x000fea0003800000 */
.L_x_1562:
[----:B------:R-:W-:Y:S02]  /*1d820*/  ULDC UR4, c[0x0][0xc3c] ;  /* 0x00030f0000047ab9 */ /* 0x000fe40000000800 */
[----:B-1----:R-:W-:-:S13]  /*1d830*/  ISETP.GE.AND P0, PT, R35, UR4, PT ;  /* 0x0000000423007c0c */ /* 0x002fda000bf06270 */
[----:B------:R-:W-:Y:S05]  /*1d840*/  @!P0 BRA `(.L_x_1575) ;  /* 0xfffffe3800b48947 */ /* 0x000fea000383ffff */
[----:B------:R-:W-:Y:S05]  /*1d850*/  BRA `(.L_x_1359) ;  /* 0x0000007400447947 */ /* 0x000fea0003800000 */
.L_x_1357:
        /* <DEDUP_REMOVED lines=13> */
[----:B------:R-:W0:Y:S01]  /*1d930*/  LDS.128 R16, [UR4+0x2d8d0] ;  /* 0x02d8d004ff107984 */ /* 0x000e220008000c00 */
[----:B------:R-:W-:Y:S06]  /*1d940*/  BAR.ARV 0x4, 0x200 ;  /* 0x0108000000007b1d */ /* 0x000fec0000002000 */
[----:B------:R-:W-:Y:S05]  /*1d950*/  BRA `(.L_x_1577) ;  /* 0x0000000800907947 */ /* 0x000fea0003800000 */
.L_x_1576:
        /* <DEDUP_REMOVED lines=42> */
.L_x_1582:
        /* <DEDUP_REMOVED lines=12> */
.L_x_1581:
[----:B------:R-:W-:Y:S05]  /*1dcc0*/  BSYNC B0 ;  /* 0x0000000000007941 */ /* 0x000fea0003800000 */
.L_x_1580:
        /* <DEDUP_REMOVED lines=21> */
.L_x_1578:
        /* <DEDUP_REMOVED lines=16> */
[----:B------:R-:W0:Y:S02]  /*1df20*/  F2I.FTZ.U32.TRUNC.NTZ R3, R11 ;  /* 0x0000000b00037305 */ /* 0x000e24000021f000 */
[----:B0-----:R-:W-:Y:S01]  /*1df30*/  IMAD.MOV R11, RZ, RZ, -R3 ;  /* 0x000000ffff0b7224 */ /* 0x001fe200078e0a03 */
[----:B------:R-:W-:Y:S06]  /*1df40*/  @!P0 BRA `(.L_x_1583) ;  /* 0x0000000000088947 */ /* 0x000fec0003800000 */
[----:B------:R-:W-:-:S05]  /*1df50*/  VIADD R9, R15, 0xffffffff ;  /* 0xffffffff0f097836 */ /* 0x000fca0000000000 */
[----:B------:R0:W1:Y:S02]  /*1df60*/  SHFL.IDX PT, R16, R6, R9, 0x1f ;  /* 0x00001f0906107589 */ /* 0x00006400000e0000 */
.L_x_1583:
[----:B-1----:R-:W-:Y:S01]  /*1df70*/  IMAD R16, R16, UR5, R13 ;  /* 0x0000000510107c24 */ /* 0x002fe2000f8e020d */
[----:B------:R-:W-:Y:S01]  /*1df80*/  IABS R10, R4 ;  /* 0x00000004000a7213 */ /* 0x000fe20000000000 */
[----:B------:R-:W-:Y:S02]  /*1df90*/  IMAD R11, R11, R8, RZ ;  /* 0x000000080b0b7224 */ /* 0x000fe400078e02ff */
[----:B------:R-:W-:Y:S01]  /*1dfa0*/  IMAD.MOV.U32 R2, RZ, RZ, RZ ;  /* 0x000000ffff027224 */ /* 0x000fe200078e00ff */
[----:B0-----:R-:W-:Y:S01]  /*1dfb0*/  IADD3 R9, -R16, UR6, RZ ;  /* 0x0000000610097c10 */ /* 0x001fe2000fffe1ff */
[----:B------:R-:W-:Y:S02]  /*1dfc0*/  IMAD.MOV R10, RZ, RZ, -R10 ;  /* 0x000000ffff0a7224 */ /* 0x000fe400078e0a0a */
[----:B------:R-:W-:Y:S01]  /*1dfd0*/  IMAD.HI.U32 R2, R3, R11, R2 ;  /* 0x0000000b03027227 */ /* 0x000fe200078e0002 */
[----:B------:R-:W-:-:S05]  /*1dfe0*/  IABS R6, R9 ;  /* 0x0000000900067213 */ /* 0x000fca0000000000 */
        /* <DEDUP_REMOVED lines=27> */
[----:B------:R-:W-:Y:S01]  /*1e1a0*/  IMAD R9, R11, R8, RZ ;  /* 0x000000080b097224 */ /* 0x000fe200078e02ff */
[----:B------:R-:W-:-:S03]  /*1e1b0*/  IABS R11, R4 ;  /* 0x00000004000b7213 */ /* 0x000fc60000000000 */
[----:B------:R-:W-:-:S04]  /*1e1c0*/  IMAD.HI.U32 R2, R3, R9, R2 ;  /* 0x0000000903027227 */ /* 0x000fc800078e0002 */
[----:B------:R-:W-:Y:S02]  /*1e1d0*/  IMAD.MOV.U32 R9, RZ, RZ, R11 ;  /* 0x000000ffff097224 */ /* 0x000fe400078e000b */
        /* <DEDUP_REMOVED lines=19> */
.L_x_1579:
[----:B------:R-:W-:Y:S02]  /*1e310*/  IMAD.MOV.U32 R17, RZ, RZ, RZ ;  /* 0x000000ffff117224 */ /* 0x000fe400078e00ff */
[----:B------:R-:W-:Y:S02]  /*1e320*/  IMAD.U32 R16, RZ, RZ, UR6 ;  /* 0x00000006ff107e24 */ /* 0x000fe4000f8e00ff */
[----:B------:R-:W-:-:S07]  /*1e330*/  IMAD.MOV.U32 R18, RZ, RZ, RZ ;  /* 0x000000ffff127224 */ /* 0x000fce00078e00ff */
.L_x_1584:
[----:B------:R-:W-:-:S13]  /*1e340*/  ISETP.NE.AND P0, PT, R5, RZ, PT ;  /* 0x000000ff0500720c */ /* 0x000fda0003f05270 */
[----:B------:R-:W0:Y:S01]  /*1e350*/  @!P0 S2R R3, SR_CgaCtaId ;  /* 0x0000000000038919 */ /* 0x000e220000008800 */
[----:B------:R-:W-:-:S04]  /*1e360*/  @!P0 MOV R0, 0x400 ;  /* 0x0000040000008802 */ /* 0x000fc80000000f00 */
[----:B0-----:R-:W-:-:S05]  /*1e370*/  @!P0 LEA R0, R3, R0, 0x18 ;  /* 0x0000000003008211 */ /* 0x001fca00078ec0ff */
[----:B------:R1:W-:Y:S01]  /*1e380*/  @!P0 STS.128 [R0+0x2d8d0], R16 ;  /* 0x02d8d01000008388 */ /* 0x0003e20000000c00 */
[----:B------:R-:W-:Y:S06]  /*1e390*/  BAR.ARV 0x5, 0x200 ;  /* 0x0148000000007b1d */ /* 0x000fec0000002000 */
.L_x_1577:
[----:B-1----:R-:W-:Y:S01]  /*1e3a0*/  IMAD.MOV.U32 R0, RZ, RZ, 0x1 ;  /* 0x00000001ff007424 */ /* 0x002fe200078e00ff */
[----:B------:R-:W-:Y:S01]  /*1e3b0*/  ULDC UR4, c[0x0][0xc3c] ;  /* 0x00030f0000047ab9 */ /* 0x000fe20000000800 */
[----:B------:R-:W-:Y:S01]  /*1e3c0*/  IMAD.MOV.U32 R25, RZ, RZ, RZ ;  /* 0x000000ffff197224 */ /* 0x000fe200078e00ff */
[----:B0-----:R-:W-:Y:S02]  /*1e3d0*/  ISETP.GE.AND P0, PT, R19, UR4, PT ;  /* 0x0000000413007c0c */ /* 0x001fe4000bf06270 */
[----:B------:R0:W-:Y:S04]  /*1e3e0*/  STL [R1], R0 ;  /* 0x0000000001007387 */ /* 0x0001e80000100800 */
[----:B------:R0:W-:Y:S07]  /*1e3f0*/  STL [R1+0x4c], RZ ;  /* 0x00004cff01007387 */ /* 0x0001ee0000100800 */
[----:B------:R-:W-:Y:S05]  /*1e400*/  @P0 BRA `(.L_x_1585) ;  /* 0x0000006400740947 */ /* 0x000fea0003800000 */
[----:B------:R-:W1:Y:S01]  /*1e410*/  S2R R7, SR_TID.X ;  /* 0x0000000000077919 */ /* 0x000e620000002100 */
[----:B------:R-:W2:Y:S01]  /*1e420*/  S2UR UR5, SR_CgaCtaId ;  /* 0x00000000000579c3 */ /* 0x000ea20000008800 */
[----:B------:R-:W-:Y:S01]  /*1e430*/  UMOV UR4, 0x400 ;  /* 0x0000040000047882 */ /* 0x000fe20000000000 */
[----:B------:R-:W-:Y:S01]  /*1e440*/  BSSY B8, `(.L_x_1585) ;  /* 0x0000659000087945 */ /* 0x000fe20003800000 */
[----:B------:R-:W-:Y:S01]  /*1e450*/  IMAD.MOV.U32 R27, RZ, RZ, RZ ;  /* 0x000000ffff1b7224 */ /* 0x000fe200078e00ff */
[----:B------:R-:W-:Y:S01]  /*1e460*/  ULDC.64 UR40, c[0x0][0x198] ;  /* 0x0000660000287ab9 */ /* 0x000fe20000000a00 */
[----:B------:R-:W-:Y:S01]  /*1e470*/  IMAD.MOV.U32 R25, RZ, RZ, RZ ;  /* 0x000000ffff197224 */ /* 0x000fe200078e00ff */
[----:B------:R-:W-:Y:S01]  /*1e480*/  ULOP3.LUT UR38, UR36, 0x2, URZ, 0xfc, !UPT ;  /* 0x0000000224267892 */ /* 0x000fe2000f8efc3f */
[----:B------:R-:W-:Y:S01]  /*1e490*/  ULDC UR37, c[0x0][0xc] ;  /* 0x0000030000257ab9 */ /* 0x000fe20000000800 */
[----:B--2---:R-:W-:-:S06]  /*1e4a0*/  ULEA UR4, UR5, UR4, 0x18 ;  /* 0x0000000405047291 */ /* 0x004fcc000f8ec03f */
[----:B------:R-:W-:Y:S01]  /*1e4b0*/  IMAD.U32 R23, RZ, RZ, UR4 ;  /* 0x00000004ff177e24 */ /* 0x000fe2000f8e00ff */
[C---:B-1----:R-:W-:Y:S01]  /*1e4c0*/  LOP3.LUT R6, R7.reuse, 0x7f, RZ, 0xc0, !PT ;  /* 0x0000007f07067812 */ /* 0x042fe200078ec0ff */
[----:B0-----:R-:W-:-:S04]  /*1e4d0*/  IMAD.SHL.U32 R0, R7, 0x8, RZ ;  /* 0x0000000807007824 */ /* 0x001fc800078e00ff */
        /* <DEDUP_REMOVED lines=9> */
[----:B------:R-:W-:Y:S01]  /*1e570*/  SHF.R.U32.HI R3, RZ, 0x2, R6 ;  /* 0x00000002ff037819 */ /* 0x000fe20000011606 */
[----:B------:R-:W-:-:S02]  /*1e580*/  IMAD.MOV.U32 R6, RZ, RZ, 0x1 ;  /* 0x00000001ff067424 */ /* 0x000fc400078e00ff */
[----:B------:R-:W-:Y:S01]  /*1e590*/  STL [R1+0x14], R5 ;  /* 0x0000140501007387 */ /* 0x000fe20000100800 */
[----:B------:R-:W-:-:S03]  /*1e5a0*/  LOP3.LUT R2, R2, 0x60, RZ, 0xc0, !PT ;  /* 0x0000006002027812 */ /* 0x000fc600078ec0ff */
[----:B------:R-:W-:Y:S04]  /*1e5b0*/  STL [R1+0x4c], RZ ;  /* 0x00004cff01007387 */ /* 0x000fe80000100800 */
[----:B------:R0:W-:Y:S04]  /*1e5c0*/  STL [R1+0x4], R4 ;  /* 0x0000040401007387 */ /* 0x0001e80000100800 */
[----:B------:R1:W-:Y:S01]  /*1e5d0*/  STL [R1], R6 ;  /* 0x0000000601007387 */ /* 0x0003e20000100800 */
[----:B0-----:R-:W-:Y:S02]  /*1e5e0*/  LOP3.LUT R4, R3, R2, RZ, 0xfc, !PT ;  /* 0x0000000203047212 */ /* 0x001fe400078efcff */
[----:B------:R-:W-:-:S02]  /*1e5f0*/  LOP3.LUT R3, R0, 0x20, RZ, 0xfc, !PT ;  /* 0x0000002000037812 */ /* 0x000fc400078efcff */
[----:B------:R-:W-:Y:S01]  /*1e600*/  LOP3.LUT R2, R0, 0x40, RZ, 0xfc, !PT ;  /* 0x0000004000027812 */ /* 0x000fe200078efcff */
[----:B------:R-:W-:-:S05]  /*1e610*/  IMAD R0, R5, 0x2, R23 ;  /* 0x0000000205007824 */ /* 0x000fca00078e0217 */
[----:B------:R1:W-:Y:S02]  /*1e620*/  STL [R1+0x34], R0 ;  /* 0x0000340001007387 */ /* 0x0003e40000100800 */
.L_x_1702:
[----:B------:R-:W-:Y:S05]  /*1e630*/  YIELD ;  /* 0x0000000000007946 */ /* 0x000fea0003800000 */
[----:B------:R-:W-:Y:S01]  /*1e640*/  ULDC.64 UR4, c[0x0][0xa28] ;  /* 0x00028a0000047ab9 */ /* 0x000fe20000000a00 */
[----:B------:R-:W-:Y:S02]  /*1e650*/  CS2R R8, SRZ ;  /* 0x0000000000087805 */ /* 0x000fe4000001ff00 */
[----:B------:R-:W-:Y:S01]  /*1e660*/  ISETP.NE.U32.AND P0, PT, RZ, UR4, PT ;  /* 0x00000004ff007c0c */ /* 0x000fe2000bf05070 */
[----:B0-----:R-:W0:Y:S01]  /*1e670*/  LDC.64 R4, c[0x0][0xa00] ;  /* 0x00028000ff047b82 */ /* 0x001e220000000a00 */
[----:B------:R-:W-:-:S02]  /*1e680*/  ULDC.64 UR6, c[0x0][0xa10] ;  /* 0x0002840000067ab9 */ /* 0x000fc40000000a00 */
[----:B------:R-:W-:Y:S01]  /*1e690*/  ISETP.NE.AND.EX P0, PT, RZ, UR5, PT, P0 ;  /* 0x00000005ff007c0c */ /* 0x000fe2000bf05300 */
[----:B------:R-:W-:-:S12]  /*1e6a0*/  ULDC.64 UR4, c[0x0][0xa18] ;  /* 0x0002860000047ab9 */ /* 0x000fd80000000a00 */
[----:B--2---:R-:W2:Y:S02]  /*1e6b0*/  @P0 LDC.64 R2, c[0x0][0xa28] ;  /* 0x00028a00ff020b82 */ /* 0x004ea40000000a00 */
[----:B--2---:R-:W-:-:S05]  /*1e6c0*/  @P0 IMAD.WIDE R2, R19, 0x4, R2 ;  /* 0x0000000413020825 */ /* 0x004fca00078e0202 */
[----:B---3--:R2:W3:Y:S01]  /*1e6d0*/  @P0 LDG.E R9, desc[UR54][R2.64] ;  /* 0x0000003602090981 */ /* 0x0084e2000c1e1900 */
[----:B------:R-:W-:Y:S01]  /*1e6e0*/  ISETP.NE.U32.AND P0, PT, RZ, UR4, PT ;  /* 0x00000004ff007c0c */ /* 0x000fe2000bf05070 */
[----:B0-----:R-:W-:Y:S01]  /*1e6f0*/  IMAD.WIDE R4, R19, 0x4, R4 ;  /* 0x0000000413047825 */ /* 0x001fe200078e0204 */
[----:B------:R-:W-:Y:S02]  /*1e700*/  ISETP.NE.U32.AND P1, PT, RZ, UR6, PT ;  /* 0x00000006ff007c0c */ /* 0x000fe4000bf25070 */
[----:B------:R-:W-:Y:S01]  /*1e710*/  ISETP.NE.AND.EX P2, PT, RZ, UR5, PT, P0 ;  /* 0x00000005ff007c0c */ /* 0x000fe2000bf45300 */
[----:B------:R-:W-:Y:S01]  /*1e720*/  ULDC.64 UR4, c[0x0][0xa00] ;  /* 0x0002800000047ab9 */ /* 0x000fe20000000a00 */
[----:B------:R-:W-:Y:S01]  /*1e730*/  ISETP.NE.AND.EX P1, PT, RZ, UR7, PT, P1 ;  /* 0x00000007ff007c0c */ /* 0x000fe2000bf25310 */
[----:B-1----:R-:W-:Y:S01]  /*1e740*/  IMAD.MOV.U32 R0, RZ, RZ, RZ ;  /* 0x000000ffff007224 */ /* 0x002fe200078e00ff */
[----:B------:R-:W-:Y:S01]  /*1e750*/  ISETP.NE.U32.AND P0, PT, RZ, UR4, PT ;  /* 0x00000004ff007c0c */ /* 0x000fe2000bf05070 */
[----:B--2---:R-:W0:Y:S03]  /*1e760*/  LDC.64 R2, c[0x0][0xa10] ;  /* 0x00028400ff027b82 */ /* 0x004e260000000a00 */
[----:B------:R-:W-:-:S05]  /*1e770*/  ISETP.NE.AND.EX P0, PT, RZ, UR5, PT, P0 ;  /* 0x00000005ff007c0c */ /* 0x000fca000bf05300 */
[----:B------:R-:W1:Y:S08]  /*1e780*/  @P2 LDC.64 R6, c[0x0][0xa18] ;  /* 0x00028600ff062b82 */ /* 0x000e700000000a00 */
[----:B------:R-:W2:Y:S01]  /*1e790*/  @P0 LDG.E R8, desc[UR54][R4.64] ;  /* 0x0000003604080981 */ /* 0x000ea2000c1e1900 */
[----:B0-----:R-:W-:-:S05]  /*1e7a0*/  IMAD.WIDE R2, R19, 0x4, R2 ;  /* 0x0000000413027825 */ /* 0x001fca00078e0202 */
[----:B-----5:R-:W5:Y:S01]  /*1e7b0*/  @P1 LDG.E R0, desc[UR54][R2.64] ;  /* 0x0000003602001981 */ /* 0x020f62000c1e1900 */
[----:B------:R-:W-:Y:S02]  /*1e7c0*/  ULDC UR4, c[0x0][0x288] ;  /* 0x0000a20000047ab9 */ /* 0x000fe40000000800 */
[----:B------:R-:W-:Y:S01]  /*1e7d0*/  IMAD.U32 R29, RZ, RZ, UR4 ;  /* 0x00000004ff1d7e24 */ /* 0x000fe2000f8e00ff */
[----:B------:R-:W-:Y:S02]  /*1e7e0*/  ULDC.64 UR4, c[0x0][0x418] ;  /* 0x0001060000047ab9 */ /* 0x000fe40000000a00 */
[----:B------:R-:W-:-:S03]  /*1e7f0*/  UISETP.NE.U32.AND UP0, UPT, UR4, URZ, UPT ;  /* 0x0000003f0400728c */ /* 0x000fc6000bf05070 */
[----:B------:R-:W-:Y:S01]  /*1e800*/  ULDC UR4, c[0x0][0x424] ;  /* 0x0001090000047ab9 */ /* 0x000fe20000000800 */
[----:B------:R-:W-:Y:S01]  /*1e810*/  UISETP.NE.AND.EX UP0, UPT, UR5, URZ, UPT, UP0 ;  /* 0x0000003f0500728c */ /* 0x000fe2000bf05300 */
[----:B-1----:R-:W-:Y:S02]  /*1e820*/  @P2 IMAD.WIDE R6, R19, 0x4, R6 ;  /* 0x0000000413062825 */ /* 0x002fe400078e0206 */
[----:B------:R-:W-:Y:S01]  /*1e830*/  ULDC UR5, c[0x0][0x2f0] ;  /* 0x0000bc0000057ab9 */ /* 0x000fe20000000800 */
[----:B------:R-:W-:Y:S02]  /*1e840*/  USEL UR4, UR4, 0x1, UP0 ;  /* 0x0000000104047887 */ /* 0x000fe40008000000 */
[----:B------:R0:W5:Y:S02]  /*1e850*/  @P2 LDG.E R29, desc[UR54][R6.64] ;  /* 0x00000036061d2981 */ /* 0x000164000c1e1900 */
[----:B------:R-:W-:-:S03]  /*1e860*/  UIMAD UR4, UR4, UR5, URZ ;  /* 0x00000005040472a4 */ /* 0x000fc6000f8e023f */
[----:B------:R-:W-:Y:S02]  /*1e870*/  ULDC UR5, c[0x0][0x348] ;  /* 0x0000d20000057ab9 */ /* 0x000fe40000000800 */
[----:B0-----:R-:W-:Y:S02]  /*1e880*/  IMAD.U32 R7, RZ, RZ, UR5 ;  /* 0x00000005ff077e24 */ /* 0x001fe4000f8e00ff */
[----:B------:R-:W-:Y:S01]  /*1e890*/  IMAD.U32 R6, RZ, RZ, UR4 ;  /* 0x00000004ff067e24 */ /* 0x000fe2000f8e00ff */
[----:B---3--:R0:W-:Y:S04]  /*1e8a0*/  STL [R1+0x2c], R9 ;  /* 0x00002c0901007387 */ /* 0x0081e80000100800 */
[----:B--2---:R0:W-:Y:S01]  /*1e8b0*/  STL [R1+0x8], R8 ;  /* 0x0000080801007387 */ /* 0x0041e20000100800 */
[----:B------:R-:W-:Y:S05]  /*1e8c0*/  @P2 BRA `(.L_x_1586) ;  /* 0x0000000000102947 */ /* 0x000fea0003800000 */
[----:B------:R-:W-:Y:S05]  /*1e8d0*/  @!P0 BRA `(.L_x_1586) ;  /* 0x00000000000c8947 */ /* 0x000fea0003800000 */
[----:B-----5:R-:W2:Y:S04]  /*1e8e0*/  LDG.E R29, desc[UR54][R4.64] ;  /* 0x00000036041d7981 */ /* 0x020ea8000c1e1900 */
[----:B------:R-:W2:Y:S02]  /*1e8f0*/  LDG.E R4, desc[UR54][R4.64+0x4] ;  /* 0x0000043604047981 */ /* 0x000ea4000c1e1900 */
[----:B--2---:R-:W-:-:S07]  /*1e900*/  IMAD.IADD R29, R4, 0x1, -R29 ;  /* 0x00000001041d7824 */ /* 0x004fce00078e0a1d */
.L_x_1586:
        /* <DEDUP_REMOVED lines=8> */
.L_x_1587:
[----:B------:R-:W-:Y:S02]  /*1e990*/  ULDC.64 UR4, c[0x0][0xa08] ;  /* 0x0002820000047ab9 */ /* 0x000fe40000000a00 */
[----:B------:R-:W-:-:S04]  /*1e9a0*/  ISETP.NE.U32.AND P0, PT, RZ, UR4, PT ;  /* 0x00000004ff007c0c */ /* 0x000fc8000bf05070 */
[----:B------:R-:W-:-:S13]  /*1e9b0*/  ISETP.NE.AND.EX P0, PT, RZ, UR5, PT, P0 ;  /* 0x00000005ff007c0c */ /* 0x000fda000bf05300 */
[----:B------:R-:W-:Y:S05]  /*1e9c0*/  @!P0 BRA `(.L_x_1588) ;  /* 0x0000000000148947 */ /* 0x000fea0003800000 */
[----:B------:R-:W1:Y:S02]  /*1e9d0*/  LDC.64 R4, c[0x0][0xa08] ;  /* 0x00028200ff047b82 */ /* 0x000e640000000a00 */
[----:B-1----:R-:W-:-:S05]  /*1e9e0*/  IMAD.WIDE R4, R19, 0x4, R4 ;  /* 0x0000000413047825 */ /* 0x002fca00078e0204 */
[----:B------:R-:W2:Y:S04]  /*1e9f0*/  LDG.E R6, desc[UR54][R4.64] ;  /* 0x0000003604067981 */ /* 0x000ea8000c1e1900 */
[----:B------:R-:W2:Y:S02]  /*1ea00*/  LDG.E R4, desc[UR54][R4.64+0x4] ;  /* 0x0000043604047981 */ /* 0x000ea4000c1e1900 */
[----:B--2---:R-:W-:-:S07]  /*1ea10*/  IMAD.IADD R6, R4, 0x1, -R6 ;  /* 0x0000000104067824 */ /* 0x004fce00078e0a06 */
.L_x_1588:
[----:B-1----:R-:W2:Y:S04]  /*1ea20*/  @P1 LDG.E R4, desc[UR54][R2.64] ;  /* 0x0000003602041981 */ /* 0x002ea8000c1e1900 */
[----:B------:R1:W2:Y:S01]  /*1ea30*/  @P1 LDG.E R5, desc[UR54][R2.64+0x4] ;  /* 0x0000043602051981 */ /* 0x0002a2000c1e1900 */
[----:B------:R-:W-:Y:S02]  /*1ea40*/  IMAD R28, R17, 0xc0, RZ ;  /* 0x000000c0111c7824 */ /* 0x000fe400078e02ff */
[----:B-----5:R-:W-:Y:S02]  /*1ea50*/  IMAD.IADD R6, R6, 0x1, -R9 ;  /* 0x0000000106067824 */ /* 0x020fe400078e0a09 */
[----:B0-----:R-:W-:Y:S01]  /*1ea60*/  VIADD R8, R28, 0xbf ;  /* 0x000000bf1c087836 */ /* 0x001fe20000000000 */
[----:B-1----:R-:W0:Y:S02]  /*1ea70*/  LDC R2, c[0x0][0x448] ;  /* 0x00011200ff027b82 */ /* 0x002e240000000800 */
[----:B0-----:R-:W-:-:S13]  /*1ea80*/  ISETP.NE.AND P2, PT, R2, 0x1, PT ;  /* 0x000000010200780c */ /* 0x001fda0003f45270 */
[----:B------:R-:W0:Y:S08]  /*1ea90*/  @P2 LDC R3, c[0x0][0x44c] ;  /* 0x00011300ff032b82 */ /* 0x000e300000000800 */
[----:B------:R-:W1:Y:S01]  /*1eaa0*/  @P2 LDC R2, c[0x0][0x450] ;  /* 0x00011400ff022b82 */ /* 0x000e620000000800 */
[----:B0-----:R-:W-:-:S05]  /*1eab0*/  @P2 IMAD.HI.U32 R3, R8, R3, RZ ;  /* 0x0000000308032227 */ /* 0x001fca00078e00ff */
[----:B-1----:R-:W-:Y:S01]  /*1eac0*/  @P2 SHF.R.U32.HI R8, RZ, R2, R3 ;  /* 0x00000002ff082219 */ /* 0x002fe20000011603 */
[----:B--2---:R-:W-:-:S04]  /*1ead0*/  @P1 IMAD.IADD R7, R5, 0x1, -R4 ;  /* 0x0000000105071824 */ /* 0x004fc800078e0a04 */
[----:B------:R-:W-:-:S04]  /*1eae0*/  IMAD.IADD R10, R6, 0x1, R7 ;  /* 0x00000001060a7824 */ /* 0x000fc800078e0207 */
[C---:B------:R-:W-:Y:S01]  /*1eaf0*/  VIADD R21, R10.reuse, 0x7f ;  /* 0x0000007f0a157836 */ /* 0x040fe20000000000 */
[----:B------:R0:W-:Y:S01]  /*1eb00*/  STL [R1+0x24], R10 ;  /* 0x0000240a01007387 */ /* 0x0001e20000100800 */
[----:B------:R-:W-:-:S03]  /*1eb10*/  IADD3 R17, R10, 0x1, -R29 ;  /* 0x000000010a117810 */ /* 0x000fc60007ffe81d */
[----:B------:R-:W-:Y:S02]  /*1eb20*/  SHF.R.S32.HI R2, RZ, 0x1f, R21 ;  /* 0x0000001fff027819 */ /* 0x000fe40000011415 */
[----:B------:R-:W-:Y:S02]  /*1eb30*/  IMAD.IADD R8, R17, 0x1, R8 ;  /* 0x0000000111087824 */ /* 0x000fe400078e0208 */
[----:B------:R-:W-:Y:S02]  /*1eb40*/  LEA.HI R21, R2, R21, RZ, 0x7 ;  /* 0x0000001502157211 */ /* 0x000fe400078f38ff */
[----:B------:R-:W1:Y:S02]  /*1eb50*/  LDC.64 R2, c[0x0][0x9e0] ;  /* 0x00027800ff027b82 */ /* 0x000e640000000a00 */
[----:B------:R-:W-:Y:S02]  /*1eb60*/  SHF.R.S32.HI R21, RZ, 0x7, R21 ;  /* 0x00000007ff157819 */ /* 0x000fe40000011415 */
[----:B-1----:R-:W-:Y:S01]  /*1eb70*/  ISETP.GE.AND P3, PT, R3, 0x1, PT ;  /* 0x000000010300780c */ /* 0x002fe20003f66270 */
[----:B------:R-:W-:-:S12]  /*1eb80*/  IMAD.IADD R2, R8, 0x1, R2 ;  /* 0x0000000108027824 */ /* 0x000fd800078e0202 */
[----:B0-----:R-:W-:Y:S05]  /*1eb90*/  @!P3 BRA `(.L_x_1589) ;  /* 0x000000000048b947 */ /* 0x001fea0003800000 */
        /* <DEDUP_REMOVED lines=11> */
.L_x_1591:
[----:B------:R-:W-:-:S13]  /*1ec50*/  ISETP.NE.AND P0, PT, R3, 0x1, PT ;  /* 0x000000010300780c */ /* 0x000fda0003f05270 */
[----:B------:R-:W0:Y:S02]  /*1ec60*/  @P0 LDC.64 R4, c[0x0][0x9e8] ;  /* 0x00027a00ff040b82 */ /* 0x000e240000000a00 */
[----:B0-----:R-:W-:-:S05]  /*1ec70*/  @P0 IMAD.HI.U32 R4, R9, R4, RZ ;  /* 0x0000000409040227 */ /* 0x001fca00078e00ff */
[----:B------:R-:W-:-:S07]  /*1ec80*/  @P0 SHF.R.U32.HI R9, RZ, R5, R4 ;  /* 0x00000005ff090219 */ /* 0x000fce0000011604 */
.L_x_1592:
[----:B------:R-:W-:Y:S05]  /*1ec90*/  BSYNC B0 ;  /* 0x0000000000007941 */ /* 0x000fea0003800000 */
.L_x_1590:
[----:B------:R-:W-:-:S05]  /*1eca0*/  IMAD R9, R9, R3, R3 ;  /* 0x0000000309097224 */ /* 0x000fca00078e0203 */
[----:B------:R-:W-:-:S07]  /*1ecb0*/  VIMNMX R2, R2, R9, PT ;  /* 0x0000000902027248 */ /* 0x000fce0003fe0100 */
.L_x_1589:
        /* <DEDUP_REMOVED lines=20> */
.L_x_1595:
[----:B------:R-:W-:-:S13]  /*1ee00*/  ISETP.NE.AND P0, PT, R3, 0x1, PT ;  /* 0x000000010300780c */ /* 0x000fda0003f05270 */
[----:B------:R-:W0:Y:S02]  /*1ee10*/  @P0 LDC.64 R4, c[0x0][0x9e8] ;  /* 0x00027a00ff040b82 */ /* 0x000e240000000a00 */
[----:B0-----:R-:W-:-:S05]  /*1ee20*/  @P0 IMAD.HI.U32 R4, R9, R4, RZ ;  /* 0x0000000409040227 */ /* 0x001fca00078e00ff */
[----:B------:R-:W-:-:S07]  /*1ee30*/  @P0 SHF.R.U32.HI R9, RZ, R5, R4 ;  /* 0x00000005ff090219 */ /* 0x000fce0000011604 */
.L_x_1596:
[----:B------:R-:W-:Y:S05]  /*1ee40*/  BSYNC B0 ;  /* 0x0000000000007941 */ /* 0x000fea0003800000 */
.L_x_1594:
[----:B------:R-:W-:-:S05]  /*1ee50*/  IMAD R3, R9, R3, RZ ;  /* 0x0000000309037224 */ /* 0x000fca00078e02ff */
[----:B------:R-:W-:-:S07]  /*1ee60*/  VIMNMX R8, R8, R3, !PT ;  /* 0x0000000308087248 */ /* 0x000fce0007fe0100 */
.L_x_1593:
[----:B------:R-:W-:Y:S01]  /*1ee70*/  VIADD R2, R2, 0x7f ;  /* 0x0000007f02027836 */ /* 0x000fe20000000000 */
[----:B------:R-:W-:Y:S04]  /*1ee80*/  BSSY B0, `(.L_x_1597) ;  /* 0x000015d000007945 */ /* 0x000fe80003800000 */
[----:B------:R-:W-:-:S04]  /*1ee90*/  SHF.R.S32.HI R3, RZ, 0x1f, R2 ;  /* 0x0000001fff037819 */ /* 0x000fc80000011402 */
[----:B------:R-:W-:Y:S02]  /*1eea0*/  LEA.HI R3, R3, R2, RZ, 0x7 ;  /* 0x0000000203037211 */ /* 0x000fe400078f38ff */
[----:B------:R-:W-:Y:S02]  /*1eeb0*/  SHF.R.S32.HI R2, RZ, 0x1f, R8 ;  /* 0x0000001fff027819 */ /* 0x000fe40000011408 */
[----:B------:R-:W-:Y:S02]  /*1eec0*/  SHF.R.S32.HI R3, RZ, 0x7, R3 ;  /* 0x00000007ff037819 */ /* 0x000fe40000011403 */
[----:B------:R-:W-:Y:S02]  /*1eed0*/  LEA.HI R2, R2, R8, RZ, 0x7 ;  /* 0x0000000802027211 */ /* 0x000fe400078f38ff */
[----:B------:R-:W-:Y:S02]  /*1eee0*/  VIMNMX R3, R21, R3, PT ;  /* 0x0000000315037248 */ /* 0x000fe40003fe0100 */
[----:B------:R-:W-:-:S03]  /*1eef0*/  SHF.R.S32.HI R2, RZ, 0x7, R2 ;  /* 0x00000007ff027819 */ /* 0x000fc60000011402 */
[----:B------:R-:W-:Y:S01]  /*1ef00*/  IMAD R3, R3, 0x80, -R6 ;  /* 0x0000008003037824 */ /* 0x000fe200078e0a06 */
[----:B------:R-:W-:-:S04]  /*1ef10*/  VIMNMX R2, RZ, R2, !PT ;  /* 0x00000002ff027248 */ /* 0x000fc80007fe0100 */
[----:B------:R-:W-:Y:S01]  /*1ef20*/  VIMNMX R3, R3, R7, PT ;  /* 0x0000000703037248 */ /* 0x000fe20003fe0100 */
[----:B------:R-:W-:-:S05]  /*1ef30*/  IMAD R2, R2, 0x80, -R6 ;  /* 0x0000008002027824 */ /* 0x000fca00078e0a06 */
[----:B------:R-:W-:-:S04]  /*1ef40*/  VIMNMX R4, RZ, R2, !PT ;  /* 0x00000002ff047248 */ /* 0x000fc80007fe0100 */
[----:B------:R-:W-:Y:S02]  /*1ef50*/  ISETP.GT.AND P0, PT, R3, R4, PT ;  /* 0x000000040300720c */ /* 0x000fe40003f04270 */
[----:B------:R-:W-:-:S11]  /*1ef60*/  SHF.R.U32.HI R4, RZ, 0x7, R4 ;  /* 0x00000007ff047819 */ /* 0x000fd60000011604 */
[----:B------:R-:W-:-:S05]  /*1ef70*/  @P0 VIADD R2, R3, 0x7f ;  /* 0x0000007f03020836 */ /* 0x000fca0000000000 */
[----:B------:R-:W-:-:S04]  /*1ef80*/  @P0 SHF.R.S32.HI R3, RZ, 0x1f, R2 ;  /* 0x0000001fff030819 */ /* 0x000fc80000011402 */
        /* <DEDUP_REMOVED lines=13> */
.L_x_1756:
[----:B-1----:R-:W-:Y:S02]  /*1f060*/  ISETP.NE.AND P0, PT, R14, RZ, PT ;  /* 0x000000ff0e00720c */ /* 0x002fe40003f05270 */
[----:B------:R-:W-:-:S11]  /*1f070*/  PLOP3.LUT P6, PT, PT, PT, PT, 0x8, 0x0 ;  /* 0x000000000000781c */ /* 0x000fd60003fce170 */
[----:B------:R-:W-:Y:S05]  /*1f080*/  @P0 BRA `(.L_x_1600) ;  /* 0x00000000000c0947 */ /* 0x000fea0003800000 */
[----:B------:R-:W-:-:S03]  /*1f090*/  UMOV UR4, 0xffffffff ;  /* 0xffffffff00047882 */ /* 0x000fc60000000000 */
[----:B------:R-:W-:Y:S05]  /*1f0a0*/  BRA.DIV UR4, `(.L_x_1601) ;  /* 0x0000006a04fc7947 */ /* 0x000fea000b800000 */
[----:B------:R-:W-:-:S13]  /*1f0b0*/  ELECT P6, URZ, PT ;  /* 0x00000000003f782f */ /* 0x000fda00038c0000 */
.L_x_1600:
        /* <DEDUP_REMOVED lines=9> */
.L_x_1759:
[----:B------:R-:W-:Y:S05]  /*1f150*/  BSYNC B1 ;  /* 0x0000000000017941 */ /* 0x000fea0003800000 */
.L_x_1602:
        /* <DEDUP_REMOVED lines=11> */
.L_x_1760:
[----:B------:R-:W-:Y:S05]  /*1f210*/  BSYNC B2 ;  /* 0x0000000000027941 */ /* 0x000fea0003800000 */
.L_x_1606:
        /* <DEDUP_REMOVED lines=9> */
.L_x_1609:
[----:B------:R-:W-:Y:S05]  /*1f2b0*/  BSYNC B2 ;  /* 0x0000000000027941 */ /* 0x000fea0003800000 */
.L_x_1608:
        /* <DEDUP_REMOVED lines=12> */
.L_x_1610:
        /* <DEDUP_REMOVED lines=16> */
.L_x_1611:
        /* <DEDUP_REMOVED lines=16> */
.L_x_1612:
        /* <DEDUP_REMOVED lines=13> */
.L_x_1761:
[----:B------:R-:W-:Y:S05]  /*1f650*/  BSYNC B2 ;  /* 0x0000000000027941 */ /* 0x000fea0003800000 */
.L_x_1613:
        /* <DEDUP_REMOVED lines=11> */
.L_x_1616:
[----:B------:R-:W-:Y:S05]  /*1f710*/  BSYNC B2 ;  /* 0x0000000000027941 */ /* 0x000fea0003800000 */
.L_x_1615:
        /* <DEDUP_REMOVED lines=8> */
.L_x_1617:
        /* <DEDUP_REMOVED lines=15> */
.L_x_1618:
        /* <DEDUP_REMOVED lines=15> */
.L_x_1619:
        /* <DEDUP_REMOVED lines=10> */
.L_x_1605:
[----:B------:R-:W-:Y:S05]  /*1fa20*/  BSYNC B1 ;  /* 0x0000000000017941 */ /* 0x000fea0003800000 */
.L_x_1604:
[----:B0-----:R-:W2:Y:S01]  /*1fa30*/  LDL.LU R5, [R1+0x4] ;  /* 0x0000040001057983 */ /* 0x001ea20000300800 */
[----:B------:R-:W-:Y:S01]  /*1fa40*/  VIADD R27, R27, 0x1 ;  /* 0x000000011b1b7836 */ /* 0x000fe20000000000 */
[----:B------:R-:W-:Y:S01]  /*1fa50*/  PLOP3.LUT P0, PT, PT, PT, PT, 0x8, 0x0 ;  /* 0x000000000000781c */ /* 0x000fe20003f0e170 */
[----:B------:R-:W-:-:S03]  /*1fa60*/  VIADD R9, R3, 0xfffffffe ;  /* 0xfffffffe03097836 */ /* 0x000fc60000000000 */
[----:B------:R-:W-:Y:S02]  /*1fa70*/  ISETP.NE.AND P1, PT, R27, 0x2, PT ;  /* 0x000000021b00780c */ /* 0x000fe40003f25270 */
[----:B------:R-:W-:Y:S02]  /*1fa80*/  ISETP.GE.AND P2, PT, R9, R4, PT ;  /* 0x000000040900720c */ /* 0x000fe40003f46270 */
[----:B------:R-:W-:Y:S02]  /*1fa90*/  SEL R3, RZ, 0x1, P1 ;  /* 0x00000001ff037807 */ /* 0x000fe40000800000 */
[----:B------:R-:W-:Y:S02]  /*1faa0*/  SEL R27, R27, RZ, P1 ;  /* 0x000000ff1b1b7207 */ /* 0x000fe40000800000 */
[----:B--2---:R-:W-:-:S05]  /*1fab0*/  LOP3.LUT R5, R5, R3, RZ, 0x3c, !PT ;  /* 0x0000000305057212 */ /* 0x004fca00078e3cff */
[----:B------:R0:W-:Y:S02]  /*1fac0*/  STL [R1+0x4], R5 ;  /* 0x0000040501007387 */ /* 0x0001e40000100800 */
[----:B------:R-:W-:Y:S05]  /*1fad0*/  @!P2 BRA `(.L_x_1598) ;  /* 0x00000008005ca947 */ /* 0x000fea0003800000 */
.L_x_1636:
        /* <DEDUP_REMOVED lines=12> */
.L_x_1762:
[----:B------:R-:W-:Y:S05]  /*1fba0*/  BSYNC B2 ;  /* 0x0000000000027941 */ /* 0x000fea0003800000 */
.L_x_1622:
        /* <DEDUP_REMOVED lines=9> */
.L_x_1625:
[----:B------:R-:W-:Y:S05]  /*1fc40*/  BSYNC B2 ;  /* 0x0000000000027941 */ /* 0x000fea0003800000 */
.L_x_1624:
        /* <DEDUP_REMOVED lines=11> */
.L_x_1626:
        /* <DEDUP_REMOVED lines=16> */
.L_x_1627:
        /* <DEDUP_REMOVED lines=16> */
.L_x_1628:
        /* <DEDUP_REMOVED lines=13> */
.L_x_1763:
[----:B------:R-:W-:Y:S05]  /*1ffd0*/  BSYNC B2 ;  /* 0x0000000000027941 */ /* 0x000fea0003800000 */
.L_x_1629:
        /* <DEDUP_REMOVED lines=11> */
.L_x_1632:
[----:B------:R-:W-:Y:S05]  /*20090*/  BSYNC B2 ;  /* 0x0000000000027941 */ /* 0x000fea0003800000 */
.L_x_1631:
        /* <DEDUP_REMOVED lines=8> */
.L_x_1633:
        /* <DEDUP_REMOVED lines=15> */
.L_x_1634:
        /* <DEDUP_REMOVED lines=15> */
.L_x_1635:
        /* <DEDUP_REMOVED lines=10> */
.L_x_1621:
[----:B------:R-:W-:Y:S05]  /*203a0*/  BSYNC B1 ;  /* 0x0000000000017941 */ /* 0x000fea0003800000 */
.L_x_1620:
        /* <DEDUP_REMOVED lines=10> */
.L_x_1598:
[----:B------:R-:W-:Y:S05]  /*20450*/  BSYNC B0 ;  /* 0x0000000000007941 */ /* 0x000fea0003800000 */
.L_x_1597:
[----:B------:R-:W2:Y:S01]  /*20460*/  LDC R0, c[0x0][0x448] ;  /* 0x00011200ff007b82 */ /* 0x000ea20000000800 */
[----:B------:R-:W-:Y:S01]  /*20470*/  VIADD R2, R28, 0xbf ;  /* 0x000000bf1c027836 */ /* 0x000fe20000000000 */
[----:B------:R-:W-:Y:S06]  /*20480*/  @!P0 WARPSYNC.ALL ;  /* 0x0000000000008948 */ /* 0x000fec0003800000 */
[----:B------:R-:W-:Y:S01]  /*20490*/  @!P0 BAR.SYNC.DEFER_BLOCKING 0xc, 0x200 ;  /* 0x0308000000008b1d */ /* 0x000fe20000010000 */
[----:B--2---:R-:W-:-:S13]  /*204a0*/  ISETP.NE.AND P1, PT, R0, 0x1, PT ;  /* 0x000000010000780c */ /* 0x004fda0003f25270 */
[----:B------:R-:W2:Y:S08]  /*204b0*/  @P1 LDC R3, c[0x0][0x44c] ;  /* 0x00011300ff031b82 */ /* 0x000eb00000000800 */
[----:B------:R-:W3:Y:S01]  /*204c0*/  @P1 LDC R0, c[0x0][0x450] ;  /* 0x00011400ff001b82 */ /* 0x000ee20000000800 */
[----:B--2---:R-:W-:-:S05]  /*204d0*/  @P1 IMAD.HI.U32 R3, R2, R3, RZ ;  /* 0x0000000302031227 */ /* 0x004fca00078e00ff */
[----:B---3--:R-:W-:-:S05]  /*204e0*/  @P1 SHF.R.U32.HI R2, RZ, R0, R3 ;  /* 0x00000000ff021219 */ /* 0x008fca0000011603 */
[----:B------:R-:W-:Y:S02]  /*204f0*/  IMAD.IADD R17, R17, 0x1, R2 ;  /* 0x0000000111117824 */ /* 0x000fe400078e0202 */
[----:B------:R-:W2:Y:S02]  /*20500*/  LDC.64 R2, c[0x0][0x9e0] ;  /* 0x00027800ff027b82 */ /* 0x000ea40000000a00 */
[----:B--2---:R-:W-:Y:S01]  /*20510*/  ISETP.GE.AND P2, PT, R3, 0x1, PT ;  /* 0x000000010300780c */ /* 0x004fe20003f46270 */
[----:B------:R-:W-:-:S12]  /*20520*/  IMAD.IADD R2, R17, 0x1, R2 ;  /* 0x0000000111027824 */ /* 0x000fd800078e0202 */
[----:B------:R-:W-:Y:S05]  /*20530*/  @!P2 BRA `(.L_x_1637) ;  /* 0x000000000048a947 */ /* 0x000fea0003800000 */
[C---:B------:R-:W-:Y:S01]  /*20540*/  ISETP.GT.AND P0, PT, R17.reuse, RZ, PT ;  /* 0x000000ff1100720c */ /* 0x040fe20003f04270 */
[----:B------:R-:W-:Y:S01]  /*20550*/  BSSY B0, `(.L_x_1638) ;  /* 0x000000e000007945 */ /* 0x000fe20003800000 */
[----:B------:R-:W-:-:S11]  /*20560*/  VIADD R0, R17, 0xffffffff ;  /* 0xffffffff11007836 */ /* 0x000fd60000000000 */
[----:B------:R-:W-:Y:S05]  /*20570*/  @P0 BRA `(.L_x_1639) ;  /* 0x00000000001c0947 */ /* 0x000fea0003800000 */
[----:B------:R-:W-:Y:S01]  /*20580*/  ISETP.NE.AND P0, PT, R3, 0x1, PT ;  /* 0x000000010300780c */ /* 0x000fe20003f05270 */
[----:B------:R-:W-:-:S12]  /*20590*/  IMAD.MOV R0, RZ, RZ, -R17 ;  /* 0x000000ffff007224 */ /* 0x000fd800078e0a11 */
[----:B0-----:R-:W0:Y:S02]  /*205a0*/  @P0 LDC.64 R4, c[0x0][0x9e8] ;  /* 0x00027a00ff040b82 */ /* 0x001e240000000a00 */
[----:B0-----:R-:W-:-:S05]  /*205b0*/  @P0 IMAD.HI.U32 R4, R0, R4, RZ ;  /* 0x0000000400040227 */ /* 0x001fca00078e00ff */
[----:B------:R-:W-:-:S04]  /*205c0*/  @P0 SHF.R.U32.HI R0, RZ, R5, R4 ;  /* 0x00000005ff000219 */ /* 0x000fc80000011604 */
[----:B------:R-:W-:Y:S01]  /*205d0*/  LOP3.LUT R0, RZ, R0, RZ, 0x33, !PT ;  /* 0x00000000ff007212 */ /* 0x000fe200078e33ff */
[----:B------:R-:W-:Y:S06]  /*205e0*/  BRA `(.L_x_1640) ;  /* 0x0000000000107947 */ /* 0x000fec0003800000 */
.L_x_1639:
[----:B------:R-:W-:-:S13]  /*205f0*/  ISETP.NE.AND P0, PT, R3, 0x1, PT ;  /* 0x000000010300780c */ /* 0x000fda0003f05270 */
[----:B0-----:R-:W0:Y:S02]  /*20600*/  @P0 LDC.64 R4, c[0x0][0x9e8] ;  /* 0x00027a00ff040b82 */ /* 0x001e240000000a00 */
[----:B0-----:R-:W-:-:S05]  /*20610*/  @P0 IMAD.HI.U32 R4, R0, R4, RZ ;  /* 0x0000000400040227 */ /* 0x001fca00078e00ff */
[----:B------:R-:W-:-:S07]  /*20620*/  @P0 SHF.R.U32.HI R0, RZ, R5, R4 ;  /* 0x00000005ff000219 */ /* 0x000fce0000011604 */
.L_x_1640:
[----:B------:R-:W-:Y:S05]  /*20630*/  BSYNC B0 ;  /* 0x0000000000007941 */ /* 0x000fea0003800000 */
.L_x_1638:
[----:B------:R-:W-:-:S05]  /*20640*/  IMAD R0, R0, R3, R3 ;  /* 0x0000000300007224 */ /* 0x000fca00078e0203 */
[----:B------:R-:W-:-:S07]  /*20650*/  VIMNMX R2, R2, R0, PT ;  /* 0x0000000002027248 */ /* 0x000fce0003fe0100 */
.L_x_1637:
[----:B------:R-:W-:Y:S01]  /*20660*/  VIADD R2, R2, 0x7f ;  /* 0x0000007f02027836 */ /* 0x000fe20000000000 */
[----:B------:R-:W-:Y:S01]  /*20670*/  ULDC UR4, c[0x0][0x9dc] ;  /* 0x0002770000047ab9 */ /* 0x000fe20000000800 */
[----:B------:R-:W-:-:S03]  /*20680*/  IMAD.MOV.U32 R4, RZ, RZ, R28 ;  /* 0x000000ffff047224 */ /* 0x000fc600078e001c */
[----:B------:R-:W-:-:S04]  /*20690*/  SHF.R.S32.HI R0, RZ, 0x1f, R2 ;  /* 0x0000001fff007819 */ /* 0x000fc80000011402 */
[----:B------:R-:W-:Y:S02]  /*206a0*/  LEA.HI R0, R0, R2, RZ, 0x7 ;  /* 0x0000000200007211 */ /* 0x000fe400078f38ff */
[----:B------:R-:W2:Y:S02]  /*206b0*/  @P1 LDC R2, c[0x0][0x44c] ;  /* 0x00011300ff021b82 */ /* 0x000ea40000000800 */
[----:B------:R-:W-:-:S04]  /*206c0*/  SHF.R.S32.HI R0, RZ, 0x7, R0 ;  /* 0x00000007ff007819 */ /* 0x000fc80000011400 */
[----:B------:R-:W-:Y:S02]  /*206d0*/  VIMNMX R26, R21, R0, PT ;  /* 0x00000000151a7248 */ /* 0x000fe40003fe0100 */
[----:B------:R-:W3:Y:S03]  /*206e0*/  @P1 LDC R0, c[0x0][0x450] ;  /* 0x00011400ff001b82 */ /* 0x000ee60000000800 */
[----:B------:R4:W-:Y:S01]  /*206f0*/  STL [R1+0x44], R26 ;  /* 0x0000441a01007387 */ /* 0x0009e20000100800 */
[----:B--2---:R-:W-:-:S05]  /*20700*/  @P1 IMAD.HI.U32 R2, R28, R2, RZ ;  /* 0x000000021c021227 */ /* 0x004fca00078e00ff */
[----:B---3--:R-:W-:-:S05]  /*20710*/  @P1 SHF.R.U32.HI R4, RZ, R0, R2 ;  /* 0x00000000ff041219 */ /* 0x008fca0000011602 */
[----:B------:R-:W-:-:S04]  /*20720*/  IMAD.IADD R2, R20, 0x1, R4 ;  /* 0x0000000114027824 */ /* 0x000fc800078e0204 */
[----:B------:R-:W-:Y:S01]  /*20730*/  VIADD R0, R2, -UR4 ;  /* 0x8000000402007c36 */ /* 0x000fe20008000000 */
[----:B----4-:R-:W-:Y:S06]  /*20740*/  @!P2 BRA `(.L_x_1641) ;  /* 0x000000000044a947 */ /* 0x010fec0003800000 */
[----:B------:R-:W-:Y:S01]  /*20750*/  ISETP.GT.AND P0, PT, R2, -0x1, PT ;  /* 0xffffffff0200780c */ /* 0x000fe20003f04270 */
[----:B------:R-:W-:-:S12]  /*20760*/  BSSY B0, `(.L_x_1642) ;  /* 0x000000d000007945 */ /* 0x000fd80003800000 */
[----:B------:R-:W-:Y:S05]  /*20770*/  @P0 BRA `(.L_x_1643) ;  /* 0x00000000001c0947 */ /* 0x000fea0003800000 */
[----:B------:R-:W-:Y:S02]  /*20780*/  ISETP.NE.AND P0, PT, R3, 0x1, PT ;  /* 0x000000010300780c */ /* 0x000fe40003f05270 */
[----:B------:R-:W-:-:S11]  /*20790*/  LOP3.LUT R2, RZ, R2, RZ, 0x33, !PT ;  /* 0x00000002ff027212 */ /* 0x000fd600078e33ff */
[----:B0-----:R-:W0:Y:S02]  /*207a0*/  @P0 LDC.64 R4, c[0x0][0x9e8] ;  /* 0x00027a00ff040b82 */ /* 0x001e240000000a00 */
[----:B0-----:R-:W-:-:S05]  /*207b0*/  @P0 IMAD.HI.U32 R4, R2, R4, RZ ;  /* 0x0000000402040227 */ /* 0x001fca00078e00ff */
[----:B------:R-:W-:-:S04]  /*207c0*/  @P0 SHF.R.U32.HI R2, RZ, R5, R4 ;  /* 0x00000005ff020219 */ /* 0x000fc80000011604 */
[----:B------:R-:W-:Y:S01]  /*207d0*/  LOP3.LUT R2, RZ, R2, RZ, 0x33, !PT ;  /* 0x00000002ff027212 */ /* 0x000fe200078e33ff */
[----:B------:R-:W-:Y:S06]  /*207e0*/  BRA `(.L_x_1644) ;  /* 0x0000000000107947 */ /* 0x000fec0003800000 */
.L_x_1643:
[----:B------:R-:W-:-:S13]  /*207f0*/  ISETP.NE.AND P0, PT, R3, 0x1, PT ;  /* 0x000000010300780c */ /* 0x000fda0003f05270 */
[----:B0-----:R-:W0:Y:S02]  /*20800*/  @P0 LDC.64 R4, c[0x0][0x9e8] ;  /* 0x00027a00ff040b82 */ /* 0x001e240000000a00 */
[----:B0-----:R-:W-:-:S05]  /*20810*/  @P0 IMAD.HI.U32 R4, R2, R4, RZ ;  /* 0x0000000402040227 */ /* 0x001fca00078e00ff */
[----:B------:R-:W-:-:S07]  /*20820*/  @P0 SHF.R.U32.HI R2, RZ, R5, R4 ;  /* 0x00000005ff020219 */ /* 0x000fce0000011604 */
.L_x_1644:
[----:B------:R-:W-:Y:S05]  /*20830*/  BSYNC B0 ;  /* 0x0000000000007941 */ /* 0x000fea0003800000 */
.L_x_1642:
[----:B------:R-:W-:-:S05]  /*20840*/  IMAD R3, R2, R3, RZ ;  /* 0x0000000302037224 */ /* 0x000fca00078e02ff */
[----:B------:R-:W-:-:S07]  /*20850*/  VIMNMX R0, R0, R3, !PT ;  /* 0x0000000300007248 */ /* 0x000fce0007fe0100 */
.L_x_1641:
[----:B------:R-:W-:Y:S01]  /*20860*/  SHF.R.S32.HI R3, RZ, 0x1f, R0 ;  /* 0x0000001fff037819 */ /* 0x000fe20000011400 */
[----:B------:R-:W-:Y:S03]  /*20870*/  BSSY B7, `(.L_x_1645) ;  /* 0x0000354000077945 */ /* 0x000fe60003800000 */
[----:B------:R-:W-:-:S04]  /*20880*/  LEA.HI R3, R3, R0, RZ, 0x7 ;  /* 0x0000000003037211 */ /* 0x000fc800078f38ff */
[----:B------:R-:W-:-:S04]  /*20890*/  SHF.R.S32.HI R3, RZ, 0x7, R3 ;  /* 0x00000007ff037819 */ /* 0x000fc80000011403 */
[----:B------:R-:W-:-:S04]  /*208a0*/  VIMNMX R2, RZ, R3, !PT ;  /* 0x00000003ff027248 */ /* 0x000fc80007fe0100 */
[----:B------:R-:W-:Y:S01]  /*208b0*/  ISETP.GT.AND P0, PT, R26, R2, PT ;  /* 0x000000021a00720c */ /* 0x000fe20003f04270 */
[----:B------:R2:W-:-:S12]  /*208c0*/  STL [R1+0x28], R2 ;  /* 0x0000280201007387 */ /* 0x0005d80000100800 */
[----:B--2---:R-:W-:Y:S05]  /*208d0*/  @P0 BRA `(.L_x_1646) ;  /* 0x0000000000440947 */ /* 0x004fea0003800000 */
        /* <DEDUP_REMOVED lines=17> */
.L_x_1646:
        /* <DEDUP_REMOVED lines=9> */
[----:B------:R-:W2:Y:S01]  /*20a80*/  LDC.64 R2, c[0x4][R2] ;  /* 0x0100000002027b82 */ /* 0x000ea20000000a00 */
[----:B0-----:R-:W-:Y:S02]  /*20a90*/  IMAD.U32 R5, RZ, RZ, UR7 ;  /* 0x00000007ff057e24 */ /* 0x001fe4000f8e00ff */
[----:B------:R-:W-:Y:S02]  /*20aa0*/  IMAD.U32 R6, RZ, RZ, UR8 ;  /* 0x00000008ff067e24 */ /* 0x000fe4000f8e00ff */
[----:B-1----:R-:W-:-:S02]  /*20ab0*/  IMAD.U32 R7, RZ, RZ, UR9 ;  /* 0x00000009ff077e24 */ /* 0x002fc4000f8e00ff */
[----:B------:R-:W-:Y:S02]  /*20ac0*/  IMAD.U32 R10, RZ, RZ, UR4 ;  /* 0x00000004ff0a7e24 */ /* 0x000fe4000f8e00ff */
[----:B------:R-:W-:Y:S02]  /*20ad0*/  IMAD.U32 R11, RZ, RZ, UR5 ;  /* 0x00000005ff0b7e24 */ /* 0x000fe4000f8e00ff */
[----:B------:R-:W-:Y:S02]  /*20ae0*/  IMAD.MOV.U32 R8, RZ, RZ, 0x70 ;  /* 0x00000070ff087424 */ /* 0x000fe400078e00ff */
[----:B------:R-:W-:Y:S02]  /*20af0*/  IMAD.MOV.U32 R12, RZ, RZ, 0x1 ;  /* 0x00000001ff0c7424 */ /* 0x000fe400078e00ff */
[----:B------:R-:W-:-:S07]  /*20b00*/  IMAD.MOV.U32 R13, RZ, RZ, RZ ;  /* 0x000000ffff0d7224 */ /* 0x000fce00078e00ff */
[----:B------:R-:W-:-:S07]  /*20b10*/  LEPC R20, `(.L_x_1649) ;  /* 0x000000001014794e */ /* 0x000fce0000000000 */
[----:B--2---:R-:W-:Y:S05]  /*20b20*/  CALL.ABS.NOINC R2 ;  /* 0x0000000002007343 */ /* 0x004fea0003c00000 */
.L_x_1649:
[----:B------:R-:W-:Y:S05]  /*20b30*/  BSYNC B6 ;  /* 0x0000000000067941 */ /* 0x000fea0003800000 */
.L_x_1648:
        /* <DEDUP_REMOVED lines=20> */
.L_x_1652:
        /* <DEDUP_REMOVED lines=15> */
.L_x_1651:
[----:B------:R-:W-:Y:S05]  /*20d70*/  BSYNC B6 ;  /* 0x0000000000067941 */ /* 0x000fea0003800000 */
.L_x_1650:
[----:B------:R-:W-:Y:S01]  /*20d80*/  ULDC.64 UR4, c[0x0][0x9f8] ;  /* 0x00027e0000047ab9 */ /* 0x000fe20000000a00 */
[----:B------:R-:W2:Y:S01]  /*20d90*/  LDL R20, [R1+0x24] ;  /* 0x0000240001147983 */ /* 0x000ea20000100800 */
[----:B------:R-:W-:-:S03]  /*20da0*/  ISETP.NE.U32.AND P0, PT, RZ, UR4, PT ;  /* 0x00000004ff007c0c */ /* 0x000fc6000bf05070 */
[----:B------:R-:W3:Y:S01]  /*20db0*/  LDL R17, [R1+0x2c] ;  /* 0x00002c0001117983 */ /* 0x000ee20000100800 */
[----:B------:R-:W-:Y:S01]  /*20dc0*/  ISETP.NE.AND.EX P0, PT, RZ, UR5, PT, P0 ;  /* 0x00000005ff007c0c */ /* 0x000fe2000bf05300 */
[----:B------:R-:W-:Y:S01]  /*20dd0*/  IMAD.MOV.U32 R8, RZ, RZ, R19 ;  /* 0x000000ffff087224 */ /* 0x000fe200078e0013 */
[----:B-1----:R-:W1:Y:S01]  /*20de0*/  LDC R7, c[0x0][0x430] ;  /* 0x00010c00ff077b82 */ /* 0x002e620000000800 */
[----:B------:R-:W4:Y:S01]  /*20df0*/  S2R R24, SR_TID.X ;  /* 0x0000000000187919 */ /* 0x000f220000002100 */
[----:B------:R-:W0:Y:S01]  /*20e00*/  S2R R21, SR_TID.X ;  /* 0x0000000000157919 */ /* 0x000e220000002100 */
[----:B------:R-:W-:Y:S01]  /*20e10*/  VIADD R26, R26, 0xffffffff ;  /* 0xffffffff1a1a7836 */ /* 0x000fe20000000000 */
[----:B------:R-:W-:-:S07]  /*20e20*/  ULDC UR4, c[0x0][0x2f4] ;  /* 0x0000bd0000047ab9 */ /* 0x000fce0000000800 */
[----:B------:R-:W4:Y:S02]  /*20e30*/  @P0 LDC.64 R2, c[0x0][0x9f8] ;  /* 0x00027e00ff020b82 */ /* 0x000f240000000a00 */
[----:B----4-:R-:W-:-:S05]  /*20e40*/  @P0 IMAD.WIDE R2, R19, 0x4, R2 ;  /* 0x0000000413020825 */ /* 0x010fca00078e0202 */
[----:B------:R4:W4:Y:S01]  /*20e50*/  @P0 LDG.E R8, desc[UR54][R2.64] ;  /* 0x0000003602080981 */ /* 0x000922000c1e1900 */
[----:B-1----:R-:W-:Y:S01]  /*20e60*/  ISETP.NE.AND P1, PT, R7, 0x1, PT ;  /* 0x000000010700780c */ /* 0x002fe20003f25270 */
[----:B------:R-:W-:Y:S01]  /*20e70*/  IMAD.SHL.U32 R24, R24, 0x20, RZ ;  /* 0x0000002018187824 */ /* 0x000fe200078e00ff */
[----:B0-----:R-:W-:Y:S01]  /*20e80*/  LOP3.LUT R21, R21, 0x7f, RZ, 0xc0, !PT ;  /* 0x0000007f15157812 */ /* 0x001fe200078ec0ff */
[----:B------:R-:W-:Y:S01]  /*20e90*/  IMAD.SHL.U32 R10, R26, 0x80, RZ ;  /* 0x000000801a0a7824 */ /* 0x000fe200078e00ff */
[----:B------:R-:W0:Y:S02]  /*20ea0*/  S2R R11, SR_TID.X ;  /* 0x00000000000b7919 */ /* 0x000e240000002100 */
[----:B------:R-:W-:Y:S02]  /*20eb0*/  SHF.R.U32.HI R21, RZ, 0x2, R21 ;  /* 0x00000002ff157819 */ /* 0x000fe40000011615 */
[----:B------:R-:W-:-:S04]  /*20ec0*/  LOP3.LUT R24, R24, 0x60, RZ, 0xc0, !PT ;  /* 0x0000006018187812 */ /* 0x000fc800078ec0ff */
[----:B------:R-:W-:Y:S01]  /*20ed0*/  LOP3.LUT R0, R10, R21, R24, 0xfe, !PT ;  /* 0x000000150a007212 */ /* 0x000fe200078efe18 */
[----:B------:R-:W1:Y:S08]  /*20ee0*/  @P1 LDC R4, c[0x0][0x434] ;  /* 0x00010d00ff041b82 */ /* 0x000e700000000800 */
[----:B------:R-:W4:Y:S01]  /*20ef0*/  @P1 LDC R5, c[0x0][0x438] ;  /* 0x00010e00ff051b82 */ /* 0x000f220000000800 */
[----:B------:R-:W-:Y:S01]  /*20f00*/  LOP3.LUT R22, R22, 0xfffffff7, RZ, 0xc0, !PT ;  /* 0xfffffff716167812 */ /* 0x000fe200078ec0ff */
[----:B0-----:R-:W-:-:S05]  /*20f10*/  IMAD.SHL.U32 R11, R11, 0x8, RZ ;  /* 0x000000080b0b7824 */ /* 0x001fca00078e00ff */
[----:B------:R-:W-:-:S04]  /*20f20*/  LOP3.LUT R11, R11, 0x18, RZ, 0xc0, !PT ;  /* 0x000000180b0b7812 */ /* 0x000fc800078ec0ff */
[----:B------:R-:W-:Y:S01]  /*20f30*/  LOP3.LUT R12, R11, 0x20, RZ, 0xfc, !PT ;  /* 0x000000200b0c7812 */ /* 0x000fe200078efcff */
[----:B------:R-:W-:Y:S01]  /*20f40*/  UMOV UR5, 0xffffffff ;  /* 0xffffffff00057882 */ /* 0x000fe20000000000 */
[C---:B--2---:R-:W-:Y:S01]  /*20f50*/  ISETP.GE.AND P0, PT, R0.reuse, R20, PT ;  /* 0x000000140000720c */ /* 0x044fe20003f06270 */
[----:B---3--:R-:W-:-:S04]  /*20f60*/  IMAD.IADD R0, R0, 0x1, R17 ;  /* 0x0000000100007824 */ /* 0x008fc800078e0211 */
[----:B-1----:R-:W-:-:S04]  /*20f70*/  @P1 IMAD.HI.U32 R4, R0, R4, RZ ;  /* 0x0000000400041227 */ /* 0x002fc800078e00ff */
[----:B------:R-:W-:-:S04]  /*20f80*/  IMAD.MOV.U32 R6, RZ, RZ, R0 ;  /* 0x000000ffff067224 */ /* 0x000fc800078e0000 */
[----:B----4-:R-:W0:Y:S01]  /*20f90*/  @!P0 LDC.64 R2, c[0x0][0x428] ;  /* 0x00010a00ff028b82 */ /* 0x010e220000000a00 */
[----:B------:R-:W-:-:S05]  /*20fa0*/  @P1 SHF.R.U32.HI R6, RZ, R5, R4 ;  /* 0x00000005ff061219 */ /* 0x000fca0000011604 */
[----:B------:R-:W-:-:S04]  /*20fb0*/  IMAD.MOV R4, RZ, RZ, -R6 ;  /* 0x000000ffff047224 */ /* 0x000fc800078e0a06 */
[----:B------:R-:W-:Y:S01]  /*20fc0*/  IMAD R4, R7, R4, R0 ;  /* 0x0000000407047224 */ /* 0x000fe200078e0200 */
[----:B------:R-:W-:Y:S02]  /*20fd0*/  @!P0 SHF.R.S32.HI R7, RZ, 0x1f, R6 ;  /* 0x0000001fff078819 */ /* 0x000fe40000011406 */
[----:B------:R-:W-:Y:S01]  /*20fe0*/  SHF.R.S32.HI R9, RZ, 0x1f, R8 ;  /* 0x0000001fff097819 */ /* 0x000fe20000011408 */
[CC--:B0-----:R-:W-:Y:S01]  /*20ff0*/  @!P0 IMAD.WIDE.U32 R6, R8.reuse, R2.reuse, R6 ;  /* 0x0000000208068225 */ /* 0x0c1fe200078e0006 */
[----:B------:R0:W-:Y:S03]  /*21000*/  STL [R1+0x10], R8 ;  /* 0x0000100801007387 */ /* 0x0001e60000100800 */
[----:B------:R-:W-:Y:S01]  /*21010*/  @!P0 IMAD R0, R9, R2, RZ ;  /* 0x0000000209008224 */ /* 0x000fe200078e02ff */
[----:B------:R1:W-:Y:S03]  /*21020*/  STL [R1+0x30], R9 ;  /* 0x0000300901007387 */ /* 0x0003e60000100800 */
[----:B------:R-:W-:-:S02]  /*21030*/  @!P0 IMAD R0, R8, R3, R0 ;  /* 0x0000000308008224 */ /* 0x000fc400078e0200 */
[----:B------:R-:W0:Y:S01]  /*21040*/  @!P0 LDC.64 R2, c[0x0][0x418] ;  /* 0x00010600ff028b82 */ /* 0x000e220000000a00 */
[----:B------:R-:W-:Y:S02]  /*21050*/  IMAD.U32 R5, RZ, RZ, UR38 ;  /* 0x00000026ff057e24 */ /* 0x000fe4000f8e00ff */
[----:B------:R-:W-:-:S03]  /*21060*/  @!P0 IMAD.IADD R0, R7, 0x1, R0 ;  /* 0x0000000107008824 */ /* 0x000fc600078e0200 */
[----:B------:R-:W-:Y:S02]  /*21070*/  ISETP.NE.AND P2, PT, R5, 0x3, PT ;  /* 0x000000030500780c */ /* 0x000fe40003f45270 */
[----:B0-----:R-:W-:Y:S01]  /*21080*/  @!P0 LEA R8, P1, R6, R2, 0x2 ;  /* 0x0000000206088211 */ /* 0x001fe200078210ff */
[----:B------:R-:W-:-:S03]  /*21090*/  IMAD.MOV.U32 R2, RZ, RZ, RZ ;  /* 0x000000ffff027224 */ /* 0x000fc600078e00ff */
[----:B-1----:R-:W-:-:S05]  /*210a0*/  @!P0 LEA.HI.X R9, R6, R3, R0, 0x2, P1 ;  /* 0x0000000306098211 */ /* 0x002fca00008f1400 */
[----:B------:R0:W5:Y:S01]  /*210b0*/  @!P0 LDG.E R2, desc[UR54][R8.64] ;  /* 0x0000003608028981 */ /* 0x000162000c1e1900 */
[C---:B------:R-:W-:Y:S02]  /*210c0*/  ISETP.GE.AND P0, PT, R11.reuse, UR4, PT ;  /* 0x000000040b007c0c */ /* 0x040fe4000bf06270 */
[----:B------:R-:W-:Y:S02]  /*210d0*/  @P2 LOP3.LUT R22, R22, 0x8, RZ, 0xfc, !PT ;  /* 0x0000000816162812 */ /* 0x000fe400078efcff */
[----:B------:R-:W-:Y:S02]  /*210e0*/  LOP3.LUT R11, R11, 0x40, RZ, 0xfc, !PT ;  /* 0x000000400b0b7812 */ /* 0x000fe400078efcff */
[----:B------:R-:W-:Y:S02]  /*210f0*/  LOP3.LUT R22, R22, 0xfffffffb, RZ, 0xc0, !PT ;  /* 0xfffffffb16167812 */ /* 0x000fe400078ec0ff */
[----:B------:R-:W-:-:S05]  /*21100*/  ISETP.GE.AND P1, PT, R12, UR4, PT ;  /* 0x000000040c007c0c */ /* 0x000fca000bf26270 */
[----:B------:R-:W-:Y:S02]  /*21110*/  @P0 LOP3.LUT R22, R22, 0x4, RZ, 0xfc, !PT ;  /* 0x0000000416160812 */ /* 0x000fe400078efcff */
[----:B------:R-:W-:Y:S02]  /*21120*/  ISETP.GE.AND P0, PT, R11, UR4, PT ;  /* 0x000000040b007c0c */ /* 0x000fe4000bf06270 */
[----:B------:R-:W-:-:S04]  /*21130*/  LOP3.LUT R22, R22, 0xfffffffe, RZ, 0xc0, !PT ;  /* 0xfffffffe16167812 */ /* 0x000fc800078ec0ff */
[----:B------:R-:W-:-:S04]  /*21140*/  LOP3.LUT R22, R22, 0xfffffffd, RZ, 0xc0, !PT ;  /* 0xfffffffd16167812 */ /* 0x000fc800078ec0ff */
[----:B------:R-:W-:-:S04]  /*21150*/  @P1 LOP3.LUT R22, R22, 0x2, RZ, 0xfc, !PT ;  /* 0x0000000216161812 */ /* 0x000fc800078efcff */
[----:B------:R-:W-:Y:S01]  /*21160*/  @P0 LOP3.LUT R22, R22, 0x1, RZ, 0xfc, !PT ;  /* 0x0000000116160812 */ /* 0x000fe200078efcff */
[----:B0-----:R-:W-:Y:S06]  /*21170*/  BRA.DIV UR5, `(.L_x_1653) ;  /* 0x0000004e054c7947 */ /* 0x001fec000b800000 */
.L_x_1766:
[----:B------:R-:W-:-:S05]  /*21180*/  SHF.R.S32.HI R9, RZ, 0x1f, R18 ;  /* 0x0000001fff097819 */ /* 0x000fca0000011412 */
[----:B------:R0:W-:Y:S01]  /*21190*/  STL [R1+0xc], R9 ;  /* 0x00000c0901007387 */ /* 0x0001e20000100800 */
[----:B------:R-:W-:Y:S05]  /*211a0*/  @!P2 BRA `(.L_x_1654) ;  /* 0x000000000004a947 */ /* 0x000fea0003800000 */
[----:B------:R-:W-:Y:S01]  /*211b0*/  BPT.TRAP 0x1 ;  /* 0x000000040000795c */ /* 0x000fe20000300000 */
.L_x_1654:
        /* <DEDUP_REMOVED lines=26> */
.L_x_1767:
[----:B------:R-:W-:Y:S05]  /*21360*/  BSYNC B0 ;  /* 0x0000000000007941 */ /* 0x000fea0003800000 */
.L_x_1655:
[----:B------:R-:W2:Y:S01]  /*21370*/  LDL R7, [R1+0xc] ;  /* 0x00000c0001077983 */ /* 0x000ea20000100800 */
[----:B------:R-:W-:-:S03]  /*21380*/  ULDC.64 UR4, c[0x0][0x300] ;  /* 0x0000c00000047ab9 */ /* 0x000fc60000000a00 */
[----:B------:R-:W3:Y:S04]  /*21390*/  LDL R12, [R1+0x24] ;  /* 0x00002400010c7983 */ /* 0x000ee80000100800 */
[----:B------:R-:W4:Y:S01]  /*213a0*/  LDL R11, [R1+0x14] ;  /* 0x00001400010b7983 */ /* 0x000f220000100800 */
[----:B------:R-:W-:Y:S01]  /*213b0*/  IMAD R3, R3, UR4, RZ ;  /* 0x0000000403037c24 */ /* 0x000fe2000f8e02ff */
[----:B------:R-:W-:Y:S01]  /*213c0*/  LOP3.LUT P4, RZ, R22, 0x4, RZ, 0xc0, !PT ;  /* 0x0000000416ff7812 */ /* 0x000fe2000788c0ff */
[----:B------:R-:W5:Y:S02]  /*213d0*/  S2R R6, SR_TID.X ;  /* 0x0000000000067919 */ /* 0x000f640000002100 */
[----:B------:R-:W-:Y:S01]  /*213e0*/  IMAD R3, R4, UR5, R3 ;  /* 0x0000000504037c24 */ /* 0x000fe2000f8e0203 */
[----:B------:R-:W-:Y:S01]  /*213f0*/  LOP3.LUT P3, RZ, R22, 0x2, RZ, 0xc0, !PT ;  /* 0x0000000216ff7812 */ /* 0x000fe2000786c0ff */
[----:B-1----:R-:W-:Y:S01]  /*21400*/  IMAD.WIDE.U32 R4, R4, UR4, RZ ;  /* 0x0000000404047c25 */ /* 0x002fe2000f8e00ff */
[----:B0-----:R-:W0:Y:S01]  /*21410*/  S2R R9, SR_TID.X ;  /* 0x0000000000097919 */ /* 0x001e220000002100 */
[----:B------:R-:W-:Y:S01]  /*21420*/  ULDC.64 UR4, c[0x0][0x310] ;  /* 0x0000c40000047ab9 */ /* 0x000fe20000000a00 */
[----:B------:R-:W-:Y:S01]  /*21430*/  LOP3.LUT P2, RZ, R22, 0x1, RZ, 0xc0, !PT ;  /* 0x0000000116ff7812 */ /* 0x000fe2000784c0ff */
[----:B------:R-:W-:-:S02]  /*21440*/  IMAD.IADD R5, R5, 0x1, R3 ;  /* 0x0000000105057824 */ /* 0x000fc400078e0203 */
[----:B------:R-:W-:Y:S02]  /*21450*/  IMAD R8, R8, UR4, RZ ;  /* 0x0000000408087c24 */ /* 0x000fe4000f8e02ff */
[----:B------:R-:W-:-:S04]  /*21460*/  IMAD.WIDE.U32 R4, R2, UR4, R4 ;  /* 0x0000000402047c25 */ /* 0x000fc8000f8e0004 */
[----:B------:R-:W-:Y:S01]  /*21470*/  IMAD R2, R2, UR5, R8 ;  /* 0x0000000502027c24 */ /* 0x000fe2000f8e0208 */
[----:B------:R-:W-:-:S03]  /*21480*/  ULDC.64 UR4, c[0x0][0x308] ;  /* 0x0000c20000047ab9 */ /* 0x000fc60000000a00 */
[----:B------:R-:W-:Y:S02]  /*21490*/  IMAD.IADD R3, R5, 0x1, R2 ;  /* 0x0000000105037824 */ /* 0x000fe400078e0202 */
[----:B------:R-:W-:Y:S01]  /*214a0*/  IMAD.MOV.U32 R2, RZ, RZ, R4 ;  /* 0x000000ffff027224 */ /* 0x000fe200078e0004 */
[----:B-----5:R-:W-:-:S04]  /*214b0*/  LOP3.LUT R6, R6, 0x7f, RZ, 0xc0, !PT ;  /* 0x0000007f06067812 */ /* 0x020fc800078ec0ff */
[----:B------:R-:W-:Y:S01]  /*214c0*/  SHF.R.U32.HI R6, RZ, 0x2, R6 ;  /* 0x00000002ff067819 */ /* 0x000fe20000011606 */
[----:B0-----:R-:W-:-:S05]  /*214d0*/  IMAD.SHL.U32 R9, R9, 0x8, RZ ;  /* 0x0000000809097824 */ /* 0x001fca00078e00ff */
[----:B------:R-:W-:Y:S01]  /*214e0*/  LOP3.LUT R9, R9, 0x18, RZ, 0xc0, !PT ;  /* 0x0000001809097812 */ /* 0x000fe200078ec0ff */
[----:B--2---:R-:W-:-:S04]  /*214f0*/  IMAD R4, R7, UR4, RZ ;  /* 0x0000000407047c24 */ /* 0x004fc8000f8e02ff */
[----:B------:R-:W-:Y:S01]  /*21500*/  IMAD R7, R18, UR5, R4 ;  /* 0x0000000512077c24 */ /* 0x000fe2000f8e0204 */
[----:B---3--:R-:W-:Y:S01]  /*21510*/  IADD3 R6, -R6, R12, -R10 ;  /* 0x0000000c06067210 */ /* 0x008fe20007ffe90a */
[----:B------:R-:W-:Y:S01]  /*21520*/  IMAD.WIDE.U32 R4, R18, UR4, R2 ;  /* 0x0000000412047c25 */ /* 0x000fe2000f8e0002 */
[----:B------:R-:W-:-:S03]  /*21530*/  ULDC.64 UR4, c[0x0][0x2e8] ;  /* 0x0000ba0000047ab9 */ /* 0x000fc60000000a00 */
[----:B------:R-:W-:Y:S01]  /*21540*/  IMAD.IADD R7, R5, 0x1, R7 ;  /* 0x0000000105077824 */ /* 0x000fe200078e0207 */
[C---:B------:R-:W-:Y:S01]  /*21550*/  LEA R2, P0, R4.reuse, UR4, 0x1 ;  /* 0x0000000404027c11 */ /* 0x040fe2000f8008ff */
[----:B------:R-:W-:Y:S01]  /*21560*/  UMOV UR4, 0xffffffff ;  /* 0xffffffff00047882 */ /* 0x000fe20000000000 */
[----:B----4-:R-:W-:Y:S02]  /*21570*/  IMAD R8, R25, 0x3000, R11 ;  /* 0x0000300019087824 */ /* 0x010fe400078e020b */
[----:B------:R-:W-:Y:S02]  /*21580*/  LEA.HI.X R7, R4, UR5, R7, 0x1, P0 ;  /* 0x0000000504077c11 */ /* 0x000fe400080f0c07 */
[----:B------:R-:W-:Y:S01]  /*21590*/  ISETP.GE.AND P0, PT, R6, 0x1, PT ;  /* 0x000000010600780c */ /* 0x000fe20003f06270 */
[----:B------:R-:W-:-:S12]  /*215a0*/  BRA.DIV UR4, `(.L_x_1657) ;  /* 0x0000004a04887947 */ /* 0x000fd8000b800000 */
[----:B------:R-:W0:Y:S04]  /*215b0*/  SHFL.IDX PT, R3, R2, RZ, 0x1c1f ;  /* 0x001c1fff02037589 */ /* 0x000e2800000e0000 */
[----:B------:R-:W1:Y:S01]  /*215c0*/  SHFL.IDX PT, R4, R7, RZ, 0x1c1f ;  /* 0x001c1fff07047589 */ /* 0x000e6200000e0000 */
[----:B0-----:R-:W-:Y:S01]  /*215d0*/  @P0 LEA R5, P1, R9, R3, 0x1 ;  /* 0x0000000309050211 */ /* 0x001fe200078208ff */
[----:B------:R-:W-:-:S04]  /*215e0*/  @P0 IMAD R3, R8, 0x2, R23 ;  /* 0x0000000208030824 */ /* 0x000fc800078e0217 */
        /* <DEDUP_REMOVED lines=11> */
[----:B0-----:R-:W-:Y:S01]  /*216a0*/  @P1 LEA R5, P0, R9, R3, 0x1 ;  /* 0x0000000309051211 */ /* 0x001fe200078008ff */
[----:B------:R-:W-:-:S04]  /*216b0*/  @P1 IMAD R3, R8, 0x2, R23 ;  /* 0x0000000208031824 */ /* 0x000fc800078e0217 */
        /* <DEDUP_REMOVED lines=12> */
[----:B0-----:R-:W-:Y:S01]  /*21780*/  @P1 LEA R5, P0, R9, R3, 0x1 ;  /* 0x0000000309051211 */ /* 0x001fe200078008ff */
[----:B------:R-:W-:-:S04]  /*21790*/  @P1 IMAD R3, R8, 0x2, R23 ;  /* 0x0000000208031824 */ /* 0x000fc800078e0217 */
[----:B-1----:R-:W-:-:S05]  /*217a0*/  @P1 IMAD.X R4, RZ, RZ, R4, P0 ;  /* 0x000000ffff041224 */ /* 0x002fca00000e0604 */
[----:B------:R-:W-:-:S04]  /*217b0*/  @P1 LOP3.LUT R5, R5, R4, RZ, 0x3c, !PT ;  /* 0x0000000405051212 */ /* 0x000fc800078e3cff */
[----:B------:R-:W-:-:S04]  /*217c0*/  @P1 LOP3.LUT R4, R5, R4, RZ, 0x3c, !PT ;  /* 0x0000000405041212 */ /* 0x000fc800078e3cff */
[----:B------:R-:W-:-:S05]  /*217d0*/  @P1 LOP3.LUT R5, R5, R4, RZ, 0x3c, !PT ;  /* 0x0000000405051212 */ /* 0x000fca00078e3cff */
[----:B------:R0:W-:Y:S04]  /*217e0*/  @P1 LDGSTS.E.BYPASS.LTC128B.128 [R3+0x16400], desc[UR54][R4.64], !P4 ;  /* 0x1640000004031fae */ /* 0x0001e8000e101d76 */
[----:B------:R0:W-:Y:S04]  /*217f0*/  @P1 LDGSTS.E.BYPASS.LTC128B.128 [R3+0x18400], desc[UR54][R4.64+0x40], !P3 ;  /* 0x1840004004031fae */ /* 0x0001e8000d901d76 */
[----:B--23--:R0:W-:Y:S02]  /*21800*/  @P1 LDGSTS.E.BYPASS.LTC128B.128 [R3+0x1a400], desc[UR54][R4.64+0x80], !P2 ;  /* 0x1a40008004031fae */ /* 0x00c1e4000d101d76 */
.L_x_1777:
[----:B------:R-:W-:-:S13]  /*21810*/  ISETP.GE.AND P0, PT, R6, 0x61, PT ;  /* 0x000000610600780c */ /* 0x000fda0003f06270 */
[----:B------:R-:W-:Y:S01]  /*21820*/  @P0 LEA R2, P1, R9, R2, 0x1 ;  /* 0x0000000209020211 */ /* 0x000fe200078208ff */
[----:B------:R-:W-:-:S04]  /*21830*/  @P0 IMAD R8, R8, 0x2, R23 ;  /* 0x0000000208080824 */ /* 0x000fc800078e0217 */
[----:B01----:R-:W-:-:S05]  /*21840*/  @P0 IMAD.X R3, RZ, RZ, R7, P1 ;  /* 0x000000ffff030224 */ /* 0x003fca00008e0607 */
        /* <DEDUP_REMOVED lines=8> */
.L_x_1658:
        /* <DEDUP_REMOVED lines=11> */
.L_x_1659:
[----:B------:R0:W5:Y:S01]  /*21980*/  LDL.LU R3, [R1+0x8] ;  /* 0x0000080001037983 */ /* 0x0001620000300800 */
[----:B------:R0:W-:Y:S02]  /*21990*/  SYNCS.ARRIVE.TRANS64.A1T0 RZ, [R0+URZ+0x2d830], RZ ;  /* 0x02d830ff00ff79a7 */ /* 0x0001e4000810003f */
        /* <DEDUP_REMOVED lines=8> */
[----:B------:R-:W-:Y:S01]  /*21a20*/  BSSY B6, `(.L_x_1660) ;  /* 0x000001e000067945 */ /* 0x000fe20003800000 */
[----:B-----5:R-:W-:Y:S01]  /*21a30*/  SHF.R.S32.HI R2, RZ, 0x1f, R3 ;  /* 0x0000001fff027819 */ /* 0x020fe20000011403 */
[----:B------:R-:W-:-:S04]  /*21a40*/  IMAD.WIDE.U32 R4, R3, UR4, RZ ;  /* 0x0000000403047c25 */ /* 0x000fc8000f8e00ff */
[----:B------:R-:W-:Y:S01]  /*21a50*/  IMAD R2, R2, UR4, RZ ;  /* 0x0000000402027c24 */ /* 0x000fe2000f8e02ff */
[----:B------:R0:W-:Y:S03]  /*21a60*/  STL.64 [R1+0x38], R4 ;  /* 0x0000380401007387 */ /* 0x0001e60000100a00 */
[----:B------:R-:W-:Y:S01]  /*21a70*/  IMAD R0, R3, UR5, R2 ;  /* 0x0000000503007c24 */ /* 0x000fe2000f8e0202 */
[----:B------:R-:W-:-:S03]  /*21a80*/  SHF.R.S32.HI R2, RZ, 0x1f, R19 ;  /* 0x0000001fff027819 */ /* 0x000fc60000011413 */
[----:B------:R-:W-:Y:S01]  /*21a90*/  IMAD.IADD R3, R5, 0x1, R0 ;  /* 0x0000000105037824 */ /* 0x000fe200078e0200 */
[----:B------:R-:W-:Y:S02]  /*21aa0*/  SEL R0, R19, RZ, !P0 ;  /* 0x000000ff13007207 */ /* 0x000fe40004000000 */
[----:B------:R-:W-:Y:S02]  /*21ab0*/  SEL R2, R2, RZ, !P0 ;  /* 0x000000ff02027207 */ /* 0x000fe40004000000 */
[----:B------:R0:W-:Y:S04]  /*21ac0*/  STL [R1+0x40], R3 ;  /* 0x0000400301007387 */ /* 0x0001e80000100800 */
        /* <DEDUP_REMOVED lines=19> */
.L_x_1661:
[----:B------:R-:W-:Y:S05]  /*21c00*/  BSYNC B6 ;  /* 0x0000000000067941 */ /* 0x000fea0003800000 */
.L_x_1660:
[----:B0-----:R-:W2:Y:S01]  /*21c10*/  LDL.LU R0, [R1+0x48] ;  /* 0x0000480001007983 */ /* 0x001ea20000300800 */
[----:B------:R-:W0:Y:S01]  /*21c20*/  LDC R9, c[0x0][0x448] ;  /* 0x00011200ff097b82 */ /* 0x000e220000000800 */
[----:B------:R-:W-:Y:S01]  /*21c30*/  ULDC.64 UR4, c[0x0][0x2d8] ;  /* 0x0000b60000047ab9 */ /* 0x000fe20000000a00 */
[----:B------:R-:W-:Y:S01]  /*21c40*/  ULDC.64 UR6, c[0x0][0x2c8] ;  /* 0x0000b20000067ab9 */ /* 0x000fe20000000a00 */
[----:B------:R-:W3:Y:S01]  /*21c50*/  LDL.LU R21, [R1+0x40] ;  /* 0x0000400001157983 */ /* 0x000ee20000300800 */
[----:B------:R-:W-:-:S03]  /*21c60*/  ULDC.64 UR8, c[0x0][0x280] ;  /* 0x0000a00000087ab9 */ /* 0x000fc60000000a00 */
[----:B------:R-:W3:Y:S04]  /*21c70*/  LDL.LU.64 R2, [R1+0x38] ;  /* 0x0000380001027983 */ /* 0x000ee80000300a00 */
[----:B------:R-:W4:Y:S04]  /*21c80*/  LDL R20, [R1+0xc] ;  /* 0x00000c0001147983 */ /* 0x000f280000100800 */
[----:B------:R-:W5:Y:S01]  /*21c90*/  LDL.LU R4, [R1+0x8] ;  /* 0x0000080001047983 */ /* 0x000f620000300800 */
[----:B0-----:R-:W-:-:S13]  /*21ca0*/  ISETP.NE.AND P1, PT, R9, 0x1, PT ;  /* 0x000000010900780c */ /* 0x001fda0003f25270 */
[----:B------:R-:W0:Y:S08]  /*21cb0*/  @P1 LDC R6, c[0x0][0x450] ;  /* 0x00011400ff061b82 */ /* 0x000e300000000800 */
[----:B------:R-:W1:Y:S01]  /*21cc0*/  @P1 LDC R8, c[0x0][0x450] ;  /* 0x00011400ff081b82 */ /* 0x000e620000000800 */
[----:B------:R-:W0:Y:S02]  /*21cd0*/  S2R R11, SR_TID.X ;  /* 0x00000000000b7919 */ /* 0x000e240000002100 */
[----:B0-----:R-:W-:-:S05]  /*21ce0*/  IMAD.SHL.U32 R10, R11, 0x8, RZ ;  /* 0x000000080b0a7824 */ /* 0x001fca00078e00ff */
[----:B------:R-:W-:Y:S01]  /*21cf0*/  LOP3.LUT R10, R10, 0x18, RZ, 0xc0, !PT ;  /* 0x000000180a0a7812 */ /* 0x000fe200078ec0ff */
[----:B--2---:R-:W-:Y:S02]  /*21d00*/  IMAD.MOV.U32 R5, RZ, RZ, R0 ;  /* 0x000000ffff057224 */ /* 0x004fe400078e0000 */
[----:B---3--:R-:W-:Y:S02]  /*21d10*/  IMAD.MOV.U32 R3, RZ, RZ, R21 ;  /* 0x000000ffff037224 */ /* 0x008fe400078e0015 */
[----:B------:R-:W0:Y:S01]  /*21d20*/  S2R R21, SR_TID.X ;  /* 0x0000000000157919 */ /* 0x000e220000002100 */
[----:B----4-:R-:W-:Y:S02]  /*21d30*/  IMAD R0, R20, UR4, RZ ;  /* 0x0000000414007c24 */ /* 0x010fe4000f8e02ff */
[----:B------:R-:W2:Y:S01]  /*21d40*/  S2R R20, SR_TID.X ;  /* 0x0000000000147919 */ /* 0x000ea20000002100 */
[----:B------:R-:W-:-:S04]  /*21d50*/  IMAD.WIDE.U32 R2, R18, UR4, R2 ;  /* 0x0000000412027c25 */ /* 0x000fc8000f8e0002 */
[----:B------:R-:W-:Y:S01]  /*21d60*/  IMAD R0, R18, UR5, R0 ;  /* 0x0000000512007c24 */ /* 0x000fe2000f8e0200 */
[----:B------:R-:W-:-:S03]  /*21d70*/  ULDC.64 UR4, c[0x0][0x2e0] ;  /* 0x0000b80000047ab9 */ /* 0x000fc60000000a00 */
[----:B------:R-:W-:Y:S02]  /*21d80*/  IMAD.IADD R3, R3, 0x1, R0 ;  /* 0x0000000103037824 */ /* 0x000fe400078e0200 */
[----:B------:R-:W-:Y:S02]  /*21d90*/  IMAD R0, R5, UR4, RZ ;  /* 0x0000000405007c24 */ /* 0x000fe4000f8e02ff */
[----:B------:R-:W3:Y:S01]  /*21da0*/  @P1 LDC R5, c[0x0][0x44c] ;  /* 0x00011300ff051b82 */ /* 0x000ee20000000800 */
[----:B-----5:R-:W-:-:S04]  /*21db0*/  IMAD.WIDE.U32 R2, R4, UR4, R2 ;  /* 0x0000000404027c25 */ /* 0x020fc8000f8e0002 */
[----:B------:R-:W-:Y:S01]  /*21dc0*/  IMAD R0, R4, UR5, R0 ;  /* 0x0000000504007c24 */ /* 0x000fe2000f8e0200 */
[----:B------:R-:W-:Y:S01]  /*21dd0*/  ULDC.64 UR4, c[0x0][0x2d0] ;  /* 0x0000b40000047ab9 */ /* 0x000fe20000000a00 */
[----:B0-----:R-:W-:Y:S01]  /*21de0*/  IMAD.SHL.U32 R21, R21, 0x20, RZ ;  /* 0x0000002015157824 */ /* 0x001fe200078e00ff */
[----:B--2---:R-:W-:-:S04]  /*21df0*/  LOP3.LUT R20, R20, 0x7f, RZ, 0xc0, !PT ;  /* 0x0000007f14147812 */ /* 0x004fc800078ec0ff */
[----:B------:R-:W-:Y:S02]  /*21e00*/  LOP3.LUT R21, R21, 0x60, RZ, 0xc0, !PT ;  /* 0x0000006015157812 */ /* 0x000fe400078ec0ff */
[----:B------:R-:W-:-:S04]  /*21e10*/  SHF.R.U32.HI R20, RZ, 0x2, R20 ;  /* 0x00000002ff147819 */ /* 0x000fc80000011614 */
[----:B------:R-:W-:Y:S01]  /*21e20*/  LOP3.LUT R20, R20, R21, RZ, 0xfc, !PT ;  /* 0x0000001514147212 */ /* 0x000fe200078efcff */
[----:B------:R-:W-:-:S04]  /*21e30*/  IMAD.IADD R3, R3, 0x1, R0 ;  /* 0x0000000103037824 */ /* 0x000fc800078e0200 */
[----:B------:R-:W-:-:S04]  /*21e40*/  IMAD.IADD R0, R20, 0x1, R28 ;  /* 0x0000000114007824 */ /* 0x000fc800078e021c */
[----:B---3--:R-:W-:-:S04]  /*21e50*/  @P1 IMAD.HI.U32 R5, R0, R5, RZ ;  /* 0x0000000500051227 */ /* 0x008fc800078e00ff */
[----:B------:R-:W-:Y:S01]  /*21e60*/  IMAD.MOV.U32 R4, RZ, RZ, R0 ;  /* 0x000000ffff047224 */ /* 0x000fe200078e0000 */
[----:B------:R-:W-:-:S04]  /*21e70*/  @P1 SHF.R.U32.HI R4, RZ, R6, R5 ;  /* 0x00000006ff041219 */ /* 0x000fc80000011605 */
        /* <DEDUP_REMOVED lines=11> */
[----:B------:R-:W0:Y:S02]  /*21f30*/  @P1 LDC R7, c[0x0][0x44c] ;  /* 0x00011300ff071b82 */ /* 0x000e240000000800 */
[----:B------:R-:W-:Y:S01]  /*21f40*/  IMAD.IADD R6, R5, 0x1, R6 ;  /* 0x0000000105067824 */ /* 0x000fe200078e0206 */
[----:B------:R-:W-:-:S04]  /*21f50*/  LEA R5, P0, R4, UR8, 0x1 ;  /* 0x0000000804057c11 */ /* 0x000fc8000f8008ff */
[----:B------:R-:W-:Y:S01]  /*21f60*/  LEA.HI.X R4, R4, UR9, R6, 0x1, P0 ;  /* 0x0000000904047c11 */ /* 0x000fe200080f0c06 */
[----:B------:R-:W-:-:S04]  /*21f70*/  VIADD R6, R0, 0x80 ;  /* 0x0000008000067836 */ /* 0x000fc80000000000 */
[----:B------:R-:W-:Y:S02]  /*21f80*/  IMAD.MOV.U32 R0, RZ, RZ, R6 ;  /* 0x000000ffff007224 */ /* 0x000fe400078e0006 */
[----:B0-----:R-:W-:-:S05]  /*21f90*/  @P1 IMAD.HI.U32 R7, R6, R7, RZ ;  /* 0x0000000706071227 */ /* 0x001fca00078e00ff */
[----:B-1----:R-:W-:-:S05]  /*21fa0*/  @P1 SHF.R.U32.HI R0, RZ, R8, R7 ;  /* 0x00000008ff001219 */ /* 0x002fca0000011607 */
[----:B------:R-:W-:-:S04]  /*21fb0*/  IMAD.MOV R7, RZ, RZ, -R0 ;  /* 0x000000ffff077224 */ /* 0x000fc800078e0a00 */
[----:B------:R-:W-:Y:S01]  /*21fc0*/  IMAD R6, R9, R7, R6 ;  /* 0x0000000709067224 */ /* 0x000fe200078e0206 */
[----:B------:R-:W-:Y:S01]  /*21fd0*/  SHF.R.S32.HI R7, RZ, 0x1f, R0 ;  /* 0x0000001fff077819 */ /* 0x000fe20000011400 */
[----:B------:R-:W-:-:S04]  /*21fe0*/  IMAD.WIDE.U32 R2, R0, UR4, R2 ;  /* 0x0000000400027c25 */ /* 0x000fc8000f8e0002 */
[----:B------:R-:W-:Y:S02]  /*21ff0*/  IMAD R7, R7, UR4, RZ ;  /* 0x0000000407077c24 */ /* 0x000fe4000f8e02ff */
[C---:B------:R-:W-:Y:S01]  /*22000*/  IMAD.SHL.U32 R21, R11.reuse, 0x8, RZ ;  /* 0x000000080b157824 */ /* 0x040fe200078e00ff */
[----:B------:R-:W-:Y:S01]  /*22010*/  LOP3.LUT R20, R11, 0x7f, RZ, 0xc0, !PT ;  /* 0x0000007f0b147812 */ /* 0x000fe200078ec0ff */
[----:B------:R-:W-:Y:S01]  /*22020*/  IMAD R0, R0, UR5, R7 ;  /* 0x0000000500007c24 */ /* 0x000fe2000f8e0207 */
[----:B------:R-:W-:-:S03]  /*22030*/  ULDC UR4, c[0x0][0x2b8] ;  /* 0x0000ae0000047ab9 */ /* 0x000fc60000000800 */
[----:B------:R-:W-:Y:S01]  /*22040*/  IMAD.IADD R3, R3, 0x1, R0 ;  /* 0x0000000103037824 */ /* 0x000fe200078e0200 */
[----:B------:R-:W-:-:S05]  /*22050*/  SHF.R.S32.HI R0, RZ, 0x1f, R6 ;  /* 0x0000001fff007819 */ /* 0x000fca0000011406 */
[----:B------:R-:W-:Y:S02]  /*22060*/  IMAD R0, R0, UR6, RZ ;  /* 0x0000000600007c24 */ /* 0x000fe4000f8e02ff */
[----:B------:R-:W-:Y:S01]  /*22070*/  IMAD.WIDE.U32 R2, R6, UR6, R2 ;  /* 0x0000000606027c25 */ /* 0x000fe2000f8e0002 */
[----:B------:R-:W-:-:S03]  /*22080*/  LOP3.LUT R21, R21, 0x18, RZ, 0xc0, !PT ;  /* 0x0000001815157812 */ /* 0x000fc600078ec0ff */
[----:B------:R-:W-:Y:S01]  /*22090*/  IMAD R6, R6, UR7, R0 ;  /* 0x0000000706067c24 */ /* 0x000fe2000f8e0200 */
[----:B------:R-:W-:-:S03]  /*220a0*/  LEA R7, P0, R2, UR8, 0x1 ;  /* 0x0000000802077c11 */ /* 0x000fc6000f8008ff */
[----:B------:R-:W-:Y:S01]  /*220b0*/  IMAD.IADD R6, R3, 0x1, R6 ;  /* 0x0000000103067824 */ /* 0x000fe200078e0206 */
[C---:B------:R-:W-:Y:S02]  /*220c0*/  LOP3.LUT R12, R21.reuse, 0x20, RZ, 0xfc, !PT ;  /* 0x00000020150c7812 */ /* 0x040fe400078efcff */
[----:B------:R-:W-:Y:S01]  /*220d0*/  LOP3.LUT R11, R21, 0x40, RZ, 0xfc, !PT ;  /* 0x00000040150b7812 */ /* 0x000fe200078efcff */
[----:B------:R-:W-:Y:S01]  /*220e0*/  UMOV UR5, 0xffffffff ;  /* 0xffffffff00057882 */ /* 0x000fe20000000000 */
[----:B------:R-:W-:Y:S02]  /*220f0*/  LEA.HI.X R6, R2, UR9, R6, 0x1, P0 ;  /* 0x0000000902067c11 */ /* 0x000fe400080f0c06 */
[----:B------:R-:W-:Y:S02]  /*22100*/  ISETP.GE.AND P0, PT, R10, UR4, PT ;  /* 0x000000040a007c0c */ /* 0x000fe4000bf06270 */
[----:B------:R-:W-:Y:S02]  /*22110*/  ISETP.GE.AND P1, PT, R12, UR4, PT ;  /* 0x000000040c007c0c */ /* 0x000fe4000bf26270 */
[----:B------:R-:W-:-:S02]  /*22120*/  ISETP.GE.AND P2, PT, R11, UR4, PT ;  /* 0x000000040b007c0c */ /* 0x000fc4000bf46270 */
[----:B------:R-:W-:Y:S01]  /*22130*/  SHF.R.U32.HI R20, RZ, 0x2, R20 ;  /* 0x00000002ff147819 */ /* 0x000fe20000011614 */
[----:B------:R-:W-:Y:S10]  /*22140*/  BRA.DIV UR5, `(.L_x_1662) ;  /* 0x0000004605087947 */ /* 0x000ff4000b800000 */
[----:B------:R-:W2:Y:S01]  /*22150*/  LDL R11, [R1+0x34] ;  /* 0x00003400010b7983 */ /* 0x000ea20000100800 */
[----:B------:R-:W-:Y:S02]  /*22160*/  IMAD R0, R29, R9, RZ ;  /* 0x000000091d007224 */ /* 0x000fe400078e02ff */
[----:B------:R-:W-:Y:S01]  /*22170*/  IMAD.IADD R28, R20, 0x1, R28 ;  /* 0x00000001141c7824 */ /* 0x000fe200078e021c */
[----:B------:R-:W0:Y:S04]  /*22180*/  SHFL.IDX PT, R3, R5, RZ, 0x1c1f ;  /* 0x001c1fff05037589 */ /* 0x000e2800000e0000 */
[----:B------:R-:W1:Y:S01]  /*22190*/  SHFL.IDX PT, R2, R4, RZ, 0x1c1f ;  /* 0x001c1fff04027589 */ /* 0x000e6200000e0000 */
[----:B------:R-:W-:-:S03]  /*221a0*/  ISETP.GE.AND P3, PT, R28, R0, PT ;  /* 0x000000001c00720c */ /* 0x000fc60003f66270 */
[----:B------:R-:W-:Y:S10]  /*221b0*/  SHFL.IDX PT, R8, R4, 0x1, 0x1c1f ;  /* 0x003c1f0004087f89 */ /* 0x000ff400000e0000 */
[----:B0-----:R-:W-:-:S05]  /*221c0*/  @!P3 LEA R3, P4, R10, R3, 0x1 ;  /* 0x000000030a03b211 */ /* 0x001fca00078808ff */
[----:B-1----:R-:W-:-:S05]  /*221d0*/  @!P3 IMAD.X R2, RZ, RZ, R2, P4 ;  /* 0x000000ffff02b224 */ /* 0x002fca00020e0602 */
[----:B------:R-:W-:-:S04]  /*221e0*/  @!P3 LOP3.LUT R3, R3, R2, RZ, 0x3c, !PT ;  /* 0x000000020303b212 */ /* 0x000fc800078e3cff */
[----:B------:R-:W-:-:S04]  /*221f0*/  @!P3 LOP3.LUT R2, R3, R2, RZ, 0x3c, !PT ;  /* 0x000000020302b212 */ /* 0x000fc800078e3cff */
[----:B------:R-:W-:-:S05]  /*22200*/  @!P3 LOP3.LUT R3, R3, R2, RZ, 0x3c, !PT ;  /* 0x000000020303b212 */ /* 0x000fca00078e3cff */
[----:B--2---:R-:W-:Y:S04]  /*22210*/  @!P3 LDGSTS.E.BYPASS.LTC128B.128 [R11+0xc400], desc[UR54][R2.64], !P0 ;  /* 0x0c400000020bbfae */ /* 0x004fe8000c101d76 */
[----:B------:R-:W-:Y:S04]  /*22220*/  @!P3 LDGSTS.E.BYPASS.LTC128B.128 [R11+0xf400], desc[UR54][R2.64+0x40], !P1 ;  /* 0x0f400040020bbfae */ /* 0x000fe8000c901d76 */
[----:B------:R0:W-:Y:S02]  /*22230*/  @!P3 LDGSTS.E.BYPASS.LTC128B.128 [R11+0x12400], desc[UR54][R2.64+0x80], !P2 ;  /* 0x12400080020bbfae */ /* 0x0001e4000d101d76 */
[----:B0-----:R-:W-:-:S05]  /*22240*/  VIADD R2, R28, 0x20 ;  /* 0x000000201c027836 */ /* 0x001fca0000000000 */
[----:B------:R-:W-:Y:S02]  /*22250*/  ISETP.GE.AND P3, PT, R2, R0, PT ;  /* 0x000000000200720c */ /* 0x000fe40003f66270 */
[----:B------:R-:W0:Y:S11]  /*22260*/  SHFL.IDX PT, R2, R5, 0x1, 0x1c1f ;  /* 0x003c1f0005027f89 */ /* 0x000e3600000e0000 */
[----:B0-----:R-:W-:-:S05]  /*22270*/  @!P3 LEA R3, P4, R10, R2, 0x1 ;  /* 0x000000020a03b211 */ /* 0x001fca00078808ff */
[----:B------:R-:W-:Y:S02]  /*22280*/  @!P3 IMAD.X R2, RZ, RZ, R8, P4 ;  /* 0x000000ffff02b224 */ /* 0x000fe400020e0608 */
[----:B------:R-:W-:Y:S03]  /*22290*/  SHFL.IDX PT, R8, R4, 0x2, 0x1c1f ;  /* 0x005c1f0004087f89 */ /* 0x000fe600000e0000 */
[-C--:B------:R-:W-:Y:S01]  /*222a0*/  @!P3 LOP3.LUT R3, R3, R2.reuse, RZ, 0x3c, !PT ;  /* 0x000000020303b212 */ /* 0x080fe200078e3cff */
[----:B------:R-:W-:Y:S03]  /*222b0*/  SHFL.IDX PT, R4, R4, 0x3, 0x1c1f ;  /* 0x007c1f0004047f89 */ /* 0x000fe600000e0000 */
[----:B------:R-:W-:-:S04]  /*222c0*/  @!P3 LOP3.LUT R2, R3, R2, RZ, 0x3c, !PT ;  /* 0x000000020302b212 */ /* 0x000fc800078e3cff */
[----:B------:R-:W-:-:S05]  /*222d0*/  @!P3 LOP3.LUT R3, R3, R2, RZ, 0x3c, !PT ;  /* 0x000000020303b212 */ /* 0x000fca00078e3cff */
[----:B------:R-:W-:Y:S04]  /*222e0*/  @!P3 LDGSTS.E.BYPASS.LTC128B.128 [R11+0xcc00], desc[UR54][R2.64], !P0 ;  /* 0x0cc00000020bbfae */ /* 0x000fe8000c101d76 */
[----:B------:R-:W-:Y:S04]  /*222f0*/  @!P3 LDGSTS.E.BYPASS.LTC128B.128 [R11+0xfc00], desc[UR54][R2.64+0x40], !P1 ;  /* 0x0fc00040020bbfae */ /* 0x000fe8000c901d76 */
[----:B------:R0:W-:Y:S02]  /*22300*/  @!P3 LDGSTS.E.BYPASS.LTC128B.128 [R11+0x12c00], desc[UR54][R2.64+0x80], !P2 ;  /* 0x12c00080020bbfae */ /* 0x0001e4000d101d76 */
[----:B0-----:R-:W-:-:S05]  /*22310*/  VIADD R2, R28, 0x40 ;  /* 0x000000401c027836 */ /* 0x001fca0000000000 */
[----:B------:R-:W-:Y:S02]  /*22320*/  ISETP.GE.AND P3, PT, R2, R0, PT ;  /* 0x000000000200720c */ /* 0x000fe40003f66270 */
[----:B------:R-:W0:Y:S04]  /*22330*/  SHFL.IDX PT, R2, R5, 0x2, 0x1c1f ;  /* 0x005c1f0005027f89 */ /* 0x000e2800000e0000 */
[----:B------:R-:W1:Y:S07]  /*22340*/  SHFL.IDX PT, R5, R5, 0x3, 0x1c1f ;  /* 0x007c1f0005057f89 */ /* 0x000e6e00000e0000 */
[----:B0-----:R-:W-:-:S05]  /*22350*/  @!P3 LEA R3, P4, R10, R2, 0x1 ;  /* 0x000000020a03b211 */ /* 0x001fca00078808ff */
[----:B------:R-:W-:-:S05]  /*22360*/  @!P3 IMAD.X R2, RZ, RZ, R8, P4 ;  /* 0x000000ffff02b224 */ /* 0x000fca00020e0608 */
        /* <DEDUP_REMOVED lines=8> */
[----:B-1----:R-:W-:-:S05]  /*223f0*/  @!P3 LEA R2, P4, R10, R5, 0x1 ;  /* 0x000000050a02b211 */ /* 0x002fca00078808ff */
[----:B------:R-:W-:Y:S02]  /*22400*/  @!P3 IMAD.X R3, RZ, RZ, R4, P4 ;  /* 0x000000ffff03b224 */ /* 0x000fe400020e0604 */
[----:B------:R-:W-:Y:S04]  /*22410*/  SHFL.IDX PT, R4, R6, RZ, 0x1c1f ;  /* 0x001c1fff06047589 */ /* 0x000fe800000e0000 */
[----:B------:R-:W-:Y:S04]  /*22420*/  @!P3 LDGSTS.E.BYPASS.LTC128B.128 [R11+0xdc00], desc[UR54][R2.64], !P0 ;  /* 0x0dc00000020bbfae */ /* 0x000fe8000c101d76 */
[----:B------:R-:W-:Y:S04]  /*22430*/  @!P3 LDGSTS.E.BYPASS.LTC128B.128 [R11+0x10c00], desc[UR54][R2.64+0x40], !P1 ;  /* 0x10c00040020bbfae */ /* 0x000fe8000c901d76 */
[----:B------:R0:W-:Y:S04]  /*22440*/  @!P3 LDGSTS.E.BYPASS.LTC128B.128 [R11+0x13c00], desc[UR54][R2.64+0x80], !P2 ;  /* 0x13c00080020bbfae */ /* 0x0001e8000d101d76 */
[----:B------:R-:W-:Y:S04]  /*22450*/  SHFL.IDX PT, R6, R6, 0x1, 0x1c1f ;  /* 0x003c1f0006067f89 */ /* 0x000fe800000e0000 */
[----:B0-----:R-:W0:Y:S01]  /*22460*/  SHFL.IDX PT, R2, R7, RZ, 0x1c1f ;  /* 0x001c1fff07027589 */ /* 0x001e2200000e0000 */
[----:B------:R-:W-:-:S05]  /*22470*/  VIADD R3, R28, 0x80 ;  /* 0x000000801c037836 */ /* 0x000fca0000000000 */
[----:B------:R-:W-:-:S13]  /*22480*/  ISETP.GE.AND P3, PT, R3, R0, PT ;  /* 0x000000000300720c */ /* 0x000fda0003f66270 */
[----:B0-----:R-:W-:-:S05]  /*22490*/  @!P3 LEA R2, P4, R10, R2, 0x1 ;  /* 0x000000020a02b211 */ /* 0x001fca00078808ff */
[----:B------:R-:W-:-:S05]  /*224a0*/  @!P3 IMAD.X R3, RZ, RZ, R4, P4 ;  /* 0x000000ffff03b224 */ /* 0x000fca00020e0604 */
[----:B------:R-:W-:Y:S04]  /*224b0*/  @!P3 LDGSTS.E.BYPASS.LTC128B.128 [R11+0xe400], desc[UR54][R2.64], !P0 ;  /* 0x0e400000020bbfae */ /* 0x000fe8000c101d76 */
[----:B------:R-:W-:Y:S04]  /*224c0*/  @!P3 LDGSTS.E.BYPASS.LTC128B.128 [R11+0x11400], desc[UR54][R2.64+0x40], !P1 ;  /* 0x11400040020bbfae */ /* 0x000fe8000c901d76 */
[----:B------:R0:W-:Y:S04]  /*224d0*/  @!P3 LDGSTS.E.BYPASS.LTC128B.128 [R11+0x14400], desc[UR54][R2.64+0x80], !P2 ;  /* 0x14400080020bbfae */ /* 0x0001e8000d101d76 */
[----:B0-----:R0:W1:Y:S02]  /*224e0*/  SHFL.IDX PT, R2, R7, 0x1, 0x1c1f ;  /* 0x003c1f0007027f89 */ /* 0x00106400000e0000 */
.L_x_1790:
        /* <DEDUP_REMOVED lines=13> */
.L_x_1663:
        /* <DEDUP_REMOVED lines=18> */
.L_x_1791:
[----:B------:R-:W-:Y:S05]  /*226e0*/  BSYNC B0 ;  /* 0x0000000000007941 */ /* 0x000fea0003800000 */
.L_x_1664:
[----:B------:R-:W1:Y:S04]  /*226f0*/  LDL.LU R3, [R1+0x44] ;  /* 0x0000440001037983 */ /* 0x000e680000300800 */
[----:B------:R-:W2:Y:S01]  /*22700*/  LDL R2, [R1+0x28] ;  /* 0x0000280001027983 */ /* 0x000ea20000100800 */
[----:B------:R-:W-:Y:S01]  /*22710*/  BSSY B0, `(.L_x_1666) ;  /* 0x00000f7000007945 */ /* 0x000fe20003800000 */
[----:B-1----:R-:W-:-:S05]  /*22720*/  VIADD R0, R3, 0xfffffffe ;  /* 0xfffffffe03007836 */ /* 0x002fca0000000000 */
[----:B--2---:R-:W-:-:S13]  /*22730*/  ISETP.GE.AND P0, PT, R0, R2, PT ;  /* 0x000000020000720c */ /* 0x004fda0003f06270 */
[----:B------:R-:W-:Y:S05]  /*22740*/  @!P0 BRA `(.L_x_1667) ;  /* 0x0000000c00cc8947 */ /* 0x000fea0003800000 */
[----:B------:R-:W1:Y:S01]  /*22750*/  S2R R2, SR_TID.X ;  /* 0x0000000000027919 */ /* 0x000e620000002100 */
[----:B------:R-:W-:Y:S01]  /*22760*/  ULDC UR4, c[0x0][0x2f4] ;  /* 0x0000bd0000047ab9 */ /* 0x000fe20000000800 */
[----:B------:R-:W-:Y:S01]  /*22770*/  IMAD.MOV.U32 R10, RZ, RZ, R25 ;  /* 0x000000ffff0a7224 */ /* 0x000fe200078e0019 */
[----:B------:R2:W5:Y:S04]  /*22780*/  LDL.LU R20, [R1] ;  /* 0x0000000001147983 */ /* 0x0005680000300800 */
[----:B------:R2:W-:Y:S01]  /*22790*/  STL [R1+0x8], R26 ;  /* 0x0000081a01007387 */ /* 0x0005e20000100800 */
[----:B-1----:R-:W-:-:S05]  /*227a0*/  IMAD.SHL.U32 R4, R2, 0x8, RZ ;  /* 0x0000000802047824 */ /* 0x002fca00078e00ff */
[----:B------:R-:W-:-:S04]  /*227b0*/  LOP3.LUT R4, R4, 0x18, RZ, 0xc0, !PT ;  /* 0x0000001804047812 */ /* 0x000fc800078ec0ff */
[C---:B------:R-:W-:Y:S02]  /*227c0*/  LOP3.LUT R3, R4.reuse, 0x20, RZ, 0xfc, !PT ;  /* 0x0000002004037812 */ /* 0x040fe400078efcff */
[C---:B------:R-:W-:Y:S02]  /*227d0*/  LOP3.LUT R2, R4.reuse, 0x40, RZ, 0xfc, !PT ;  /* 0x0000004004027812 */ /* 0x040fe400078efcff */
[----:B------:R-:W-:Y:S02]  /*227e0*/  ISETP.GE.AND P3, PT, R4, UR4, PT ;  /* 0x0000000404007c0c */ /* 0x000fe4000bf66270 */
[----:B------:R-:W-:Y:S02]  /*227f0*/  ISETP.GE.AND P2, PT, R3, UR4, PT ;  /* 0x0000000403007c0c */ /* 0x000fe4000bf46270 */
[----:B--2---:R-:W-:-:S13]  /*22800*/  ISETP.GE.AND P1, PT, R2, UR4, PT ;  /* 0x0000000402007c0c */ /* 0x004fda000bf26270 */
.L_x_1680:
[----:B------:R-:W2:Y:S01]  /*22810*/  LDL R9, [R1+0x2c] ;  /* 0x00002c0001097983 */ /* 0x000ea20000100800 */
[----:B------:R-:W1:Y:S03]  /*22820*/  LDC R6, c[0x0][0x430] ;  /* 0x00010c00ff067b82 */ /* 0x000e660000000800 */
[----:B------:R-:W3:Y:S04]  /*22830*/  LDL R8, [R1+0x30] ;  /* 0x0000300001087983 */ /* 0x000ee80000100800 */
[----:B0-----:R-:W4:Y:S01]  /*22840*/  LDL R7, [R1+0x10] ;  /* 0x0000100001077983 */ /* 0x001f220000100800 */
        /* <DEDUP_REMOVED lines=15> */
[--C-:B------:R-:W-:Y:S01]  /*22940*/  IMAD.MOV R9, RZ, RZ, -R2.reuse ;  /* 0x000000ffff097224 */ /* 0x100fe200078e0a02 */
[----:B------:R-:W-:-:S03]  /*22950*/  SHF.R.S32.HI R3, RZ, 0x1f, R2 ;  /* 0x0000001fff037819 */ /* 0x000fc60000011402 */
[----:B------:R-:W-:Y:S02]  /*22960*/  IMAD R9, R6, R9, R4 ;  /* 0x0000000906097224 */ /* 0x000fe400078e0204 */
        /* <DEDUP_REMOVED lines=8> */
[----:B------:R-:W-:-:S05]  /*229f0*/  VIADD R25, R10, 0x1 ;  /* 0x000000010a197836 */ /* 0x000fca0000000000 */
        /* <DEDUP_REMOVED lines=11> */
.L_x_1668:
[----:B------:R-:W-:Y:S01]  /*22ab0*/  IMAD R5, R25, 0x8, R23 ;  /* 0x0000000819057824 */ /* 0x000fe200078e0217 */
[----:B------:R-:W-:Y:S01]  /*22ac0*/  SHF.L.U32 R0, R2, 0x1f, RZ ;  /* 0x0000001f02007819 */ /* 0x000fe200000006ff */
[----:B------:R-:W-:Y:S03]  /*22ad0*/  BSSY B1, `(.L_x_1669) ;  /* 0x0000003000017945 */ /* 0x000fe60003800000 */
[----:B------:R-:W0:Y:S02]  /*22ae0*/  SYNCS.PHASECHK.TRANS64.TRYWAIT P0, [R5+URZ+0x2d840], R0 ;  /* 0x02d84000050075a7 */ /* 0x000e24000800017f */
[----:B0-----:R-:W-:Y:S05]  /*22af0*/  @!P0 BRA `(.L_x_1670) ;  /* 0x0000004000c48947 */ /* 0x001fea0003800000 */
.L_x_1792:
[----:B------:R-:W-:Y:S05]  /*22b00*/  BSYNC B1 ;  /* 0x0000000000017941 */ /* 0x000fea0003800000 */
.L_x_1669:
[----:B------:R-:W2:Y:S04]  /*22b10*/  LDL R6, [R1+0xc] ;  /* 0x00000c0001067983 */ /* 0x000ea80000100800 */
[----:B------:R-:W3:Y:S01]  /*22b20*/  LDL R4, [R1+0x14] ;  /* 0x0000140001047983 */ /* 0x000ee20000100800 */
[----:B------:R-:W-:Y:S01]  /*22b30*/  SHF.R.S32.HI R28, RZ, 0x1f, R9 ;  /* 0x0000001fff1c7819 */ /* 0x000fe20000011409 */
[----:B------:R-:W-:Y:S01]  /*22b40*/  ULDC.64 UR4, c[0x0][0x300] ;  /* 0x0000c00000047ab9 */ /* 0x000fe20000000a00 */
[C---:B------:R-:W-:Y:S01]  /*22b50*/  LOP3.LUT P5, RZ, R22.reuse, 0x2, RZ, 0xc0, !PT ;  /* 0x0000000216ff7812 */ /* 0x040fe200078ac0ff */
        /* <DEDUP_REMOVED lines=50> */
.L_x_1802:
        /* <DEDUP_REMOVED lines=11> */
.L_x_1672:
        /* <DEDUP_REMOVED lines=11> */
.L_x_1673:
[----:B------:R1:W-:Y:S01]  /*22fe0*/  SYNCS.ARRIVE.TRANS64.A1T0 RZ, [R5+URZ+0x2d830], RZ ;  /* 0x02d830ff05ff79a7 */ /* 0x0003e2000810003f */
[----:B------:R-:W-:Y:S05]  /*22ff0*/  @!P5 BRA `(.L_x_1674) ;  /* 0x000000000004d947 */ /* 0x000fea0003800000 */
[----:B------:R-:W-:Y:S01]  /*23000*/  BPT.TRAP 0x1 ;  /* 0x000000040000795c */ /* 0x000fe20000300000 */
.L_x_1674:
[----:B------:R-:W-:Y:S01]  /*23010*/  SHF.L.U32 R2, R20, 0x1f, RZ ;  /* 0x0000001f14027819 */ /* 0x000fe200000006ff */
[----:B-1----:R-:W-:Y:S01]  /*23020*/  IMAD R5, R10, 0x8, R23 ;  /* 0x000000080a057824 */ /* 0x002fe200078e0217 */
[----:B------:R-:W-:Y:S03]  /*23030*/  BSSY B1, `(.L_x_1675) ;  /* 0x0000003000017945 */ /* 0x000fe60003800000 */
[----:B------:R-:W1:Y:S02]  /*23040*/  SYNCS.PHASECHK.TRANS64.TRYWAIT P0, [R5+URZ+0x2d860], R2 ;  /* 0x02d86002050075a7 */ /* 0x000e64000800017f */
[----:B-1----:R-:W-:Y:S05]  /*23050*/  @!P0 BRA `(.L_x_1676) ;  /* 0x0000004000d48947 */ /* 0x002fea0003800000 */
.L_x_1803:
[----:B------:R-:W-:Y:S05]  /*23060*/  BSYNC B1 ;  /* 0x0000000000017941 */ /* 0x000fea0003800000 */
.L_x_1675:
        /* <DEDUP_REMOVED lines=45> */
.L_x_1813:
        /* <DEDUP_REMOVED lines=32> */
.L_x_1678:
        /* <DEDUP_REMOVED lines=12> */
.L_x_1679:
[----:B------:R-:W2:Y:S01]  /*23600*/  LDL R2, [R1+0x28] ;  /* 0x0000280001027983 */ /* 0x000ea20000100800 */
[----:B------:R1:W-:Y:S01]  /*23610*/  SYNCS.ARRIVE.TRANS64.A1T0 RZ, [R5+URZ+0x2d850], RZ ;  /* 0x02d850ff05ff79a7 */ /* 0x0003e2000810003f */
[----:B------:R-:W-:Y:S02]  /*23620*/  VIADD R0, R26, 0xffffffff ;  /* 0xffffffff1a007836 */ /* 0x000fe40000000000 */
[----:B------:R1:W5:Y:S01]  /*23630*/  LDL R20, [R1] ;  /* 0x0000000001147983 */ /* 0x0003620000100800 */
[----:B------:R-:W-:-:S03]  /*23640*/  IMAD.MOV.U32 R10, RZ, RZ, R25 ;  /* 0x000000ffff0a7224 */ /* 0x000fc600078e0019 */
[----:B------:R1:W-:Y:S01]  /*23650*/  STL [R1+0x8], R26 ;  /* 0x0000081a01007387 */ /* 0x0003e20000100800 */
[----:B--2---:R-:W-:-:S13]  /*23660*/  ISETP.GT.AND P0, PT, R26, R2, PT ;  /* 0x000000021a00720c */ /* 0x004fda0003f04270 */
[----:B-1----:R-:W-:Y:S05]  /*23670*/  @P0 BRA `(.L_x_1680) ;  /* 0xfffffff000640947 */ /* 0x002fea000383ffff */
.L_x_1667:
[----:B------:R-:W-:Y:S05]  /*23680*/  BSYNC B0 ;  /* 0x0000000000007941 */ /* 0x000fea0003800000 */
.L_x_1666:
[----:B------:R-:W1:Y:S01]  /*23690*/  S2R R2, SR_TID.X ;  /* 0x0000000000027919 */ /* 0x000e620000002100 */
[----:B------:R-:W-:Y:S01]  /*236a0*/  BSSY B0, `(.L_x_1681) ;  /* 0x0000010000007945 */ /* 0x000fe20003800000 */
        /* <DEDUP_REMOVED lines=12> */
[----:B0-----:R-:W0:Y:S01]  /*23770*/  POPC R7, R4 ;  /* 0x0000000400077309 */ /* 0x001e220000000000 */
[----:B--2---:R-:W0:Y:S02]  /*23780*/  SHFL.IDX PT, R0, R3, R0, 0x1f ;  /* 0x00001f0003007589 */ /* 0x004e2400000e0000 */
[----:B0-----:R-:W-:-:S07]  /*23790*/  IADD3 R16, R0, UR37, R7 ;  /* 0x0000002500107c10 */ /* 0x001fce000fffe007 */
.L_x_1682:
[----:B------:R-:W-:Y:S05]  /*237a0*/  BSYNC B0 ;  /* 0x0000000000007941 */ /* 0x000fea0003800000 */
.L_x_1681:
[----:B------:R-:W-:-:S05]  /*237b0*/  IMAD.U32 R0, RZ, RZ, UR38 ;  /* 0x00000026ff007e24 */ /* 0x000fca000f8e00ff */
[----:B------:R-:W-:-:S13]  /*237c0*/  ISETP.NE.AND P0, PT, R0, 0x3, PT ;  /* 0x000000030000780c */ /* 0x000fda0003f05270 */
[----:B------:R-:W-:Y:S05]  /*237d0*/  @!P0 BRA `(.L_x_1683) ;  /* 0x0000000000048947 */ /* 0x000fea0003800000 */
[----:B------:R-:W-:Y:S01]  /*237e0*/  BPT.TRAP 0x1 ;  /* 0x000000040000795c */ /* 0x000fe20000300000 */
.L_x_1683:
        /* <DEDUP_REMOVED lines=8> */
.L_x_1814:
[----:B------:R-:W-:Y:S05]  /*23870*/  BSYNC B0 ;  /* 0x0000000000007941 */ /* 0x000fea0003800000 */
.L_x_1684:
        /* <DEDUP_REMOVED lines=51> */
.L_x_1824:
        /* <DEDUP_REMOVED lines=13> */
.L_x_1687:
        /* <DEDUP_REMOVED lines=11> */
.L_x_1688:
        /* <DEDUP_REMOVED lines=8> */
.L_x_1647:
[----:B------:R-:W-:Y:S05]  /*23db0*/  BSYNC B7 ;  /* 0x0000000000077941 */ /* 0x000fea0003800000 */
.L_x_1645:
[----:B------:R-:W-:-:S13]  /*23dc0*/  LOP3.LUT P0, RZ, R22, 0x10, RZ, 0xc0, !PT ;  /* 0x0000001016ff7812 */ /* 0x000fda000780c0ff */
[----:B------:R-:W-:Y:S05]  /*23dd0*/  @!P0 BRA `(.L_x_1689) ;  /* 0x0000000000248947 */ /* 0x000fea0003800000 */
[----:B------:R-:W-:Y:S05]  /*23de0*/  WARPSYNC.ALL ;  /* 0x0000000000007948 */ /* 0x000fea0003800000 */
[----:B------:R-:W3:Y:S08]  /*23df0*/  S2UR UR5, SR_CgaCtaId ;  /* 0x00000000000579c3 */ /* 0x000ef00000008800 */
[----:B------:R-:W-:Y:S06]  /*23e00*/  BAR.SYNC.DEFER_BLOCKING 0x5, 0x200 ;  /* 0x0148000000007b1d */ /* 0x000fec0000010000 */
[----:B------:R-:W-:-:S02]  /*23e10*/  UMOV UR4, 0x400 ;  /* 0x0000040000047882 */ /* 0x000fc40000000000 */
[----:B---3--:R-:W-:-:S06]  /*23e20*/  ULEA UR4, UR5, UR4, 0x18 ;  /* 0x0000000405047291 */ /* 0x008fcc000f8ec03f */
[----:B------:R-:W-:-:S05]  /*23e30*/  IMAD.U32 R23, RZ, RZ, UR4 ;  /* 0x00000004ff177e24 */ /* 0x000fca000f8e00ff */
[----:B------:R3:W4:Y:S01]  /*23e40*/  LDS.128 R16, [R23+0x2d8d0] ;  /* 0x02d8d00017107984 */ /* 0x0007220000000c00 */
[----:B------:R-:W-:Y:S06]  /*23e50*/  BAR.ARV 0x4, 0x200 ;  /* 0x0108000000007b1d */ /* 0x000fec0000002000 */
[----:B------:R-:W-:Y:S05]  /*23e60*/  BRA `(.L_x_1690) ;  /* 0x0000000800cc7947 */ /* 0x000fea0003800000 */
.L_x_1689:
[----:B------:R-:W1:Y:S01]  /*23e70*/  S2R R0, SR_TID.X ;  /* 0x0000000000007919 */ /* 0x000e620000002100 */
[----:B------:R-:W-:Y:S01]  /*23e80*/  UMOV UR4, 0xffffffff ;  /* 0xffffffff00047882 */ /* 0x000fe20000000000 */
[----:B-1----:R-:W-:-:S04]  /*23e90*/  LOP3.LUT R7, R0, 0x1f, RZ, 0xc0, !PT ;  /* 0x0000001f00077812 */ /* 0x002fc800078ec0ff */
[----:B------:R-:W-:Y:S01]  /*23ea0*/  ISETP.NE.AND P0, PT, R7, 0x1f, PT ;  /* 0x0000001f0700780c */ /* 0x000fe20003f05270 */
[----:B------:R-:W-:-:S12]  /*23eb0*/  BRA.DIV UR4, `(.L_x_1691) ;  /* 0x0000004204387947 */ /* 0x000fd8000b800000 */
[----:B0-----:R-:W-:Y:S01]  /*23ec0*/  IMAD.IADD R5, R19, 0x1, R7 ;  /* 0x0000000113057824 */ /* 0x001fe200078e0207 */
[----:B------:R-:W-:-:S04]  /*23ed0*/  ULDC UR4, c[0x0][0xc3c] ;  /* 0x00030f0000047ab9 */ /* 0x000fc80000000800 */
[----:B------:R-:W-:-:S13]  /*23ee0*/  ISETP.GE.OR P1, PT, R5, UR4, !P0 ;  /* 0x0000000405007c0c */ /* 0x000fda000c726670 */
[----:B--2---:R-:W0:Y:S02]  /*23ef0*/  @!P1 LDC.64 R2, c[0x0][0xc80] ;  /* 0x00032000ff029b82 */ /* 0x004e240000000a00 */
        /* <DEDUP_REMOVED lines=27> */
.L_x_1834:
[----:B------:R-:W-:Y:S02]  /*240b0*/  ULDC UR4, c[0x0][0xc38] ;  /* 0x00030e0000047ab9 */ /* 0x000fe40000000800 */
[----:B------:R-:W-:-:S04]  /*240c0*/  IMAD.U32 R4, RZ, RZ, UR4 ;  /* 0x00000004ff047e24 */ /* 0x000fc8000f8e00ff */
[----:B-1----:R-:W-:-:S04]  /*240d0*/  IMAD R5, R14, R4, RZ ;  /* 0x000000040e057224 */ /* 0x002fc800078e02ff */
[----:B------:R-:W-:-:S05]  /*240e0*/  IMAD.IADD R16, R16, 0x1, R5 ;  /* 0x0000000110107824 */ /* 0x000fca00078e0205 */
[----:B------:R-:W-:-:S13]  /*240f0*/  ISETP.GT.AND P6, PT, R16, R0, PT ;  /* 0x000000001000720c */ /* 0x000fda0003fc4270 */
[----:B------:R-:W-:Y:S05]  /*24100*/  @P6 BRA `(.L_x_1692) ;  /* 0x00000000009c6947 */ /* 0x000fea0003800000 */
.L_x_1697:
        /* <DEDUP_REMOVED lines=14> */
.L_x_1695:
[----:B------:R-:W-:Y:S05]  /*241f0*/  BSYNC B0 ;  /* 0x0000000000007941 */ /* 0x000fea0003800000 */
.L_x_1694:
        /* <DEDUP_REMOVED lines=18> */
.L_x_1842:
[----:B------:R-:W-:Y:S02]  /*24320*/  ULDC UR4, c[0x0][0xc38] ;  /* 0x00030e0000047ab9 */ /* 0x000fe40000000800 */
[----:B------:R-:W-:-:S04]  /*24330*/  IMAD.U32 R4, RZ, RZ, UR4 ;  /* 0x00000004ff047e24 */ /* 0x000fc8000f8e00ff */
[----:B-1----:R-:W-:-:S04]  /*24340*/  IMAD R5, R14, R4, RZ ;  /* 0x000000040e057224 */ /* 0x002fc800078e02ff */
[----:B------:R-:W-:-:S05]  /*24350*/  IMAD.IADD R16, R5, 0x1, R16 ;  /* 0x0000000105107824 */ /* 0x000fca00078e0210 */
[----:B------:R-:W-:-:S13]  /*24360*/  ISETP.GT.AND P6, PT, R16, R0, PT ;  /* 0x000000001000720c */ /* 0x000fda0003fc4270 */
[----:B------:R-:W-:Y:S05]  /*24370*/  @!P6 BRA `(.L_x_1697) ;  /* 0xfffffffc0064e947 */ /* 0x000fea000383ffff */
.L_x_1692:
[----:B------:R-:W-:Y:S01]  /*24380*/  IMAD.IADD R16, R16, 0x1, -R5 ;  /* 0x0000000110107824 */ /* 0x000fe200078e0a05 */
[----:B------:R-:W-:-:S03]  /*24390*/  UMOV UR4, 0xffffffff ;  /* 0xffffffff00047882 */ /* 0x000fc60000000000 */
[----:B------:R-:W-:-:S05]  /*243a0*/  IMAD R5, R3, R4, R16 ;  /* 0x0000000403057224 */ /* 0x000fca00078e0210 */
[----:B------:R-:W-:Y:S01]  /*243b0*/  ISETP.GT.AND P6, PT, R5, R0, PT ;  /* 0x000000000500720c */ /* 0x000fe20003fc4270 */
[----:B------:R-:W-:-:S12]  /*243c0*/  BRA.DIV UR4, `(.L_x_1698) ;  /* 0x0000004204d47947 */ /* 0x000fd8000b800000 */
[----:B------:R-:W-:-:S04]  /*243d0*/  VOTE.ANY R5, PT, !P6 ;  /* 0x0000000000057806 */ /* 0x000fc800070e0100 */
[----:B------:R-:W1:Y:S02]  /*243e0*/  POPC R6, R5 ;  /* 0x0000000500067309 */ /* 0x000e640000000000 */
[----:B-1----:R1:W2:Y:S02]  /*243f0*/  SHFL.IDX PT, R17, R2, R6, 0x1f ;  /* 0x00001f0602117589 */ /* 0x0022a400000e0000 */
.L_x_1846:
[----:B------:R-:W-:Y:S01]  /*24400*/  ISETP.NE.AND P0, PT, R5, RZ, PT ;  /* 0x000000ff0500720c */ /* 0x000fe20003f05270 */
[----:B------:R-:W-:-:S12]  /*24410*/  IMAD.MOV.U32 R5, RZ, RZ, RZ ;  /* 0x000000ffff057224 */ /* 0x000fd800078e00ff */
[----:B------:R-:W-:Y:S05]  /*24420*/  @!P0 BRA `(.L_x_1699) ;  /* 0x0000000000108947 */ /* 0x000fea0003800000 */
[----:B------:R-:W-:Y:S01]  /*24430*/  UMOV UR4, 0xffffffff ;  /* 0xffffffff00047882 */ /* 0x000fe20000000000 */
[----:B------:R-:W-:Y:S02]  /*24440*/  VIADD R12, R6, 0xffffffff ;  /* 0xffffffff060c7836 */ /* 0x000fe40000000000 */
[----:B------:R-:W-:Y:S05]  /*24450*/  BRA.DIV UR4, `(.L_x_1700) ;  /* 0x0000004204f87947 */ /* 0x000fea000b800000 */
[----:B------:R3:W4:Y:S02]  /*24460*/  SHFL.IDX PT, R5, R3, R12, 0x1f ;  /* 0x00001f0c03057589 */ /* 0x00072400000e0000 */
.L_x_1699:
[----:B01-3--:R-:W0:Y:S01]  /*24470*/  LDC.64 R2, c[0x0][0xc90] ;  /* 0x00032400ff027b82 */ /* 0x00be220000000a00 */
[----:B------:R-:W-:-:S04]  /*24480*/  IMAD.IADD R19, R6, 0x1, R19 ;  /* 0x0000000106137824 */ /* 0x000fc800078e0213 */
[----:B0-----:R-:W-:-:S05]  /*24490*/  IMAD.WIDE R2, R19, 0x4, R2 ;  /* 0x0000000413027825 */ /* 0x001fca00078e0202 */
[----:B------:R0:W2:Y:S01]  /*244a0*/  LDG.E R7, desc[UR54][R2.64] ;  /* 0x0000003602077981 */ /* 0x0000a2000c1e1900 */
[----:B----4-:R-:W-:Y:S02]  /*244b0*/  IMAD R16, R5, R4, R16 ;  /* 0x0000000405107224 */ /* 0x010fe400078e0210 */
[----:B0-----:R-:W-:Y:S02]  /*244c0*/  IMAD.MOV.U32 R2, RZ, RZ, RZ ;  /* 0x000000ffff027224 */ /* 0x001fe400078e00ff */
[----:B--2---:R-:W-:-:S05]  /*244d0*/  IMAD R6, R17, R7, RZ ;  /* 0x0000000711067224 */ /* 0x004fca00078e02ff */
[----:B------:R-:W-:-:S04]  /*244e0*/  IABS R8, R6 ;  /* 0x0000000600087213 */ /* 0x000fc80000000000 */
[----:B------:R-:W0:Y:S08]  /*244f0*/  I2F.RP R9, R8 ;  /* 0x0000000800097306 */ /* 0x000e300000209400 */
[----:B0-----:R-:W0:Y:S02]  /*24500*/  MUFU.RCP R9, R9 ;  /* 0x0000000900097308 */ /* 0x001e240000001000 */
[----:B0-----:R-:W-:-:S06]  /*24510*/  VIADD R10, R9, 0xffffffe ;  /* 0x0ffffffe090a7836 */ /* 0x001fcc0000000000 */
[----:B------:R-:W0:Y:S02]  /*24520*/  F2I.FTZ.U32.TRUNC.NTZ R3, R10 ;  /* 0x0000000a00037305 */ /* 0x000e24000021f000 */
[----:B0-----:R-:W-:-:S04]  /*24530*/  IMAD.MOV R5, RZ, RZ, -R3 ;  /* 0x000000ffff057224 */ /* 0x001fc800078e0a03 */
[----:B------:R-:W-:-:S04]  /*24540*/  IMAD R5, R5, R8, RZ ;  /* 0x0000000805057224 */ /* 0x000fc800078e02ff */
[----:B------:R-:W-:-:S04]  /*24550*/  IMAD.HI.U32 R2, R3, R5, R2 ;  /* 0x0000000503027227 */ /* 0x000fc800078e0002 */
[----:B------:R-:W-:Y:S01]  /*24560*/  IMAD.IADD R5, R0, 0x1, -R16 ;  /* 0x0000000100057824 */ /* 0x000fe200078e0a10 */
[----:B------:R-:W-:-:S04]  /*24570*/  IABS R0, R6 ;  /* 0x0000000600007213 */ /* 0x000fc80000000000 */
[----:B------:R-:W-:Y:S01]  /*24580*/  IABS R3, R5 ;  /* 0x0000000500037213 */ /* 0x000fe20000000000 */
[----:B------:R-:W-:-:S04]  /*24590*/  IMAD.MOV R0, RZ, RZ, -R0 ;  /* 0x000000ffff007224 */ /* 0x000fc800078e0a00 */
[----:B------:R-:W-:-:S04]  /*245a0*/  IMAD.HI.U32 R2, R2, R3, RZ ;  /* 0x0000000302027227 */ /* 0x000fc800078e00ff */
[----:B------:R-:W-:Y:S01]  /*245b0*/  IMAD R3, R2, R0, R3 ;  /* 0x0000000002037224 */ /* 0x000fe200078e0203 */
[----:B------:R-:W-:-:S04]  /*245c0*/  LOP3.LUT R0, R5, R6, RZ, 0x3c, !PT ;  /* 0x0000000605007212 */ /* 0x000fc800078e3cff */
[----:B------:R-:W-:Y:S02]  /*245d0*/  ISETP.GT.U32.AND P1, PT, R8, R3, PT ;  /* 0x000000030800720c */ /* 0x000fe40003f24070 */
[----:B------:R-:W-:-:S11]  /*245e0*/  ISETP.GE.AND P2, PT, R0, RZ, PT ;  /* 0x000000ff0000720c */ /* 0x000fd60003f46270 */
[----:B------:R-:W-:Y:S02]  /*245f0*/  @!P1 IMAD.IADD R3, R3, 0x1, -R8 ;  /* 0x0000000103039824 */ /* 0x000fe400078e0a08 */
[----:B------:R-:W-:Y:S01]  /*24600*/  @!P1 VIADD R2, R2, 0x1 ;  /* 0x0000000102029836 */ /* 0x000fe20000000000 */
[----:B------:R-:W-:Y:S02]  /*24610*/  ISETP.NE.AND P1, PT, R6, RZ, PT ;  /* 0x000000ff0600720c */ /* 0x000fe40003f25270 */
[----:B------:R-:W-:-:S13]  /*24620*/  ISETP.GE.U32.AND P0, PT, R3, R8, PT ;  /* 0x000000080300720c */ /* 0x000fda0003f06070 */
[----:B------:R-:W-:-:S04]  /*24630*/  @P0 VIADD R2, R2, 0x1 ;  /* 0x0000000102020836 */ /* 0x000fc80000000000 */
[----:B------:R-:W-:Y:S01]  /*24640*/  @!P2 IMAD.MOV R2, RZ, RZ, -R2 ;  /* 0x000000ffff02a224 */ /* 0x000fe200078e0a02 */
[----:B------:R-:W-:-:S05]  /*24650*/  @!P1 LOP3.LUT R2, RZ, R6, RZ, 0x33, !PT ;  /* 0x00000006ff029212 */ /* 0x000fca00078e33ff */
[----:B------:R-:W-:Y:S02]  /*24660*/  IMAD R0, R7, R2, RZ ;  /* 0x0000000207007224 */ /* 0x000fe400078e02ff */
[----:B------:R-:W-:Y:S02]  /*24670*/  IMAD.MOV R2, RZ, RZ, -R2 ;  /* 0x000000ffff027224 */ /* 0x000fe400078e0a02 */
[----:B------:R-:W-:Y:S02]  /*24680*/  IMAD.MOV R3, RZ, RZ, -R0 ;  /* 0x000000ffff037224 */ /* 0x000fe400078e0a00 */
[----:B------:R-:W-:-:S03]  /*24690*/  IMAD R5, R6, R2, R5 ;  /* 0x0000000206057224 */ /* 0x000fc600078e0205 */
[----:B------:R-:W-:-:S04]  /*246a0*/  VIADDMNMX R4, R3, R4, R7, PT ;  /* 0x0000000403047246 */ /* 0x000fc80003800107 */
        /* <DEDUP_REMOVED lines=8> */
[----:B------:R-:W-:Y:S02]  /*24730*/  IMAD R11, R2, R7, RZ ;  /* 0x00000007020b7224 */ /* 0x000fe400078e02ff */
[----:B------:R-:W-:-:S04]  /*24740*/  IMAD.MOV.U32 R2, RZ, RZ, RZ ;  /* 0x000000ffff027224 */ /* 0x000fc800078e00ff */
[----:B------:R-:W-:Y:S01]  /*24750*/  IMAD.HI.U32 R2, R3, R11, R2 ;  /* 0x0000000b03027227 */ /* 0x000fe200078e0002 */
[----:B------:R-:W-:-:S05]  /*24760*/  IABS R3, R5 ;  /* 0x0000000500037213 */ /* 0x000fca0000000000 */
[----:B------:R-:W-:-:S04]  /*24770*/  IMAD.HI.U32 R2, R2, R3, RZ ;  /* 0x0000000302027227 */ /* 0x000fc800078e00ff */
[----:B------:R-:W-:Y:S01]  /*24780*/  IMAD R6, R2, R6, R3 ;  /* 0x0000000602067224 */ /* 0x000fe200078e0203 */
[C---:B------:R-:W-:Y:S01]  /*24790*/  LOP3.LUT R3, R5.reuse, R4, RZ, 0x3c, !PT ;  /* 0x0000000405037212 */ /* 0x040fe200078e3cff */
[----:B------:R-:W-:-:S03]  /*247a0*/  IMAD.IADD R5, R5, 0x1, R0 ;  /* 0x0000000105057824 */ /* 0x000fc600078e0200 */
        /* <DEDUP_REMOVED lines=8> */
[----:B------:R-:W-:Y:S01]  /*24830*/  @!P1 LOP3.LUT R2, RZ, R4, RZ, 0x33, !PT ;  /* 0x00000004ff029212 */ /* 0x000fe200078e33ff */
[----:B------:R-:W-:-:S04]  /*24840*/  IMAD.MOV R4, RZ, RZ, -R4 ;  /* 0x000000ffff047224 */ /* 0x000fc800078e0a04 */
[----:B------:R-:W-:Y:S01]  /*24850*/  IMAD R18, R2, R4, R5 ;  /* 0x0000000402127224 */ /* 0x000fe200078e0205 */
[----:B------:R-:W-:-:S05]  /*24860*/  LOP3.LUT R2, RZ, R2, RZ, 0x33, !PT ;  /* 0x00000002ff027212 */ /* 0x000fca00078e33ff */
[----:B------:R-:W-:Y:S01]  /*24870*/  IMAD.IADD R17, R17, 0x1, R2 ;  /* 0x0000000111117824 */ /* 0x000fe200078e0202 */
[----:B------:R-:W-:Y:S06]  /*24880*/  BRA `(.L_x_1701) ;  /* 0x00000000001c7947 */ /* 0x000fec0003800000 */
.L_x_1693:
[----:B------:R-:W-:Y:S01]  /*24890*/  UMOV UR4, URZ ;  /* 0x0000003f00047c82 */ /* 0x000fe20008000000 */
[----:B------:R-:W-:Y:S01]  /*248a0*/  UMOV UR5, URZ ;  /* 0x0000003f00057c82 */ /* 0x000fe20008000000 */
[----:B------:R-:W-:Y:S01]  /*248b0*/  ULDC UR6, c[0x0][0xc3c] ;  /* 0x00030f0000067ab9 */ /* 0x000fe20000000800 */
[----:B------:R-:W-:Y:S02]  /*248c0*/  IMAD.MOV.U32 R16, RZ, RZ, R0 ;  /* 0x000000ffff107224 */ /* 0x000fe400078e0000 */
[----:B------:R-:W-:Y:S02]  /*248d0*/  IMAD.U32 R17, RZ, RZ, UR4 ;  /* 0x00000004ff117e24 */ /* 0x000fe4000f8e00ff */
[----:B------:R-:W-:Y:S02]  /*248e0*/  IMAD.U32 R18, RZ, RZ, UR5 ;  /* 0x00000005ff127e24 */ /* 0x000fe4000f8e00ff */
[----:B------:R-:W-:-:S07]  /*248f0*/  IMAD.U32 R19, RZ, RZ, UR6 ;  /* 0x00000006ff137e24 */ /* 0x000fce000f8e00ff */
.L_x_1701:
        /* <DEDUP_REMOVED lines=10> */
.L_x_1690:
[----:B------:R-:W-:Y:S02]  /*249a0*/  ULDC UR4, c[0x0][0xc3c] ;  /* 0x00030f0000047ab9 */ /* 0x000fe40000000800 */
[----:B----4-:R-:W-:-:S13]  /*249b0*/  ISETP.GE.AND P0, PT, R19, UR4, PT ;  /* 0x0000000413007c0c */ /* 0x010fda000bf06270 */
[----:B------:R-:W-:Y:S05]  /*249c0*/  @!P0 BRA `(.L_x_1702) ;  /* 0xffffff9c00188947 */ /* 0x000fea000383ffff */
[----:B------:R-:W-:Y:S05]  /*249d0*/  BSYNC B8 ;  /* 0x0000000000087941 */ /* 0x000fea0003800000 */
.L_x_1585:
[----:B0-----:R-:W4:Y:S01]  /*249e0*/  LDL.LU R0, [R1+0x4c] ;  /* 0x00004c0001007983 */ /* 0x001f220000300800 */
[----:B------:R-:W-:Y:S01]  /*249f0*/  BSSY B0, `(.L_x_1703) ;  /* 0x000000b000007945 */ /* 0x000fe20003800000 */
[----:B------:R-:W0:Y:S01]  /*24a00*/  S2R R5, SR_CgaCtaId ;  /* 0x0000000000057919 */ /* 0x000e220000008800 */
[----:B----4-:R-:W-:-:S05]  /*24a10*/  VIADD R0, R0, 0x1 ;  /* 0x0000000100007836 */ /* 0x010fca0000000000 */
[----:B--2---:R-:W-:-:S04]  /*24a20*/  LEA.HI R2, R0, R0, RZ, 0x1 ;  /* 0x0000000000027211 */ /* 0x004fc800078f08ff */
[----:B------:R-:W-:Y:S02]  /*24a30*/  LOP3.LUT R3, R2, 0xfffffffe, RZ, 0xc0, !PT ;  /* 0xfffffffe02037812 */ /* 0x000fe400078ec0ff */
[----:B------:R-:W-:-:S03]  /*24a40*/  MOV R2, 0x400 ;  /* 0x0000040000027802 */ /* 0x000fc60000000f00 */
[----:B------:R-:W-:Y:S01]  /*24a50*/  IMAD.IADD R0, R0, 0x1, -R3 ;  /* 0x0000000100007824 */ /* 0x000fe200078e0a03 */
[----:B0-----:R-:W-:-:S04]  /*24a60*/  LEA R5, R5, R2, 0x18 ;  /* 0x0000000205057211 */ /* 0x001fc800078ec0ff */
[----:B------:R-:W-:-:S04]  /*24a70*/  SHF.L.U32 R0, R0, 0x1f, RZ ;  /* 0x0000001f00007819 */ /* 0x000fc800000006ff */
[----:B------:R-:W0:Y:S02]  /*24a80*/  SYNCS.PHASECHK.TRANS64.TRYWAIT P0, [R5+URZ+0x2d820], R0 ;  /* 0x02d82000050075a7 */ /* 0x000e24000800017f */
[----:B0-----:R-:W-:Y:S05]  /*24a90*/  @!P0 BRA `(.L_x_1704) ;  /* 0x0000003c00908947 */ /* 0x001fea0003800000 */
.L_x_1849:
[----:B------:R-:W-:Y:S05]  /*24aa0*/  BSYNC B0 ;  /* 0x0000000000007941 */ /* 0x000fea0003800000 */
.L_x_1703:
[----:B------:R-:W-:-:S03]  /*24ab0*/  UMOV UR4, 0xffffffff ;  /* 0xffffffff00047882 */ /* 0x000fc60000000000 */
[----:B------:R-:W-:Y:S05]  /*24ac0*/  BRA.DIV UR4, `(.L_x_1705) ;  /* 0x0000003e04987947 */ /* 0x000fea000b800000 */
[----:B0-----:R-:W0:Y:S02]  /*24ad0*/  S2R R0, SR_TID.X ;  /* 0x0000000000007919 */ /* 0x001e240000002100 */
[----:B0-----:R-:W-:-:S04]  /*24ae0*/  SHF.R.U32.HI R0, RZ, 0x5, R0 ;  /* 0x00000005ff007819 */ /* 0x001fc80000011600 */
[----:B------:R-:W-:-:S05]  /*24af0*/  LOP3.LUT R0, R0, 0x3, RZ, 0xc0, !PT ;  /* 0x0000000300007812 */ /* 0x000fca00078ec0ff */
[----:B------:R0:W2:Y:S02]  /*24b00*/  SHFL.IDX PT, R14, R0, RZ, 0x1f ;  /* 0x00001fff000e7589 */ /* 0x0000a400000e0000 */
.L_x_1852:
[----:B--2---:R-:W-:-:S13]  /*24b10*/  ISETP.NE.AND P0, PT, R14, RZ, PT ;  /* 0x000000ff0e00720c */ /* 0x004fda0003f05270 */
[----:B------:R-:W-:Y:S05]  /*24b20*/  @P0 BRA `(.L_x_1359) ;  /* 0x0000000000900947 */ /* 0x000fea0003800000 */
[----:B------:R-:W-:-:S03]  /*24b30*/  UMOV UR4, 0xffffffff ;  /* 0xffffffff00047882 */ /* 0x000fc60000000000 */
[----:B------:R-:W-:Y:S05]  /*24b40*/  BRA.DIV UR4, `(.L_x_1706) ;  /* 0x0000003e04ac7947 */ /* 0x000fea000b800000 */
[----:B------:R-:W-:-:S13]  /*24b50*/  ELECT P6, URZ, PT ;  /* 0x00000000003f782f */ /* 0x000fda00038c0000 */
.L_x_1855:
[----:B------:R-:W-:Y:S05]  /*24b60*/  @!P6 BRA `(.L_x_1359) ;  /* 0x000000000080e947 */ /* 0x000fea0003800000 */
[----:B------:R-:W-:-:S06]  /*24b70*/  ULOP3.LUT UR4, UR36, 0x2, URZ, 0xfc, !UPT ;  /* 0x0000000224047892 */ /* 0x000fcc000f8efc3f */
[----:B0-----:R-:W-:-:S05]  /*24b80*/  IMAD.U32 R0, RZ, RZ, UR4 ;  /* 0x00000004ff007e24 */ /* 0x001fca000f8e00ff */
[----:B------:R-:W-:-:S13]  /*24b90*/  ISETP.NE.AND P0, PT, R0, 0x3, PT ;  /* 0x000000030000780c */ /* 0x000fda0003f05270 */
[----:B------:R-:W-:Y:S05]  /*24ba0*/  @!P0 BRA `(.L_x_1707) ;  /* 0x0000000000048947 */ /* 0x000fea0003800000 */
[----:B------:R-:W-:Y:S01]  /*24bb0*/  BPT.TRAP 0x1 ;  /* 0x000000040000795c */ /* 0x000fe20000300000 */
.L_x_1707:
[----:B------:R-:W2:Y:S01]  /*24bc0*/  LDL R0, [R1] ;  /* 0x0000000001007983 */ /* 0x000ea20000100800 */
[C---:B------:R-:W-:Y:S02]  /*24bd0*/  IMAD R3, R25.reuse, 0x8, R5 ;  /* 0x0000000819037824 */ /* 0x040fe400078e0205 */
[----:B------:R-:W-:-:S05]  /*24be0*/  VIADD R25, R25, 0x1 ;  /* 0x0000000119197836 */ /* 0x000fca0000000000 */
[----:B------:R-:W-:Y:S02]  /*24bf0*/  ISETP.NE.AND P2, PT, R25, 0x2, PT ;  /* 0x000000021900780c */ /* 0x000fe40003f45270 */
[----:B--2---:R-:W-:Y:S02]  /*24c00*/  SHF.L.U32 R2, R0, 0x1f, RZ ;  /* 0x0000001f00027819 */ /* 0x004fe400000006ff */
[----:B------:R-:W-:Y:S02]  /*24c10*/  SEL R0, RZ, 0x1, P2 ;  /* 0x00000001ff007807 */ /* 0x000fe40001000000 */
[----:B------:R-:W0:Y:S02]  /*24c20*/  SYNCS.PHASECHK.TRANS64.TRYWAIT P1, [R3+URZ+0x2d840], R2 ;  /* 0x02d84002030075a7 */ /* 0x000e24000802017f */
[----:B0-----:R-:W-:Y:S05]  /*24c30*/  @!P1 BRA `(.L_x_1708) ;  /* 0x0000003c00909947 */ /* 0x001fea0003800000 */
.L_x_1856:
[----:B------:R-:W2:Y:S01]  /*24c40*/  LDL.LU R4, [R1] ;  /* 0x0000000001047983 */ /* 0x000ea20000300800 */
[----:B------:R-:W-:Y:S02]  /*24c50*/  SEL R25, R25, RZ, P2 ;  /* 0x000000ff19197207 */ /* 0x000fe40001000000 */
[----:B--2---:R-:W-:Y:S01]  /*24c60*/  LOP3.LUT R0, R4, R0, RZ, 0x3c, !PT ;  /* 0x0000000004007212 */ /* 0x004fe200078e3cff */
[----:B------:R-:W-:Y:S06]  /*24c70*/  @!P0 BRA `(.L_x_1709) ;  /* 0x0000000000048947 */ /* 0x000fec0003800000 */
[----:B------:R-:W-:Y:S01]  /*24c80*/  BPT.TRAP 0x1 ;  /* 0x000000040000795c */ /* 0x000fe20000300000 */
.L_x_1709:
[----:B------:R-:W-:Y:S01]  /*24c90*/  IMAD R25, R25, 0x8, R5 ;  /* 0x0000000819197824 */ /* 0x000fe200078e0205 */
[----:B------:R-:W-:-:S04]  /*24ca0*/  SHF.L.U32 R0, R0, 0x1f, RZ ;  /* 0x0000001f00007819 */ /* 0x000fc800000006ff */
[----:B------:R-:W2:Y:S02]  /*24cb0*/  SYNCS.PHASECHK.TRANS64.TRYWAIT P1, [R25+URZ+0x2d840], R0 ;  /* 0x02d84000190075a7 */ /* 0x000ea4000802017f */
[----:B--2---:R-:W-:Y:S05]  /*24cc0*/  @!P1 BRA `(.L_x_1710) ;  /* 0x0000003c00809947 */ /* 0x004fea0003800000 */
.L_x_1857:
[----:B------:R-:W-:Y:S05]  /*24cd0*/  @!P0 BRA `(.L_x_1711) ;  /* 0x0000000000048947 */ /* 0x000fea0003800000 */
[----:B------:R-:W-:Y:S01]  /*24ce0*/  BPT.TRAP 0x1 ;  /* 0x000000040000795c */ /* 0x000fe20000300000 */
.L_x_1711:
[----:B------:R-:W4:Y:S02]  /*24cf0*/  SYNCS.PHASECHK.TRANS64.TRYWAIT P1, [R3+URZ+0x2d860], R2 ;  /* 0x02d86002030075a7 */ /* 0x000f24000802017f */
[----:B----4-:R-:W-:Y:S05]  /*24d00*/  @!P1 BRA `(.L_x_1712) ;  /* 0x0000003c00849947 */ /* 0x010fea0003800000 */
.L_x_1858:
[----:B------:R-:W-:Y:S05]  /*24d10*/  @!P0 BRA `(.L_x_1713) ;  /* 0x0000000000048947 */ /* 0x000fea0003800000 */
[----:B------:R-:W-:Y:S01]  /*24d20*/  BPT.TRAP 0x1 ;  /* 0x000000040000795c */ /* 0x000fe20000300000 */
.L_x_1713:
[----:B------:R0:W0:Y:S02]  /*24d30*/  SYNCS.PHASECHK.TRANS64.TRYWAIT P0, [R25+URZ+0x2d860], R0 ;  /* 0x02d86000190075a7 */ /* 0x000024000800017f */
[----:B0-----:R-:W-:Y:S05]  /*24d40*/  @!P0 NANOSLEEP.SYNCS 0x989680 ;  /* 0x009896800000895d */ /* 0x001fea0003900000 */
[----:B------:R-:W0:Y:S02]  /*24d50*/  @!P0 SYNCS.PHASECHK.TRANS64 P0, [R25+URZ+0x2d860], R0 ;  /* 0x02d86000190085a7 */ /* 0x000e24000800007f */
[----:B0-----:R-:W-:Y:S05]  /*24d60*/  @!P0 BRA `(.L_x_1713) ;  /* 0xfffffffc00f08947 */ /* 0x001fea000383ffff */
.L_x_1359:
[----:B------:R-:W-:Y:S05]  /*24d70*/  BSYNC B9 ;  /* 0x0000000000097941 */ /* 0x000fea0003800000 */
.L_x_1356:
[----:B------:R-:W-:Y:S05]  /*24d80*/  EXIT ;  /* 0x000000000000794d */ /* 0x000fea0003800000 */
.L_x_1383:
[----:B0-----:R0:W1:Y:S02]  /*24d90*/  SYNCS.PHASECHK.TRANS64.TRYWAIT P4, [R35+URZ+0x2d890], R86 ;  /* 0x02d89056230075a7 */ /* 0x001064000808017f */
[----:B-1----:R-:W-:Y:S05]  /*24da0*/  @!P4 NANOSLEEP.SYNCS 0x989680 ;  /* 0x009896800000c95d */ /* 0x002fea0003900000 */
[----:B------:R-:W1:Y:S02]  /*24db0*/  @!P4 SYNCS.PHASECHK.TRANS64 P4, [R35+URZ+0x2d890], R86 ;  /* 0x02d890562300c5a7 */ /* 0x000e64000808007f */
[----:B-1----:R-:W-:Y:S05]  /*24dc0*/  @!P4 BRA `(.L_x_1383) ;  /* 0xfffffffc00f0c947 */ /* 0x002fea000383ffff */
[----:B------:R-:W-:Y:S05]  /*24dd0*/  BRA `(.L_x_1714) ;  /* 0xfffffde400c47947 */ /* 0x000fea000383ffff */
.L_x_1384:
        /* <DEDUP_REMOVED lines=8> */
.L_x_1716:
[----:B------:R-:W-:Y:S05]  /*24e60*/  BSYNC B1 ;  /* 0x0000000000017941 */ /* 0x000fea0003800000 */
.L_x_1715:
        /* <DEDUP_REMOVED lines=8> */
.L_x_1717:
[----:B------:R-:W-:Y:S01]  /*24ef0*/  IMAD.MOV.U32 R11, RZ, RZ, R14 ;  /* 0x000000ffff0b7224 */ /* 0x000fe200078e000e */
[----:B------:R-:W-:Y:S06]  /*24f00*/  BRA `(.L_x_1718) ;  /* 0xfffffde4008c7947 */ /* 0x000fec000383ffff */
.L_x_1412:
[----:B0-----:R0:W1:Y:S02]  /*24f10*/  SYNCS.PHASECHK.TRANS64.TRYWAIT P4, [R35+URZ+0x2d890], R86 ;  /* 0x02d89056230075a7 */ /* 0x001064000808017f */
[----:B-1----:R-:W-:Y:S05]  /*24f20*/  @!P4 NANOSLEEP.SYNCS 0x989680 ;  /* 0x009896800000c95d */ /* 0x002fea0003900000 */
[----:B------:R-:W1:Y:S02]  /*24f30*/  @!P4 SYNCS.PHASECHK.TRANS64 P4, [R35+URZ+0x2d890], R86 ;  /* 0x02d890562300c5a7 */ /* 0x000e64000808007f */
[----:B-1----:R-:W-:Y:S05]  /*24f40*/  @!P4 BRA `(.L_x_1412) ;  /* 0xfffffffc00f0c947 */ /* 0x002fea000383ffff */
[----:B------:R-:W-:Y:S05]  /*24f50*/  BRA `(.L_x_1719) ;  /* 0xfffffe0000b47947 */ /* 0x000fea000383ffff */
.L_x_1413:
        /* <DEDUP_REMOVED lines=8> */
.L_x_1721:
[----:B------:R-:W-:Y:S05]  /*24fe0*/  BSYNC B1 ;  /* 0x0000000000017941 */ /* 0x000fea0003800000 */
.L_x_1720:
        /* <DEDUP_REMOVED lines=8> */
.L_x_1722:
[----:B------:R-:W-:Y:S01]  /*25070*/  IMAD.MOV.U32 R90, RZ, RZ, R14 ;  /* 0x000000ffff5a7224 */ /* 0x000fe200078e000e */
[----:B------:R-:W-:Y:S06]  /*25080*/  BRA `(.L_x_1723) ;  /* 0xfffffe00007c7947 */ /* 0x000fec000383ffff */
.L_x_1426:
[----:B0-----:R0:W1:Y:S02]  /*25090*/  SYNCS.PHASECHK.TRANS64.TRYWAIT P3, [R35+URZ+0x2d890], R86 ;  /* 0x02d89056230075a7 */ /* 0x001064000806017f */
[----:B-1----:R-:W-:Y:S05]  /*250a0*/  @!P3 NANOSLEEP.SYNCS 0x989680 ;  /* 0x009896800000b95d */ /* 0x002fea0003900000 */
[----:B------:R-:W1:Y:S02]  /*250b0*/  @!P3 SYNCS.PHASECHK.TRANS64 P3, [R35+URZ+0x2d890], R86 ;  /* 0x02d890562300b5a7 */ /* 0x000e64000806007f */
[----:B-1----:R-:W-:Y:S05]  /*250c0*/  @!P3 BRA `(.L_x_1426) ;  /* 0xfffffffc00f0b947 */ /* 0x002fea000383ffff */
[----:B------:R-:W-:Y:S05]  /*250d0*/  BRA `(.L_x_1724) ;  /* 0xfffffe1800b07947 */ /* 0x000fea000383ffff */
.L_x_1427:
[----:B------:R-:W-:Y:S01]  /*250e0*/  BSSY B1, `(.L_x_1725) ;  /* 0x0000007000017945 */ /* 0x000fe20003800000 */
[----:B------:R-:W-:Y:S02]  /*250f0*/  IMAD.MOV.U32 R12, RZ, RZ, RZ ;  /* 0x000000ffff0c7224 */ /* 0x000fe400078e00ff */
[----:B------:R-:W-:Y:S02]  /*25100*/  IMAD.MOV.U32 R11, RZ, RZ, 0x1e1f ;  /* 0x00001e1fff0b7424 */ /* 0x000fe400078e00ff */
[----:B------:R-:W-:-:S07]  /*25110*/  IMAD.MOV.U32 R15, RZ, RZ, -0x1 ;  /* 0xffffffffff0f7424 */ /* 0x000fce00078e00ff */
[----:B0-----:R-:W-:Y:S05]  /*25120*/  WARPSYNC.COLLECTIVE R15, `(.L_x_1726) ;  /* 0x000000000f087348 */ /* 0x001fea0003c00000 */
[----:B------:R1:W2:Y:S02]  /*25130*/  SHFL.IDX P6, R14, R13, R12, R11 ;  /* 0x0000000c0d0e7389 */ /* 0x0002a400000c000b */
[----:B012---:R-:W-:Y:S01]  /*25140*/  ENDCOLLECTIVE ;  /* 0x000000000000791b */ /* 0x007fe20003800000 */
.L_x_1726:
[----:B------:R-:W-:Y:S05]  /*25150*/  BSYNC B1 ;  /* 0x0000000000017941 */ /* 0x000fea0003800000 */
.L_x_1725:
        /* <DEDUP_REMOVED lines=8> */
.L_x_1727:
[----:B------:R-:W-:Y:S01]  /*251e0*/  IMAD.MOV.U32 R42, RZ, RZ, R14 ;  /* 0x000000ffff2a7224 */ /* 0x000fe200078e000e */
[----:B------:R-:W-:Y:S06]  /*251f0*/  BRA `(.L_x_1728) ;  /* 0xfffffe1800e47947 */ /* 0x000fec000383ffff */
.L_x_1431:
[----:B---3--:R3:W0:Y:S02]  /*25200*/  SYNCS.PHASECHK.TRANS64.TRYWAIT P2, [R35+URZ+0x2d8b0], R86 ;  /* 0x02d8b056230075a7 */ /* 0x008624000804017f */
[----:B0-----:R-:W-:Y:S05]  /*25210*/  @!P2 NANOSLEEP.SYNCS 0x989680 ;  /* 0x009896800000a95d */ /* 0x001fea0003900000 */
[----:B------:R-:W0:Y:S02]  /*25220*/  @!P2 SYNCS.PHASECHK.TRANS64 P2, [R35+URZ+0x2d8b0], R86 ;  /* 0x02d8b0562300a5a7 */ /* 0x000e24000804007f */
[----:B0-----:R-:W-:Y:S05]  /*25230*/  @!P2 BRA `(.L_x_1431) ;  /* 0xfffffffc00f0a947 */ /* 0x001fea000383ffff */
[----:B------:R-:W-:Y:S05]  /*25240*/  BRA `(.L_x_1729) ;  /* 0xfffffe1c00c87947 */ /* 0x000fea000383ffff */
.L_x_1445:
        /* <DEDUP_REMOVED lines=10> */
[----:B-12--5:R-:W-:Y:S05]  /*252f0*/  WARPSYNC.COLLECTIVE R15, `(.L_x_1731) ;  /* 0x000000000f087348 */ /* 0x026fea0003c00000 */
[----:B------:R0:W3:Y:S02]  /*25300*/  SHFL.IDX P6, R14, R13, R12, R11 ;  /* 0x0000000c0d0e7389 */ /* 0x0000e400000c000b */
[----:B0123-5:R-:W-:Y:S01]  /*25310*/  ENDCOLLECTIVE ;  /* 0x000000000000791b */ /* 0x02ffe20003800000 */
.L_x_1731:
[----:B------:R-:W-:Y:S05]  /*25320*/  BSYNC B0 ;  /* 0x0000000000007941 */ /* 0x000fea0003800000 */
.L_x_1730:
[----:B------:R0:W-:Y:S01]  /*25330*/  STL [R1+0x44], R14 ;  /* 0x0000440e01007387 */ /* 0x0001e20000100800 */
[----:B------:R-:W-:Y:S05]  /*25340*/  BRA `(.L_x_1732) ;  /* 0xfffffe2800b47947 */ /* 0x000fea000383ffff */
.L_x_1456:
[----:B------:R-:W-:Y:S01]  /*25350*/  BSSY B1, `(.L_x_1733) ;  /* 0x0000007000017945 */ /* 0x000fe20003800000 */
[----:B------:R-:W-:Y:S02]  /*25360*/  IMAD.MOV.U32 R12, RZ, RZ, RZ ;  /* 0x000000ffff0c7224 */ /* 0x000fe400078e00ff */
[----:B------:R-:W-:Y:S02]  /*25370*/  IMAD.MOV.U32 R11, RZ, RZ, 0x1e1f ;  /* 0x00001e1fff0b7424 */ /* 0x000fe400078e00ff */
[----:B------:R-:W-:-:S07]  /*25380*/  IMAD.MOV.U32 R15, RZ, RZ, -0x1 ;  /* 0xffffffffff0f7424 */ /* 0x000fce00078e00ff */
[----:B012---:R-:W-:Y:S05]  /*25390*/  WARPSYNC.COLLECTIVE R15, `(.L_x_1734) ;  /* 0x000000000f087348 */ /* 0x007fea0003c00000 */
[----:B0-----:R0:W3:Y:S02]  /*253a0*/  SHFL.IDX P6, R14, R13, R12, R11 ;  /* 0x0000000c0d0e7389 */ /* 0x0010e400000c000b */
[----:B0123--:R-:W-:Y:S01]  /*253b0*/  ENDCOLLECTIVE ;  /* 0x000000000000791b */ /* 0x00ffe20003800000 */
.L_x_1734:
[----:B------:R-:W-:Y:S05]  /*253c0*/  BSYNC B1 ;  /* 0x0000000000017941 */ /* 0x000fea0003800000 */
.L_x_1733:
        /* <DEDUP_REMOVED lines=8> */
.L_x_1735:
[----:B------:R-:W-:Y:S02]  /*25450*/  IMAD.MOV.U32 R13, RZ, RZ, R5 ;  /* 0x000000ffff0d7224 */ /* 0x000fe400078e0005 */
[----:B------:R-:W-:-:S07]  /*25460*/  IMAD.MOV.U32 R0, RZ, RZ, R14 ;  /* 0x000000ffff007224 */ /* 0x000fce00078e000e */
[----:B------:R-:W-:Y:S05]  /*25470*/  WARPSYNC.COLLECTIVE R15, `(.L_x_1736) ;  /* 0x000000000f087348 */ /* 0x000fea0003c00000 */
[----:B------:R0:W1:Y:S02]  /*25480*/  SHFL.IDX P6, R14, R13, R12, R11 ;  /* 0x0000000c0d0e7389 */ /* 0x00006400000c000b */
[----:B01----:R-:W-:Y:S01]  /*25490*/  ENDCOLLECTIVE ;  /* 0x000000000000791b */ /* 0x003fe20003800000 */
.L_x_1736:
[----:B------:R-:W-:Y:S02]  /*254a0*/  IMAD.MOV.U32 R13, RZ, RZ, R4 ;  /* 0x000000ffff0d7224 */ /* 0x000fe400078e0004 */
[----:B------:R-:W-:-:S07]  /*254b0*/  IMAD.MOV.U32 R5, RZ, RZ, R14 ;  /* 0x000000ffff057224 */ /* 0x000fce00078e000e */
[----:B------:R-:W-:Y:S05]  /*254c0*/  WARPSYNC.COLLECTIVE R15, `(.L_x_1737) ;  /* 0x000000000f087348 */ /* 0x000fea0003c00000 */
[----:B------:R0:W1:Y:S02]  /*254d0*/  SHFL.IDX P6, R14, R13, R12, R11 ;  /* 0x0000000c0d0e7389 */ /* 0x00006400000c000b */
[----:B01----:R-:W-:Y:S01]  /*254e0*/  ENDCOLLECTIVE ;  /* 0x000000000000791b */ /* 0x003fe20003800000 */
.L_x_1737:
[----:B------:R-:W-:Y:S05]  /*254f0*/  BRA `(.L_x_1738) ;  /* 0xfffffe3000407947 */ /* 0x000fea000383ffff */
.L_x_1460:
[----:B0-----:R0:W1:Y:S02]  /*25500*/  SYNCS.PHASECHK.TRANS64.TRYWAIT P0, [R2+URZ+0x2d800], R3 ;  /* 0x02d80003020075a7 */ /* 0x001064000800017f */
[----:B-1----:R-:W-:Y:S05]  /*25510*/  @!P0 NANOSLEEP.SYNCS 0x989680 ;  /* 0x009896800000895d */ /* 0x002fea0003900000 */
[----:B------:R-:W1:Y:S02]  /*25520*/  @!P0 SYNCS.PHASECHK.TRANS64 P0, [R2+URZ+0x2d800], R3 ;  /* 0x02d80003020085a7 */ /* 0x000e64000800007f */
[----:B-1----:R-:W-:Y:S05]  /*25530*/  @!P0 BRA `(.L_x_1460) ;  /* 0xfffffffc00f08947 */ /* 0x002fea000383ffff */
[----:B------:R-:W-:Y:S05]  /*25540*/  BRA `(.L_x_1739) ;  /* 0xfffffe3800847947 */ /* 0x000fea000383ffff */
.L_x_1472:
[----:B------:R-:W-:Y:S01]  /*25550*/  BSSY B1, `(.L_x_1740) ;  /* 0x0000007000017945 */ /* 0x000fe20003800000 */
[----:B------:R-:W-:Y:S02]  /*25560*/  IMAD.MOV.U32 R12, RZ, RZ, RZ ;  /* 0x000000ffff0c7224 */ /* 0x000fe400078e00ff */
[----:B------:R-:W-:Y:S02]  /*25570*/  IMAD.MOV.U32 R11, RZ, RZ, 0x1e1f ;  /* 0x00001e1fff0b7424 */ /* 0x000fe400078e00ff */
[----:B------:R-:W-:-:S07]  /*25580*/  IMAD.MOV.U32 R15, RZ, RZ, -0x1 ;  /* 0xffffffffff0f7424 */ /* 0x000fce00078e00ff */
[----:B012---:R-:W-:Y:S05]  /*25590*/  WARPSYNC.COLLECTIVE R15, `(.L_x_1741) ;  /* 0x000000000f087348 */ /* 0x007fea0003c00000 */
[----:B0-----:R0:W3:Y:S02]  /*255a0*/  SHFL.IDX P6, R14, R13, R12, R11 ;  /* 0x0000000c0d0e7389 */ /* 0x0010e400000c000b */
[----:B0123--:R-:W-:Y:S01]  /*255b0*/  ENDCOLLECTIVE ;  /* 0x000000000000791b */ /* 0x00ffe20003800000 */
.L_x_1741:
[----:B------:R-:W-:Y:S05]  /*255c0*/  BSYNC B1 ;  /* 0x0000000000017941 */ /* 0x000fea0003800000 */
.L_x_1740:
        /* <DEDUP_REMOVED lines=8> */
.L_x_1742:
[----:B------:R-:W-:Y:S02]  /*25650*/  IMAD.MOV.U32 R13, RZ, RZ, R21 ;  /* 0x000000ffff0d7224 */ /* 0x000fe400078e0015 */
[----:B------:R-:W-:-:S07]  /*25660*/  IMAD.MOV.U32 R0, RZ, RZ, R14 ;  /* 0x000000ffff007224 */ /* 0x000fce00078e000e */
[----:B------:R-:W-:Y:S05]  /*25670*/  WARPSYNC.COLLECTIVE R15, `(.L_x_1743) ;  /* 0x000000000f087348 */ /* 0x000fea0003c00000 */
[----:B------:R0:W1:Y:S02]  /*25680*/  SHFL.IDX P6, R14, R13, R12, R11 ;  /* 0x0000000c0d0e7389 */ /* 0x00006400000c000b */
[----:B01----:R-:W-:Y:S01]  /*25690*/  ENDCOLLECTIVE ;  /* 0x000000000000791b */ /* 0x003fe20003800000 */
.L_x_1743:
[----:B------:R-:W-:Y:S02]  /*256a0*/  IMAD.MOV.U32 R13, RZ, RZ, R20 ;  /* 0x000000ffff0d7224 */ /* 0x000fe400078e0014 */
[----:B------:R-:W-:-:S07]  /*256b0*/  IMAD.MOV.U32 R21, RZ, RZ, R14 ;  /* 0x000000ffff157224 */ /* 0x000fce00078e000e */
[----:B------:R-:W-:Y:S05]  /*256c0*/  WARPSYNC.COLLECTIVE R15, `(.L_x_1744) ;  /* 0x000000000f087348 */ /* 0x000fea0003c00000 */
[----:B------:R0:W1:Y:S02]  /*256d0*/  SHFL.IDX P6, R14, R13, R12, R11 ;  /* 0x0000000c0d0e7389 */ /* 0x00006400000c000b */
[----:B01----:R-:W-:Y:S01]  /*256e0*/  ENDCOLLECTIVE ;  /* 0x000000000000791b */ /* 0x003fe20003800000 */
.L_x_1744:
[----:B------:R-:W-:Y:S01]  /*256f0*/  IMAD.MOV.U32 R20, RZ, RZ, R14 ;  /* 0x000000ffff147224 */ /* 0x000fe200078e000e */
[----:B------:R-:W-:Y:S06]  /*25700*/  BRA `(.L_x_1745) ;  /* 0xfffffe4c00ac7947 */ /* 0x000fec000383ffff */
.L_x_1476:
[----:B0-----:R0:W3:Y:S02]  /*25710*/  SYNCS.PHASECHK.TRANS64.TRYWAIT P0, [R2+URZ+0x2d800], R3 ;  /* 0x02d80003020075a7 */ /* 0x0010e4000800017f */
[----:B---3--:R-:W-:Y:S05]  /*25720*/  @!P0 NANOSLEEP.SYNCS 0x989680 ;  /* 0x009896800000895d */ /* 0x008fea0003900000 */
[----:B------:R-:W3:Y:S02]  /*25730*/  @!P0 SYNCS.PHASECHK.TRANS64 P0, [R2+URZ+0x2d800], R3 ;  /* 0x02d80003020085a7 */ /* 0x000ee4000800007f */
[----:B---3--:R-:W-:Y:S05]  /*25740*/  @!P0 BRA `(.L_x_1476) ;  /* 0xfffffffc00f08947 */ /* 0x008fea000383ffff */
[----:B------:R-:W-:Y:S05]  /*25750*/  BRA `(.L_x_1746) ;  /* 0xfffffe5400687947 */ /* 0x000fea000383ffff */
.L_x_1484:
[----:B--2---:R2:W4:Y:S02]  /*25760*/  SYNCS.PHASECHK.TRANS64.TRYWAIT P1, [R0+URZ+0x2d830], R5 ;  /* 0x02d83005000075a7 */ /* 0x004524000802017f */
[----:B----4-:R-:W-:Y:S05]  /*25770*/  @!P1 NANOSLEEP.SYNCS 0x989680 ;  /* 0x009896800000995d */ /* 0x010fea0003900000 */
[----:B------:R-:W4:Y:S02]  /*25780*/  @!P1 SYNCS.PHASECHK.TRANS64 P1, [R0+URZ+0x2d830], R5 ;  /* 0x02d83005000095a7 */ /* 0x000f24000802007f */
[----:B----4-:R-:W-:Y:S05]  /*25790*/  @!P1 BRA `(.L_x_1484) ;  /* 0xfffffffc00f09947 */ /* 0x010fea000383ffff */
[----:B------:R-:W-:Y:S05]  /*257a0*/  BRA `(.L_x_1483) ;  /* 0xfffffe6c00747947 */ /* 0x000fea000383ffff */
.L_x_1503:
[----:B-1----:R1:W2:Y:S02]  /*257b0*/  SYNCS.PHASECHK.TRANS64.TRYWAIT P2, [R9+URZ+0x2d830], R8 ;  /* 0x02d83008090075a7 */ /* 0x0022a4000804017f */
[----:B--2---:R-:W-:Y:S05]  /*257c0*/  @!P2 NANOSLEEP.SYNCS 0x989680 ;  /* 0x009896800000a95d */ /* 0x004fea0003900000 */
[----:B------:R-:W2:Y:S02]  /*257d0*/  @!P2 SYNCS.PHASECHK.TRANS64 P2, [R9+URZ+0x2d830], R8 ;  /* 0x02d830080900a5a7 */ /* 0x000ea4000804007f */
[----:B--2---:R-:W-:Y:S05]  /*257e0*/  @!P2 BRA `(.L_x_1503) ;  /* 0xfffffffc00f0a947 */ /* 0x004fea000383ffff */
[----:B------:R-:W-:Y:S05]  /*257f0*/  BRA `(.L_x_1502) ;  /* 0xfffffeac00047947 */ /* 0x000fea000383ffff */
.L_x_1507:
[----:B-1----:R1:W2:Y:S02]  /*25800*/  SYNCS.PHASECHK.TRANS64.TRYWAIT P1, [R9+URZ+0x2d850], R8 ;  /* 0x02d85008090075a7 */ /* 0x0022a4000802017f */
[----:B--2---:R-:W-:Y:S05]  /*25810*/  @!P1 NANOSLEEP.SYNCS 0x989680 ;  /* 0x009896800000995d */ /* 0x004fea0003900000 */
[----:B------:R-:W2:Y:S02]  /*25820*/  @!P1 SYNCS.PHASECHK.TRANS64 P1, [R9+URZ+0x2d850], R8 ;  /* 0x02d85008090095a7 */ /* 0x000ea4000802007f */
[----:B--2---:R-:W-:Y:S05]  /*25830*/  @!P1 BRA `(.L_x_1507) ;  /* 0xfffffffc00f09947 */ /* 0x004fea000383ffff */
[----:B------:R-:W-:Y:S05]  /*25840*/  BRA `(.L_x_1504) ;  /* 0xfffffeb000207947 */ /* 0x000fea000383ffff */
.L_x_1528:
[----:B--2---:R2:W3:Y:S02]  /*25850*/  SYNCS.PHASECHK.TRANS64.TRYWAIT P2, [R5+URZ+0x2d830], R6 ;  /* 0x02d83006050075a7 */ /* 0x0044e4000804017f */
[----:B---3--:R-:W-:Y:S05]  /*25860*/  @!P2 NANOSLEEP.SYNCS 0x989680 ;  /* 0x009896800000a95d */ /* 0x008fea0003900000 */
[----:B------:R-:W3:Y:S02]  /*25870*/  @!P2 SYNCS.PHASECHK.TRANS64 P2, [R5+URZ+0x2d830], R6 ;  /* 0x02d830060500a5a7 */ /* 0x000ee4000804007f */
[----:B---3--:R-:W-:Y:S05]  /*25880*/  @!P2 BRA `(.L_x_1528) ;  /* 0xfffffffc00f0a947 */ /* 0x008fea000383ffff */
[----:B------:R-:W-:Y:S05]  /*25890*/  BRA `(.L_x_1527) ;  /* 0xfffffeec00207947 */ /* 0x000fea000383ffff */
.L_x_1532:
[----:B-1----:R1:W2:Y:S02]  /*258a0*/  SYNCS.PHASECHK.TRANS64.TRYWAIT P1, [R6+URZ+0x2d850], R5 ;  /* 0x02d85005060075a7 */ /* 0x0022a4000802017f */
[----:B--2---:R-:W-:Y:S05]  /*258b0*/  @!P1 NANOSLEEP.SYNCS 0x989680 ;  /* 0x009896800000995d */ /* 0x004fea0003900000 */
[----:B------:R-:W2:Y:S02]  /*258c0*/  @!P1 SYNCS.PHASECHK.TRANS64 P1, [R6+URZ+0x2d850], R5 ;  /* 0x02d85005060095a7 */ /* 0x000ea4000802007f */
[----:B--2---:R-:W-:Y:S05]  /*258d0*/  @!P1 BRA `(.L_x_1532) ;  /* 0xfffffffc00f09947 */ /* 0x004fea000383ffff */
[----:B------:R-:W-:Y:S05]  /*258e0*/  BRA `(.L_x_1529) ;  /* 0xfffffef000487947 */ /* 0x000fea000383ffff */
.L_x_1541:
[----:B--2---:R2:W3:Y:S02]  /*258f0*/  SYNCS.PHASECHK.TRANS64.TRYWAIT P2, [R5+URZ+0x2d830], R6 ;  /* 0x02d83006050075a7 */ /* 0x0044e4000804017f */
[----:B---3--:R-:W-:Y:S05]  /*25900*/  @!P2 NANOSLEEP.SYNCS 0x989680 ;  /* 0x009896800000a95d */ /* 0x008fea0003900000 */
[----:B------:R-:W3:Y:S02]  /*25910*/  @!P2 SYNCS.PHASECHK.TRANS64 P2, [R5+URZ+0x2d830], R6 ;  /* 0x02d830060500a5a7 */ /* 0x000ee4000804007f */
[----:B---3--:R-:W-:Y:S05]  /*25920*/  @!P2 BRA `(.L_x_1541) ;  /* 0xfffffffc00f0a947 */ /* 0x008fea000383ffff */
[----:B------:R-:W-:Y:S05]  /*25930*/  BRA `(.L_x_1540) ;  /* 0xffffff1800447947 */ /* 0x000fea000383ffff */
.L_x_1545:
[----:B-1----:R1:W2:Y:S02]  /*25940*/  SYNCS.PHASECHK.TRANS64.TRYWAIT P1, [R6+URZ+0x2d850], R5 ;  /* 0x02d85005060075a7 */ /* 0x0022a4000802017f */
[----:B--2---:R-:W-:Y:S05]  /*25950*/  @!P1 NANOSLEEP.SYNCS 0x989680 ;  /* 0x009896800000995d */ /* 0x004fea0003900000 */
[----:B------:R-:W2:Y:S02]  /*25960*/  @!P1 SYNCS.PHASECHK.TRANS64 P1, [R6+URZ+0x2d850], R5 ;  /* 0x02d85005060095a7 */ /* 0x000ea4000802007f */
[----:B--2---:R-:W-:Y:S05]  /*25970*/  @!P1 BRA `(.L_x_1545) ;  /* 0xfffffffc00f09947 */ /* 0x004fea000383ffff */
[----:B------:R-:W-:Y:S05]  /*25980*/  BRA `(.L_x_1542) ;  /* 0xffffff1c006c7947 */ /* 0x000fea000383ffff */
.L_x_1560:
[----:B--2---:R2:W3:Y:S02]  /*25990*/  SYNCS.PHASECHK.TRANS64.TRYWAIT P1, [R13+URZ+0x2d850], R0 ;  /* 0x02d850000d0075a7 */ /* 0x0044e4000802017f */
[----:B---3--:R-:W-:Y:S05]  /*259a0*/  @!P1 NANOSLEEP.SYNCS 0x989680 ;  /* 0x009896800000995d */ /* 0x008fea0003900000 */
[----:B------:R-:W3:Y:S02]  /*259b0*/  @!P1 SYNCS.PHASECHK.TRANS64 P1, [R13+URZ+0x2d850], R0 ;  /* 0x02d850000d0095a7 */ /* 0x000ee4000802007f */
[----:B---3--:R-:W-:Y:S05]  /*259c0*/  @!P1 BRA `(.L_x_1560) ;  /* 0xfffffffc00f09947 */ /* 0x008fea000383ffff */
[----:B------:R-:W-:Y:S05]  /*259d0*/  BRA `(.L_x_1559) ;  /* 0xffffff54008c7947 */ /* 0x000fea000383ffff */
.L_x_1571:
[----:B------:R-:W-:Y:S02]  /*259e0*/  IMAD.MOV.U32 R13, RZ, RZ, R4 ;  /* 0x000000ffff0d7224 */ /* 0x000fe400078e0004 */
[----:B------:R-:W-:Y:S02]  /*259f0*/  IMAD.MOV.U32 R12, RZ, RZ, RZ ;  /* 0x000000ffff0c7224 */ /* 0x000fe400078e00ff */
[----:B------:R-:W-:Y:S02]  /*25a00*/  IMAD.MOV.U32 R11, RZ, RZ, 0x1c1f ;  /* 0x00001c1fff0b7424 */ /* 0x000fe400078e00ff */
[----:B------:R-:W-:-:S07]  /*25a10*/  IMAD.MOV.U32 R15, RZ, RZ, -0x1 ;  /* 0xffffffffff0f7424 */ /* 0x000fce00078e00ff */
[----:B-1----:R-:W-:Y:S05]  /*25a20*/  WARPSYNC.COLLECTIVE R15, `(.L_x_1747) ;  /* 0x000000000f087348 */ /* 0x002fea0003c00000 */
[----:B------:R0:W2:Y:S02]  /*25a30*/  SHFL.IDX P6, R14, R13, R12, R11 ;  /* 0x0000000c0d0e7389 */ /* 0x0000a400000c000b */
[----:B012---:R-:W-:Y:S01]  /*25a40*/  ENDCOLLECTIVE ;  /* 0x000000000000791b */ /* 0x007fe20003800000 */
.L_x_1747:
[----:B------:R-:W-:Y:S02]  /*25a50*/  IMAD.MOV.U32 R13, RZ, RZ, R0 ;  /* 0x000000ffff0d7224 */ /* 0x000fe400078e0000 */
[----:B------:R-:W-:-:S07]  /*25a60*/  IMAD.MOV.U32 R3, RZ, RZ, R14 ;  /* 0x000000ffff037224 */ /* 0x000fce00078e000e */
[----:B------:R-:W-:Y:S05]  /*25a70*/  WARPSYNC.COLLECTIVE R15, `(.L_x_1748) ;  /* 0x000000000f087348 */ /* 0x000fea0003c00000 */
[----:B------:R0:W1:Y:S02]  /*25a80*/  SHFL.IDX P6, R14, R13, R12, R11 ;  /* 0x0000000c0d0e7389 */ /* 0x00006400000c000b */
[----:B01----:R-:W-:Y:S01]  /*25a90*/  ENDCOLLECTIVE ;  /* 0x000000000000791b */ /* 0x003fe20003800000 */
.L_x_1748:
[----:B------:R-:W-:Y:S05]  /*25aa0*/  BRA `(.L_x_1749) ;  /* 0xffffff7800bc7947 */ /* 0x000fea000383ffff */
.L_x_1574:
[----:B------:R-:W-:Y:S01]  /*25ab0*/  BSSY B1, `(.L_x_1750) ;  /* 0x0000008000017945 */ /* 0x000fe20003800000 */
[----:B----4-:R-:W-:Y:S02]  /*25ac0*/  IMAD.MOV.U32 R13, RZ, RZ, R4 ;  /* 0x000000ffff0d7224 */ /* 0x010fe400078e0004 */
[----:B------:R-:W-:Y:S02]  /*25ad0*/  IMAD.MOV.U32 R12, RZ, RZ, 0x1 ;  /* 0x00000001ff0c7424 */ /* 0x000fe400078e00ff */
[----:B------:R-:W-:Y:S02]  /*25ae0*/  IMAD.MOV.U32 R11, RZ, RZ, 0x1c1f ;  /* 0x00001c1fff0b7424 */ /* 0x000fe400078e00ff */
[----:B------:R-:W-:-:S07]  /*25af0*/  IMAD.MOV.U32 R15, RZ, RZ, -0x1 ;  /* 0xffffffffff0f7424 */ /* 0x000fce00078e00ff */
[----:B0123--:R-:W-:Y:S05]  /*25b00*/  WARPSYNC.COLLECTIVE R15, `(.L_x_1751) ;  /* 0x000000000f087348 */ /* 0x00ffea0003c00000 */
[----:B---3--:R3:W4:Y:S02]  /*25b10*/  SHFL.IDX P6, R14, R13, R12, R11 ;  /* 0x0000000c0d0e7389 */ /* 0x00872400000c000b */
[----:B01234-:R-:W-:Y:S01]  /*25b20*/  ENDCOLLECTIVE ;  /* 0x000000000000791b */ /* 0x01ffe20003800000 */
.L_x_1751:
[----:B------:R-:W-:Y:S05]  /*25b30*/  BSYNC B1 ;  /* 0x0000000000017941 */ /* 0x000fea0003800000 */
.L_x_1750:
        /* <DEDUP_REMOVED lines=8> */
.L_x_1752:
[----:B------:R-:W-:Y:S05]  /*25bc0*/  BRA `(.L_x_1753) ;  /* 0xffffff7800d07947 */ /* 0x000fea000383ffff */
.L_x_1599:
        /* <DEDUP_REMOVED lines=11> */
.L_x_1755:
[----:B------:R-:W-:Y:S05]  /*25c80*/  BSYNC B1 ;  /* 0x0000000000017941 */ /* 0x000fea0003800000 */
.L_x_1754:
[----:B------:R-:W-:Y:S05]  /*25c90*/  BRA `(.L_x_1756) ;  /* 0xffffff9000f07947 */ /* 0x000fea000383ffff */
.L_x_1601:
[----:B------:R-:W-:Y:S01]  /*25ca0*/  BSSY B1, `(.L_x_1757) ;  /* 0x0000006000017945 */ /* 0x000fe20003800000 */
[----:B------:R-:W-:-:S07]  /*25cb0*/  IMAD.MOV.U32 R15, RZ, RZ, -0x1 ;  /* 0xffffffffff0f7424 */ /* 0x000fce00078e00ff */
[----:B0-----:R-:W-:Y:S05]  /*25cc0*/  WARPSYNC.COLLECTIVE R15, `(.L_x_1758) ;  /* 0x000000000f0c7348 */ /* 0x001fea0003c00000 */
[----:B------:R-:W-:Y:S02]  /*25cd0*/  ELECT P6, UR62, PT ;  /* 0x00000000003e782f */ /* 0x000fe400038c0000 */
[----:B------:R-:W-:Y:S01]  /*25ce0*/  MOV R14, UR62 ;  /* 0x0000003e000e7c02 */ /* 0x000fe20008000f00 */
[----:B0-----:R-:W-:Y:S10]  /*25cf0*/  ENDCOLLECTIVE ;  /* 0x000000000000791b */ /* 0x001ff40003800000 */
.L_x_1758:
[----:B------:R-:W-:Y:S05]  /*25d00*/  BSYNC B1 ;  /* 0x0000000000017941 */ /* 0x000fea0003800000 */
.L_x_1757:
[----:B------:R-:W-:Y:S05]  /*25d10*/  BRA `(.L_x_1600) ;  /* 0xffffff9000e87947 */ /* 0x000fea000383ffff */
.L_x_1603:
[----:B0-----:R0:W1:Y:S02]  /*25d20*/  SYNCS.PHASECHK.TRANS64.TRYWAIT P0, [R23+URZ+0x2d820], R5 ;  /* 0x02d82005170075a7 */ /* 0x001064000800017f */
[----:B-1----:R-:W-:Y:S05]  /*25d30*/  @!P0 NANOSLEEP.SYNCS 0x989680 ;  /* 0x009896800000895d */ /* 0x002fea0003900000 */
[----:B------:R-:W1:Y:S02]  /*25d40*/  @!P0 SYNCS.PHASECHK.TRANS64 P0, [R23+URZ+0x2d820], R5 ;  /* 0x02d82005170085a7 */ /* 0x000e64000800007f */
[----:B-1----:R-:W-:Y:S05]  /*25d50*/  @!P0 BRA `(.L_x_1603) ;  /* 0xfffffffc00f08947 */ /* 0x002fea000383ffff */
[----:B------:R-:W-:Y:S05]  /*25d60*/  BRA `(.L_x_1759) ;  /* 0xffffff9000f87947 */ /* 0x000fea000383ffff */
.L_x_1607:
[----:B-1----:R1:W2:Y:S02]  /*25d70*/  SYNCS.PHASECHK.TRANS64.TRYWAIT P0, [R9+URZ+0x2d8a0], R8 ;  /* 0x02d8a008090075a7 */ /* 0x0022a4000800017f */
[----:B--2---:R-:W-:Y:S05]  /*25d80*/  @!P0 NANOSLEEP.SYNCS 0x989680 ;  /* 0x009896800000895d */ /* 0x004fea0003900000 */
[----:B------:R-:W2:Y:S02]  /*25d90*/  @!P0 SYNCS.PHASECHK.TRANS64 P0, [R9+URZ+0x2d8a0], R8 ;  /* 0x02d8a008090085a7 */ /* 0x000ea4000800007f */
[----:B--2---:R-:W-:Y:S05]  /*25da0*/  @!P0 BRA `(.L_x_1607) ;  /* 0xfffffffc00f08947 */ /* 0x004fea000383ffff */
[----:B------:R-:W-:Y:S05]  /*25db0*/  BRA `(.L_x_1760) ;  /* 0xffffff9400147947 */ /* 0x000fea000383ffff */
.L_x_1614:
[----:B0-----:R0:W2:Y:S02]  /*25dc0*/  SYNCS.PHASECHK.TRANS64.TRYWAIT P0, [R9+URZ+0x2d8c0], R8 ;  /* 0x02d8c008090075a7 */ /* 0x0010a4000800017f */
[----:B--2---:R-:W-:Y:S05]  /*25dd0*/  @!P0 NANOSLEEP.SYNCS 0x989680 ;  /* 0x009896800000895d */ /* 0x004fea0003900000 */
[----:B------:R-:W2:Y:S02]  /*25de0*/  @!P0 SYNCS.PHASECHK.TRANS64 P0, [R9+URZ+0x2d8c0], R8 ;  /* 0x02d8c008090085a7 */ /* 0x000ea4000800007f */
[----:B--2---:R-:W-:Y:S05]  /*25df0*/  @!P0 BRA `(.L_x_1614) ;  /* 0xfffffffc00f08947 */ /* 0x004fea000383ffff */
[----:B------:R-:W-:Y:S05]  /*25e00*/  BRA `(.L_x_1761) ;  /* 0xffffff9800107947 */ /* 0x000fea000383ffff */
.L_x_1623:
[----:B0-----:R0:W1:Y:S02]  /*25e10*/  SYNCS.PHASECHK.TRANS64.TRYWAIT P1, [R8+URZ+0x2d8a0], R7 ;  /* 0x02d8a007080075a7 */ /* 0x001064000802017f */
[----:B-1----:R-:W-:Y:S05]  /*25e20*/  @!P1 NANOSLEEP.SYNCS 0x989680 ;  /* 0x009896800000995d */ /* 0x002fea0003900000 */
[----:B------:R-:W1:Y:S02]  /*25e30*/  @!P1 SYNCS.PHASECHK.TRANS64 P1, [R8+URZ+0x2d8a0], R7 ;  /* 0x02d8a007080095a7 */ /* 0x000e64000802007f */
[----:B-1----:R-:W-:Y:S05]  /*25e40*/  @!P1 BRA `(.L_x_1623) ;  /* 0xfffffffc00f09947 */ /* 0x002fea000383ffff */
[----:B------:R-:W-:Y:S05]  /*25e50*/  BRA `(.L_x_1762) ;  /* 0xffffff9c00507947 */ /* 0x000fea000383ffff */
.L_x_1630:
[----:B-1----:R1:W2:Y:S02]  /*25e60*/  SYNCS.PHASECHK.TRANS64.TRYWAIT P1, [R8+URZ+0x2d8c0], R7 ;  /* 0x02d8c007080075a7 */ /* 0x0022a4000802017f */
[----:B--2---:R-:W-:Y:S05]  /*25e70*/  @!P1 NANOSLEEP.SYNCS 0x989680 ;  /* 0x009896800000995d */ /* 0x004fea0003900000 */
[----:B------:R-:W2:Y:S02]  /*25e80*/  @!P1 SYNCS.PHASECHK.TRANS64 P1, [R8+URZ+0x2d8c0], R7 ;  /* 0x02d8c007080095a7 */ /* 0x000ea4000802007f */
[----:B--2---:R-:W-:Y:S05]  /*25e90*/  @!P1 BRA `(.L_x_1630) ;  /* 0xfffffffc00f09947 */ /* 0x004fea000383ffff */
[----:B------:R-:W-:Y:S05]  /*25ea0*/  BRA `(.L_x_1763) ;  /* 0xffffffa000487947 */ /* 0x000fea000383ffff */
.L_x_1653:
        /* <DEDUP_REMOVED lines=11> */
.L_x_1765:
[----:B------:R-:W-:Y:S05]  /*25f60*/  BSYNC B0 ;  /* 0x0000000000007941 */ /* 0x000fea0003800000 */
.L_x_1764:
[----:B------:R-:W-:Y:S05]  /*25f70*/  BRA `(.L_x_1766) ;  /* 0xffffffb000807947 */ /* 0x000fea000383ffff */
.L_x_1656:
[----:B-1----:R1:W2:Y:S02]  /*25f80*/  SYNCS.PHASECHK.TRANS64.TRYWAIT P0, [R0+URZ+0x2d840], R5 ;  /* 0x02d84005000075a7 */ /* 0x0022a4000800017f */
[----:B--2---:R-:W-:Y:S05]  /*25f90*/  @!P0 NANOSLEEP.SYNCS 0x989680 ;  /* 0x009896800000895d */ /* 0x004fea0003900000 */
[----:B------:R-:W2:Y:S02]  /*25fa0*/  @!P0 SYNCS.PHASECHK.TRANS64 P0, [R0+URZ+0x2d840], R5 ;  /* 0x02d84005000085a7 */ /* 0x000ea4000800007f */
[----:B--2---:R-:W-:Y:S05]  /*25fb0*/  @!P0 BRA `(.L_x_1656) ;  /* 0xfffffffc00f08947 */ /* 0x004fea000383ffff */
[----:B------:R-:W-:Y:S05]  /*25fc0*/  BRA `(.L_x_1767) ;  /* 0xffffffb000e47947 */ /* 0x000fea000383ffff */
.L_x_1657:
        /* <DEDUP_REMOVED lines=8> */
.L_x_1769:
[----:B------:R-:W-:Y:S05]  /*26050*/  BSYNC B0 ;  /* 0x0000000000007941 */ /* 0x000fea0003800000 */
.L_x_1768:
        /* <DEDUP_REMOVED lines=8> */
.L_x_1770:
[----:B------:R-:W-:Y:S02]  /*260e0*/  IMAD.MOV.U32 R13, RZ, RZ, R7 ;  /* 0x000000ffff0d7224 */ /* 0x000fe400078e0007 */
[----:B------:R-:W-:Y:S02]  /*260f0*/  IMAD.MOV.U32 R12, RZ, RZ, 0x1 ;  /* 0x00000001ff0c7424 */ /* 0x000fe400078e00ff */
[----:B------:R-:W-:-:S07]  /*26100*/  IMAD.MOV.U32 R3, RZ, RZ, R14 ;  /* 0x000000ffff037224 */ /* 0x000fce00078e000e */
[----:B------:R-:W-:Y:S05]  /*26110*/  WARPSYNC.COLLECTIVE R15, `(.L_x_1771) ;  /* 0x000000000f087348 */ /* 0x000fea0003c00000 */
[----:B------:R0:W1:Y:S02]  /*26120*/  SHFL.IDX P6, R14, R13, R12, R11 ;  /* 0x0000000c0d0e7389 */ /* 0x00006400000c000b */
[----:B01----:R-:W-:Y:S01]  /*26130*/  ENDCOLLECTIVE ;  /* 0x000000000000791b */ /* 0x003fe20003800000 */
.L_x_1771:
[----:B------:R-:W-:Y:S01]  /*26140*/  @P0 LEA R5, P1, R9, R3, 0x1 ;  /* 0x0000000309050211 */ /* 0x000fe200078208ff */
[----:B------:R-:W-:-:S04]  /*26150*/  @P0 IMAD R3, R8, 0x2, R23 ;  /* 0x0000000208030824 */ /* 0x000fc800078e0217 */
        /* <DEDUP_REMOVED lines=16> */
.L_x_1772:
[----:B------:R-:W-:Y:S02]  /*26260*/  IMAD.MOV.U32 R13, RZ, RZ, R7 ;  /* 0x000000ffff0d7224 */ /* 0x000fe400078e0007 */
[----:B------:R-:W-:Y:S02]  /*26270*/  IMAD.MOV.U32 R12, RZ, RZ, 0x2 ;  /* 0x00000002ff0c7424 */ /* 0x000fe400078e00ff */
[----:B------:R-:W-:-:S07]  /*26280*/  IMAD.MOV.U32 R3, RZ, RZ, R14 ;  /* 0x000000ffff037224 */ /* 0x000fce00078e000e */
[----:B------:R-:W-:Y:S05]  /*26290*/  WARPSYNC.COLLECTIVE R15, `(.L_x_1773) ;  /* 0x000000000f087348 */ /* 0x000fea0003c00000 */
[----:B------:R0:W1:Y:S02]  /*262a0*/  SHFL.IDX P6, R14, R13, R12, R11 ;  /* 0x0000000c0d0e7389 */ /* 0x00006400000c000b */
[----:B01----:R-:W-:Y:S01]  /*262b0*/  ENDCOLLECTIVE ;  /* 0x000000000000791b */ /* 0x003fe20003800000 */
.L_x_1773:
[----:B------:R-:W-:Y:S01]  /*262c0*/  @P1 LEA R5, P0, R9, R3, 0x1 ;  /* 0x0000000309051211 */ /* 0x000fe200078008ff */
[----:B------:R-:W-:-:S04]  /*262d0*/  @P1 IMAD R3, R8, 0x2, R23 ;  /* 0x0000000208031824 */ /* 0x000fc800078e0217 */
        /* <DEDUP_REMOVED lines=16> */
.L_x_1774:
[----:B------:R-:W-:Y:S02]  /*263e0*/  IMAD.MOV.U32 R13, RZ, RZ, R7 ;  /* 0x000000ffff0d7224 */ /* 0x000fe400078e0007 */
[----:B------:R-:W-:Y:S02]  /*263f0*/  IMAD.MOV.U32 R12, RZ, RZ, 0x3 ;  /* 0x00000003ff0c7424 */ /* 0x000fe400078e00ff */
[----:B------:R-:W-:-:S07]  /*26400*/  IMAD.MOV.U32 R3, RZ, RZ, R14 ;  /* 0x000000ffff037224 */ /* 0x000fce00078e000e */
[----:B------:R-:W-:Y:S05]  /*26410*/  WARPSYNC.COLLECTIVE R15, `(.L_x_1775) ;  /* 0x000000000f087348 */ /* 0x000fea0003c00000 */
[----:B------:R0:W1:Y:S02]  /*26420*/  SHFL.IDX P6, R14, R13, R12, R11 ;  /* 0x0000000c0d0e7389 */ /* 0x00006400000c000b */
[----:B01----:R-:W-:Y:S01]  /*26430*/  ENDCOLLECTIVE ;  /* 0x000000000000791b */ /* 0x003fe20003800000 */
.L_x_1775:
[----:B------:R-:W-:Y:S01]  /*26440*/  @P1 LEA R5, P0, R9, R3, 0x1 ;  /* 0x0000000309051211 */ /* 0x000fe200078008ff */
[----:B------:R-:W-:-:S04]  /*26450*/  @P1 IMAD R3, R8, 0x2, R23 ;  /* 0x0000000208031824 */ /* 0x000fc800078e0217 */
        /* <DEDUP_REMOVED lines=9> */
.L_x_1776:
        /* <DEDUP_REMOVED lines=8> */
.L_x_1662:
[----:B------:R0:W5:Y:S01]  /*26570*/  LDL R21, [R1+0x34] ;  /* 0x0000340001157983 */ /* 0x0001620000100800 */
[----:B------:R-:W-:Y:S02]  /*26580*/  IMAD.MOV.U32 R13, RZ, RZ, R4 ;  /* 0x000000ffff0d7224 */ /* 0x000fe400078e0004 */
[----:B------:R-:W-:Y:S02]  /*26590*/  IMAD.MOV.U32 R12, RZ, RZ, RZ ;  /* 0x000000ffff0c7224 */ /* 0x000fe400078e00ff */
[----:B------:R-:W-:Y:S02]  /*265a0*/  IMAD.MOV.U32 R11, RZ, RZ, 0x1c1f ;  /* 0x00001c1fff0b7424 */ /* 0x000fe400078e00ff */
[----:B------:R-:W-:Y:S02]  /*265b0*/  IMAD.MOV.U32 R15, RZ, RZ, -0x1 ;  /* 0xffffffffff0f7424 */ /* 0x000fe400078e00ff */
[----:B------:R-:W-:Y:S02]  /*265c0*/  IMAD R0, R29, R9, RZ ;  /* 0x000000091d007224 */ /* 0x000fe400078e02ff */
[----:B0-----:R-:W-:-:S07]  /*265d0*/  IMAD.IADD R28, R20, 0x1, R28 ;  /* 0x00000001141c7824 */ /* 0x001fce00078e021c */
[----:B-----5:R-:W-:Y:S05]  /*265e0*/  WARPSYNC.COLLECTIVE R15, `(.L_x_1778) ;  /* 0x000000000f087348 */ /* 0x020fea0003c00000 */
[----:B------:R0:W1:Y:S02]  /*265f0*/  SHFL.IDX P6, R14, R13, R12, R11 ;  /* 0x0000000c0d0e7389 */ /* 0x00006400000c000b */
[----:B01---5:R-:W-:Y:S01]  /*26600*/  ENDCOLLECTIVE ;  /* 0x000000000000791b */ /* 0x023fe20003800000 */
.L_x_1778:
[C---:B------:R-:W-:Y:S01]  /*26610*/  VIADD R9, R28.reuse, 0x20 ;  /* 0x000000201c097836 */ /* 0x040fe20000000000 */
[----:B------:R-:W-:Y:S01]  /*26620*/  ISETP.GE.AND P3, PT, R28, R0, PT ;  /* 0x000000001c00720c */ /* 0x000fe20003f66270 */
[----:B------:R-:W-:Y:S02]  /*26630*/  IMAD.MOV.U32 R13, RZ, RZ, R5 ;  /* 0x000000ffff0d7224 */ /* 0x000fe400078e0005 */
[----:B------:R-:W-:-:S10]  /*26640*/  IMAD.MOV.U32 R2, RZ, RZ, R14 ;  /* 0x000000ffff027224 */ /* 0x000fd400078e000e */
[----:B------:R-:W-:Y:S05]  /*26650*/  WARPSYNC.COLLECTIVE R15, `(.L_x_1779) ;  /* 0x000000000f087348 */ /* 0x000fea0003c00000 */
[----:B------:R0:W1:Y:S02]  /*26660*/  SHFL.IDX P6, R14, R13, R12, R11 ;  /* 0x0000000c0d0e7389 */ /* 0x00006400000c000b */
[----:B01----:R-:W-:Y:S01]  /*26670*/  ENDCOLLECTIVE ;  /* 0x000000000000791b */ /* 0x003fe20003800000 */
.L_x_1779:
[----:B------:R-:W-:Y:S02]  /*26680*/  IMAD.MOV.U32 R13, RZ, RZ, R4 ;  /* 0x000000ffff0d7224 */ /* 0x000fe400078e0004 */
[----:B------:R-:W-:Y:S02]  /*26690*/  IMAD.MOV.U32 R12, RZ, RZ, 0x1 ;  /* 0x00000001ff0c7424 */ /* 0x000fe400078e00ff */
[----:B------:R-:W-:-:S07]  /*266a0*/  IMAD.MOV.U32 R3, RZ, RZ, R14 ;  /* 0x000000ffff037224 */ /* 0x000fce00078e000e */
[----:B------:R-:W-:Y:S05]  /*266b0*/  WARPSYNC.COLLECTIVE R15, `(.L_x_1780) ;  /* 0x000000000f087348 */ /* 0x000fea0003c00000 */
[----:B------:R0:W1:Y:S02]  /*266c0*/  SHFL.IDX P6, R14, R13, R12, R11 ;  /* 0x0000000c0d0e7389 */ /* 0x00006400000c000b */
[----:B01----:R-:W-:Y:S01]  /*266d0*/  ENDCOLLECTIVE ;  /* 0x000000000000791b */ /* 0x003fe20003800000 */
.L_x_1780:
        /* <DEDUP_REMOVED lines=10> */
.L_x_1781:
[----:B------:R-:W-:Y:S02]  /*26780*/  IMAD.MOV.U32 R13, RZ, RZ, R4 ;  /* 0x000000ffff0d7224 */ /* 0x000fe400078e0004 */
[----:B------:R-:W-:Y:S01]  /*26790*/  IMAD.MOV.U32 R12, RZ, RZ, 0x2 ;  /* 0x00000002ff0c7424 */ /* 0x000fe200078e00ff */
        /* <DEDUP_REMOVED lines=11> */
.L_x_1782:
        /* <DEDUP_REMOVED lines=10> */
.L_x_1783:
[----:B------:R-:W-:Y:S01]  /*268f0*/  @!PT LDS RZ, [RZ] ;  /* 0x00000000fffff984 */ /* 0x000fe20000000800 */
[----:B------:R-:W-:Y:S01]  /*26900*/  @!PT LDS RZ, [RZ] ;  /* 0x00000000fffff984 */ /* 0x000fe20000000800 */
[----:B------:R-:W-:Y:S01]  /*26910*/  @!PT LDS RZ, [RZ] ;  /* 0x00000000fffff984 */ /* 0x000fe20000000800 */
[----:B------:R-:W-:Y:S04]  /*26920*/  @!P3 LDGSTS.E.BYPASS.LTC128B.128 [R21+0xcc00], desc[UR54][R2.64], !P0 ;  /* 0x0cc000000215bfae */ /* 0x000fe8000c101d76 */
[----:B------:R-:W-:Y:S04]  /*26930*/  @!P3 LDGSTS.E.BYPASS.LTC128B.128 [R21+0xfc00], desc[UR54][R2.64+0x40], !P1 ;  /* 0x0fc000400215bfae */ /* 0x000fe8000c901d76 */
[----:B------:R0:W-:Y:S01]  /*26940*/  @!P3 LDGSTS.E.BYPASS.LTC128B.128 [R21+0x12c00], desc[UR54][R2.64+0x80], !P2 ;  /* 0x12c000800215bfae */ /* 0x0001e2000d101d76 */
[----:B------:R-:W-:Y:S02]  /*26950*/  IMAD.MOV.U32 R13, RZ, RZ, R4 ;  /* 0x000000ffff0d7224 */ /* 0x000fe400078e0004 */
[----:B------:R-:W-:-:S02]  /*26960*/  IMAD.MOV.U32 R12, RZ, RZ, 0x3 ;  /* 0x00000003ff0c7424 */ /* 0x000fc400078e00ff */
[----:B0-----:R-:W-:-:S05]  /*26970*/  VIADD R2, R28, 0x40 ;  /* 0x000000401c027836 */ /* 0x001fca0000000000 */
[----:B------:R-:W-:Y:S01]  /*26980*/  ISETP.GE.AND P3, PT, R2, R0, PT ;  /* 0x000000000200720c */ /* 0x000fe20003f66270 */
[----:B------:R-:W-:-:S12]  /*26990*/  IMAD.MOV.U32 R2, RZ, RZ, R14 ;  /* 0x000000ffff027224 */ /* 0x000fd800078e000e */
[----:B------:R-:W-:Y:S05]  /*269a0*/  WARPSYNC.COLLECTIVE R15, `(.L_x_1784) ;  /* 0x000000000f087348 */ /* 0x000fea0003c00000 */
[----:B------:R0:W1:Y:S02]  /*269b0*/  SHFL.IDX P6, R14, R13, R12, R11 ;  /* 0x0000000c0d0e7389 */ /* 0x00006400000c000b */
[----:B01----:R-:W-:Y:S01]  /*269c0*/  ENDCOLLECTIVE ;  /* 0x000000000000791b */ /* 0x003fe20003800000 */
.L_x_1784:
[----:B------:R-:W-:Y:S01]  /*269d0*/  @!P3 LEA R3, P4, R10, R2, 0x1 ;  /* 0x000000020a03b211 */ /* 0x000fe200078808ff */
[----:B------:R-:W-:-:S04]  /*269e0*/  IMAD.MOV.U32 R13, RZ, RZ, R5 ;  /* 0x000000ffff0d7224 */ /* 0x000fc800078e0005 */
[----:B------:R-:W-:-:S05]  /*269f0*/  @!P3 IMAD.X R2, RZ, RZ, R8, P4 ;  /* 0x000000ffff02b224 */ /* 0x000fca00020e0608 */
[----:B------:R-:W-:Y:S01]  /*26a00*/  @!P3 LOP3.LUT R3, R3, R2, RZ, 0x3c, !PT ;  /* 0x000000020303b212 */ /* 0x000fe200078e3cff */
[----:B------:R-:W-:-:S03]  /*26a10*/  IMAD.MOV.U32 R4, RZ, RZ, R14 ;  /* 0x000000ffff047224 */ /* 0x000fc600078e000e */
[----:B------:R-:W-:-:S07]  /*26a20*/  @!P3 LOP3.LUT R2, R3, R2, RZ, 0x3c, !PT ;  /* 0x000000020302b212 */ /* 0x000fce00078e3cff */
[----:B------:R-:W-:Y:S05]  /*26a30*/  WARPSYNC.COLLECTIVE R15, `(.L_x_1785) ;  /* 0x000000000f087348 */ /* 0x000fea0003c00000 */
[----:B------:R0:W1:Y:S02]  /*26a40*/  SHFL.IDX P6, R14, R13, R12, R11 ;  /* 0x0000000c0d0e7389 */ /* 0x00006400000c000b */
[----:B01----:R-:W-:Y:S01]  /*26a50*/  ENDCOLLECTIVE ;  /* 0x000000000000791b */ /* 0x003fe20003800000 */
.L_x_1785:
[----:B------:R-:W-:-:S05]  /*26a60*/  @!P3 LOP3.LUT R3, R3, R2, RZ, 0x3c, !PT ;  /* 0x000000020303b212 */ /* 0x000fca00078e3cff */
[----:B------:R-:W-:Y:S01]  /*26a70*/  @!PT LDS RZ, [RZ] ;  /* 0x00000000fffff984 */ /* 0x000fe20000000800 */
[----:B------:R-:W-:Y:S01]  /*26a80*/  @!PT LDS RZ, [RZ] ;  /* 0x00000000fffff984 */ /* 0x000fe20000000800 */
[----:B------:R-:W-:Y:S01]  /*26a90*/  @!PT LDS RZ, [RZ] ;  /* 0x00000000fffff984 */ /* 0x000fe20000000800 */
[----:B------:R0:W-:Y:S04]  /*26aa0*/  @!P3 LDGSTS.E.BYPASS.LTC128B.128 [R21+0xd400], desc[UR54][R2.64], !P0 ;  /* 0x0d4000000215bfae */ /* 0x0001e8000c101d76 */
[----:B------:R0:W-:Y:S01]  /*26ab0*/  @!P3 LDGSTS.E.BYPASS.LTC128B.128 [R21+0x10400], desc[UR54][R2.64+0x40], !P1 ;  /* 0x104000400215bfae */ /* 0x0001e2000c901d76 */
[----:B------:R-:W-:Y:S02]  /*26ac0*/  IMAD.MOV.U32 R13, RZ, RZ, R6 ;  /* 0x000000ffff0d7224 */ /* 0x000fe400078e0006 */
[----:B------:R-:W-:Y:S01]  /*26ad0*/  IMAD.MOV.U32 R12, RZ, RZ, RZ ;  /* 0x000000ffff0c7224 */ /* 0x000fe200078e00ff */
[----:B------:R0:W-:Y:S01]  /*26ae0*/  @!P3 LDGSTS.E.BYPASS.LTC128B.128 [R21+0x13400], desc[UR54][R2.64+0x80], !P2 ;  /* 0x134000800215bfae */ /* 0x0001e2000d101d76 */
[----:B------:R-:W-:-:S07]  /*26af0*/  IMAD.MOV.U32 R5, RZ, RZ, R14 ;  /* 0x000000ffff057224 */ /* 0x000fce00078e000e */
[----:B0-----:R-:W-:Y:S05]  /*26b00*/  WARPSYNC.COLLECTIVE R15, `(.L_x_1786) ;  /* 0x000000000f087348 */ /* 0x001fea0003c00000 */
[----:B------:R1:W2:Y:S02]  /*26b10*/  SHFL.IDX P6, R14, R13, R12, R11 ;  /* 0x0000000c0d0e7389 */ /* 0x0002a400000c000b */
[----:B012---:R-:W-:Y:S01]  /*26b20*/  ENDCOLLECTIVE ;  /* 0x000000000000791b */ /* 0x007fe20003800000 */
.L_x_1786:
[----:B------:R-:W-:-:S05]  /*26b30*/  VIADD R2, R28, 0x60 ;  /* 0x000000601c027836 */ /* 0x000fca0000000000 */
[----:B------:R-:W-:Y:S01]  /*26b40*/  ISETP.GE.AND P3, PT, R2, R0, PT ;  /* 0x000000000200720c */ /* 0x000fe20003f66270 */
[----:B------:R-:W-:-:S12]  /*26b50*/  IMAD.MOV.U32 R13, RZ, RZ, R7 ;  /* 0x000000ffff0d7224 */ /* 0x000fd800078e0007 */
[----:B------:R-:W-:-:S05]  /*26b60*/  @!P3 LEA R2, P4, R10, R5, 0x1 ;  /* 0x000000050a02b211 */ /* 0x000fca00078808ff */
[----:B------:R-:W-:Y:S02]  /*26b70*/  @!P3 IMAD.X R3, RZ, RZ, R4, P4 ;  /* 0x000000ffff03b224 */ /* 0x000fe400020e0604 */
[----:B------:R-:W-:-:S07]  /*26b80*/  IMAD.MOV.U32 R4, RZ, RZ, R14 ;  /* 0x000000ffff047224 */ /* 0x000fce00078e000e */
[----:B------:R-:W-:Y:S05]  /*26b90*/  WARPSYNC.COLLECTIVE R15, `(.L_x_1787) ;  /* 0x000000000f087348 */ /* 0x000fea0003c00000 */
[----:B------:R0:W1:Y:S02]  /*26ba0*/  SHFL.IDX P6, R14, R13, R12, R11 ;  /* 0x0000000c0d0e7389 */ /* 0x00006400000c000b */
[----:B01----:R-:W-:Y:S01]  /*26bb0*/  ENDCOLLECTIVE ;  /* 0x000000000000791b */ /* 0x003fe20003800000 */
.L_x_1787:
        /* <DEDUP_REMOVED lines=14> */
.L_x_1788:
[----:B------:R-:W-:Y:S01]  /*26ca0*/  @!P3 LEA R2, P4, R10, R2, 0x1 ;  /* 0x000000020a02b211 */ /* 0x000fe200078808ff */
[----:B------:R-:W-:-:S04]  /*26cb0*/  IMAD.MOV.U32 R13, RZ, RZ, R7 ;  /* 0x000000ffff0d7224 */ /* 0x000fc800078e0007 */
[----:B------:R-:W-:-:S05]  /*26cc0*/  @!P3 IMAD.X R3, RZ, RZ, R4, P4 ;  /* 0x000000ffff03b224 */ /* 0x000fca00020e0604 */
[----:B------:R-:W-:Y:S01]  /*26cd0*/  @!PT LDS RZ, [RZ] ;  /* 0x00000000fffff984 */ /* 0x000fe20000000800 */
[----:B------:R-:W-:Y:S01]  /*26ce0*/  @!PT LDS RZ, [RZ] ;  /* 0x00000000fffff984 */ /* 0x000fe20000000800 */
[----:B------:R-:W-:Y:S01]  /*26cf0*/  @!PT LDS RZ, [RZ] ;  /* 0x00000000fffff984 */ /* 0x000fe20000000800 */
[----:B------:R0:W-:Y:S01]  /*26d00*/  @!P3 LDGSTS.E.BYPASS.LTC128B.128 [R21+0xe400], desc[UR54][R2.64], !P0 ;  /* 0x0e4000000215bfae */ /* 0x0001e2000c101d76 */
[----:B------:R-:W-:-:S03]  /*26d10*/  IMAD.MOV.U32 R6, RZ, RZ, R14 ;  /* 0x000000ffff067224 */ /* 0x000fc600078e000e */
[----:B------:R0:W-:Y:S04]  /*26d20*/  @!P3 LDGSTS.E.BYPASS.LTC128B.128 [R21+0x11400], desc[UR54][R2.64+0x40], !P1 ;  /* 0x114000400215bfae */ /* 0x0001e8000c901d76 */
[----:B0-----:R-:W-:Y:S05]  /*26d30*/  WARPSYNC.COLLECTIVE R15, `(.L_x_1789) ;  /* 0x000000000f087348 */ /* 0x001fea0003c00000 */
[----:B------:R1:W2:Y:S02]  /*26d40*/  SHFL.IDX P6, R14, R13, R12, R11 ;  /* 0x0000000c0d0e7389 */ /* 0x0002a400000c000b */
[----:B012---:R-:W-:Y:S01]  /*26d50*/  ENDCOLLECTIVE ;  /* 0x000000000000791b */ /* 0x007fe20003800000 */
.L_x_1789:
[----:B------:R-:W-:Y:S01]  /*26d60*/  @!PT LDS RZ, [RZ] ;  /* 0x00000000fffff984 */ /* 0x000fe20000000800 */
[----:B------:R-:W-:Y:S01]  /*26d70*/  @!PT LDS RZ, [RZ] ;  /* 0x00000000fffff984 */ /* 0x000fe20000000800 */
[----:B------:R-:W-:Y:S01]  /*26d80*/  @!PT LDS RZ, [RZ] ;  /* 0x00000000fffff984 */ /* 0x000fe20000000800 */
[----:B------:R0:W-:Y:S02]  /*26d90*/  @!P3 LDGSTS.E.BYPASS.LTC128B.128 [R21+0x14400], desc[UR54][R2.64+0x80], !P2 ;  /* 0x144000800215bfae */ /* 0x0001e4000d101d76 */
[----:B0-----:R-:W-:Y:S01]  /*26da0*/  IMAD.MOV.U32 R2, RZ, RZ, R14 ;  /* 0x000000ffff027224 */ /* 0x001fe200078e000e */
[----:B------:R-:W-:Y:S06]  /*26db0*/  BRA `(.L_x_1790) ;  /* 0xffffffb400cc7947 */ /* 0x000fec000383ffff */
.L_x_1665:
[----:B-1----:R1:W2:Y:S02]  /*26dc0*/  SYNCS.PHASECHK.TRANS64.TRYWAIT P0, [R23+URZ+0x2d820], R0 ;  /* 0x02d82000170075a7 */ /* 0x0022a4000800017f */
[----:B--2---:R-:W-:Y:S05]  /*26dd0*/  @!P0 NANOSLEEP.SYNCS 0x989680 ;  /* 0x009896800000895d */ /* 0x004fea0003900000 */
[----:B------:R-:W2:Y:S02]  /*26de0*/  @!P0 SYNCS.PHASECHK.TRANS64 P0, [R23+URZ+0x2d820], R0 ;  /* 0x02d82000170085a7 */ /* 0x000ea4000800007f */
[----:B--2---:R-:W-:Y:S05]  /*26df0*/  @!P0 BRA `(.L_x_1665) ;  /* 0xfffffffc00f08947 */ /* 0x004fea000383ffff */
[----:B------:R-:W-:Y:S05]  /*26e00*/  BRA `(.L_x_1791) ;  /* 0xffffffb800347947 */ /* 0x000fea000383ffff */
.L_x_1670:
[----:B0-----:R0:W1:Y:S02]  /*26e10*/  SYNCS.PHASECHK.TRANS64.TRYWAIT P0, [R5+URZ+0x2d840], R0 ;  /* 0x02d84000050075a7 */ /* 0x001064000800017f */
[----:B-1----:R-:W-:Y:S05]  /*26e20*/  @!P0 NANOSLEEP.SYNCS 0x989680 ;  /* 0x009896800000895d */ /* 0x002fea0003900000 */
[----:B------:R-:W1:Y:S02]  /*26e30*/  @!P0 SYNCS.PHASECHK.TRANS64 P0, [R5+URZ+0x2d840], R0 ;  /* 0x02d84000050085a7 */ /* 0x000e64000800007f */
[----:B-1----:R-:W-:Y:S05]  /*26e40*/  @!P0 BRA `(.L_x_1670) ;  /* 0xfffffffc00f08947 */ /* 0x002fea000383ffff */
[----:B------:R-:W-:Y:S05]  /*26e50*/  BRA `(.L_x_1792) ;  /* 0xffffffbc00287947 */ /* 0x000fea000383ffff */
.L_x_1671:
        /* <DEDUP_REMOVED lines=8> */
.L_x_1794:
[----:B------:R-:W-:Y:S05]  /*26ee0*/  BSYNC B1 ;  /* 0x0000000000017941 */ /* 0x000fea0003800000 */
.L_x_1793:
        /* <DEDUP_REMOVED lines=13> */
.L_x_1795:
        /* <DEDUP_REMOVED lines=8> */
.L_x_1796:
        /* <DEDUP_REMOVED lines=14> */
.L_x_1797:
[----:B------:R-:W-:Y:S02]  /*27120*/  IMAD.MOV.U32 R13, RZ, RZ, R7 ;  /* 0x000000ffff0d7224 */ /* 0x000fe400078e0007 */
[----:B------:R-:W-:Y:S02]  /*27130*/  IMAD.MOV.U32 R12, RZ, RZ, 0x2 ;  /* 0x00000002ff0c7424 */ /* 0x000fe400078e00ff */
[----:B------:R-:W-:-:S07]  /*27140*/  IMAD.MOV.U32 R2, RZ, RZ, R14 ;  /* 0x000000ffff027224 */ /* 0x000fce00078e000e */
[----:B------:R-:W-:Y:S05]  /*27150*/  WARPSYNC.COLLECTIVE R15, `(.L_x_1798) ;  /* 0x000000000f087348 */ /* 0x000fea0003c00000 */
[----:B------:R0:W1:Y:S02]  /*27160*/  SHFL.IDX P6, R14, R13, R12, R11 ;  /* 0x0000000c0d0e7389 */ /* 0x00006400000c000b */
[----:B01----:R-:W-:Y:S01]  /*27170*/  ENDCOLLECTIVE ;  /* 0x000000000000791b */ /* 0x003fe20003800000 */
.L_x_1798:
        /* <DEDUP_REMOVED lines=13> */
.L_x_1799:
[----:B------:R-:W-:Y:S02]  /*27250*/  IMAD.MOV.U32 R13, RZ, RZ, R7 ;  /* 0x000000ffff0d7224 */ /* 0x000fe400078e0007 */
[----:B------:R-:W-:Y:S02]  /*27260*/  IMAD.MOV.U32 R12, RZ, RZ, 0x3 ;  /* 0x00000003ff0c7424 */ /* 0x000fe400078e00ff */
[----:B------:R-:W-:-:S07]  /*27270*/  IMAD.MOV.U32 R2, RZ, RZ, R14 ;  /* 0x000000ffff027224 */ /* 0x000fce00078e000e */
[----:B------:R-:W-:Y:S05]  /*27280*/  WARPSYNC.COLLECTIVE R15, `(.L_x_1800) ;  /* 0x000000000f087348 */ /* 0x000fea0003c00000 */
[----:B------:R0:W1:Y:S02]  /*27290*/  SHFL.IDX P6, R14, R13, R12, R11 ;  /* 0x0000000c0d0e7389 */ /* 0x00006400000c000b */
[----:B01----:R-:W-:Y:S01]  /*272a0*/  ENDCOLLECTIVE ;  /* 0x000000000000791b */ /* 0x003fe20003800000 */
.L_x_1800:
        /* <DEDUP_REMOVED lines=14> */
.L_x_1801:
[----:B------:R-:W-:Y:S01]  /*27390*/  IMAD.MOV.U32 R2, RZ, RZ, R14 ;  /* 0x000000ffff027224 */ /* 0x000fe200078e000e */
[----:B------:R-:W-:Y:S06]  /*273a0*/  BRA `(.L_x_1802) ;  /* 0xffffffb800b47947 */ /* 0x000fec000383ffff */
.L_x_1676:
[----:B-1----:R1:W2:Y:S02]  /*273b0*/  SYNCS.PHASECHK.TRANS64.TRYWAIT P0, [R5+URZ+0x2d860], R2 ;  /* 0x02d86002050075a7 */ /* 0x0022a4000800017f */
[----:B--2---:R-:W-:Y:S05]  /*273c0*/  @!P0 NANOSLEEP.SYNCS 0x989680 ;  /* 0x009896800000895d */ /* 0x004fea0003900000 */
[----:B------:R-:W2:Y:S02]  /*273d0*/  @!P0 SYNCS.PHASECHK.TRANS64 P0, [R5+URZ+0x2d860], R2 ;  /* 0x02d86002050085a7 */ /* 0x000ea4000800007f */
[----:B--2---:R-:W-:Y:S05]  /*273e0*/  @!P0 BRA `(.L_x_1676) ;  /* 0xfffffffc00f08947 */ /* 0x004fea000383ffff */
[----:B------:R-:W-:Y:S05]  /*273f0*/  BRA `(.L_x_1803) ;  /* 0xffffffbc00187947 */ /* 0x000fea000383ffff */
.L_x_1677:
        /* <DEDUP_REMOVED lines=8> */
.L_x_1805:
[----:B------:R-:W-:Y:S05]  /*27480*/  BSYNC B1 ;  /* 0x0000000000017941 */ /* 0x000fea0003800000 */
.L_x_1804:
        /* <DEDUP_REMOVED lines=9> */
.L_x_1806:
[----:B------:R-:W-:Y:S02]  /*27520*/  IMAD.MOV.U32 R13, RZ, RZ, R24 ;  /* 0x000000ffff0d7224 */ /* 0x000fe400078e0018 */
[----:B------:R-:W-:Y:S02]  /*27530*/  IMAD.MOV.U32 R12, RZ, RZ, 0x1 ;  /* 0x00000001ff0c7424 */ /* 0x000fe400078e00ff */
[----:B------:R-:W-:-:S07]  /*27540*/  IMAD.MOV.U32 R2, RZ, RZ, R14 ;  /* 0x000000ffff027224 */ /* 0x000fce00078e000e */
[----:B------:R-:W-:Y:S05]  /*27550*/  WARPSYNC.COLLECTIVE R15, `(.L_x_1807) ;  /* 0x000000000f087348 */ /* 0x000fea0003c00000 */
[----:B------:R0:W1:Y:S02]  /*27560*/  SHFL.IDX P6, R14, R13, R12, R11 ;  /* 0x0000000c0d0e7389 */ /* 0x00006400000c000b */
[----:B01----:R-:W-:Y:S01]  /*27570*/  ENDCOLLECTIVE ;  /* 0x000000000000791b */ /* 0x003fe20003800000 */
.L_x_1807:
        /* <DEDUP_REMOVED lines=16> */
.L_x_1808:
[----:B------:R-:W-:Y:S02]  /*27680*/  IMAD.MOV.U32 R13, RZ, RZ, R24 ;  /* 0x000000ffff0d7224 */ /* 0x000fe400078e0018 */
[----:B------:R-:W-:Y:S02]  /*27690*/  IMAD.MOV.U32 R12, RZ, RZ, 0x2 ;  /* 0x00000002ff0c7424 */ /* 0x000fe400078e00ff */
[----:B------:R-:W-:-:S07]  /*276a0*/  IMAD.MOV.U32 R2, RZ, RZ, R14 ;  /* 0x000000ffff027224 */ /* 0x000fce00078e000e */
[----:B------:R-:W-:Y:S05]  /*276b0*/  WARPSYNC.COLLECTIVE R15, `(.L_x_1809) ;  /* 0x000000000f087348 */ /* 0x000fea0003c00000 */
[----:B------:R0:W1:Y:S02]  /*276c0*/  SHFL.IDX P6, R14, R13, R12, R11 ;  /* 0x0000000c0d0e7389 */ /* 0x00006400000c000b */
[----:B01----:R-:W-:Y:S01]  /*276d0*/  ENDCOLLECTIVE ;  /* 0x000000000000791b */ /* 0x003fe20003800000 */
.L_x_1809:
        /* <DEDUP_REMOVED lines=16> */
.L_x_1810:
[----:B------:R-:W-:Y:S02]  /*277e0*/  IMAD.MOV.U32 R13, RZ, RZ, R24 ;  /* 0x000000ffff0d7224 */ /* 0x000fe400078e0018 */
[----:B------:R-:W-:Y:S02]  /*277f0*/  IMAD.MOV.U32 R12, RZ, RZ, 0x3 ;  /* 0x00000003ff0c7424 */ /* 0x000fe400078e00ff */
[----:B------:R-:W-:-:S07]  /*27800*/  IMAD.MOV.U32 R2, RZ, RZ, R14 ;  /* 0x000000ffff027224 */ /* 0x000fce00078e000e */
[----:B------:R-:W-:Y:S05]  /*27810*/  WARPSYNC.COLLECTIVE R15, `(.L_x_1811) ;  /* 0x000000000f087348 */ /* 0x000fea0003c00000 */
[----:B------:R0:W1:Y:S02]  /*27820*/  SHFL.IDX P6, R14, R13, R12, R11 ;  /* 0x0000000c0d0e7389 */ /* 0x00006400000c000b */
[----:B01----:R-:W-:Y:S01]  /*27830*/  ENDCOLLECTIVE ;  /* 0x000000000000791b */ /* 0x003fe20003800000 */
.L_x_1811:
        /* <DEDUP_REMOVED lines=13> */
.L_x_1812:
        /* <DEDUP_REMOVED lines=8> */
.L_x_1685:
[----:B-1----:R1:W2:Y:S02]  /*27990*/  SYNCS.PHASECHK.TRANS64.TRYWAIT P0, [R0+URZ+0x2d860], R3 ;  /* 0x02d86003000075a7 */ /* 0x0022a4000800017f */
[----:B--2---:R-:W-:Y:S05]  /*279a0*/  @!P0 NANOSLEEP.SYNCS 0x989680 ;  /* 0x009896800000895d */ /* 0x004fea0003900000 */
[----:B------:R-:W2:Y:S02]  /*279b0*/  @!P0 SYNCS.PHASECHK.TRANS64 P0, [R0+URZ+0x2d860], R3 ;  /* 0x02d86003000085a7 */ /* 0x000ea4000800007f */
[----:B--2---:R-:W-:Y:S05]  /*279c0*/  @!P0 BRA `(.L_x_1685) ;  /* 0xfffffffc00f08947 */ /* 0x004fea000383ffff */
[----:B------:R-:W-:Y:S05]  /*279d0*/  BRA `(.L_x_1814) ;  /* 0xffffffbc00a47947 */ /* 0x000fea000383ffff */
.L_x_1686:
        /* <DEDUP_REMOVED lines=8> */
.L_x_1816:
[----:B------:R-:W-:Y:S05]  /*27a60*/  BSYNC B0 ;  /* 0x0000000000007941 */ /* 0x000fea0003800000 */
.L_x_1815:
        /* <DEDUP_REMOVED lines=10> */
.L_x_1817:
        /* <DEDUP_REMOVED lines=17> */
.L_x_1818:
        /* <DEDUP_REMOVED lines=14> */
.L_x_1819:
[----:B------:R-:W-:Y:S02]  /*27d00*/  IMAD.MOV.U32 R13, RZ, RZ, R24 ;  /* 0x000000ffff0d7224 */ /* 0x000fe400078e0018 */
[----:B------:R-:W-:Y:S01]  /*27d10*/  IMAD.MOV.U32 R12, RZ, RZ, 0x2 ;  /* 0x00000002ff0c7424 */ /* 0x000fe200078e00ff */
[----:B------:R-:W-:-:S13]  /*27d20*/  IADD3 R2, P4, R14, R5, RZ ;  /* 0x000000050e027210 */ /* 0x000fda0007f9e0ff */
[----:B------:R-:W-:Y:S05]  /*27d30*/  WARPSYNC.COLLECTIVE R15, `(.L_x_1820) ;  /* 0x000000000f087348 */ /* 0x000fea0003c00000 */
[----:B------:R0:W1:Y:S02]  /*27d40*/  SHFL.IDX P6, R14, R13, R12, R11 ;  /* 0x0000000c0d0e7389 */ /* 0x00006400000c000b */
[----:B01----:R-:W-:Y:S01]  /*27d50*/  ENDCOLLECTIVE ;  /* 0x000000000000791b */ /* 0x003fe20003800000 */
.L_x_1820:
        /* <DEDUP_REMOVED lines=15> */
.L_x_1821:
[----:B------:R-:W-:Y:S02]  /*27e50*/  IMAD.MOV.U32 R13, RZ, RZ, R24 ;  /* 0x000000ffff0d7224 */ /* 0x000fe400078e0018 */
[----:B------:R-:W-:Y:S01]  /*27e60*/  IMAD.MOV.U32 R12, RZ, RZ, 0x3 ;  /* 0x00000003ff0c7424 */ /* 0x000fe200078e00ff */
[----:B------:R-:W-:-:S13]  /*27e70*/  IADD3 R2, P4, R14, R5, RZ ;  /* 0x000000050e027210 */ /* 0x000fda0007f9e0ff */
[----:B------:R-:W-:Y:S05]  /*27e80*/  WARPSYNC.COLLECTIVE R15, `(.L_x_1822) ;  /* 0x000000000f087348 */ /* 0x000fea0003c00000 */
[----:B------:R0:W1:Y:S02]  /*27e90*/  SHFL.IDX P6, R14, R13, R12, R11 ;  /* 0x0000000c0d0e7389 */ /* 0x00006400000c000b */
[----:B01----:R-:W-:Y:S01]  /*27ea0*/  ENDCOLLECTIVE ;  /* 0x000000000000791b */ /* 0x003fe20003800000 */
.L_x_1822:
        /* <DEDUP_REMOVED lines=14> */
.L_x_1823:
[----:B------:R-:W-:Y:S05]  /*27f90*/  BRA `(.L_x_1824) ;  /* 0xffffffbc00047947 */ /* 0x000fea000383ffff */
.L_x_1691:
[----:B------:R-:W-:Y:S01]  /*27fa0*/  BSSY B0, `(.L_x_1825) ;  /* 0x0000008000007945 */ /* 0x000fe20003800000 */
[----:B------:R-:W-:Y:S02]  /*27fb0*/  IMAD.MOV.U32 R13, RZ, RZ, R16 ;  /* 0x000000ffff0d7224 */ /* 0x000fe400078e0010 */
[----:B------:R-:W-:Y:S02]  /*27fc0*/  IMAD.MOV.U32 R12, RZ, RZ, RZ ;  /* 0x000000ffff0c7224 */ /* 0x000fe400078e00ff */
[----:B------:R-:W-:Y:S02]  /*27fd0*/  IMAD.MOV.U32 R11, RZ, RZ, 0x1f ;  /* 0x0000001fff0b7424 */ /* 0x000fe400078e00ff */
[----:B------:R-:W-:-:S07]  /*27fe0*/  IMAD.MOV.U32 R15, RZ, RZ, -0x1 ;  /* 0xffffffffff0f7424 */ /* 0x000fce00078e00ff */
[----:B0-2--5:R-:W-:Y:S05]  /*27ff0*/  WARPSYNC.COLLECTIVE R15, `(.L_x_1826) ;  /* 0x000000000f087348 */ /* 0x025fea0003c00000 */
[----:B------:R1:W3:Y:S02]  /*28000*/  SHFL.IDX P6, R14, R13, R12, R11 ;  /* 0x0000000c0d0e7389 */ /* 0x0002e400000c000b */
[----:B0123-5:R-:W-:Y:S01]  /*28010*/  ENDCOLLECTIVE ;  /* 0x000000000000791b */ /* 0x02ffe20003800000 */
.L_x_1826:
[----:B------:R-:W-:Y:S05]  /*28020*/  BSYNC B0 ;  /* 0x0000000000007941 */ /* 0x000fea0003800000 */
.L_x_1825:
        /* <DEDUP_REMOVED lines=9> */
.L_x_1827:
        /* <DEDUP_REMOVED lines=18> */
.L_x_1828:
[----:B------:R-:W-:Y:S01]  /*281e0*/  IMAD.MOV.U32 R12, RZ, RZ, 0x2 ;  /* 0x00000002ff0c7424 */ /* 0x000fe200078e00ff */
[----:B------:R-:W-:-:S05]  /*281f0*/  SEL R5, R14, RZ, P1 ;  /* 0x000000ff0e057207 */ /* 0x000fca0000800000 */
[----:B------:R-:W-:-:S04]  /*28200*/  IMAD.IADD R4, R2, 0x1, R5 ;  /* 0x0000000102047824 */ /* 0x000fc800078e0205 */
[----:B------:R-:W-:-:S07]  /*28210*/  IMAD.MOV.U32 R13, RZ, RZ, R4 ;  /* 0x000000ffff0d7224 */ /* 0x000fce00078e0004 */
[----:B------:R-:W-:Y:S05]  /*28220*/  WARPSYNC.COLLECTIVE R15, `(.L_x_1829) ;  /* 0x000000000f087348 */ /* 0x000fea0003c00000 */
[----:B------:R0:W1:Y:S02]  /*28230*/  SHFL.UP P6, R14, R13, R12, R11 ;  /* 0x0400000c0d0e7389 */ /* 0x00006400000c000b */
[----:B01----:R-:W-:Y:S01]  /*28240*/  ENDCOLLECTIVE ;  /* 0x000000000000791b */ /* 0x003fe20003800000 */
.L_x_1829:
[----:B------:R-:W-:Y:S01]  /*28250*/  IMAD.MOV.U32 R12, RZ, RZ, 0x4 ;  /* 0x00000004ff0c7424 */ /* 0x000fe200078e00ff */
[----:B------:R-:W-:-:S05]  /*28260*/  SEL R5, R14, RZ, P2 ;  /* 0x000000ff0e057207 */ /* 0x000fca0001000000 */
[----:B------:R-:W-:-:S04]  /*28270*/  IMAD.IADD R5, R4, 0x1, R5 ;  /* 0x0000000104057824 */ /* 0x000fc800078e0205 */
[----:B------:R-:W-:-:S07]  /*28280*/  IMAD.MOV.U32 R13, RZ, RZ, R5 ;  /* 0x000000ffff0d7224 */ /* 0x000fce00078e0005 */
[----:B------:R-:W-:Y:S05]  /*28290*/  WARPSYNC.COLLECTIVE R15, `(.L_x_1830) ;  /* 0x000000000f087348 */ /* 0x000fea0003c00000 */
[----:B------:R0:W1:Y:S02]  /*282a0*/  SHFL.UP P6, R14, R13, R12, R11 ;  /* 0x0400000c0d0e7389 */ /* 0x00006400000c000b */
[----:B01----:R-:W-:Y:S01]  /*282b0*/  ENDCOLLECTIVE ;  /* 0x000000000000791b */ /* 0x003fe20003800000 */
.L_x_1830:
[----:B------:R-:W-:Y:S01]  /*282c0*/  IMAD.MOV.U32 R12, RZ, RZ, 0x8 ;  /* 0x00000008ff0c7424 */ /* 0x000fe200078e00ff */
[----:B------:R-:W-:-:S05]  /*282d0*/  SEL R6, R14, RZ, P3 ;  /* 0x000000ff0e067207 */ /* 0x000fca0001800000 */
[----:B------:R-:W-:-:S04]  /*282e0*/  IMAD.IADD R6, R5, 0x1, R6 ;  /* 0x0000000105067824 */ /* 0x000fc800078e0206 */
[----:B------:R-:W-:-:S07]  /*282f0*/  IMAD.MOV.U32 R13, RZ, RZ, R6 ;  /* 0x000000ffff0d7224 */ /* 0x000fce00078e0006 */
[----:B------:R-:W-:Y:S05]  /*28300*/  WARPSYNC.COLLECTIVE R15, `(.L_x_1831) ;  /* 0x000000000f087348 */ /* 0x000fea0003c00000 */
[----:B------:R0:W1:Y:S02]  /*28310*/  SHFL.UP P6, R14, R13, R12, R11 ;  /* 0x0400000c0d0e7389 */ /* 0x00006400000c000b */
[----:B01----:R-:W-:Y:S01]  /*28320*/  ENDCOLLECTIVE ;  /* 0x000000000000791b */ /* 0x003fe20003800000 */
.L_x_1831:
[----:B------:R-:W-:Y:S01]  /*28330*/  IMAD.MOV.U32 R12, RZ, RZ, 0x10 ;  /* 0x00000010ff0c7424 */ /* 0x000fe200078e00ff */
[----:B------:R-:W-:-:S05]  /*28340*/  SEL R3, R14, RZ, P4 ;  /* 0x000000ff0e037207 */ /* 0x000fca0002000000 */
[----:B------:R-:W-:-:S04]  /*28350*/  IMAD.IADD R4, R6, 0x1, R3 ;  /* 0x0000000106047824 */ /* 0x000fc800078e0203 */
[----:B------:R-:W-:-:S07]  /*28360*/  IMAD.MOV.U32 R13, RZ, RZ, R4 ;  /* 0x000000ffff0d7224 */ /* 0x000fce00078e0004 */
[----:B------:R-:W-:Y:S05]  /*28370*/  WARPSYNC.COLLECTIVE R15, `(.L_x_1832) ;  /* 0x000000000f087348 */ /* 0x000fea0003c00000 */
[----:B------:R0:W1:Y:S02]  /*28380*/  SHFL.UP P6, R14, R13, R12, R11 ;  /* 0x0400000c0d0e7389 */ /* 0x00006400000c000b */
[----:B01----:R-:W-:Y:S01]  /*28390*/  ENDCOLLECTIVE ;  /* 0x000000000000791b */ /* 0x003fe20003800000 */
.L_x_1832:
        /* <DEDUP_REMOVED lines=8> */
.L_x_1833:
[----:B------:R-:W-:Y:S05]  /*28420*/  BRA `(.L_x_1834) ;  /* 0xffffffbc00207947 */ /* 0x000fea000383ffff */
.L_x_1696:
        /* <DEDUP_REMOVED lines=8> */
.L_x_1836:
[----:B------:R-:W-:Y:S05]  /*284b0*/  BSYNC B0 ;  /* 0x0000000000007941 */ /* 0x000fea0003800000 */
.L_x_1835:
        /* <DEDUP_REMOVED lines=8> */
.L_x_1837:
[----:B------:R-:W-:Y:S01]  /*28540*/  IMAD.MOV.U32 R12, RZ, RZ, 0x4 ;  /* 0x00000004ff0c7424 */ /* 0x000fe200078e00ff */
[----:B------:R-:W-:-:S05]  /*28550*/  SEL R14, R14, RZ, P2 ;  /* 0x000000ff0e0e7207 */ /* 0x000fca0001000000 */
[----:B------:R-:W-:-:S04]  /*28560*/  IMAD.IADD R3, R13, 0x1, R14 ;  /* 0x000000010d037824 */ /* 0x000fc800078e020e */
[----:B------:R-:W-:-:S07]  /*28570*/  IMAD.MOV.U32 R13, RZ, RZ, R3 ;  /* 0x000000ffff0d7224 */ /* 0x000fce00078e0003 */
[----:B------:R-:W-:Y:S05]  /*28580*/  WARPSYNC.COLLECTIVE R15, `(.L_x_1838) ;  /* 0x000000000f087348 */ /* 0x000fea0003c00000 */
[----:B------:R0:W1:Y:S02]  /*28590*/  SHFL.UP P6, R14, R13, R12, R11 ;  /* 0x0400000c0d0e7389 */ /* 0x00006400000c000b */
[----:B01----:R-:W-:Y:S01]  /*285a0*/  ENDCOLLECTIVE ;  /* 0x000000000000791b */ /* 0x003fe20003800000 */
.L_x_1838:
[----:B------:R-:W-:Y:S01]  /*285b0*/  IMAD.MOV.U32 R12, RZ, RZ, 0x8 ;  /* 0x00000008ff0c7424 */ /* 0x000fe200078e00ff */
[----:B------:R-:W-:-:S05]  /*285c0*/  SEL R4, R14, RZ, P3 ;  /* 0x000000ff0e047207 */ /* 0x000fca0001800000 */
[----:B------:R-:W-:-:S04]  /*285d0*/  IMAD.IADD R4, R3, 0x1, R4 ;  /* 0x0000000103047824 */ /* 0x000fc800078e0204 */
[----:B------:R-:W-:-:S07]  /*285e0*/  IMAD.MOV.U32 R13, RZ, RZ, R4 ;  /* 0x000000ffff0d7224 */ /* 0x000fce00078e0004 */
[----:B------:R-:W-:Y:S05]  /*285f0*/  WARPSYNC.COLLECTIVE R15, `(.L_x_1839) ;  /* 0x000000000f087348 */ /* 0x000fea0003c00000 */
[----:B------:R0:W1:Y:S02]  /*28600*/  SHFL.UP P6, R14, R13, R12, R11 ;  /* 0x0400000c0d0e7389 */ /* 0x00006400000c000b */
[----:B01----:R-:W-:Y:S01]  /*28610*/  ENDCOLLECTIVE ;  /* 0x000000000000791b */ /* 0x003fe20003800000 */
.L_x_1839:
[----:B------:R-:W-:Y:S01]  /*28620*/  IMAD.MOV.U32 R12, RZ, RZ, 0x10 ;  /* 0x00000010ff0c7424 */ /* 0x000fe200078e00ff */
[----:B------:R-:W-:-:S05]  /*28630*/  SEL R5, R14, RZ, P4 ;  /* 0x000000ff0e057207 */ /* 0x000fca0002000000 */
[----:B------:R-:W-:-:S04]  /*28640*/  IMAD.IADD R5, R4, 0x1, R5 ;  /* 0x0000000104057824 */ /* 0x000fc800078e0205 */
[----:B------:R-:W-:-:S07]  /*28650*/  IMAD.MOV.U32 R13, RZ, RZ, R5 ;  /* 0x000000ffff0d7224 */ /* 0x000fce00078e0005 */
[----:B------:R-:W-:Y:S05]  /*28660*/  WARPSYNC.COLLECTIVE R15, `(.L_x_1840) ;  /* 0x000000000f087348 */ /* 0x000fea0003c00000 */
[----:B------:R0:W1:Y:S02]  /*28670*/  SHFL.UP P6, R14, R13, R12, R11 ;  /* 0x0400000c0d0e7389 */ /* 0x00006400000c000b */
[----:B01----:R-:W-:Y:S01]  /*28680*/  ENDCOLLECTIVE ;  /* 0x000000000000791b */ /* 0x003fe20003800000 */
.L_x_1840:
        /* <DEDUP_REMOVED lines=8> */
.L_x_1841:
[----:B------:R-:W-:Y:S05]  /*28710*/  BRA `(.L_x_1842) ;  /* 0xffffffbc00007947 */ /* 0x000fea000383ffff */
.L_x_1698:
[----:B------:R-:W-:Y:S01]  /*28720*/  BSSY B0, `(.L_x_1843) ;  /* 0x0000006000007945 */ /* 0x000fe20003800000 */
[----:B------:R-:W-:Y:S01]  /*28730*/  PLOP3.LUT P6, PT, P6, PT, PT, 0x8, 0x0 ;  /* 0x000000000000781c */ /* 0x000fe200037ce170 */
[----:B------:R-:W-:-:S12]  /*28740*/  IMAD.MOV.U32 R15, RZ, RZ, -0x1 ;  /* 0xffffffffff0f7424 */ /* 0x000fd800078e00ff */
[----:B0----5:R-:W-:Y:S05]  /*28750*/  WARPSYNC.COLLECTIVE R15, `(.L_x_1844) ;  /* 0x000000000f087348 */ /* 0x021fea0003c00000 */
[----:B------:R-:W-:Y:S01]  /*28760*/  VOTE.ANY R14, PT, P6 ;  /* 0x00000000000e7806 */ /* 0x000fe200030e0100 */
[----:B0----5:R-:W-:Y:S06]  /*28770*/  ENDCOLLECTIVE ;  /* 0x000000000000791b */ /* 0x021fec0003800000 */
.L_x_1844:
[----:B------:R-:W-:Y:S05]  /*28780*/  BSYNC B0 ;  /* 0x0000000000007941 */ /* 0x000fea0003800000 */
.L_x_1843:
        /* <DEDUP_REMOVED lines=9> */
.L_x_1845:
[----:B------:R-:W-:Y:S01]  /*28820*/  IMAD.MOV.U32 R17, RZ, RZ, R14 ;  /* 0x000000ffff117224 */ /* 0x000fe200078e000e */
[----:B------:R-:W-:Y:S06]  /*28830*/  BRA `(.L_x_1846) ;  /* 0xffffffb800f07947 */ /* 0x000fec000383ffff */
.L_x_1700:
[----:B------:R-:W-:Y:S01]  /*28840*/  BSSY B0, `(.L_x_1847) ;  /* 0x0000007000007945 */ /* 0x000fe20003800000 */
[----:B------:R-:W-:Y:S02]  /*28850*/  IMAD.MOV.U32 R13, RZ, RZ, R3 ;  /* 0x000000ffff0d7224 */ /* 0x000fe400078e0003 */
[----:B------:R-:W-:Y:S02]  /*28860*/  IMAD.MOV.U32 R11, RZ, RZ, 0x1f ;  /* 0x0000001fff0b7424 */ /* 0x000fe400078e00ff */
[----:B------:R-:W-:-:S07]  /*28870*/  IMAD.MOV.U32 R15, RZ, RZ, -0x1 ;  /* 0xffffffffff0f7424 */ /* 0x000fce00078e00ff */
[----:B012--5:R-:W-:Y:S05]  /*28880*/  WARPSYNC.COLLECTIVE R15, `(.L_x_1848) ;  /* 0x000000000f087348 */ /* 0x027fea0003c00000 */
[----:B------:R3:W4:Y:S02]  /*28890*/  SHFL.IDX P6, R14, R13, R12, R11 ;  /* 0x0000000c0d0e7389 */ /* 0x00072400000c000b */
[----:B012345:R-:W-:Y:S01]  /*288a0*/  ENDCOLLECTIVE ;  /* 0x000000000000791b */ /* 0x03ffe20003800000 */
.L_x_1848:
[----:B------:R-:W-:Y:S05]  /*288b0*/  BSYNC B0 ;  /* 0x0000000000007941 */ /* 0x000fea0003800000 */
.L_x_1847:
[----:B------:R-:W-:Y:S01]  /*288c0*/  IMAD.MOV.U32 R5, RZ, RZ, R14 ;  /* 0x000000ffff057224 */ /* 0x000fe200078e000e */
[----:B------:R-:W-:Y:S06]  /*288d0*/  BRA `(.L_x_1699) ;  /* 0xffffffb800e47947 */ /* 0x000fec000383ffff */
.L_x_1704:
[----:B0-----:R0:W2:Y:S02]  /*288e0*/  SYNCS.PHASECHK.TRANS64.TRYWAIT P0, [R5+URZ+0x2d820], R0 ;  /* 0x02d82000050075a7 */ /* 0x0010a4000800017f */
[----:B--2---:R-:W-:Y:S05]  /*288f0*/  @!P0 NANOSLEEP.SYNCS 0x989680 ;  /* 0x009896800000895d */ /* 0x004fea0003900000 */
[----:B------:R-:W2:Y:S02]  /*28900*/  @!P0 SYNCS.PHASECHK.TRANS64 P0, [R5+URZ+0x2d820], R0 ;  /* 0x02d82000050085a7 */ /* 0x000ea4000800007f */
[----:B--2---:R-:W-:Y:S05]  /*28910*/  @!P0 BRA `(.L_x_1704) ;  /* 0xfffffffc00f08947 */ /* 0x004fea000383ffff */
[----:B------:R-:W-:Y:S05]  /*28920*/  BRA `(.L_x_1849) ;  /* 0xffffffc0005c7947 */ /* 0x000fea000383ffff */
.L_x_1705:
        /* <DEDUP_REMOVED lines=8> */
[----:B01-3-5:R-:W-:Y:S05]  /*289b0*/  WARPSYNC.COLLECTIVE R15, `(.L_x_1851) ;  /* 0x000000000f087348 */ /* 0x02bfea0003c00000 */
[----:B------:R2:W4:Y:S02]  /*289c0*/  SHFL.IDX P6, R14, R13, R12, R11 ;  /* 0x0000000c0d0e7389 */ /* 0x00052400000c000b */
[----:B012345:R-:W-:Y:S01]  /*289d0*/  ENDCOLLECTIVE ;  /* 0x000000000000791b */ /* 0x03ffe20003800000 */
.L_x_1851:
[----:B------:R-:W-:Y:S05]  /*289e0*/  BSYNC B0 ;  /* 0x0000000000007941 */ /* 0x000fea0003800000 */
.L_x_1850:
[----:B------:R-:W-:Y:S05]  /*289f0*/  BRA `(.L_x_1852) ;  /* 0xffffffc000447947 */ /* 0x000fea000383ffff */
.L_x_1706:
[----:B------:R-:W-:Y:S01]  /*28a00*/  BSSY B0, `(.L_x_1853) ;  /* 0x0000006000007945 */ /* 0x000fe20003800000 */
[----:B------:R-:W-:-:S07]  /*28a10*/  IMAD.MOV.U32 R15, RZ, RZ, -0x1 ;  /* 0xffffffffff0f7424 */ /* 0x000fce00078e00ff */
[----:B01-3-5:R-:W-:Y:S05]  /*28a20*/  WARPSYNC.COLLECTIVE R15, `(.L_x_1854) ;  /* 0x000000000f0c7348 */ /* 0x02bfea0003c00000 */
[----:B------:R-:W-:Y:S02]  /*28a30*/  ELECT P6, UR62, PT ;  /* 0x00000000003e782f */ /* 0x000fe400038c0000 */
[----:B------:R-:W-:Y:S01]  /*28a40*/  MOV R14, UR62 ;  /* 0x0000003e000e7c02 */ /* 0x000fe20008000f00 */
[----:B01-3-5:R-:W-:Y:S10]  /*28a50*/  ENDCOLLECTIVE ;  /* 0x000000000000791b */ /* 0x02bff40003800000 */
.L_x_1854:
[----:B------:R-:W-:Y:S05]  /*28a60*/  BSYNC B0 ;  /* 0x0000000000007941 */ /* 0x000fea0003800000 */
.L_x_1853:
[----:B------:R-:W-:Y:S05]  /*28a70*/  BRA `(.L_x_1855) ;  /* 0xffffffc000387947 */ /* 0x000fea000383ffff */
.L_x_1708:
[----:B0-----:R0:W2:Y:S02]  /*28a80*/  SYNCS.PHASECHK.TRANS64.TRYWAIT P1, [R3+URZ+0x2d840], R2 ;  /* 0x02d84002030075a7 */ /* 0x0010a4000802017f */
[----:B--2---:R-:W-:Y:S05]  /*28a90*/  @!P1 NANOSLEEP.SYNCS 0x989680 ;  /* 0x009896800000995d */ /* 0x004fea0003900000 */
[----:B------:R-:W2:Y:S02]  /*28aa0*/  @!P1 SYNCS.PHASECHK.TRANS64 P1, [R3+URZ+0x2d840], R2 ;  /* 0x02d84002030095a7 */ /* 0x000ea4000802007f */
[----:B--2---:R-:W-:Y:S05]  /*28ab0*/  @!P1 BRA `(.L_x_1708) ;  /* 0xfffffffc00f09947 */ /* 0x004fea000383ffff */
[----:B------:R-:W-:Y:S05]  /*28ac0*/  BRA `(.L_x_1856) ;  /* 0xffffffc0005c7947 */ /* 0x000fea000383ffff */
.L_x_1710:
[----:B--2---:R2:W4:Y:S02]  /*28ad0*/  SYNCS.PHASECHK.TRANS64.TRYWAIT P1, [R25+URZ+0x2d840], R0 ;  /* 0x02d84000190075a7 */ /* 0x004524000802017f */
[----:B----4-:R-:W-:Y:S05]  /*28ae0*/  @!P1 NANOSLEEP.SYNCS 0x989680 ;  /* 0x009896800000995d */ /* 0x010fea0003900000 */
[----:B------:R-:W4:Y:S02]  /*28af0*/  @!P1 SYNCS.PHASECHK.TRANS64 P1, [R25+URZ+0x2d840], R0 ;  /* 0x02d84000190095a7 */ /* 0x000f24000802007f */
[----:B----4-:R-:W-:Y:S05]  /*28b00*/  @!P1 BRA `(.L_x_1710) ;  /* 0xfffffffc00f09947 */ /* 0x010fea000383ffff */
[----:B------:R-:W-:Y:S05]  /*28b10*/  BRA `(.L_x_1857) ;  /* 0xffffffc0006c7947 */ /* 0x000fea000383ffff */
.L_x_1712:
[----:B----4-:R4:W0:Y:S02]  /*28b20*/  SYNCS.PHASECHK.TRANS64.TRYWAIT P1, [R3+URZ+0x2d860], R2 ;  /* 0x02d86002030075a7 */ /* 0x010824000802017f */
[----:B0-----:R-:W-:Y:S05]  /*28b30*/  @!P1 NANOSLEEP.SYNCS 0x989680 ;  /* 0x009896800000995d */ /* 0x001fea0003900000 */
[----:B------:R-:W0:Y:S02]  /*28b40*/  @!P1 SYNCS.PHASECHK.TRANS64 P1, [R3+URZ+0x2d860], R2 ;  /* 0x02d86002030095a7 */ /* 0x000e24000802007f */
[----:B0-----:R-:W-:Y:S05]  /*28b50*/  @!P1 BRA `(.L_x_1712) ;  /* 0xfffffffc00f09947 */ /* 0x001fea000383ffff */
[----:B------:R-:W-:Y:S05]  /*28b60*/  BRA `(.L_x_1858) ;  /* 0xffffffc000687947 */ /* 0x000fea000383ffff */
.L_x_1859:
        /* <DEDUP_REMOVED lines=9> */
.L_x_2733:


//--------------------- .text._ZN7cutlass13device_kernelIN5flash11enable_sm90INS1_16FlashAttnFwdSm90INS1_25CollectiveMainloopFwdSm90ILi2EN4cute5tupleIJNS5_1CILi1EEES8_S8_EEENS6_IJNS7_ILi192EEENS7_ILi128EEENS7_ILi96EEEEEELi96ENS_10bfloat16_tEfNS_4arch4Sm90ELb1ELb0ELb1ELb0ELb1ELb0ELb0ELb0ELb1ELb1ELb0ELb0EEENS1_21CollectiveEpilogueFwdINS6_IJSA_SC_SB_EEES9_SE_SG_Li384ELb0ELb1ELb0ELb0EEENS1_30DynamicPersistentTileSchedulerILi384ELi128ELb0ELb1ELb1EEEEEEEEEvNT_6ParamsE --------------------------
	.section	.text._ZN7cutlass13device_kernelIN5flash11enable_sm90INS1_16FlashAttnFwdSm90INS1_25CollectiveMainloopFwdSm90ILi2EN4cute5tupleIJNS5_1CILi1EEES8_S8_EEENS6_IJNS7_ILi192EEENS7_ILi128EEENS7_ILi96EEEEEELi96ENS_10bfloat16_tEfNS_4arch4Sm90ELb1ELb0ELb1ELb0ELb1ELb0ELb0ELb0ELb1ELb1ELb0ELb0EEENS1_21CollectiveEpilogueFwdINS6_IJSA_SC_SB_EEES9_SE_SG_Li384ELb0ELb1ELb0ELb0EEENS1_30DynamicPersistentTileSchedulerILi384ELi128ELb0ELb1ELb1EEEEEEEEEvNT_6ParamsE,"ax",@progbits
	.align	128
.text._ZN7cutlass13device_kernelIN5flash11enable_sm90INS1_16FlashAttnFwdSm90INS1_25CollectiveMainloopFwdSm90ILi2EN4cute5tupleIJNS5_1CILi1EEES8_S8_EEENS6_IJNS7_ILi192EEENS7_ILi128EEENS7_ILi96EEEEEELi96ENS_10bfloat16_tEfNS_4arch4Sm90ELb1ELb0ELb1ELb0ELb1ELb0ELb0ELb0ELb1ELb1ELb0ELb0EEENS1_21CollectiveEpilogueFwdINS6_IJSA_SC_SB_EEES9_SE_SG_Li384ELb0ELb1ELb0ELb0EEENS1_30DynamicPersistentTileSchedulerILi384ELi128ELb0ELb1ELb1EEEEEEEEEvNT_6ParamsE:
        .type           _ZN7cutlass13device_kernelIN5flash11enable_sm90INS1_16FlashAttnFwdSm90INS1_25CollectiveMainloopFwdSm90ILi2EN4cute5tupleIJNS5_1CILi1EEES8_S8_EEENS6_IJNS7_ILi192EEENS7_ILi128EEENS7_ILi96EEEEEELi96ENS_10bfloat16_tEfNS_4arch4Sm90ELb1ELb0ELb1ELb0ELb1ELb0ELb0ELb0ELb1ELb1ELb0ELb0EEENS1_21CollectiveEpilogueFwdINS6_IJSA_SC_SB_EEES9_SE_SG_Li384ELb0ELb1ELb0ELb0EEENS1_30DynamicPersistentTileSchedulerILi384ELi128ELb0ELb1ELb1EEEEEEEEEvNT_6ParamsE,@function
        .size           _ZN7cutlass13device_kernelIN5flash11enable_sm90INS1_16FlashAttnFwdSm90INS1_25CollectiveMainloopFwdSm90ILi2EN4cute5tupleIJNS5_1CILi1EEES8_S8_EEENS6_IJNS7_ILi192EEENS7_ILi128EEENS7_ILi96EEEEEELi96ENS_10bfloat16_tEfNS_4arch4Sm90ELb1ELb0ELb1ELb0ELb1ELb0ELb0ELb0ELb1ELb1ELb0ELb0EEENS1_21CollectiveEpilogueFwdINS6_IJSA_SC_SB_EEES9_SE_SG_Li384ELb0ELb1ELb0ELb0EEENS1_30DynamicPersistentTileSchedulerILi384ELi128ELb0ELb1ELb1EEEEEEEEEvNT_6ParamsE,(.L_x_2734 - _ZN7cutlass13device_kernelIN5flash11enable_sm90INS1_16FlashAttnFwdSm90INS1_25CollectiveMainloopFwdSm90ILi2EN4cute5tupleIJNS5_1CILi1EEES8_S8_EEENS6_IJNS7_ILi192EEENS7_ILi128EEENS7_ILi96EEEEEELi96ENS_10bfloat16_tEfNS_4arch4Sm90ELb1ELb0ELb1ELb0ELb1ELb0ELb0ELb0ELb1ELb1ELb0ELb0EEENS1_21CollectiveEpilogueFwdINS6_IJSA_SC_SB_EEES9_SE_SG_Li384ELb0ELb1ELb0ELb0EEENS1_30DynamicPersistentTileSchedulerILi384ELi128ELb0ELb1ELb1EEEEEEEEEvNT_6ParamsE)
        .other          _ZN7cutlass13device_kernelIN5flash11enable_sm90INS1_16FlashAttnFwdSm90INS1_25CollectiveMainloopFwdSm90ILi2EN4cute5tupleIJNS5_1CILi1EEES8_S8_EEENS6_IJNS7_ILi192EEENS7_ILi128EEENS7_ILi96EEEEEELi96ENS_10bfloat16_tEfNS_4arch4Sm90ELb1ELb0ELb1ELb0ELb1ELb0ELb0ELb0ELb1ELb1ELb0ELb0EEENS1_21CollectiveEpilogueFwdINS6_IJSA_SC_SB_EEES9_SE_SG_Li384ELb0ELb1ELb0ELb0EEENS1_30DynamicPersistentTileSchedulerILi384ELi128ELb0ELb1ELb1EEEEEEEEEvNT_6ParamsE,@"STO_CUDA_ENTRY STV_DEFAULT"
_ZN7cutlass13device_kernelIN5flash11enable_sm90INS1_16FlashAttnFwdSm90INS1_25CollectiveMainloopFwdSm90ILi2EN4cute5tupleIJNS5_1CILi1EEES8_S8_EEENS6_IJNS7_ILi192EEENS7_ILi128EEENS7_ILi96EEEEEELi96ENS_10bfloat16_tEfNS_4arch4Sm90ELb1ELb0ELb1ELb0ELb1ELb0ELb0ELb0ELb1ELb1ELb0ELb0EEENS1_21CollectiveEpilogueFwdINS6_IJSA_SC_SB_EEES9_SE_SG_Li384ELb0ELb1ELb0ELb0EEENS1_30DynamicPersistentTileSchedulerILi384ELi128ELb0ELb1ELb1EEEEEEEEEvNT_6ParamsE:
        /* <DEDUP_REMOVED lines=45> */
.L_x_1860:
        /* <DEDUP_REMOVED lines=22> */
.L_x_1861:
        /* <DEDUP_REMOVED lines=18> */
.L_x_1862:
        /* <DEDUP_REMOVED lines=22> */
.L_x_1863:
        /* <DEDUP_REMOVED lines=23> */
.L_x_1864:
        /* <DEDUP_REMOVED lines=8> */
.L_x_1866:
        /* <DEDUP_REMOVED lines=36> */
[----:B------:R-:W-:Y:S01]  /*0ae0*/  SHF.R.S32.HI R8, RZ, 0x1f, R147 ;  /* 0x0000001fff087819 */ /* 0x000fe20000011493 */
[----:B------:R-:W-:Y:S01]  /*0af0*/  IMAD.IADD R2, R5, 0x1, -R2 ;  /* 0x0000000105027824 */ /* 0x000fe200078e0a02 */
[C---:B------:R-:W-:Y:S01]  /*0b00*/  LOP3.LUT R5, R3.reuse, 0xfffffff8, RZ, 0xc0, !PT ;  /* 0xfffffff803057812 */ /* 0x040fe200078ec0ff */
[----:B------:R-:W-:Y:S01]  /*0b10*/  IMAD.SHL.U32 R3, R3, 0x40, RZ ;  /* 0x0000004003037824 */ /* 0x000fe200078e00ff */
[----:B------:R-:W-:Y:S01]  /*0b20*/  LEA.HI R6, R0, R153, RZ, 0x5 ;  /* 0x0000009900067211 */ /* 0x000fe200078f28ff */
[----:B------:R-:W-:Y:S01]  /*0b30*/  IMAD.SHL.U32 R2, R2, 0x8, RZ ;  /* 0x0000000802027824 */ /* 0x000fe200078e00ff */
[----:B------:R-:W-:Y:S01]  /*0b40*/  LEA.HI R9, R8, R147, RZ, 0x2 ;  /* 0x0000009308097211 */ /* 0x000fe200078f10ff */
[----:B------:R-:W-:Y:S01]  /*0b50*/  IMAD.IADD R5, R4, 0x1, -R5 ;  /* 0x0000000104057824 */ /* 0x000fe200078e0a05 */
[----:B------:R-:W-:-:S02]  /*0b60*/  SHF.R.S32.HI R6, RZ, 0x5, R6 ;  /* 0x00000005ff067819 */ /* 0x000fc40000011406 */
[--C-:B------:R-:W-:Y:S02]  /*0b70*/  SHF.R.S32.HI R7, RZ, 0x2, R9.reuse ;  /* 0x00000002ff077819 */ /* 0x100fe40000011409 */
[C---:B------:R-:W-:Y:S01]  /*0b80*/  R2P PR, R5.reuse, 0x6 ;  /* 0x0000000605007804 */ /* 0x040fe20000000000 */
[----:B------:R-:W-:Y:S01]  /*0b90*/  IMAD.SHL.U32 R5, R5, 0x40, RZ ;  /* 0x0000004005057824 */ /* 0x000fe200078e00ff */
[----:B------:R-:W-:Y:S02]  /*0ba0*/  SHF.R.S32.HI R10, RZ, 0x1f, R9 ;  /* 0x0000001fff0a7819 */ /* 0x000fe40000011409 */
[----:B------:R-:W-:Y:S01]  /*0bb0*/  LEA R13, R6, R4, 0x4 ;  /* 0x00000004060d7211 */ /* 0x000fe200078e20ff */
[----:B------:R-:W-:Y:S01]  /*0bc0*/  IMAD.HI R4, R148, 0x55555556, RZ ;  /* 0x5555555694047827 */ /* 0x000fe200078e02ff */
[----:B------:R-:W-:Y:S02]  /*0bd0*/  LEA.HI R10, R10, R7, RZ, 0x3 ;  /* 0x000000070a0a7211 */ /* 0x000fe400078f18ff */
[----:B------:R-:W-:Y:S01]  /*0be0*/  LOP3.LUT R5, R5, 0x1c0, RZ, 0xc0, !PT ;  /* 0x000001c005057812 */ /* 0x000fe200078ec0ff */
[----:B------:R-:W-:Y:S01]  /*0bf0*/  IMAD.U32 R150, R13, 0x20, R2 ;  /* 0x000000200d967824 */ /* 0x000fe200078e0002 */
[----:B------:R-:W-:-:S02]  /*0c00*/  LOP3.LUT R10, R10, 0xfffffff8, RZ, 0xc0, !PT ;  /* 0xfffffff80a0a7812 */ /* 0x000fc400078ec0ff */
[----:B------:R-:W-:Y:S02]  /*0c10*/  LOP3.LUT R2, R5, 0x8, R2, 0xf8, !PT ;  /* 0x0000000805027812 */ /* 0x000fe400078ef802 */
[----:B------:R-:W-:Y:S01]  /*0c20*/  LOP3.LUT R3, R3, 0x7ffffe00, RZ, 0xc0, !PT ;  /* 0x7ffffe0003037812 */ /* 0x000fe200078ec0ff */
[----:B------:R-:W-:Y:S01]  /*0c30*/  IMAD.IADD R11, R7, 0x1, -R10 ;  /* 0x00000001070b7824 */ /* 0x000fe200078e0a0a */
[----:B------:R-:W-:Y:S02]  /*0c40*/  SHF.R.U32.HI R5, RZ, 0x3, R5 ;  /* 0x00000003ff057819 */ /* 0x000fe40000011605 */
[----:B------:R-:W-:Y:S01]  /*0c50*/  LEA.HI R0, R0, R153, RZ, 0x2 ;  /* 0x0000009900007211 */ /* 0x000fe200078f10ff */
[----:B------:R-:W-:Y:S01]  /*0c60*/  IMAD R3, R6, 0x400, R3 ;  /* 0x0000040006037824 */ /* 0x000fe200078e0203 */
[----:B------:R-:W-:Y:S02]  /*0c70*/  LOP3.LUT R2, R2, R5, RZ, 0x3c, !PT ;  /* 0x0000000502027212 */ /* 0x000fe400078e3cff */
[----:B------:R-:W-:-:S02]  /*0c80*/  LEA.HI R7, R4, R4, RZ, 0x1 ;  /* 0x0000000404077211 */ /* 0x000fc400078f08ff */
[----:B------:R-:W-:Y:S01]  /*0c90*/  LOP3.LUT R4, R0, 0xfffffffc, RZ, 0xc0, !PT ;  /* 0xfffffffc00047812 */ /* 0x000fe200078ec0ff */
[----:B------:R-:W-:Y:S01]  /*0ca0*/  IMAD.IADD R2, R3, 0x1, R2 ;  /* 0x0000000103027824 */ /* 0x000fe200078e0202 */
[----:B------:R-:W-:Y:S01]  /*0cb0*/  LEA.HI R8, R8, R147, RZ, 0x5 ;  /* 0x0000009308087211 */ /* 0x000fe200078f28ff */
[----:B------:R-:W-:Y:S01]  /*0cc0*/  IMAD R7, R7, -0x3, R148 ;  /* 0xfffffffd07077824 */ /* 0x000fe200078e0294 */
[----:B------:R-:W-:Y:S02]  /*0cd0*/  IADD3 R145, R153, -R4, RZ ;  /* 0x8000000499917210 */ /* 0x000fe40007ffe0ff */
[----:B------:R-:W-:Y:S02]  /*0ce0*/  SHF.R.S32.HI R8, RZ, 0x5, R8 ;  /* 0x00000005ff087819 */ /* 0x000fe40000011408 */
[C---:B------:R-:W-:Y:S01]  /*0cf0*/  LEA.HI R3, R145.reuse, R145, RZ, 0x1 ;  /* 0x0000009191037211 */ /* 0x040fe200078f08ff */
[----:B------:R-:W-:Y:S01]  /*0d00*/  IMAD.SHL.U32 R137, R145, 0x8, RZ ;  /* 0x0000000891897824 */ /* 0x000fe200078e00ff */
[----:B------:R-:W-:Y:S01]  /*0d10*/  LEA R16, R2, UR40, 0x1 ;  /* 0x0000002802107c11 */ /* 0x000fe2000f8e08ff */
[----:B------:R-:W-:Y:S01]  /*0d20*/  IMAD R8, R8, 0x10, R11 ;  /* 0x0000001008087824 */ /* 0x000fe200078e020b */
[----:B------:R-:W-:Y:S01]  /*0d30*/  SHF.R.S32.HI R146, RZ, 0x2, R0 ;  /* 0x00000002ff927819 */ /* 0x000fe20000011400 */
[----:B------:R-:W-:Y:S01]  /*0d40*/  VIADD R138, R137, 0x20 ;  /* 0x00000020898a7836 */ /* 0x000fe20000000000 */
[----:B------:R-:W-:Y:S01]  /*0d50*/  LOP3.LUT R0, R3, 0x1ffffffe, RZ, 0xc0, !PT ;  /* 0x1ffffffe03007812 */ /* 0x000fe200078ec0ff */
[C---:B------:R-:W-:Y:S01]  /*0d60*/  VIADD R18, R16.reuse, 0x21800 ;  /* 0x0002180010127836 */ /* 0x040fe20000000000 */
[----:B------:R-:W-:Y:S01]  /*0d70*/  SEL R17, R17, 0xffffffc0, !P2 ;  /* 0xffffffc011117807 */ /* 0x000fe20005000000 */
[----:B------:R-:W-:Y:S01]  /*0d80*/  VIADD R139, R137, 0x40 ;  /* 0x00000040898b7836 */ /* 0x000fe20000000000 */
[----:B------:R-:W-:Y:S01]  /*0d90*/  LOP3.LUT R2, R9, 0x7ffffffc, RZ, 0xc0, !PT ;  /* 0x7ffffffc09027812 */ /* 0x000fe200078ec0ff */
[----:B------:R-:W-:Y:S01]  /*0da0*/  IMAD R149, R7, 0x40, R8 ;  /* 0x0000004007957824 */ /* 0x000fe200078e0208 */
[----:B------:R-:W-:Y:S01]  /*0db0*/  IADD3 R19, R16, 0x21820, RZ ;  /* 0x0002182010137810 */ /* 0x000fe20007ffe0ff */
[----:B------:R-:W-:Y:S01]  /*0dc0*/  IMAD.IADD R0, R145, 0x1, -R0 ;  /* 0x0000000191007824 */ /* 0x000fe200078e0a00 */
[----:B------:R-:W-:Y:S01]  /*0dd0*/  SHF.R.S32.HI R152, RZ, 0x1f, R138 ;  /* 0x0000001fff987819 */ /* 0x000fe2000001148a */
[C---:B------:R-:W-:Y:S01]  /*0de0*/  @P1 VIADD R19, R18.reuse, 0xffffffe0 ;  /* 0xffffffe012131836 */ /* 0x040fe20000000000 */
[----:B------:R-:W-:Y:S01]  /*0df0*/  SHF.R.S32.HI R151, RZ, 0x1f, R139 ;  /* 0x0000001fff977819 */ /* 0x000fe2000001148b */
[----:B------:R-:W-:-:S02]  /*0e00*/  IMAD.IADD R18, R18, 0x1, R17 ;  /* 0x0000000112127824 */ /* 0x000fc400078e0211 */
[----:B------:R-:W-:Y:S02]  /*0e10*/  IMAD.IADD R23, R147, 0x1, -R2 ;  /* 0x0000000193177824 */ /* 0x000fe400078e0a02 */
[----:B------:R-:W-:Y:S02]  /*0e20*/  IMAD R136, R0, 0x8, R149 ;  /* 0x0000000800887824 */ /* 0x000fe400078e0295 */
[----:B------:R-:W-:Y:S02]  /*0e30*/  IMAD.IADD R17, R17, 0x1, R19 ;  /* 0x0000000111117824 */ /* 0x000fe400078e0213 */
[----:B------:R-:W-:-:S07]  /*0e40*/  VIADD R22, R19, 0x6000 ;  /* 0x0000600013167836 */ /* 0x000fce0000000000 */
.L_x_1915:
        /* <DEDUP_REMOVED lines=21> */
.L_x_1867:
[----:B------:R-:W-:Y:S01]  /*0fa0*/  ULDC UR7, c[0x0][0xc54] ;  /* 0x0003150000077ab9 */ /* 0x000fe20000000800 */
[----:B------:R-:W-:Y:S01]  /*0fb0*/  UMOV UR6, UR9 ;  /* 0x0000000900067c82 */ /* 0x000fe20008000000 */
[----:B------:R-:W-:-:S11]  /*0fc0*/  UISETP.NE.AND UP0, UPT, UR7, 0x1, UPT ;  /* 0x000000010700788c */ /* 0x000fd6000bf05270 */
[----:B------:R-:W-:Y:S02]  /*0fd0*/  @UP0 ULDC.64 UR10, c[0x0][0xc58] ;  /* 0x00031600000a0ab9 */ /* 0x000fe40000000a00 */
[----:B------:R-:W-:-:S04]  /*0fe0*/  UIMAD.WIDE.U32 UR4, UR9, UR10, URZ ;  /* 0x0000000a090472a5 */ /* 0x000fc8000f8e003f */
[----:B------:R-:W-:-:S04]  /*0ff0*/  @UP0 USHF.R.U32.HI UR6, URZ, UR11, UR5 ;  /* 0x0000000b3f060299 */ /* 0x000fc80008011605 */
[----:B------:R-:W-:-:S12]  /*1000*/  UIMAD UR4, UR6, UR7, URZ ;  /* 0x00000007060472a4 */ /* 0x000fd8000f8e023f */
.L_x_1868:
[----:B------:R-:W-:Y:S01]  /*1010*/  ULDC.64 UR10, c[0x0][0x418] ;  /* 0x00010600000a7ab9 */ /* 0x000fe20000000a00 */
[----:B------:R-:W-:Y:S01]  /*1020*/  ULOP3.LUT UR6, URZ, UR6, URZ, 0x33, !UPT ;  /* 0x000000063f067292 */ /* 0x000fe2000f8e333f */
[----:B------:R-:W-:Y:S01]  /*1030*/  PLOP3.LUT P0, PT, PT, PT, PT, 0x80, 0x0 ;  /* 0x000000000000781c */ /* 0x000fe20003f0f070 */
[----:B------:R-:W-:Y:S01]  /*1040*/  UISETP.NE.U32.AND UP0, UPT, UR10, URZ, UPT ;  /* 0x0000003f0a00728c */ /* 0x000fe2000bf05070 */
[----:B------:R-:W-:Y:S01]  /*1050*/  IMAD.MOV.U32 R38, RZ, RZ, RZ ;  /* 0x000000ffff267224 */ /* 0x000fe200078e00ff */
[----:B------:R-:W-:Y:S01]  /*1060*/  ULDC UR5, c[0x0][0xc3c] ;  /* 0x00030f0000057ab9 */ /* 0x000fe20000000800 */
[----:B------:R-:W-:Y:S01]  /*1070*/  UIADD3 UR4, UR9, -UR4, URZ ;  /* 0x8000000409047290 */ /* 0x000fe2000fffe03f */
[----:B------:R-:W-:Y:S01]  /*1080*/  MOV R0, RZ ;  /* 0x000000ff00007202 */ /* 0x000fe20000000f00 */
[----:B------:R-:W-:Y:S01]  /*1090*/  UISETP.NE.AND.EX UP0, UPT, UR11, URZ, UPT, UP0 ;  /* 0x0000003f0b00728c */ /* 0x000fe2000bf05300 */
[----:B------:R-:W-:Y:S01]  /*10a0*/  IMAD.MOV.U32 R46, RZ, RZ, RZ ;  /* 0x000000ffff2e7224 */ /* 0x000fe200078e00ff */
[----:B------:R-:W-:Y:S01]  /*10b0*/  UIADD3 UR6, UR6, UR5, URZ ;  /* 0x0000000506067290 */ /* 0x000fe2000fffe03f */
[----:B------:R-:W-:Y:S01]  /*10c0*/  CS2R R34, SRZ ;  /* 0x0000000000227805 */ /* 0x000fe2000001ff00 */
[----:B------:R-:W-:Y:S01]  /*10d0*/  ULDC UR11, c[0x0][0x448] ;  /* 0x00011200000b7ab9 */ /* 0x000fe20000000800 */
[----:B------:R-:W-:Y:S01]  /*10e0*/  ULDC UR10, c[0x0][0xc54] ;  /* 0x00031500000a7ab9 */ /* 0x000fe20000000800 */
[----:B------:R-:W-:Y:S01]  /*10f0*/  UISETP.NE.AND UP2, UPT, UR11, 0x1, UPT ;  /* 0x000000010b00788c */ /* 0x000fe2000bf45270 */
[----:B------:R-:W-:Y:S01]  /*1100*/  IMAD.MOV.U32 R133, RZ, RZ, RZ ;  /* 0x000000ffff857224 */ /* 0x000fe200078e00ff */
[----:B------:R-:W-:Y:S01]  /*1110*/  UIMAD UR39, UR6, 0xc0, URZ ;  /* 0x000000c0062778a4 */ /* 0x000fe2000f8e023f */
[----:B------:R-:W-:Y:S01]  /*1120*/  IMAD.MOV.U32 R42, RZ, RZ, RZ ;  /* 0x000000ffff2a7224 */ /* 0x000fe200078e00ff */
[----:B------:R-:W-:Y:S01]  /*1130*/  UIMAD UR10, UR8, UR10, UR4 ;  /* 0x0000000a080a72a4 */ /* 0x000fe2000f8e0204 */
[----:B------:R-:W-:Y:S01]  /*1140*/  CS2R R32, SRZ ;  /* 0x0000000000207805 */ /* 0x000fe2000001ff00 */
[----:B------:R-:W-:Y:S01]  /*1150*/  UIADD3 UR6, UR39, 0xbf, URZ ;  /* 0x000000bf27067890 */ /* 0x000fe2000fffe03f */
[----:B------:R-:W-:Y:S01]  /*1160*/  IMAD.MOV.U32 R129, RZ, RZ, RZ ;  /* 0x000000ffff817224 */ /* 0x000fe200078e00ff */
[----:B------:R-:W-:Y:S01]  /*1170*/  ULDC UR48, c[0x0][0x424] ;  /* 0x0001090000307ab9 */ /* 0x000fe20000000800 */
[----:B------:R-:W-:Y:S01]  /*1180*/  ULDC UR7, c[0x0][0x288] ;  /* 0x0000a20000077ab9 */ /* 0x000fe20000000800 */
[----:B------:R-:W-:Y:S01]  /*1190*/  USEL UR48, UR48, 0x1, UP0 ;  /* 0x0000000130307887 */ /* 0x000fe20008000000 */
[----:B------:R-:W-:Y:S01]  /*11a0*/  IMAD.MOV.U32 R44, RZ, RZ, RZ ;  /* 0x000000ffff2c7224 */ /* 0x000fe200078e00ff */
[----:B------:R-:W-:Y:S01]  /*11b0*/  @UP2 ULDC UR4, c[0x0][0x44c] ;  /* 0x0001130000042ab9 */ /* 0x000fe20000000800 */
[----:B------:R-:W-:Y:S01]  /*11c0*/  UIADD3 UR7, -UR7, 0x80, URZ ;  /* 0x0000008007077890 */ /* 0x000fe2000fffe13f */
[----:B------:R-:W-:Y:S01]  /*11d0*/  CS2R R26, SRZ ;  /* 0x00000000001a7805 */ /* 0x000fe2000001ff00 */
[----:B------:R-:W-:Y:S01]  /*11e0*/  UIMAD.WIDE.U32 UR4, UR6, UR4, URZ ;  /* 0x00000004060472a5 */ /* 0x000fe2000f8e003f */
[----:B------:R-:W-:Y:S01]  /*11f0*/  IMAD.MOV.U32 R125, RZ, RZ, RZ ;  /* 0x000000ffff7d7224 */ /* 0x000fe200078e00ff */
[----:B------:R-:W-:Y:S01]  /*1200*/  ULDC UR9, c[0x0][0x2f0] ;  /* 0x0000bc0000097ab9 */ /* 0x000fe20000000800 */
[----:B------:R-:W-:Y:S01]  /*1210*/  @UP2 ULDC UR11, c[0x0][0x450] ;  /* 0x00011400000b2ab9 */ /* 0x000fe20000000800 */
[----:B------:R-:W-:Y:S01]  /*1220*/  UIMAD UR7, UR48, UR9, UR7 ;  /* 0x00000009300772a4 */ /* 0x000fe2000f8e0207 */
[----:B------:R-:W-:Y:S01]  /*1230*/  CS2R R122, SRZ ;  /* 0x00000000007a7805 */ /* 0x000fe2000001ff00 */
[----:B------:R-:W-:Y:S01]  /*1240*/  @UP2 USHF.R.U32.HI UR6, URZ, UR11, UR5 ;  /* 0x0000000b3f062299 */ /* 0x000fe20008011605 */
[----:B------:R-:W-:Y:S01]  /*1250*/  CS2R R120, SRZ ;  /* 0x0000000000787805 */ /* 0x000fe2000001ff00 */
[----:B------:R-:W-:Y:S01]  /*1260*/  UIMAD UR4, UR48, UR9, 0x7f ;  /* 0x0000007f300474a4 */ /* 0x000fe2000f8e0209 */
[----:B------:R-:W-:Y:S01]  /*1270*/  CS2R R118, SRZ ;  /* 0x0000000000767805 */ /* 0x000fe2000001ff00 */
[----:B------:R-:W-:Y:S01]  /*1280*/  UIADD3 UR6, UR7, UR6, URZ ;  /* 0x0000000607067290 */ /* 0x000fe2000fffe03f */
[----:B------:R-:W-:Y:S01]  /*1290*/  CS2R R116, SRZ ;  /* 0x0000000000747805 */ /* 0x000fe2000001ff00 */
[----:B------:R-:W-:Y:S01]  /*12a0*/  USHF.R.S32.HI UR5, URZ, 0x1f, UR4 ;  /* 0x0000001f3f057899 */ /* 0x000fe20008011404 */
[----:B------:R-:W-:Y:S01]  /*12b0*/  CS2R R114, SRZ ;  /* 0x0000000000727805 */ /* 0x000fe2000001ff00 */
[----:B------:R-:W-:Y:S01]  /*12c0*/  USHF.R.S32.HI UR7, URZ, 0x1f, UR6 ;  /* 0x0000001f3f077899 */ /* 0x000fe20008011406 */
[----:B------:R-:W-:Y:S01]  /*12d0*/  CS2R R112, SRZ ;  /* 0x0000000000707805 */ /* 0x000fe2000001ff00 */
[----:B------:R-:W-:Y:S01]  /*12e0*/  ULEA.HI UR5, UR5, UR4, URZ, 0x7 ;  /* 0x0000000405057291 */ /* 0x000fe2000f8f383f */
[----:B------:R-:W-:Y:S01]  /*12f0*/  CS2R R110, SRZ ;  /* 0x00000000006e7805 */ /* 0x000fe2000001ff00 */
[----:B------:R-:W-:Y:S01]  /*1300*/  ULEA.HI UR7, UR7, UR6, URZ, 0x7 ;  /* 0x0000000607077291 */ /* 0x000fe2000f8f383f */
[----:B------:R-:W-:Y:S01]  /*1310*/  CS2R R108, SRZ ;  /* 0x00000000006c7805 */ /* 0x000fe2000001ff00 */
[----:B------:R-:W-:Y:S01]  /*1320*/  USHF.R.S32.HI UR54, URZ, 0x7, UR5 ;  /* 0x000000073f367899 */ /* 0x000fe20008011405 */
[----:B------:R-:W-:Y:S01]  /*1330*/  CS2R R106, SRZ ;  /* 0x00000000006a7805 */ /* 0x000fe2000001ff00 */
[----:B------:R-:W-:Y:S01]  /*1340*/  USHF.R.S32.HI UR7, URZ, 0x7, UR7 ;  /* 0x000000073f077899 */ /* 0x000fe20008011407 */
[----:B------:R-:W-:Y:S01]  /*1350*/  CS2R R104, SRZ ;  /* 0x0000000000687805 */ /* 0x000fe2000001ff00 */
[----:B------:R-:W-:Y:S01]  /*1360*/  ULDC UR38, c[0x0][0xc48] ;  /* 0x0003120000267ab9 */ /* 0x000fe20000000800 */
[----:B------:R-:W-:Y:S01]  /*1370*/  UMOV UR43, UR10 ;  /* 0x0000000a002b7c82 */ /* 0x000fe20008000000 */
[----:B------:R-:W-:Y:S01]  /*1380*/  UISETP.LT.AND UP0, UPT, UR54, UR7, UPT ;  /* 0x000000073600728c */ /* 0x000fe2000bf01270 */
[----:B------:R-:W-:Y:S01]  /*1390*/  CS2R R102, SRZ ;  /* 0x0000000000667805 */ /* 0x000fe2000001ff00 */
[----:B------:R-:W-:Y:S01]  /*13a0*/  UISETP.NE.AND UP1, UPT, UR38, 0x1, UPT ;  /* 0x000000012600788c */ /* 0x000fe2000bf25270 */
[----:B------:R-:W-:Y:S01]  /*13b0*/  CS2R R100, SRZ ;  /* 0x0000000000647805 */ /* 0x000fe2000001ff00 */
[----:B------:R-:W-:Y:S01]  /*13c0*/  USEL UR54, UR54, UR7, UP0 ;  /* 0x0000000736367287 */ /* 0x000fe20008000000 */
[----:B------:R-:W-:Y:S01]  /*13d0*/  CS2R R98, SRZ ;  /* 0x0000000000627805 */ /* 0x000fe2000001ff00 */
[----:B------:R-:W-:Y:S01]  /*13e0*/  UP2UR UR49, UPR, URZ, 0x4 ;  /* 0x000000043f317883 */ /* 0x000fe20008000000 */
[----:B------:R-:W-:Y:S01]  /*13f0*/  CS2R R96, SRZ ;  /* 0x0000000000607805 */ /* 0x000fe2000001ff00 */
[----:B------:R-:W-:Y:S01]  /*1400*/  UISETP.GE.AND UP0, UPT, UR54, 0x1, UPT ;  /* 0x000000013600788c */ /* 0x000fe2000bf06270 */
[----:B------:R-:W-:Y:S01]  /*1410*/  IMAD.MOV.U32 R48, RZ, RZ, RZ ;  /* 0x000000ffff307224 */ /* 0x000fe200078e00ff */
[----:B------:R-:W-:-:S02]  /*1420*/  CS2R R6, SRZ ;  /* 0x0000000000067805 */ /* 0x000fc4000001ff00 */
[----:B------:R-:W-:Y:S02]  /*1430*/  MOV R93, RZ ;  /* 0x000000ff005d7202 */ /* 0x000fe40000000f00 */
[----:B------:R-:W-:Y:S01]  /*1440*/  CS2R R90, SRZ ;  /* 0x00000000005a7805 */ /* 0x000fe2000001ff00 */
[----:B------:R-:W-:Y:S01]  /*1450*/  @UP1 ULDC UR8, c[0x0][0xc4c] ;  /* 0x0003130000081ab9 */ /* 0x000fe20000000800 */
[----:B------:R-:W-:Y:S01]  /*1460*/  PLOP3.LUT P1, PT, PT, PT, UP0, 0x80, 0x0 ;  /* 0x000000000000781c */ /* 0x000fe20003f2f008 */
[----:B------:R-:W-:Y:S01]  /*1470*/  UIMAD.WIDE.U32 UR4, UR10, UR8, URZ ;  /* 0x000000080a0472a5 */ /* 0x000fe2000f8e003f */
[----:B------:R-:W-:Y:S01]  /*1480*/  CS2R R88, SRZ ;  /* 0x0000000000587805 */ /* 0x000fe2000001ff00 */
[----:B------:R-:W-:Y:S02]  /*1490*/  @UP1 ULDC UR6, c[0x0][0xc50] ;  /* 0x0003140000061ab9 */ /* 0x000fe40000000800 */
[----:B------:R-:W-:-:S04]  /*14a0*/  @UP1 USHF.R.U32.HI UR43, URZ, UR6, UR5 ;  /* 0x000000063f2b1299 */ /* 0x000fc80008011605 */
[----:B------:R-:W-:-:S04]  /*14b0*/  UIADD3 UR4, -UR43, URZ, URZ ;  /* 0x0000003f2b047290 */ /* 0x000fc8000fffe13f */
[----:B------:R-:W-:Y:S01]  /*14c0*/  UIMAD UR38, UR38, UR4, UR10 ;  /* 0x00000004262672a4 */ /* 0x000fe2000f8e020a */
[----:B------:R-:W-:Y:S11]  /*14d0*/  @!P1 BRA `(.L_x_1869) ;  /* 0x00000094000c9947 */ /* 0x000ff60003800000 */
[----:B------:R-:W0:Y:S01]  /*14e0*/  SHFL.IDX PT, R0, R148, RZ, 0x1f ;  /* 0x00001fff94007589 */ /* 0x000e2200000e0000 */
[----:B------:R-:W-:-:S04]  /*14f0*/  UIADD3 UR6, UR40, 0x21800, URZ ;  /* 0x0002180028067890 */ /* 0x000fc8000fffe03f */
[----:B------:R-:W-:-:S06]  /*1500*/  ULOP3.LUT UP0, URZ, UR6, 0x3ff, URZ, 0xc0, !UPT ;  /* 0x000003ff063f7892 */ /* 0x000fcc000f80c03f */
[----:B------:R-:W-:Y:S02]  /*1510*/  PLOP3.LUT P0, PT, PT, PT, UP0, 0x80, 0x0 ;  /* 0x000000000000781c */ /* 0x000fe40003f0f008 */
[----:B0-----:R-:W-:-:S13]  /*1520*/  R2UR UR37, R0 ;  /* 0x00000000002572ca */ /* 0x001fda00000e0000 */
[----:B------:R-:W-:-:S04]  /*1530*/  UIMAD.WIDE UR4, UR37, 0x55555556, URZ ;  /* 0x55555556250478a5 */ /* 0x000fc8000f8e023f */
[----:B------:R-:W-:-:S04]  /*1540*/  ULEA.HI UR5, UR5, UR5, URZ, 0x1 ;  /* 0x0000000505057291 */ /* 0x000fc8000f8f083f */
[----:B------:R-:W-:-:S04]  /*1550*/  UIMAD UR5, UR5, -0x3, UR37 ;  /* 0xfffffffd050578a4 */ /* 0x000fc8000f8e0225 */
[----:B------:R-:W-:Y:S02]  /*1560*/  ULEA UR4, UR5, UR40, 0xc ;  /* 0x0000002805047291 */ /* 0x000fe4000f8e603f */
[----:B------:R-:W-:Y:S02]  /*1570*/  ULEA UR5, UR5, UR6, 0xd ;  /* 0x0000000605057291 */ /* 0x000fe4000f8e683f */
[----:B------:R-:W-:Y:S02]  /*1580*/  UIADD3 UR4, UR4, 0xc400, URZ ;  /* 0x0000c40004047890 */ /* 0x000fe4000fffe03f */
[----:B------:R-:W-:Y:S02]  /*1590*/  USHF.R.U32.HI UR5, URZ, 0x4, UR5 ;  /* 0x000000043f057899 */ /* 0x000fe40008011605 */
[----:B------:R-:W-:Y:S02]  /*15a0*/  USHF.R.U32.HI UR4, URZ, 0x4, UR4 ;  /* 0x000000043f047899 */ /* 0x000fe40008011604 */
[----:B------:R-:W-:-:S02]  /*15b0*/  ULOP3.LUT UR36, UR5, 0x3fff, URZ, 0xc0, !UPT ;  /* 0x00003fff05247892 */ /* 0x000fc4000f8ec03f */
[----:B------:R-:W-:Y:S01]  /*15c0*/  ULOP3.LUT UR52, UR4, 0x3fff, URZ, 0xc0, !UPT ;  /* 0x00003fff04347892 */ /* 0x000fe2000f8ec03f */
[----:B------:R-:W-:Y:S11]  /*15d0*/  @!P0 BRA `(.L_x_1870) ;  /* 0x0000000000408947 */ /* 0x000ff60003800000 */
        /* <DEDUP_REMOVED lines=16> */
.L_x_1870:
        /* <DEDUP_REMOVED lines=9> */
.L_x_1979:
[----:B------:R-:W-:Y:S05]  /*1770*/  @!P0 BRA `(.L_x_1872) ;  /* 0x0000000000048947 */ /* 0x000fea0003800000 */
[----:B------:R-:W-:Y:S01]  /*1780*/  BPT.TRAP 0x1 ;  /* 0x000000040000795c */ /* 0x000fe20000300000 */
.L_x_1872:
[----:B0-----:R-:W-:Y:S02]  /*1790*/  IMAD.U32 R0, RZ, RZ, UR44 ;  /* 0x0000002cff007e24 */ /* 0x001fe4000f8e00ff */
[----:B------:R-:W-:-:S03]  /*17a0*/  IMAD.U32 R3, RZ, RZ, UR45 ;  /* 0x0000002dff037e24 */ /* 0x000fc6000f8e00ff */
[----:B------:R-:W-:Y:S02]  /*17b0*/  LEA R0, R0, UR40, 0x3 ;  /* 0x0000002800007c11 */ /* 0x000fe4000f8e18ff */
[----:B------:R-:W-:-:S04]  /*17c0*/  SHF.L.U32 R3, R3, 0x1f, RZ ;  /* 0x0000001f03037819 */ /* 0x000fc800000006ff */
[----:B------:R0:W1:Y:S01]  /*17d0*/  SYNCS.PHASECHK.TRANS64.TRYWAIT P1, [R0+URZ+0x2d830], R3 ;  /* 0x02d83003000075a7 */ /* 0x000062000802017f */
[----:B------:R-:W-:Y:S05]  /*17e0*/  @!P0 BRA `(.L_x_1873) ;  /* 0x0000000000048947 */ /* 0x000fea0003800000 */
[----:B------:R-:W-:Y:S01]  /*17f0*/  BPT.TRAP 0x1 ;  /* 0x000000040000795c */ /* 0x000fe20000300000 */
.L_x_1873:
[----:B-1----:R-:W-:Y:S05]  /*1800*/  @P1 BRA `(.L_x_1874) ;  /* 0x0000000000081947 */ /* 0x002fea0003800000 */
[----:B------:R-:W1:Y:S02]  /*1810*/  SYNCS.PHASECHK.TRANS64.TRYWAIT P1, [R0+URZ+0x2d830], R3 ;  /* 0x02d83003000075a7 */ /* 0x000e64000802017f */
[----:B-1----:R-:W-:Y:S05]  /*1820*/  @!P1 BRA `(.L_x_1875) ;  /* 0x000000e800d09947 */ /* 0x002fea0003800000 */
.L_x_1874:
        /* <DEDUP_REMOVED lines=49> */
.L_x_1876:
[----:B------:R-:W-:Y:S01]  /*1b40*/  UISETP.NE.AND UP0, UPT, UR49, URZ, UPT ;  /* 0x0000003f3100728c */ /* 0x000fe2000bf05270 */
[----:B------:R-:W-:Y:S01]  /*1b50*/  CS2R R134, SRZ ;  /* 0x0000000000867805 */ /* 0x000fe2000001ff00 */
[----:B------:R-:W-:Y:S01]  /*1b60*/  ULDC UR10, c[0x0][0x9d8] ;  /* 0x00027600000a7ab9 */ /* 0x000fe20000000800 */
[----:B------:R-:W-:Y:S01]  /*1b70*/  ULDC UR11, c[0x0][0x2f0] ;  /* 0x0000bc00000b7ab9 */ /* 0x000fe20000000800 */
[----:B------:R-:W-:Y:S01]  /*1b80*/  FMUL.FTZ R2, R25, UR10 ;  /* 0x0000000a19027c20 */ /* 0x000fe20008410000 */
[----:B------:R-:W-:Y:S01]  /*1b90*/  VIADD R25, R136, UR39 ;  /* 0x0000002788197c36 */ /* 0x000fe20008000000 */
[----:B------:R-:W-:Y:S01]  /*1ba0*/  PLOP3.LUT P1, PT, PT, PT, UP0, 0x80, 0x0 ;  /* 0x000000000000781c */ /* 0x000fe20003f2f008 */
[----:B------:R-:W-:Y:S01]  /*1bb0*/  FMUL.FTZ R93, R26, UR10 ;  /* 0x0000000a1a5d7c20 */ /* 0x000fe20008410000 */
[----:B------:R-:W-:Y:S01]  /*1bc0*/  PLOP3.LUT P2, PT, PT, PT, UP0, 0x80, 0x0 ;  /* 0x000000000000781c */ /* 0x000fe20003f4f008 */
[----:B------:R-:W-:Y:S01]  /*1bd0*/  FMUL.FTZ R91, R27, UR10 ;  /* 0x0000000a1b5b7c20 */ /* 0x000fe20008410000 */
[----:B------:R-:W-:Y:S01]  /*1be0*/  MOV R7, UR11 ;  /* 0x0000000b00077c02 */ /* 0x000fe20008000f00 */
[----:B------:R-:W-:Y:S01]  /*1bf0*/  @UP0 ULDC UR6, c[0x0][0x44c] ;  /* 0x0001130000060ab9 */ /* 0x000fe20000000800 */
[----:B------:R-:W-:Y:S01]  /*1c00*/  FMUL.FTZ R89, R30, UR10 ;  /* 0x0000000a1e597c20 */ /* 0x000fe20008410000 */
[----:B------:R-:W-:Y:S01]  /*1c10*/  FMUL.FTZ R55, R55, UR10 ;  /* 0x0000000a37377c20 */ /* 0x000fe20008410000 */
[----:B------:R-:W2:Y:S01]  /*1c20*/  MUFU.TANH R93, R93 ;  /* 0x0000005d005d7308 */ /* 0x000ea20000002400 */
[----:B------:R-:W-:Y:S01]  /*1c30*/  FMUL.FTZ R4, R35, UR10 ;  /* 0x0000000a23047c20 */ /* 0x000fe20008410000 */
[----:B01----:R-:W-:Y:S01]  /*1c40*/  FMUL.FTZ R3, R31, UR10 ;  /* 0x0000000a1f037c20 */ /* 0x003fe20008410000 */
[----:B------:R-:W-:Y:S01]  /*1c50*/  FMUL.FTZ R35, R44, UR10 ;  /* 0x0000000a2c237c20 */ /* 0x000fe20008410000 */
[----:B------:R-:W-:Y:S01]  /*1c60*/  ULDC UR14, c[0x0][0x288] ;  /* 0x0000a200000e7ab9 */ /* 0x000fe20000000800 */
[----:B------:R-:W-:Y:S01]  /*1c70*/  @P1 IMAD.HI.U32 R5, R25, UR6, RZ ;  /* 0x0000000619051c27 */ /* 0x000fe2000f8e00ff */
[----:B------:R-:W-:-:S03]  /*1c80*/  @UP0 ULDC UR6, c[0x0][0x450] ;  /* 0x0001140000060ab9 */ /* 0x000fc60000000800 */
[----:B------:R-:W-:Y:S01]  /*1c90*/  FMUL.FTZ R6, R34, UR10 ;  /* 0x0000000a22067c20 */ /* 0x000fe20008410000 */
[----:B------:R-:W0:Y:S01]  /*1ca0*/  MUFU.TANH R91, R91 ;  /* 0x0000005b005b7308 */ /* 0x000e220000002400 */
[----:B------:R-:W-:Y:S01]  /*1cb0*/  FMUL.FTZ R38, R38, UR10 ;  /* 0x0000000a26267c20 */ /* 0x000fe20008410000 */
[----:B------:R-:W-:Y:S01]  /*1cc0*/  @P2 SHF.R.U32.HI R25, RZ, UR6, R5 ;  /* 0x00000006ff192c19 */ /* 0x000fe20008011605 */
[----:B------:R-:W-:Y:S01]  /*1cd0*/  UMOV UR6, 0xffffff80 ;  /* 0xffffff8000067882 */ /* 0x000fe20000000000 */
[----:B------:R-:W-:Y:S01]  /*1ce0*/  FMUL.FTZ R39, R39, UR10 ;  /* 0x0000000a27277c20 */ /* 0x000fe20008410000 */
[----:B------:R-:W-:Y:S01]  /*1cf0*/  UIMAD UR6, UR54, UR6, 0x80 ;  /* 0x00000080360674a4 */ /* 0x000fe2000f8e0206 */
[----:B------:R-:W-:Y:S01]  /*1d00*/  FMUL.FTZ R42, R42, UR10 ;  /* 0x0000000a2a2a7c20 */ /* 0x000fe20008410000 */
[----:B------:R-:W1:Y:S01]  /*1d10*/  SHFL.IDX PT, R5, R25, 0x1, 0x1c1f ;  /* 0x003c1f0019057f89 */ /* 0x000e6200000e0000 */
[----:B------:R3:W-:Y:S01]  /*1d20*/  MUFU.TANH R44, R55 ;  /* 0x00000037002c7308 */ /* 0x0007e20000002400 */
[----:B------:R-:W-:Y:S01]  /*1d30*/  UIADD3 UR7, UR6, 0x1, URZ ;  /* 0x0000000106077890 */ /* 0x000fe2000fffe03f */
[----:B------:R-:W-:Y:S01]  /*1d40*/  FMUL.FTZ R59, R59, UR10 ;  /* 0x0000000a3b3b7c20 */ /* 0x000fe20008410000 */
[----:B------:R-:W-:Y:S01]  /*1d50*/  UIMAD UR6, UR48, UR11, UR6 ;  /* 0x0000000b300672a4 */ /* 0x000fe2000f8e0206 */
[----:B------:R-:W-:Y:S01]  /*1d60*/  FMUL.FTZ R43, R43, UR10 ;  /* 0x0000000a2b2b7c20 */ /* 0x000fe20008410000 */
[----:B------:R-:W-:Y:S01]  /*1d70*/  FMUL.FTZ R46, R46, UR10 ;  /* 0x0000000a2e2e7c20 */ /* 0x000fe20008410000 */
[----:B------:R-:W-:Y:S01]  /*1d80*/  FMUL.FTZ R30, R33, UR10 ;  /* 0x0000000a211e7c20 */ /* 0x000fe20008410000 */
[----:B------:R-:W-:Y:S01]  /*1d90*/  IMAD.U32 R26, RZ, RZ, UR7 ;  /* 0x00000007ff1a7e24 */ /* 0x000fe2000f8e00ff */
[----:B------:R-:W4:Y:S01]  /*1da0*/  MUFU.TANH R89, R89 ;  /* 0x0000005900597308 */ /* 0x000f220000002400 */
[----:B------:R-:W-:-:S02]  /*1db0*/  IMAD.U32 R8, RZ, RZ, UR6 ;  /* 0x00000006ff087e24 */ /* 0x000fc4000f8e00ff */
[----:B------:R-:W-:Y:S01]  /*1dc0*/  FMUL.FTZ R47, R47, UR10 ;  /* 0x0000000a2f2f7c20 */ /* 0x000fe20008410000 */
[C---:B------:R-:W-:Y:S02]  /*1dd0*/  IMAD R26, R23.reuse, -0x2, R26 ;  /* 0xfffffffe171a7824 */ /* 0x040fe400078e021a */
[----:B------:R-:W-:Y:S01]  /*1de0*/  FMUL.FTZ R33, R40, UR10 ;  /* 0x0000000a28217c20 */ /* 0x000fe20008410000 */
[----:B---3--:R-:W-:Y:S02]  /*1df0*/  IMAD R55, R23, -0x2, R8 ;  /* 0xfffffffe17377824 */ /* 0x008fe400078e0208 */
[----:B------:R-:W-:Y:S01]  /*1e00*/  FMUL.FTZ R40, R53, UR10 ;  /* 0x0000000a35287c20 */ /* 0x000fe20008410000 */
[----:B------:R-:W-:Y:S01]  /*1e10*/  IMAD R26, R7, UR48, R26 ;  /* 0x00000030071a7c24 */ /* 0x000fe2000f8e021a */
[----:B------:R-:W3:Y:S01]  /*1e20*/  MUFU.TANH R3, R3 ;  /* 0x0000000300037308 */ /* 0x000ee20000002400 */
[----:B------:R-:W-:Y:S01]  /*1e30*/  FMUL.FTZ R7, R63, UR10 ;  /* 0x0000000a3f077c20 */ /* 0x000fe20008410000 */
[----:B------:R-:W-:Y:S01]  /*1e40*/  FMUL.FTZ R50, R50, UR10 ;  /* 0x0000000a32327c20 */ /* 0x000fe20008410000 */
[----:B------:R-:W-:Y:S01]  /*1e50*/  FMUL.FTZ R51, R51, UR10 ;  /* 0x0000000a33337c20 */ /* 0x000fe20008410000 */
[----:B------:R-:W-:Y:S01]  /*1e60*/  FMUL.FTZ R54, R54, UR10 ;  /* 0x0000000a36367c20 */ /* 0x000fe20008410000 */
[----:B------:R-:W-:Y:S01]  /*1e70*/  FMUL.FTZ R31, R36, UR10 ;  /* 0x0000000a241f7c20 */ /* 0x000fe20008410000 */
[----:B------:R-:W-:Y:S01]  /*1e80*/  FMUL.FTZ R36, R45, UR10 ;  /* 0x0000000a2d247c20 */ /* 0x000fe20008410000 */
[----:B-1----:R-:W-:Y:S01]  /*1e90*/  IADD3 R8, R5, -UR14, R26 ;  /* 0x8000000e05087c10 */ /* 0x002fe2000fffe01a */
[----:B------:R-:W-:Y:S01]  /*1ea0*/  MUFU.TANH R6, R6 ;  /* 0x0000000600067308 */ /* 0x000fe20000002400 */
[----:B------:R-:W-:Y:S01]  /*1eb0*/  FMUL.FTZ R27, R28, UR10 ;  /* 0x0000000a1c1b7c20 */ /* 0x000fe20008410000 */
[----:B------:R-:W-:Y:S01]  /*1ec0*/  FMUL.FTZ R28, R29, UR10 ;  /* 0x0000000a1d1c7c20 */ /* 0x000fe20008410000 */
[----:B------:R-:W-:Y:S01]  /*1ed0*/  VIMNMX R5, R55, R8, PT ;  /* 0x0000000837057248 */ /* 0x000fe20003fe0100 */
[----:B------:R-:W-:Y:S01]  /*1ee0*/  FMUL.FTZ R29, R32, UR10 ;  /* 0x0000000a201d7c20 */ /* 0x000fe20008410000 */
[----:B------:R-:W-:Y:S01]  /*1ef0*/  FMUL.FTZ R58, R58, UR10 ;  /* 0x0000000a3a3a7c20 */ /* 0x000fe20008410000 */
[----:B------:R-:W-:Y:S01]  /*1f00*/  FMUL.FTZ R32, R37, UR10 ;  /* 0x0000000a25207c20 */ /* 0x000fe20008410000 */
[C---:B------:R-:W-:Y:S01]  /*1f10*/  ISETP.GT.AND P1, PT, R5.reuse, RZ, PT ;  /* 0x000000ff0500720c */ /* 0x040fe20003f24270 */
[----:B------:R-:W1:Y:S01]  /*1f20*/  MUFU.TANH R4, R4 ;  /* 0x0000000400047308 */ /* 0x000e620000002400 */
[C---:B------:R-:W-:Y:S01]  /*1f30*/  ISETP.GT.AND P2, PT, R5.reuse, 0x1, PT ;  /* 0x000000010500780c */ /* 0x040fe20003f44270 */
[----:B------:R-:W-:Y:S01]  /*1f40*/  FMUL.FTZ R37, R48, UR10 ;  /* 0x0000000a30257c20 */ /* 0x000fe20008410000 */
[----:B------:R-:W-:Y:S01]  /*1f50*/  ISETP.GT.AND P3, PT, R5, 0x8, PT ;  /* 0x000000080500780c */ /* 0x000fe20003f64270 */
[----:B------:R-:W-:Y:S01]  /*1f60*/  FMUL.FTZ R62, R62, UR10 ;  /* 0x0000000a3e3e7c20 */ /* 0x000fe20008410000 */
[----:B--2---:R-:W-:Y:S01]  /*1f70*/  FSEL R93, R93, -INF , P1 ;  /* 0xff8000005d5d7808 */ /* 0x004fe20000800000 */
[----:B------:R-:W-:Y:S01]  /*1f80*/  FMUL.FTZ R66, R66, UR10 ;  /* 0x0000000a42427c20 */ /* 0x000fe20008410000 */
[----:B0-----:R-:W-:Y:S01]  /*1f90*/  FSEL R91, R91, -INF , P2 ;  /* 0xff8000005b5b7808 */ /* 0x001fe20001000000 */
[----:B------:R0:W2:Y:S01]  /*1fa0*/  MUFU.TANH R9, R38 ;  /* 0x0000002600097308 */ /* 0x0000a20000002400 */
[----:B------:R-:W-:Y:S01]  /*1fb0*/  ISETP.GT.AND P1, PT, R5, 0x9, PT ;  /* 0x000000090500780c */ /* 0x000fe20003f24270 */
[----:B------:R-:W-:Y:S01]  /*1fc0*/  FMUL.FTZ R67, R67, UR10 ;  /* 0x0000000a43437c20 */ /* 0x000fe20008410000 */
[----:B----4-:R-:W-:Y:S01]  /*1fd0*/  FSEL R89, R89, -INF , P3 ;  /* 0xff80000059597808 */ /* 0x010fe20001800000 */
[----:B------:R-:W-:Y:S01]  /*1fe0*/  FMUL.FTZ R70, R70, UR10 ;  /* 0x0000000a46467c20 */ /* 0x000fe20008410000 */
[----:B------:R-:W-:Y:S01]  /*1ff0*/  FMNMX.FTZ R8, R93, R91, !PT ;  /* 0x0000005b5d087209 */ /* 0x000fe20007810000 */
[----:B------:R-:W-:Y:S01]  /*2000*/  FMUL.FTZ R71, R71, UR10 ;  /* 0x0000000a47477c20 */ /* 0x000fe20008410000 */
[----:B------:R-:W-:Y:S01]  /*2010*/  ISETP.GT.AND P2, PT, R5, 0x10, PT ;  /* 0x000000100500780c */ /* 0x000fe20003f44270 */
[----:B------:R4:W5:Y:S01]  /*2020*/  MUFU.TANH R10, R39 ;  /* 0x00000027000a7308 */ /* 0x0009620000002400 */
[----:B---3--:R-:W-:Y:S01]  /*2030*/  FSEL R63, R3, -INF , P1 ;  /* 0xff800000033f7808 */ /* 0x008fe20000800000 */
[----:B0-----:R-:W-:Y:S01]  /*2040*/  FMUL.FTZ R38, R49, UR10 ;  /* 0x0000000a31267c20 */ /* 0x001fe20008410000 */
[----:B------:R-:W-:Y:S01]  /*2050*/  FMNMX.FTZ R8, R89, R8, !PT ;  /* 0x0000000859087209 */ /* 0x000fe20007810000 */
[----:B------:R-:W-:Y:S01]  /*2060*/  FMUL.FTZ R74, R74, UR10 ;  /* 0x0000000a4a4a7c20 */ /* 0x000fe20008410000 */
[----:B------:R-:W-:Y:S01]  /*2070*/  ISETP.GT.AND P1, PT, R5, 0x11, PT ;  /* 0x000000110500780c */ /* 0x000fe20003f24270 */
[----:B------:R-:W-:Y:S01]  /*2080*/  FMUL.FTZ R75, R75, UR10 ;  /* 0x0000000a4b4b7c20 */ /* 0x000fe20008410000 */
[----:B------:R-:W-:Y:S01]  /*2090*/  FMNMX.FTZ R8, R63, R8, !PT ;  /* 0x000000083f087209 */ /* 0x000fe20007810000 */
[----:B------:R0:W-:Y:S01]  /*20a0*/  MUFU.TANH R11, R42 ;  /* 0x0000002a000b7308 */ /* 0x0001e20000002400 */
[----:B----4-:R-:W-:Y:S01]  /*20b0*/  FMUL.FTZ R39, R52, UR10 ;  /* 0x0000000a34277c20 */ /* 0x010fe20008410000 */
[----:B------:R-:W-:Y:S01]  /*20c0*/  FMUL.FTZ R78, R78, UR10 ;  /* 0x0000000a4e4e7c20 */ /* 0x000fe20008410000 */
[----:B------:R-:W-:Y:S01]  /*20d0*/  FMUL.FTZ R79, R79, UR10 ;  /* 0x0000000a4f4f7c20 */ /* 0x000fe20008410000 */
[----:B------:R-:W-:Y:S01]  /*20e0*/  FMUL.FTZ R82, R82, UR10 ;  /* 0x0000000a52527c20 */ /* 0x000fe20008410000 */
[----:B------:R-:W-:Y:S01]  /*20f0*/  FMUL.FTZ R83, R83, UR10 ;  /* 0x0000000a53537c20 */ /* 0x000fe20008410000 */
[----:B------:R-:W-:Y:S01]  /*2100*/  FMUL.FTZ R86, R86, UR10 ;  /* 0x0000000a56567c20 */ /* 0x000fe20008410000 */
[----:B------:R-:W-:Y:S01]  /*2110*/  FMUL.FTZ R87, R87, UR10 ;  /* 0x0000000a57577c20 */ /* 0x000fe20008410000 */
[----:B------:R3:W-:Y:S01]  /*2120*/  MUFU.TANH R21, R59 ;  /* 0x0000003b00157308 */ /* 0x0007e20000002400 */
[----:B0-----:R-:W-:Y:S01]  /*2130*/  FMUL.FTZ R42, R57, UR10 ;  /* 0x0000000a392a7c20 */ /* 0x001fe20008410000 */
[----:B-1----:R-:W-:Y:S01]  /*2140*/  FSEL R57, R4, -INF , P1 ;  /* 0xff80000004397808 */ /* 0x002fe20000800000 */
[----:B------:R-:W-:Y:S01]  /*2150*/  FMUL.FTZ R88, R24, UR10 ;  /* 0x0000000a18587c20 */ /* 0x000fe20008410000 */
[----:B------:R-:W-:Y:S01]  /*2160*/  ISETP.GT.AND P1, PT, R5, 0x19, PT ;  /* 0x000000190500780c */ /* 0x000fe20003f24270 */
[----:B------:R-:W-:-:S02]  /*2170*/  VIADD R26, R26, -UR14 ;  /* 0x8000000e1a1a7c36 */ /* 0x000fc40008000000 */
[----:B------:R-:W-:Y:S01]  /*2180*/  FMUL.FTZ R34, R41, UR10 ;  /* 0x0000000a29227c20 */ /* 0x000fe20008410000 */
[----:B------:R-:W-:Y:S01]  /*2190*/  ULDC UR33, c[0x0][0x988] ;  /* 0x0002620000217ab9 */ /* 0x000fe20000000800 */
[----:B------:R-:W0:Y:S01]  /*21a0*/  MUFU.TANH R43, R43 ;  /* 0x0000002b002b7308 */ /* 0x000e220000002400 */
[----:B---3--:R-:W-:Y:S01]  /*21b0*/  FSEL R59, R6, -INF , P2 ;  /* 0xff800000063b7808 */ /* 0x008fe20001000000 */
[----:B------:R-:W-:Y:S01]  /*21c0*/  FMUL.FTZ R41, R56, UR10 ;  /* 0x0000000a38297c20 */ /* 0x000fe20008410000 */
[----:B------:R-:W-:Y:S01]  /*21d0*/  ISETP.GT.AND P2, PT, R5, 0x18, PT ;  /* 0x000000180500780c */ /* 0x000fe20003f44270 */
[----:B------:R-:W-:Y:S01]  /*21e0*/  FMUL.FTZ R64, R64, UR10 ;  /* 0x0000000a40407c20 */ /* 0x000fe20008410000 */
[----:B------:R-:W-:Y:S01]  /*21f0*/  FMNMX.FTZ R8, R59, R8, !PT ;  /* 0x000000083b087209 */ /* 0x000fe20007810000 */
[----:B------:R-:W-:Y:S01]  /*2200*/  FMUL.FTZ R65, R65, UR10 ;  /* 0x0000000a41417c20 */ /* 0x000fe20008410000 */
[----:B--2---:R-:W-:Y:S01]  /*2210*/  FSEL R53, R9, -INF , P2 ;  /* 0xff80000009357808 */ /* 0x004fe20001000000 */
[----:B------:R-:W-:Y:S01]  /*2220*/  MUFU.TANH R46, R46 ;  /* 0x0000002e002e7308 */ /* 0x000fe20000002400 */
[----:B------:R-:W-:Y:S01]  /*2230*/  FMNMX.FTZ R8, R57, R8, !PT ;  /* 0x0000000839087209 */ /* 0x000fe20007810000 */
[----:B------:R-:W-:Y:S01]  /*2240*/  FMUL.FTZ R69, R69, UR10 ;  /* 0x0000000a45457c20 */ /* 0x000fe20008410000 */
[----:B------:R-:W-:Y:S01]  /*2250*/  ISETP.GT.AND P2, PT, R5, 0x20, PT ;  /* 0x000000200500780c */ /* 0x000fe20003f44270 */
[----:B------:R-:W-:Y:S01]  /*2260*/  @UP0 ULDC UR15, c[0x0][0x450] ;  /* 0x00011400000f0ab9 */ /* 0x000fe20000000800 */
[----:B-----5:R-:W-:Y:S01]  /*2270*/  FSEL R52, R10, -INF , P1 ;  /* 0xff8000000a347808 */ /* 0x020fe20000800000 */
[----:B------:R-:W-:Y:S01]  /*2280*/  UIMAD UR11, UR48, UR11, -UR14 ;  /* 0x0000000b300b72a4 */ /* 0x000fe2000f8e0a0e */
[----:B------:R-:W-:Y:S01]  /*2290*/  FMNMX.FTZ R3, R53, R8, !PT ;  /* 0x0000000835037209 */ /* 0x000fe20007810000 */
[----:B------:R-:W1:Y:S01]  /*22a0*/  MUFU.TANH R47, R47 ;  /* 0x0000002f002f7308 */ /* 0x000e620000002400 */
[----:B------:R-:W-:Y:S01]  /*22b0*/  ISETP.GT.AND P1, PT, R5, 0x21, PT ;  /* 0x000000210500780c */ /* 0x000fe20003f24270 */
[----:B------:R-:W-:Y:S01]  /*22c0*/  UIADD3 UR54, UR54, -0x2, URZ ;  /* 0xfffffffe36367890 */ /* 0x000fe2000fffe03f */
[----:B------:R-:W-:-:S02]  /*22d0*/  FMNMX.FTZ R4, R52, R3, !PT ;  /* 0x0000000334047209 */ /* 0x000fc40007810000 */
[----:B------:R-:W-:Y:S02]  /*22e0*/  CS2R R132, SRZ ;  /* 0x0000000000847805 */ /* 0x000fe4000001ff00 */
[----:B------:R-:W-:Y:S02]  /*22f0*/  R2UR UR6, R0 ;  /* 0x00000000000672ca */ /* 0x000fe400000e0000 */
[----:B------:R-:W-:Y:S02]  /*2300*/  CS2R R130, SRZ ;  /* 0x0000000000827805 */ /* 0x000fe4000001ff00 */
[----:B------:R-:W-:Y:S01]  /*2310*/  CS2R R128, SRZ ;  /* 0x0000000000807805 */ /* 0x000fe2000001ff00 */
[----:B------:R0:W2:Y:S01]  /*2320*/  MUFU.TANH R12, R50 ;  /* 0x00000032000c7308 */ /* 0x0000a20000002400 */
[----:B------:R-:W-:Y:S02]  /*2330*/  CS2R R126, SRZ ;  /* 0x00000000007e7805 */ /* 0x000fe4000001ff00 */
[----:B------:R-:W-:-:S02]  /*2340*/  CS2R R124, SRZ ;  /* 0x00000000007c7805 */ /* 0x000fc4000001ff00 */
[----:B------:R-:W-:Y:S02]  /*2350*/  CS2R R122, SRZ ;  /* 0x00000000007a7805 */ /* 0x000fe4000001ff00 */
[----:B------:R-:W-:Y:S02]  /*2360*/  CS2R R120, SRZ ;  /* 0x0000000000787805 */ /* 0x000fe4000001ff00 */
[----:B------:R-:W-:Y:S02]  /*2370*/  CS2R R118, SRZ ;  /* 0x0000000000767805 */ /* 0x000fe4000001ff00 */
[----:B------:R-:W-:Y:S02]  /*2380*/  CS2R R116, SRZ ;  /* 0x0000000000747805 */ /* 0x000fe4000001ff00 */
[----:B------:R-:W-:Y:S01]  /*2390*/  CS2R R114, SRZ ;  /* 0x0000000000727805 */ /* 0x000fe2000001ff00 */
[----:B------:R3:W4:Y:S01]  /*23a0*/  MUFU.TANH R13, R51 ;  /* 0x00000033000d7308 */ /* 0x0007220000002400 */
[----:B0-----:R-:W-:Y:S01]  /*23b0*/  FSEL R50, R43, -INF , P1 ;  /* 0xff8000002b327808 */ /* 0x001fe20000800000 */
[----:B------:R-:W-:Y:S01]  /*23c0*/  UIADD3 UR6, UR6, 0x2d840, URZ ;  /* 0x0002d84006067890 */ /* 0x000fe2000fffe03f */
[----:B------:R-:W-:-:S02]  /*23d0*/  ISETP.GT.AND P1, PT, R5, 0x29, PT ;  /* 0x000000290500780c */ /* 0x000fc40003f24270 */
[----:B------:R-:W-:Y:S02]  /*23e0*/  CS2R R112, SRZ ;  /* 0x0000000000707805 */ /* 0x000fe4000001ff00 */
[----:B------:R-:W-:Y:S01]  /*23f0*/  CS2R R110, SRZ ;  /* 0x00000000006e7805 */ /* 0x000fe2000001ff00 */
[----:B------:R-:W-:Y:S01]  /*2400*/  UPRMT UR6, UR41, 0x654, UR6 ;  /* 0x0000065429067896 */ /* 0x000fe20008000006 */
[----:B-1----:R-:W-:Y:S01]  /*2410*/  FSEL R48, R47, -INF , P1 ;  /* 0xff8000002f307808 */ /* 0x002fe20000800000 */
[----:B------:R-:W0:Y:S01]  /*2420*/  MUFU.TANH R45, R54 ;  /* 0x00000036002d7308 */ /* 0x000e220000002400 */
[----:B---3--:R-:W-:Y:S02]  /*2430*/  FSEL R51, R11, -INF , P2 ;  /* 0xff8000000b337808 */ /* 0x008fe40001000000 */
[----:B------:R-:W-:Y:S02]  /*2440*/  CS2R R108, SRZ ;  /* 0x00000000006c7805 */ /* 0x000fe4000001ff00 */
[----:B------:R-:W-:-:S02]  /*2450*/  ISETP.GT.AND P2, PT, R5, 0x28, PT ;  /* 0x000000280500780c */ /* 0x000fc40003f44270 */
[----:B------:R-:W-:Y:S02]  /*2460*/  CS2R R106, SRZ ;  /* 0x00000000006a7805 */ /* 0x000fe4000001ff00 */
[----:B------:R-:W-:Y:S02]  /*2470*/  FMNMX.FTZ R3, R51, R4, !PT ;  /* 0x0000000433037209 */ /* 0x000fe40007810000 */
[----:B------:R-:W-:Y:S02]  /*2480*/  CS2R R104, SRZ ;  /* 0x0000000000687805 */ /* 0x000fe4000001ff00 */
[----:B------:R-:W-:Y:S01]  /*2490*/  FSEL R49, R46, -INF , P2 ;  /* 0xff8000002e317808 */ /* 0x000fe20001000000 */
[----:B------:R-:W1:Y:S01]  /*24a0*/  MUFU.TANH R58, R58 ;  /* 0x0000003a003a7308 */ /* 0x000e620000002400 */
[----:B------:R-:W-:Y:S01]  /*24b0*/  FMNMX.FTZ R4, R50, R3, !PT ;  /* 0x0000000332047209 */ /* 0x000fe20007810000 */
[----:B------:R-:W-:Y:S01]  /*24c0*/  SYNCS.ARRIVE.TRANS64.RED.A1T0 RZ, [UR6], RZ ;  /* 0x000000ffffff79a7 */ /* 0x000fe20008100406 */
[----:B------:R-:W-:Y:S01]  /*24d0*/  ISETP.GT.AND P2, PT, R5, 0x30, PT ;  /* 0x000000300500780c */ /* 0x000fe20003f44270 */
[----:B------:R-:W-:Y:S01]  /*24e0*/  @UP0 ULDC UR6, c[0x0][0x44c] ;  /* 0x0001130000060ab9 */ /* 0x000fe20000000800 */
[----:B------:R-:W-:Y:S01]  /*24f0*/  FMNMX.FTZ R3, R49, R4, !PT ;  /* 0x0000000431037209 */ /* 0x000fe20007810000 */
[----:B------:R-:W-:Y:S01]  /*2500*/  UIMAD.WIDE.U32 UR6, UR39, UR6, URZ ;  /* 0x00000006270672a5 */ /* 0x000fe2000f8e003f */
[----:B------:R-:W-:Y:S01]  /*2510*/  ISETP.GT.AND P1, PT, R5, 0x31, PT ;  /* 0x000000310500780c */ /* 0x000fe20003f24270 */
[----:B------:R-:W3:Y:S01]  /*2520*/  MUFU.TANH R20, R62 ;  /* 0x0000003e00147308 */ /* 0x000ee20000002400 */
[----:B--2---:R-:W-:-:S02]  /*2530*/  FSEL R47, R12, -INF , P2 ;  /* 0xff8000000c2f7808 */ /* 0x004fc40001000000 */
[----:B------:R-:W-:Y:S02]  /*2540*/  CS2R R102, SRZ ;  /* 0x0000000000667805 */ /* 0x000fe4000001ff00 */
[----:B------:R-:W-:Y:S02]  /*2550*/  FMNMX.FTZ R4, R48, R3, !PT ;  /* 0x0000000330047209 */ /* 0x000fe40007810000 */
[----:B------:R-:W-:Y:S02]  /*2560*/  CS2R R100, SRZ ;  /* 0x0000000000647805 */ /* 0x000fe4000001ff00 */
[----:B------:R-:W-:Y:S02]  /*2570*/  ISETP.GT.AND P2, PT, R5, 0x38, PT ;  /* 0x000000380500780c */ /* 0x000fe40003f44270 */
[----:B------:R-:W-:Y:S02]  /*2580*/  CS2R R98, SRZ ;  /* 0x0000000000627805 */ /* 0x000fe4000001ff00 */
[----:B----4-:R-:W-:Y:S01]  /*2590*/  FSEL R46, R13, -INF , P1 ;  /* 0xff8000000d2e7808 */ /* 0x010fe20000800000 */
[----:B------:R-:W2:Y:S01]  /*25a0*/  MUFU.TANH R7, R7 ;  /* 0x0000000700077308 */ /* 0x000ea20000002400 */
[----:B------:R-:W-:-:S02]  /*25b0*/  FMNMX.FTZ R3, R47, R4, !PT ;  /* 0x000000042f037209 */ /* 0x000fc40007810000 */
[----:B------:R-:W-:Y:S02]  /*25c0*/  CS2R R96, SRZ ;  /* 0x0000000000607805 */ /* 0x000fe4000001ff00 */
[----:B------:R-:W-:Y:S02]  /*25d0*/  ISETP.GT.AND P1, PT, R5, 0x39, PT ;  /* 0x000000390500780c */ /* 0x000fe40003f24270 */
[----:B------:R-:W-:Y:S02]  /*25e0*/  CS2R R94, SRZ ;  /* 0x00000000005e7805 */ /* 0x000fe4000001ff00 */
[----:B0-----:R-:W-:Y:S02]  /*25f0*/  FSEL R45, R45, -INF , P2 ;  /* 0xff8000002d2d7808 */ /* 0x001fe40001000000 */
[----:B------:R-:W-:Y:S01]  /*2600*/  FMNMX.FTZ R4, R46, R3, !PT ;  /* 0x000000032e047209 */ /* 0x000fe20007810000 */
[----:B------:R0:W4:Y:S01]  /*2610*/  MUFU.TANH R14, R66 ;  /* 0x00000042000e7308 */ /* 0x0001220000002400 */
[----:B------:R-:W-:-:S02]  /*2620*/  ISETP.GT.AND P2, PT, R5, 0x40, PT ;  /* 0x000000400500780c */ /* 0x000fc40003f44270 */
[----:B------:R-:W-:Y:S02]  /*2630*/  FSEL R44, R44, -INF , P1 ;  /* 0xff8000002c2c7808 */ /* 0x000fe40000800000 */
[----:B------:R-:W-:Y:S02]  /*2640*/  FMNMX.FTZ R3, R45, R4, !PT ;  /* 0x000000042d037209 */ /* 0x000fe40007810000 */
[----:B------:R-:W-:Y:S01]  /*2650*/  ISETP.GT.AND P1, PT, R5, 0x41, PT ;  /* 0x000000410500780c */ /* 0x000fe20003f24270 */
[----:B------:R-:W5:Y:S01]  /*2660*/  MUFU.TANH R67, R67 ;  /* 0x0000004300437308 */ /* 0x000f620000002400 */
[----:B-1----:R-:W-:Y:S01]  /*2670*/  FSEL R43, R58, -INF , P2 ;  /* 0xff8000003a2b7808 */ /* 0x002fe20001000000 */
[----:B0-----:R-:W-:Y:S01]  /*2680*/  FMUL.FTZ R66, R61, UR10 ;  /* 0x0000000a3d427c20 */ /* 0x001fe20008410000 */
[----:B------:R-:W-:Y:S01]  /*2690*/  FMNMX.FTZ R4, R44, R3, !PT ;  /* 0x000000032c047209 */ /* 0x000fe20007810000 */
[----:B------:R-:W-:Y:S01]  /*26a0*/  FMUL.FTZ R58, R60, UR10 ;  /* 0x0000000a3c3a7c20 */ /* 0x000fe20008410000 */
[----:B------:R-:W-:-:S02]  /*26b0*/  ISETP.GT.AND P2, PT, R5, 0x48, PT ;  /* 0x000000480500780c */ /* 0x000fc40003f44270 */
[----:B------:R-:W-:Y:S01]  /*26c0*/  FSEL R21, R21, -INF , P1 ;  /* 0xff80000015157808 */ /* 0x000fe20000800000 */
[----:B------:R-:W0:Y:S01]  /*26d0*/  MUFU.TANH R70, R70 ;  /* 0x0000004600467308 */ /* 0x000e220000002400 */
[----:B------:R-:W-:Y:S02]  /*26e0*/  FMNMX.FTZ R4, R43, R4, !PT ;  /* 0x000000042b047209 */ /* 0x000fe40007810000 */
[----:B------:R-:W-:Y:S02]  /*26f0*/  ISETP.GT.AND P1, PT, R5, 0x49, PT ;  /* 0x000000490500780c */ /* 0x000fe40003f24270 */
[----:B---3--:R-:W-:Y:S02]  /*2700*/  FSEL R20, R20, -INF , P2 ;  /* 0xff80000014147808 */ /* 0x008fe40001000000 */
[----:B------:R-:W-:Y:S01]  /*2710*/  FMNMX.FTZ R3, R21, R4, !PT ;  /* 0x0000000415037209 */ /* 0x000fe20007810000 */
[----:B------:R1:W3:Y:S01]  /*2720*/  MUFU.TANH R11, R71 ;  /* 0x00000047000b7308 */ /* 0x0002e20000002400 */
[----:B------:R-:W-:-:S02]  /*2730*/  ISETP.GT.AND P2, PT, R5, 0x50, PT ;  /* 0x000000500500780c */ /* 0x000fc40003f44270 */
[----:B--2---:R-:W-:Y:S02]  /*2740*/  FSEL R15, R7, -INF , P1 ;  /* 0xff800000070f7808 */ /* 0x004fe40000800000 */
[----:B------:R-:W-:Y:S02]  /*2750*/  FMNMX.FTZ R4, R20, R3, !PT ;  /* 0x0000000314047209 */ /* 0x000fe40007810000 */
[----:B------:R-:W-:Y:S01]  /*2760*/  ISETP.GT.AND P1, PT, R5, 0x51, PT ;  /* 0x000000510500780c */ /* 0x000fe20003f24270 */
[----:B------:R2:W2:Y:S01]  /*2770*/  MUFU.TANH R10, R74 ;  /* 0x0000004a000a7308 */ /* 0x0004a20000002400 */
[----:B----4-:R-:W-:Y:S01]  /*2780*/  FSEL R14, R14, -INF , P2 ;  /* 0xff8000000e0e7808 */ /* 0x010fe20001000000 */
[----:B-1----:R-:W-:Y:S01]  /*2790*/  FMUL.FTZ R71, R73, UR10 ;  /* 0x0000000a49477c20 */ /* 0x002fe20008410000 */
[----:B------:R-:W-:Y:S01]  /*27a0*/  FMNMX.FTZ R3, R15, R4, !PT ;  /* 0x000000040f037209 */ /* 0x000fe20007810000 */
[----:B------:R-:W-:Y:S01]  /*27b0*/  FMUL.FTZ R73, R77, UR10 ;  /* 0x0000000a4d497c20 */ /* 0x000fe20008410000 */
[----:B------:R-:W-:Y:S01]  /*27c0*/  ISETP.GT.AND P2, PT, R5, 0x58, PT ;  /* 0x000000580500780c */ /* 0x000fe20003f44270 */
[----:B------:R-:W1:Y:S01]  /*27d0*/  SHFL.IDX PT, R77, R25, RZ, 0x1c1f ;  /* 0x001c1fff194d7589 */ /* 0x000e6200000e0000 */
[----:B-----5:R-:W-:Y:S01]  /*27e0*/  FSEL R13, R67, -INF , P1 ;  /* 0xff800000430d7808 */ /* 0x020fe20000800000 */
[----:B------:R-:W4:Y:S01]  /*27f0*/  MUFU.TANH R75, R75 ;  /* 0x0000004b004b7308 */ /* 0x000f220000002400 */
[----:B------:R-:W-:Y:S01]  /*2800*/  FMNMX.FTZ R4, R14, R3, !PT ;  /* 0x000000030e047209 */ /* 0x000fe20007810000 */
[----:B------:R-:W-:Y:S01]  /*2810*/  FMUL.FTZ R67, R68, UR10 ;  /* 0x0000000a44437c20 */ /* 0x000fe20008410000 */
[----:B------:R-:W-:Y:S01]  /*2820*/  ISETP.GT.AND P1, PT, R5, 0x59, PT ;  /* 0x000000590500780c */ /* 0x000fe20003f24270 */
[----:B------:R-:W-:Y:S01]  /*2830*/  FMUL.FTZ R68, R72, UR10 ;  /* 0x0000000a48447c20 */ /* 0x000fe20008410000 */
[----:B0-----:R-:W-:Y:S01]  /*2840*/  FSEL R12, R70, -INF , P2 ;  /* 0xff800000460c7808 */ /* 0x001fe20001000000 */
[----:B------:R-:W-:Y:S01]  /*2850*/  FMUL.FTZ R70, R76, UR10 ;  /* 0x0000000a4c467c20 */ /* 0x000fe20008410000 */
[----:B------:R-:W-:Y:S01]  /*2860*/  FMNMX.FTZ R3, R13, R4, !PT ;  /* 0x000000040d037209 */ /* 0x000fe20007810000 */
[----:B------:R-:W0:Y:S01]  /*2870*/  MUFU.TANH R9, R78 ;  /* 0x0000004e00097308 */ /* 0x000e220000002400 */
[----:B------:R-:W-:Y:S01]  /*2880*/  ISETP.GT.AND P2, PT, R5, 0x60, PT ;  /* 0x000000600500780c */ /* 0x000fe20003f44270 */
[----:B------:R-:W-:Y:S01]  /*2890*/  FMUL.FTZ R72, R80, UR10 ;  /* 0x0000000a50487c20 */ /* 0x000fe20008410000 */
[----:B---3--:R-:W-:Y:S01]  /*28a0*/  FSEL R11, R11, -INF , P1 ;  /* 0xff8000000b0b7808 */ /* 0x008fe20000800000 */
[----:B--2---:R-:W-:Y:S01]  /*28b0*/  FMUL.FTZ R74, R81, UR10 ;  /* 0x0000000a514a7c20 */ /* 0x004fe20008410000 */
[----:B------:R-:W-:Y:S01]  /*28c0*/  FMNMX.FTZ R4, R12, R3, !PT ;  /* 0x000000030c047209 */ /* 0x000fe20007810000 */
[----:B------:R-:W-:Y:S01]  /*28d0*/  FMUL.FTZ R76, R85, UR10 ;  /* 0x0000000a554c7c20 */ /* 0x000fe20008410000 */
[----:B------:R-:W-:Y:S01]  /*28e0*/  ISETP.GT.AND P1, PT, R5, 0x61, PT ;  /* 0x000000610500780c */ /* 0x000fe20003f24270 */
[----:B------:R-:W2:Y:S01]  /*28f0*/  MUFU.TANH R79, R79 ;  /* 0x0000004f004f7308 */ /* 0x000ea20000002400 */
[----:B------:R-:W-:-:S02]  /*2900*/  FSEL R10, R10, -INF , P2 ;  /* 0xff8000000a0a7808 */ /* 0x000fc40001000000 */
[----:B------:R-:W-:Y:S02]  /*2910*/  FMNMX.FTZ R7, R11, R4, !PT ;  /* 0x000000040b077209 */ /* 0x000fe40007810000 */
[----:B------:R-:W-:Y:S02]  /*2920*/  ISETP.GT.AND P2, PT, R5, 0x68, PT ;  /* 0x000000680500780c */ /* 0x000fe40003f44270 */
[----:B----4-:R-:W-:Y:S01]  /*2930*/  FSEL R3, R75, -INF , P1 ;  /* 0xff8000004b037808 */ /* 0x010fe20000800000 */
[----:B------:R-:W3:Y:S01]  /*2940*/  MUFU.TANH R8, R82 ;  /* 0x0000005200087308 */ /* 0x000ee20000002400 */
[----:B------:R-:W-:Y:S01]  /*2950*/  FMNMX.FTZ R4, R10, R7, !PT ;  /* 0x000000070a047209 */ /* 0x000fe20007810000 */
[----:B------:R-:W-:Y:S01]  /*2960*/  FMUL.FTZ R75, R84, UR10 ;  /* 0x0000000a544b7c20 */ /* 0x000fe20008410000 */
[----:B------:R-:W-:Y:S01]  /*2970*/  ISETP.GT.AND P1, PT, R5, 0x69, PT ;  /* 0x000000690500780c */ /* 0x000fe20003f24270 */
[----:B------:R-:W-:Y:S01]  /*2980*/  UMOV UR10, UR39 ;  /* 0x00000027000a7c82 */ /* 0x000fe20008000000 */
[----:B0-----:R-:W-:Y:S01]  /*2990*/  FSEL R9, R9, -INF , P2 ;  /* 0xff80000009097808 */ /* 0x001fe20001000000 */
[----:B------:R-:W-:Y:S01]  /*29a0*/  @UP0 USHF.R.U32.HI UR10, URZ, UR15, UR7 ;  /* 0x0000000f3f0a0299 */ /* 0x000fe20008011607 */
[----:B------:R-:W-:Y:S01]  /*29b0*/  FMNMX.FTZ R6, R3, R4, !PT ;  /* 0x0000000403067209 */ /* 0x000fe20007810000 */
[----:B------:R-:W0:Y:S01]  /*29c0*/  MUFU.TANH R83, R83 ;  /* 0x0000005300537308 */ /* 0x000e220000002400 */
[----:B------:R-:W-:Y:S01]  /*29d0*/  ISETP.GT.AND P2, PT, R5, 0x70, PT ;  /* 0x000000700500780c */ /* 0x000fe20003f44270 */
[----:B------:R-:W-:Y:S01]  /*29e0*/  UIADD3 UR11, UR11, UR10, URZ ;  /* 0x0000000a0b0b7290 */ /* 0x000fe2000fffe03f */
[----:B--2---:R-:W-:-:S02]  /*29f0*/  FSEL R4, R79, -INF , P1 ;  /* 0xff8000004f047808 */ /* 0x004fc40000800000 */
[----:B------:R-:W-:Y:S01]  /*2a00*/  FMNMX.FTZ R7, R9, R6, !PT ;  /* 0x0000000609077209 */ /* 0x000fe20007810000 */
[----:B------:R-:W-:Y:S01]  /*2a10*/  USHF.R.S32.HI UR6, URZ, 0x1f, UR11 ;  /* 0x0000001f3f067899 */ /* 0x000fe2000801140b */
[C---:B------:R-:W-:Y:S01]  /*2a20*/  ISETP.GT.AND P1, PT, R5.reuse, 0x71, PT ;  /* 0x000000710500780c */ /* 0x040fe20003f24270 */
[----:B------:R-:W2:Y:S01]  /*2a30*/  MUFU.TANH R86, R86 ;  /* 0x0000005600567308 */ /* 0x000ea20000002400 */
[----:B---3--:R-:W-:Y:S01]  /*2a40*/  FSEL R8, R8, -INF , P2 ;  /* 0xff80000008087808 */ /* 0x008fe20001000000 */
[----:B------:R-:W-:Y:S01]  /*2a50*/  ULEA.HI UR6, UR6, UR11, URZ, 0x7 ;  /* 0x0000000b06067291 */ /* 0x000fe2000f8f383f */
[----:B------:R-:W-:Y:S02]  /*2a60*/  FMNMX.FTZ R7, R4, R7, !PT ;  /* 0x0000000704077209 */ /* 0x000fe40007810000 */
[----:B------:R-:W-:Y:S01]  /*2a70*/  ISETP.GT.AND P2, PT, R5, 0x78, PT ;  /* 0x000000780500780c */ /* 0x000fe20003f44270 */
[----:B------:R-:W-:Y:S01]  /*2a80*/  USHF.R.S32.HI UR6, URZ, 0x7, UR6 ;  /* 0x000000073f067899 */ /* 0x000fe20008011406 */
[----:B------:R-:W-:Y:S01]  /*2a90*/  FMNMX.FTZ R7, R8, R7, !PT ;  /* 0x0000000708077209 */ /* 0x000fe20007810000 */
[----:B------:R-:W3:Y:S01]  /*2aa0*/  MUFU.TANH R87, R87 ;  /* 0x0000005700577308 */ /* 0x000ee20000002400 */
[----:B0-----:R-:W-:Y:S01]  /*2ab0*/  FSEL R6, R83, -INF , P1 ;  /* 0xff80000053067808 */ /* 0x001fe20000800000 */
[----:B------:R-:W-:Y:S01]  /*2ac0*/  UISETP.LT.AND UP0, UPT, URZ, UR6, UPT ;  /* 0x000000063f00728c */ /* 0x000fe2000bf01270 */
[----:B------:R-:W-:-:S02]  /*2ad0*/  ISETP.GT.AND P1, PT, R5, 0x79, PT ;  /* 0x000000790500780c */ /* 0x000fc40003f24270 */
[----:B------:R-:W-:Y:S01]  /*2ae0*/  FMNMX.FTZ R24, R6, R7, !PT ;  /* 0x0000000706187209 */ /* 0x000fe20007810000 */
[----:B------:R-:W-:Y:S01]  /*2af0*/  USEL UR52, URZ, UR6, !UP0 ;  /* 0x000000063f347287 */ /* 0x000fe2000c000000 */
[----:B-1----:R-:W-:Y:S01]  /*2b00*/  VIADDMNMX R77, R77, R26, R55, PT ;  /* 0x0000001a4d4d7246 */ /* 0x002fe20003800137 */
[----:B------:R-:W-:Y:S01]  /*2b10*/  MUFU.TANH R88, R88 ;  /* 0x0000005800587308 */ /* 0x000fe20000002400 */
[----:B--2---:R-:W-:Y:S01]  /*2b20*/  FSEL R5, R86, -INF , P2 ;  /* 0xff80000056057808 */ /* 0x004fe20001000000 */
[----:B------:R-:W-:Y:S01]  /*2b30*/  UISETP.GE.AND UP0, UPT, UR54, UR52, UPT ;  /* 0x000000343600728c */ /* 0x000fe2000bf06270 */
[----:B------:R-:W-:Y:S02]  /*2b40*/  ISETP.GT.AND P2, PT, R77, 0x1, PT ;  /* 0x000000014d00780c */ /* 0x000fe40003f44270 */
[----:B------:R-:W-:Y:S02]  /*2b50*/  FMNMX.FTZ R24, R5, R24, !PT ;  /* 0x0000001805187209 */ /* 0x000fe40007810000 */
[----:B------:R-:W-:Y:S01]  /*2b60*/  ISETP.GT.AND P3, PT, R77, 0x8, PT ;  /* 0x000000084d00780c */ /* 0x000fe20003f64270 */
[----:B------:R-:W-:Y:S01]  /*2b70*/  MUFU.TANH R2, R2 ;  /* 0x0000000200027308 */ /* 0x000fe20000002400 */
[----:B---3--:R-:W-:-:S04]  /*2b80*/  FSEL R7, R87, -INF , P1 ;  /* 0xff80000057077808 */ /* 0x008fc80000800000 */
[----:B------:R-:W-:-:S03]  /*2b90*/  FMNMX.FTZ R24, R7, R24, !PT ;  /* 0x0000001807187209 */ /* 0x000fc60007810000 */
[----:B------:R-:W0:Y:S02]  /*2ba0*/  MUFU.TANH R27, R27 ;  /* 0x0000001b001b7308 */ /* 0x000e240000002400 */
[----:B------:R-:W1:Y:S06]  /*2bb0*/  SHFL.BFLY PT, R61, R24, 0x2, 0x1f ;  /* 0x0c401f00183d7f89 */ /* 0x000e6c00000e0000 */
[----:B------:R-:W-:Y:S08]  /*2bc0*/  MUFU.TANH R28, R28 ;  /* 0x0000001c001c7308 */ /* 0x000ff00000002400 */
[----:B------:R-:W2:Y:S01]  /*2bd0*/  MUFU.TANH R29, R29 ;  /* 0x0000001d001d7308 */ /* 0x000ea20000002400 */
[----:B0-----:R-:W-:-:S07]  /*2be0*/  FSEL R55, R27, -INF , P3 ;  /* 0xff8000001b377808 */ /* 0x001fce0001800000 */
        /* <DEDUP_REMOVED lines=8> */
[----:B------:R-:W-:Y:S02]  /*2c70*/  FSEL R61, R2, -INF , P2 ;  /* 0xff800000023d7808 */ /* 0x000fe40001000000 */
[C---:B------:R-:W-:Y:S01]  /*2c80*/  FSETP.NEU.FTZ.AND P1, PT, R54.reuse, -INF , PT ;  /* 0xff8000003600780b */ /* 0x040fe20003f3d000 */
[----:B------:R-:W-:Y:S01]  /*2c90*/  FMUL.FTZ R56, R54, UR33 ;  /* 0x0000002136387c20 */ /* 0x000fe20008410000 */
[----:B------:R-:W-:-:S03]  /*2ca0*/  ISETP.GT.AND P2, PT, R77, 0x10, PT ;  /* 0x000000104d00780c */ /* 0x000fc60003f44270 */
[----:B------:R-:W1:Y:S01]  /*2cb0*/  MUFU.TANH R35, R35 ;  /* 0x0000002300237308 */ /* 0x000e620000002400 */
[----:B------:R-:W-:Y:S02]  /*2cc0*/  FSEL R56, R56, RZ, P1 ;  /* 0x000000ff38387208 */ /* 0x000fe40000800000 */
[----:B------:R-:W-:Y:S02]  /*2cd0*/  ISETP.GT.AND P1, PT, R77, RZ, PT ;  /* 0x000000ff4d00720c */ /* 0x000fe40003f24270 */
[----:B--2---:R-:W-:Y:S01]  /*2ce0*/  FSEL R62, R29, -INF , P2 ;  /* 0xff8000001d3e7808 */ /* 0x004fe20001000000 */
[--C-:B------:R-:W-:Y:S01]  /*2cf0*/  FFMA.FTZ R27, R63, UR33, -R56.reuse ;  /* 0x000000213f1b7c23 */ /* 0x100fe20008010838 */
[----:B------:R-:W-:Y:S01]  /*2d00*/  FSEL R88, R88, -INF , P1 ;  /* 0xff80000058587808 */ /* 0x000fe20000800000 */
[----:B------:R-:W2:Y:S01]  /*2d10*/  MUFU.TANH R36, R36 ;  /* 0x0000002400247308 */ /* 0x000ea20000002400 */
[----:B------:R-:W-:Y:S01]  /*2d20*/  ISETP.GT.AND P1, PT, R77, 0x9, PT ;  /* 0x000000094d00780c */ /* 0x000fe20003f24270 */
[--C-:B------:R-:W-:Y:S01]  /*2d30*/  FFMA.FTZ R29, R57, UR33, -R56.reuse ;  /* 0x00000021391d7c23 */ /* 0x100fe20008010838 */
[----:B------:R-:W-:Y:S01]  /*2d40*/  FMNMX.FTZ R2, R88, R61, !PT ;  /* 0x0000003d58027209 */ /* 0x000fe20007810000 */
[--C-:B------:R-:W-:Y:S01]  /*2d50*/  FFMA.FTZ R78, R52, UR33, -R56.reuse ;  /* 0x00000021344e7c23 */ /* 0x100fe20008010838 */
[----:B------:R-:W-:Y:S01]  /*2d60*/  FSEL R60, R28, -INF , P1 ;  /* 0xff8000001c3c7808 */ /* 0x000fe20000800000 */
[--C-:B------:R-:W-:Y:S01]  /*2d70*/  FFMA.FTZ R24, R93, UR33, -R56.reuse ;  /* 0x000000215d187c23 */ /* 0x100fe20008010838 */
[----:B------:R-:W-:Y:S01]  /*2d80*/  FMNMX.FTZ R63, R55, R2, !PT ;  /* 0x00000002373f7209 */ /* 0x000fe20007810000 */
[--C-:B------:R-:W-:Y:S01]  /*2d90*/  FFMA.FTZ R2, R59, UR33, -R56.reuse ;  /* 0x000000213b027c23 */ /* 0x100fe20008010838 */
[----:B------:R-:W-:Y:S01]  /*2da0*/  ISETP.GT.AND P1, PT, R77, 0x11, PT ;  /* 0x000000114d00780c */ /* 0x000fe20003f24270 */
[----:B------:R-:W2:Y:S01]  /*2db0*/  MUFU.TANH R37, R37 ;  /* 0x0000002500257308 */ /* 0x000ea20000002400 */
[----:B------:R-:W-:Y:S01]  /*2dc0*/  FMNMX.FTZ R63, R60, R63, !PT ;  /* 0x0000003f3c3f7209 */ /* 0x000fe20007810000 */
[--C-:B------:R-:W-:Y:S01]  /*2dd0*/  FFMA.FTZ R25, R91, UR33, -R56.reuse ;  /* 0x000000215b197c23 */ /* 0x100fe20008010838 */
[----:B------:R-:W-:Y:S01]  /*2de0*/  ISETP.GT.AND P2, PT, R77, 0x18, PT ;  /* 0x000000184d00780c */ /* 0x000fe20003f44270 */
[--C-:B------:R-:W-:Y:S01]  /*2df0*/  FFMA.FTZ R26, R89, UR33, -R56.reuse ;  /* 0x00000021591a7c23 */ /* 0x100fe20008010838 */
[----:B0-----:R-:W-:Y:S01]  /*2e00*/  FSEL R30, R30, -INF , P1 ;  /* 0xff8000001e1e7808 */ /* 0x001fe20000800000 */
[--C-:B------:R-:W-:Y:S01]  /*2e10*/  FFMA.FTZ R80, R6, UR33, -R56.reuse ;  /* 0x0000002106507c23 */ /* 0x100fe20008010838 */
[----:B------:R-:W-:Y:S01]  /*2e20*/  FMNMX.FTZ R63, R62, R63, !PT ;  /* 0x0000003f3e3f7209 */ /* 0x000fe20007810000 */
[----:B------:R-:W0:Y:S01]  /*2e30*/  MUFU.TANH R38, R38 ;  /* 0x0000002600267308 */ /* 0x000e220000002400 */
[----:B------:R-:W-:Y:S01]  /*2e40*/  ISETP.GT.AND P1, PT, R77, 0x19, PT ;  /* 0x000000194d00780c */ /* 0x000fe20003f24270 */
[--C-:B------:R-:W-:Y:S01]  /*2e50*/  FFMA.FTZ R45, R45, UR33, -R56.reuse ;  /* 0x000000212d2d7c23 */ /* 0x100fe20008010838 */
[----:B---3--:R-:W-:Y:S01]  /*2e60*/  FSEL R59, R31, -INF , P2 ;  /* 0xff8000001f3b7808 */ /* 0x008fe20001000000 */
[--C-:B------:R-:W-:Y:S01]  /*2e70*/  FFMA.FTZ R44, R44, UR33, -R56.reuse ;  /* 0x000000212c2c7c23 */ /* 0x100fe20008010838 */
[----:B------:R-:W-:Y:S01]  /*2e80*/  FMNMX.FTZ R28, R30, R63, !PT ;  /* 0x0000003f1e1c7209 */ /* 0x000fe20007810000 */
[--C-:B------:R-:W-:Y:S01]  /*2e90*/  FFMA.FTZ R63, R53, UR33, -R56.reuse ;  /* 0x00000021353f7c23 */ /* 0x100fe20008010838 */
[----:B------:R-:W-:Y:S01]  /*2ea0*/  ISETP.GT.AND P2, PT, R77, 0x20, PT ;  /* 0x000000204d00780c */ /* 0x000fe20003f44270 */
[----:B------:R-:W3:Y:S01]  /*2eb0*/  MUFU.TANH R39, R39 ;  /* 0x0000002700277308 */ /* 0x000ee20000002400 */
[----:B----4-:R-:W-:Y:S01]  /*2ec0*/  FSEL R57, R32, -INF , P1 ;  /* 0xff80000020397808 */ /* 0x010fe20000800000 */
[----:B------:R-:W-:Y:S01]  /*2ed0*/  FFMA.FTZ R43, R43, UR33, -R56 ;  /* 0x000000212b2b7c23 */ /* 0x000fe20008010838 */
[----:B------:R-:W-:-:S02]  /*2ee0*/  FMNMX.FTZ R28, R59, R28, !PT ;  /* 0x0000001c3b1c7209 */ /* 0x000fc40007810000 */
[----:B------:R-:W-:Y:S02]  /*2ef0*/  CS2R R92, SRZ ;  /* 0x00000000005c7805 */ /* 0x000fe4000001ff00 */
[----:B------:R-:W-:Y:S02]  /*2f00*/  ISETP.GT.AND P1, PT, R77, 0x21, PT ;  /* 0x000000214d00780c */ /* 0x000fe40003f24270 */
[----:B------:R-:W-:Y:S02]  /*2f10*/  CS2R R90, SRZ ;  /* 0x00000000005a7805 */ /* 0x000fe4000001ff00 */
[----:B-----5:R-:W-:Y:S01]  /*2f20*/  FSEL R33, R33, -INF , P2 ;  /* 0xff80000021217808 */ /* 0x020fe20001000000 */
[----:B------:R-:W4:Y:S01]  /*2f30*/  MUFU.TANH R40, R40 ;  /* 0x0000002800287308 */ /* 0x000f220000002400 */
[----:B------:R-:W-:Y:S02]  /*2f40*/  FMNMX.FTZ R32, R57, R28, !PT ;  /* 0x0000001c39207209 */ /* 0x000fe40007810000 */
[----:B------:R-:W-:-:S02]  /*2f50*/  ISETP.GT.AND P2, PT, R77, 0x28, PT ;  /* 0x000000284d00780c */ /* 0x000fc40003f44270 */
[----:B-1----:R-:W-:Y:S02]  /*2f60*/  FSEL R34, R34, -INF , P1 ;  /* 0xff80000022227808 */ /* 0x002fe40000800000 */
[----:B------:R-:W-:Y:S01]  /*2f70*/  FMNMX.FTZ R31, R33, R32, !PT ;  /* 0x00000020211f7209 */ /* 0x000fe20007810000 */
[----:B------:R-:W1:Y:S01]  /*2f80*/  MUFU.TANH R41, R41 ;  /* 0x0000002900297308 */ /* 0x000e620000002400 */
[----:B------:R-:W-:Y:S02]  /*2f90*/  ISETP.GT.AND P1, PT, R77, 0x29, PT ;  /* 0x000000294d00780c */ /* 0x000fe40003f24270 */
[----:B------:R-:W-:Y:S02]  /*2fa0*/  FSEL R53, R35, -INF , P2 ;  /* 0xff80000023357808 */ /* 0x000fe40001000000 */
[----:B------:R-:W-:Y:S02]  /*2fb0*/  FMNMX.FTZ R32, R34, R31, !PT ;  /* 0x0000001f22207209 */ /* 0x000fe40007810000 */
[----:B------:R-:W-:Y:S01]  /*2fc0*/  ISETP.GT.AND P2, PT, R77, 0x30, PT ;  /* 0x000000304d00780c */ /* 0x000fe20003f44270 */
[----:B------:R-:W5:Y:S01]  /*2fd0*/  MUFU.TANH R42, R42 ;  /* 0x0000002a002a7308 */ /* 0x000f620000002400 */
[----:B--2---:R-:W-:-:S02]  /*2fe0*/  FSEL R36, R36, -INF , P1 ;  /* 0xff80000024247808 */ /* 0x004fc40000800000 */
[----:B------:R-:W-:Y:S01]  /*2ff0*/  FMNMX.FTZ R35, R53, R32, !PT ;  /* 0x0000002035237209 */ /* 0x000fe20007810000 */
[----:B------:R-:W-:Y:S01]  /*3000*/  FFMA.FTZ R32, R51, UR33, -R56 ;  /* 0x0000002133207c23 */ /* 0x000fe20008010838 */
[----:B------:R-:W-:Y:S02]  /*3010*/  ISETP.GT.AND P1, PT, R77, 0x31, PT ;  /* 0x000000314d00780c */ /* 0x000fe40003f24270 */
[----:B------:R-:W-:Y:S01]  /*3020*/  FSEL R52, R37, -INF , P2 ;  /* 0xff80000025347808 */ /* 0x000fe20001000000 */
[----:B------:R-:W2:Y:S01]  /*3030*/  MUFU.TANH R58, R58 ;  /* 0x0000003a003a7308 */ /* 0x000ea20000002400 */
[----:B------:R-:W-:Y:S02]  /*3040*/  FMNMX.FTZ R35, R36, R35, !PT ;  /* 0x0000002324237209 */ /* 0x000fe40007810000 */
[----:B0-----:R-:W-:Y:S02]  /*3050*/  FSEL R51, R38, -INF , P1 ;  /* 0xff80000026337808 */ /* 0x001fe40000800000 */
[----:B------:R-:W-:-:S02]  /*3060*/  ISETP.GT.AND P2, PT, R77, 0x38, PT ;  /* 0x000000384d00780c */ /* 0x000fc40003f44270 */
[----:B------:R-:W-:Y:S01]  /*3070*/  FMNMX.FTZ R38, R52, R35, !PT ;  /* 0x0000002334267209 */ /* 0x000fe20007810000 */
[----:B------:R-:W0:Y:S01]  /*3080*/  MUFU.TANH R66, R66 ;  /* 0x0000004200427308 */ /* 0x000e220000002400 */
[----:B------:R-:W-:Y:S01]  /*3090*/  ISETP.GT.AND P1, PT, R77, 0x39, PT ;  /* 0x000000394d00780c */ /* 0x000fe20003f24270 */
[--C-:B------:R-:W-:Y:S01]  /*30a0*/  FFMA.FTZ R35, R50, UR33, -R56.reuse ;  /* 0x0000002132237c23 */ /* 0x100fe20008010838 */
[----:B---3--:R-:W-:Y:S02]  /*30b0*/  FSEL R39, R39, -INF , P2 ;  /* 0xff80000027277808 */ /* 0x008fe40001000000 */
[----:B------:R-:W-:Y:S02]  /*30c0*/  FMNMX.FTZ R38, R51, R38, !PT ;  /* 0x0000002633267209 */ /* 0x000fe40007810000 */
[----:B------:R-:W-:Y:S01]  /*30d0*/  ISETP.GT.AND P2, PT, R77, 0x40, PT ;  /* 0x000000404d00780c */ /* 0x000fe20003f44270 */
[----:B------:R-:W3:Y:S01]  /*30e0*/  MUFU.TANH R64, R64 ;  /* 0x0000004000407308 */ /* 0x000ee20000002400 */
[----:B----4-:R-:W-:Y:S01]  /*30f0*/  FSEL R50, R40, -INF , P1 ;  /* 0xff80000028327808 */ /* 0x010fe20000800000 */
[----:B------:R-:W-:Y:S01]  /*3100*/  FFMA.FTZ R40, R48, UR33, -R56 ;  /* 0x0000002130287c23 */ /* 0x000fe20008010838 */
[----:B------:R-:W-:-:S02]  /*3110*/  FMNMX.FTZ R37, R39, R38, !PT ;  /* 0x0000002627257209 */ /* 0x000fc40007810000 */
[----:B------:R-:W-:Y:S02]  /*3120*/  ISETP.GT.AND P1, PT, R77, 0x41, PT ;  /* 0x000000414d00780c */ /* 0x000fe40003f24270 */
[----:B-1----:R-:W-:Y:S01]  /*3130*/  FSEL R41, R41, -INF , P2 ;  /* 0xff80000029297808 */ /* 0x002fe20001000000 */
[----:B------:R1:W-:Y:S01]  /*3140*/  MUFU.EX2 R28, R63 ;  /* 0x0000003f001c7308 */ /* 0x0003e20000000800 */
[----:B------:R-:W-:Y:S02]  /*3150*/  FMNMX.FTZ R38, R50, R37, !PT ;  /* 0x0000002532267209 */ /* 0x000fe40007810000 */
[C---:B------:R-:W-:Y:S02]  /*3160*/  ISETP.GT.AND P2, PT, R77.reuse, 0x48, PT ;  /* 0x000000484d00780c */ /* 0x040fe40003f44270 */
[----:B-----5:R-:W-:Y:S02]  /*3170*/  FSEL R42, R42, -INF , P1 ;  /* 0xff8000002a2a7808 */ /* 0x020fe40000800000 */
[----:B------:R-:W-:Y:S01]  /*3180*/  ISETP.GT.AND P1, PT, R77, 0x49, PT ;  /* 0x000000494d00780c */ /* 0x000fe20003f24270 */
[----:B------:R-:W4:Y:S01]  /*3190*/  MUFU.TANH R65, R65 ;  /* 0x0000004100417308 */ /* 0x000f220000002400 */
[--C-:B-1----:R-:W-:Y:S01]  /*31a0*/  FFMA.FTZ R63, R49, UR33, -R56.reuse ;  /* 0x00000021313f7c23 */ /* 0x102fe20008010838 */
[----:B------:R-:W-:Y:S01]  /*31b0*/  FMNMX.FTZ R49, R41, R38, !PT ;  /* 0x0000002629317209 */ /* 0x000fe20007810000 */
[--C-:B------:R-:W-:Y:S01]  /*31c0*/  FFMA.FTZ R38, R47, UR33, -R56.reuse ;  /* 0x000000212f267c23 */ /* 0x100fe20008010838 */
[----:B--2---:R-:W-:Y:S01]  /*31d0*/  FSEL R58, R58, -INF , P2 ;  /* 0xff8000003a3a7808 */ /* 0x004fe20001000000 */
[----:B------:R-:W-:Y:S01]  /*31e0*/  FFMA.FTZ R47, R46, UR33, -R56 ;  /* 0x000000212e2f7c23 */ /* 0x000fe20008010838 */
[----:B------:R-:W-:-:S02]  /*31f0*/  FMNMX.FTZ R49, R42, R49, !PT ;  /* 0x000000312a317209 */ /* 0x000fc40007810000 */
[----:B------:R-:W1:Y:S01]  /*3200*/  MUFU.TANH R67, R67 ;  /* 0x0000004300437308 */ /* 0x000e620000002400 */
[C---:B------:R-:W-:Y:S02]  /*3210*/  ISETP.GT.AND P2, PT, R77.reuse, 0x50, PT ;  /* 0x000000504d00780c */ /* 0x040fe40003f44270 */
[----:B0-----:R-:W-:Y:S02]  /*3220*/  FSEL R66, R66, -INF , P1 ;  /* 0xff80000042427808 */ /* 0x001fe40000800000 */
[----:B------:R-:W-:Y:S02]  /*3230*/  FMNMX.FTZ R49, R58, R49, !PT ;  /* 0x000000313a317209 */ /* 0x000fe40007810000 */
[----:B------:R-:W-:Y:S01]  /*3240*/  ISETP.GT.AND P1, PT, R77, 0x51, PT ;  /* 0x000000514d00780c */ /* 0x000fe20003f24270 */
[----:B------:R-:W0:Y:S01]  /*3250*/  MUFU.TANH R69, R69 ;  /* 0x0000004500457308 */ /* 0x000e220000002400 */
[----:B---3--:R-:W-:Y:S02]  /*3260*/  FSEL R64, R64, -INF , P2 ;  /* 0xff80000040407808 */ /* 0x008fe40001000000 */
[----:B------:R-:W-:-:S02]  /*3270*/  FMNMX.FTZ R49, R66, R49, !PT ;  /* 0x0000003142317209 */ /* 0x000fc40007810000 */
[----:B------:R-:W-:Y:S02]  /*3280*/  ISETP.GT.AND P2, PT, R77, 0x58, PT ;  /* 0x000000584d00780c */ /* 0x000fe40003f44270 */
[----:B----4-:R-:W-:Y:S01]  /*3290*/  FSEL R65, R65, -INF , P1 ;  /* 0xff80000041417808 */ /* 0x010fe20000800000 */
[----:B------:R-:W2:Y:S01]  /*32a0*/  MUFU.TANH R68, R68 ;  /* 0x0000004400447308 */ /* 0x000ea20000002400 */
[----:B------:R-:W-:Y:S02]  /*32b0*/  FMNMX.FTZ R48, R64, R49, !PT ;  /* 0x0000003140307209 */ /* 0x000fe40007810000 */
[----:B------:R-:W-:Y:S02]  /*32c0*/  ISETP.GT.AND P1, PT, R77, 0x59, PT ;  /* 0x000000594d00780c */ /* 0x000fe40003f24270 */
[----:B-1----:R-:W-:Y:S02]  /*32d0*/  FSEL R67, R67, -INF , P2 ;  /* 0xff80000043437808 */ /* 0x002fe40001000000 */
[----:B------:R-:W-:Y:S01]  /*32e0*/  FMNMX.FTZ R48, R65, R48, !PT ;  /* 0x0000003041307209 */ /* 0x000fe20007810000 */
[----:B------:R-:W1:Y:S01]  /*32f0*/  MUFU.TANH R71, R71 ;  /* 0x0000004700477308 */ /* 0x000e620000002400 */
[----:B------:R-:W-:-:S02]  /*3300*/  ISETP.GT.AND P2, PT, R77, 0x60, PT ;  /* 0x000000604d00780c */ /* 0x000fc40003f44270 */
[----:B0-----:R-:W-:Y:S02]  /*3310*/  FSEL R46, R69, -INF , P1 ;  /* 0xff800000452e7808 */ /* 0x001fe40000800000 */
[----:B------:R-:W-:Y:S02]  /*3320*/  FMNMX.FTZ R49, R67, R48, !PT ;  /* 0x0000003043317209 */ /* 0x000fe40007810000 */
[C---:B------:R-:W-:Y:S01]  /*3330*/  ISETP.GT.AND P1, PT, R77.reuse, 0x61, PT ;  /* 0x000000614d00780c */ /* 0x040fe20003f24270 */
[----:B------:R-:W-:Y:S01]  /*3340*/  MUFU.TANH R70, R70 ;  /* 0x0000004600467308 */ /* 0x000fe20000002400 */
[----:B--2---:R-:W-:Y:S02]  /*3350*/  FSEL R68, R68, -INF , P2 ;  /* 0xff80000044447808 */ /* 0x004fe40001000000 */
[----:B------:R-:W-:Y:S02]  /*3360*/  FMNMX.FTZ R49, R46, R49, !PT ;  /* 0x000000312e317209 */ /* 0x000fe40007810000 */
[----:B------:R-:W-:-:S02]  /*3370*/  ISETP.GT.AND P2, PT, R77, 0x68, PT ;  /* 0x000000684d00780c */ /* 0x000fc40003f44270 */
[----:B------:R-:W-:Y:S01]  /*3380*/  FMNMX.FTZ R48, R68, R49, !PT ;  /* 0x0000003144307209 */ /* 0x000fe20007810000 */
[----:B------:R-:W0:Y:S01]  /*3390*/  MUFU.TANH R73, R73 ;  /* 0x0000004900497308 */ /* 0x000e220000002400 */
[----:B-1----:R-:W-:Y:S02]  /*33a0*/  FSEL R71, R71, -INF , P1 ;  /* 0xff80000047477808 */ /* 0x002fe40000800000 */
[----:B------:R-:W-:Y:S02]  /*33b0*/  ISETP.GT.AND P1, PT, R77, 0x69, PT ;  /* 0x000000694d00780c */ /* 0x000fe40003f24270 */
[----:B------:R-:W-:-:S03]  /*33c0*/  FMNMX.FTZ R49, R71, R48, !PT ;  /* 0x0000003047317209 */ /* 0x000fc60007810000 */
[----:B------:R-:W-:Y:S08]  /*33d0*/  MUFU.TANH R72, R72 ;  /* 0x0000004800487308 */ /* 0x000ff00000002400 */
[----:B------:R-:W1:Y:S01]  /*33e0*/  MUFU.TANH R74, R74 ;  /* 0x0000004a004a7308 */ /* 0x000e620000002400 */
[----:B0-----:R-:W-:Y:S01]  /*33f0*/  FSEL R79, R73, -INF , P1 ;  /* 0xff800000494f7808 */ /* 0x001fe20000800000 */
[----:B------:R-:W-:Y:S01]  /*3400*/  FFMA.FTZ R73, R10, UR33, -R56 ;  /* 0x000000210a497c23 */ /* 0x000fe20008010838 */
[----:B------:R-:W-:-:S05]  /*3410*/  ISETP.GT.AND P1, PT, R77, 0x71, PT ;  /* 0x000000714d00780c */ /* 0x000fca0003f24270 */
[----:B------:R-:W0:Y:S08]  /*3420*/  MUFU.TANH R75, R75 ;  /* 0x0000004b004b7308 */ /* 0x000e300000002400 */
[----:B------:R2:W-:Y:S01]  /*3430*/  MUFU.EX2 R31, R78 ;  /* 0x0000004e001f7308 */ /* 0x0005e20000000800 */
[----:B-1----:R-:W-:Y:S02]  /*3440*/  FSEL R82, R74, -INF , P1 ;  /* 0xff8000004a527808 */ /* 0x002fe40000800000 */
[----:B------:R-:W-:-:S05]  /*3450*/  ISETP.GT.AND P1, PT, R77, 0x79, PT ;  /* 0x000000794d00780c */ /* 0x000fca0003f24270 */
[----:B------:R-:W1:Y:S01]  /*3460*/  MUFU.TANH R76, R76 ;  /* 0x0000004c004c7308 */ /* 0x000e620000002400 */
[----:B--2---:R-:W-:Y:S02]  /*3470*/  FSEL R78, R70, -INF , P2 ;  /* 0xff800000464e7808 */ /* 0x004fe40001000000 */
[----:B------:R-:W-:Y:S02]  /*3480*/  ISETP.GT.AND P2, PT, R77, 0x70, PT ;  /* 0x000000704d00780c */ /* 0x000fe40003f44270 */
[----:B------:R-:W-:Y:S02]  /*3490*/  FMNMX.FTZ R48, R78, R49, !PT ;  /* 0x000000314e307209 */ /* 0x000fe40007810000 */
[----:B------:R-:W-:Y:S01]  /*34a0*/  FSEL R81, R72, -INF , P2 ;  /* 0xff80000048517808 */ /* 0x000fe20001000000 */
[----:B------:R2:W-:Y:S01]  /*34b0*/  MUFU.EX2 R37, R63 ;  /* 0x0000003f00257308 */ /* 0x0005e20000000800 */
[----:B------:R-:W-:Y:S01]  /*34c0*/  FMNMX.FTZ R48, R79, R48, !PT ;  /* 0x000000304f307209 */ /* 0x000fe20007810000 */
[--C-:B------:R-:W-:Y:S01]  /*34d0*/  FFMA.FTZ R72, R15, UR33, -R56.reuse ;  /* 0x000000210f487c23 */ /* 0x100fe20008010838 */
[----:B------:R-:W-:Y:S01]  /*34e0*/  ISETP.GT.AND P2, PT, R77, 0x78, PT ;  /* 0x000000784d00780c */ /* 0x000fe20003f44270 */
[--C-:B------:R-:W-:Y:S01]  /*34f0*/  FFMA.FTZ R77, R5, UR33, -R56.reuse ;  /* 0x00000021054d7c23 */ /* 0x100fe20008010838 */
[----:B------:R-:W-:Y:S01]  /*3500*/  FMNMX.FTZ R49, R81, R48, !PT ;  /* 0x0000003051317209 */ /* 0x000fe20007810000 */
[--C-:B------:R-:W-:Y:S01]  /*3510*/  FFMA.FTZ R48, R21, UR33, -R56.reuse ;  /* 0x0000002115307c23 */ /* 0x100fe20008010838 */
[----:B0-----:R-:W-:Y:S01]  /*3520*/  FSEL R83, R75, -INF , P2 ;  /* 0xff8000004b537808 */ /* 0x001fe20001000000 */
[----:B------:R-:W-:Y:S01]  /*3530*/  MUFU.EX2 R24, R24 ;  /* 0x0000001800187308 */ /* 0x000fe20000000800 */
[----:B------:R-:W-:Y:S01]  /*3540*/  FMNMX.FTZ R70, R82, R49, !PT ;  /* 0x0000003152467209 */ /* 0x000fe20007810000 */
[--C-:B--2---:R-:W-:Y:S01]  /*3550*/  FFMA.FTZ R63, R11, UR33, -R56.reuse ;  /* 0x000000210b3f7c23 */ /* 0x104fe20008010838 */
[----:B-1----:R-:W-:Y:S01]  /*3560*/  FSEL R84, R76, -INF , P1 ;  /* 0xff8000004c547808 */ /* 0x002fe20000800000 */
[--C-:B------:R-:W-:Y:S01]  /*3570*/  FFMA.FTZ R75, R8, UR33, -R56.reuse ;  /* 0x00000021084b7c23 */ /* 0x100fe20008010838 */
[----:B------:R-:W-:Y:S01]  /*3580*/  FMNMX.FTZ R21, R83, R70, !PT ;  /* 0x0000004653157209 */ /* 0x000fe20007810000 */
[--C-:B------:R-:W-:Y:S01]  /*3590*/  FFMA.FTZ R49, R20, UR33, -R56.reuse ;  /* 0x0000002114317c23 */ /* 0x100fe20008010838 */
[--C-:B------:R-:W-:Y:S01]  /*35a0*/  FFMA.FTZ R76, R3, UR33, -R56.reuse ;  /* 0x00000021034c7c23 */ /* 0x100fe20008010838 */
[----:B------:R-:W0:Y:S01]  /*35b0*/  MUFU.EX2 R25, R25 ;  /* 0x0000001900197308 */ /* 0x000e220000000800 */
[----:B------:R-:W-:Y:S01]  /*35c0*/  FMNMX.FTZ R69, R84, R21, !PT ;  /* 0x0000001554457209 */ /* 0x000fe20007810000 */
[--C-:B------:R-:W-:Y:S01]  /*35d0*/  FFMA.FTZ R21, R14, UR33, -R56.reuse ;  /* 0x000000210e157c23 */ /* 0x100fe20008010838 */
[--C-:B------:R-:W-:Y:S01]  /*35e0*/  FFMA.FTZ R70, R13, UR33, -R56.reuse ;  /* 0x000000210d467c23 */ /* 0x100fe20008010838 */
[--C-:B------:R-:W-:Y:S01]  /*35f0*/  FFMA.FTZ R20, R12, UR33, -R56.reuse ;  /* 0x000000210c147c23 */ /* 0x100fe20008010838 */
[----:B------:R-:W-:Y:S01]  /*3600*/  FFMA.FTZ R3, R9, UR33, -R56 ;  /* 0x0000002109037c23 */ /* 0x000fe20008010838 */
[----:B------:R-:W1:Y:S02]  /*3610*/  SHFL.BFLY PT, R74, R69, 0x2, 0x1f ;  /* 0x0c401f00454a7f89 */ /* 0x000e6400000e0000 */
[----:B------:R-:W-:Y:S08]  /*3620*/  MUFU.EX2 R26, R26 ;  /* 0x0000001a001a7308 */ /* 0x000ff00000000800 */
[----:B------:R-:W-:Y:S01]  /*3630*/  MUFU.EX2 R27, R27 ;  /* 0x0000001b001b7308 */ /* 0x000fe20000000800 */
[----:B0-----:R-:W-:-:S07]  /*3640*/  FADD.FTZ R9, R24, R25 ;  /* 0x0000001918097221 */ /* 0x001fce0000010000 */
[----:B------:R-:W-:Y:S01]  /*3650*/  MUFU.EX2 R2, R2 ;  /* 0x0000000200027308 */ /* 0x000fe20000000800 */
[----:B-1----:R-:W-:Y:S01]  /*3660*/  FMNMX.FTZ R11, R69, R74, !PT ;  /* 0x0000004a450b7209 */ /* 0x002fe20007810000 */
[----:B------:R-:W-:-:S06]  /*3670*/  FFMA.FTZ R74, R4, UR33, -R56 ;  /* 0x00000021044a7c23 */ /* 0x000fcc0008010838 */
[----:B------:R-:W-:Y:S01]  /*3680*/  MUFU.EX2 R29, R29 ;  /* 0x0000001d001d7308 */ /* 0x000fe20000000800 */
[----:B------:R-:W-:Y:S01]  /*3690*/  FFMA.FTZ R56, R7, UR33, -R56 ;  /* 0x0000002107387c23 */ /* 0x000fe20008010838 */
[----:B------:R-:W0:Y:S06]  /*36a0*/  SHFL.BFLY PT, R10, R11, 0x1, 0x1f ;  /* 0x0c201f000b0a7f89 */ /* 0x000e2c00000e0000 */
[----:B------:R-:W-:Y:S08]  /*36b0*/  MUFU.EX2 R32, R32 ;  /* 0x0000002000207308 */ /* 0x000ff00000000800 */
[----:B------:R-:W1:Y:S08]  /*36c0*/  MUFU.EX2 R35, R35 ;  /* 0x0000002300237308 */ /* 0x000e700000000800 */
[----:B------:R-:W-:Y:S01]  /*36d0*/  MUFU.EX2 R40, R40 ;  /* 0x0000002800287308 */ /* 0x000fe20000000800 */
[----:B0-----:R-:W-:-:S02]  /*36e0*/  FMNMX.FTZ R69, R11, R10, !PT ;  /* 0x0000000a0b457209 */ /* 0x001fc40007810000 */
[----:B------:R-:W-:Y:S02]  /*36f0*/  F2FP.BF16.F32.PACK_AB R11, R31, R28 ;  /* 0x0000001c1f0b723e */ /* 0x000fe400000010ff */
[C---:B------:R-:W-:Y:S01]  /*3700*/  FSETP.NEU.FTZ.AND P1, PT, R69.reuse, -INF , PT ;  /* 0xff8000004500780b */ /* 0x040fe20003f3d000 */
[----:B------:R-:W-:Y:S02]  /*3710*/  FMUL.FTZ R4, R69, UR33 ;  /* 0x0000002145047c20 */ /* 0x000fe40008410000 */
[----:B------:R-:W-:Y:S01]  /*3720*/  MUFU.EX2 R38, R38 ;  /* 0x0000002600267308 */ /* 0x000fe20000000800 */
[----:B-1----:R-:W-:Y:S02]  /*3730*/  F2FP.BF16.F32.PACK_AB R13, R35, R32 ;  /* 0x00000020230d723e */ /* 0x002fe400000010ff */
        /* <DEDUP_REMOVED lines=20> */
[----:B------:R-:W-:Y:S01]  /*3880*/  FFMA.FTZ R41, R42, UR33, -R5 ;  /* 0x000000212a297c23 */ /* 0x000fe20008010805 */
        /* <DEDUP_REMOVED lines=14> */
[----:B0-----:R-:W-:Y:S01]  /*3970*/  FADD.FTZ R7, R4, R61 ;  /* 0x0000003d04077221 */ /* 0x001fe20000010000 */
[----:B------:R-:W-:Y:S01]  /*3980*/  FFMA.FTZ R68, R68, UR33, -R5 ;  /* 0x0000002144447c23 */ /* 0x000fe20008010805 */
[----:B------:R-:W-:Y:S01]  /*3990*/  FADD.FTZ R50, R28, R9 ;  /* 0x000000091c327221 */ /* 0x000fe20000010000 */
[--C-:B------:R-:W-:Y:S01]  /*39a0*/  FFMA.FTZ R71, R71, UR33, -R5.reuse ;  /* 0x0000002147477c23 */ /* 0x100fe20008010805 */
[--C-:B------:R-:W-:Y:S01]  /*39b0*/  FFMA.FTZ R78, R78, UR33, -R5.reuse ;  /* 0x000000214e4e7c23 */ /* 0x100fe20008010805 */
[--C-:B------:R-:W-:Y:S01]  /*39c0*/  FFMA.FTZ R79, R79, UR33, -R5.reuse ;  /* 0x000000214f4f7c23 */ /* 0x100fe20008010805 */
[----:B------:R-:W-:Y:S01]  /*39d0*/  FFMA.FTZ R81, R81, UR33, -R5 ;  /* 0x0000002151517c23 */ /* 0x000fe20008010805 */
[----:B------:R-:W0:Y:S01]  /*39e0*/  MUFU.EX2 R8, R8 ;  /* 0x0000000800087308 */ /* 0x000e220000000800 */
[----:B-1----:R-:W-:Y:S01]  /*39f0*/  FADD.FTZ R42, R6, R7 ;  /* 0x00000007062a7221 */ /* 0x002fe20000010000 */
[--C-:B------:R-:W-:Y:S01]  /*3a00*/  FFMA.FTZ R82, R82, UR33, -R5.reuse ;  /* 0x0000002152527c23 */ /* 0x100fe20008010805 */
[--C-:B------:R-:W-:Y:S01]  /*3a10*/  FFMA.FTZ R83, R83, UR33, -R5.reuse ;  /* 0x0000002153537c23 */ /* 0x100fe20008010805 */
[----:B------:R-:W-:Y:S01]  /*3a20*/  FFMA.FTZ R84, R84, UR33, -R5 ;  /* 0x0000002154547c23 */ /* 0x000fe20008010805 */
[----:B------:R-:W-:-:S02]  /*3a30*/  F2FP.BF16.F32.PACK_AB R5, R25, R24 ;  /* 0x000000181905723e */ /* 0x000fc400000010ff */
[----:B------:R-:W-:Y:S02]  /*3a40*/  CS2R R88, SRZ ;  /* 0x0000000000587805 */ /* 0x000fe4000001ff00 */
[----:B------:R-:W-:Y:S01]  /*3a50*/  F2FP.BF16.F32.PACK_AB R4, R61, R4 ;  /* 0x000000043d04723e */ /* 0x000fe200000010ff */
[----:B------:R-:W1:Y:S01]  /*3a60*/  MUFU.EX2 R85, R85 ;  /* 0x0000005500557308 */ /* 0x000e620000000800 */
[C---:B--2---:R-:W-:Y:S01]  /*3a70*/  FADD.FTZ R7, R55.reuse, R42 ;  /* 0x0000002a37077221 */ /* 0x044fe20000010000 */
[----:B------:R-:W-:-:S06]  /*3a80*/  F2FP.BF16.F32.PACK_AB R6, R55, R6 ;  /* 0x000000063706723e */ /* 0x000fcc00000010ff */
[----:B------:R-:W2:Y:S01]  /*3a90*/  MUFU.EX2 R10, R10 ;  /* 0x0000000a000a7308 */ /* 0x000ea20000000800 */
[----:B0-----:R-:W-:-:S07]  /*3aa0*/  FADD.FTZ R42, R8, R7 ;  /* 0x00000007082a7221 */ /* 0x001fce0000010000 */
        /* <DEDUP_REMOVED lines=8> */
[----:B------:R-:W-:Y:S01]  /*3b30*/  FADD.FTZ R42, R32, R7 ;  /* 0x00000007202a7221 */ /* 0x000fe20000010000 */
[----:B------:R-:W-:Y:S02]  /*3b40*/  F2FP.BF16.F32.PACK_AB R7, R27, R26 ;  /* 0x0000001a1b07723e */ /* 0x000fe400000010ff */
[----:B------:R-:W-:Y:S01]  /*3b50*/  F2FP.BF16.F32.PACK_AB R10, R57, R10 ;  /* 0x0000000a390a723e */ /* 0x000fe200000010ff */
[----:B------:R-:W-:Y:S02]  /*3b60*/  FADD.FTZ R42, R35, R42 ;  /* 0x0000002a232a7221 */ /* 0x000fe40000010000 */
[----:B------:R-:W0:Y:S01]  /*3b70*/  MUFU.EX2 R14, R14 ;  /* 0x0000000e000e7308 */ /* 0x000e220000000800 */
[----:B-1----:R-:W-:Y:S01]  /*3b80*/  FADD.FTZ R24, R12, R9 ;  /* 0x000000090c187221 */ /* 0x002fe20000010000 */
[----:B------:R-:W-:Y:S01]  /*3b90*/  F2FP.BF16.F32.PACK_AB R9, R29, R2 ;  /* 0x000000021d09723e */ /* 0x000fe200000010ff */
[----:B------:R-:W-:Y:S01]  /*3ba0*/  FADD.FTZ R25, R37, R42 ;  /* 0x0000002a25197221 */ /* 0x000fe20000010000 */
[----:B------:R1:W-:Y:S03]  /*3bb0*/  STSM.16.M88.4 [R16+0x21800], R4 ;  /* 0x0218000410007844 */ /* 0x0003e60000000200 */
[----:B------:R-:W-:Y:S01]  /*3bc0*/  FADD.FTZ R27, R40, R25 ;  /* 0x00000019281b7221 */ /* 0x000fe20000010000 */
[----:B------:R-:W3:Y:S01]  /*3bd0*/  MUFU.EX2 R53, R53 ;  /* 0x0000003500357308 */ /* 0x000ee20000000800 */
[C---:B--2---:R-:W-:Y:S01]  /*3be0*/  FADD.FTZ R15, R33.reuse, R24 ;  /* 0x00000018210f7221 */ /* 0x044fe20000010000 */
[----:B------:R2:W-:Y:S01]  /*3bf0*/  STSM.16.M88.4 [R19], R8 ;  /* 0x0000000813007844 */ /* 0x0005e20000000200 */
[----:B------:R-:W-:Y:S01]  /*3c00*/  FADD.FTZ R24, R38, R27 ;  /* 0x0000001b26187221 */ /* 0x000fe20000010000 */
[----:B------:R-:W-:-:S03]  /*3c10*/  F2FP.BF16.F32.PACK_AB R12, R33, R12 ;  /* 0x0000000c210c723e */ /* 0x000fc600000010ff */
[----:B------:R-:W-:Y:S01]  /*3c20*/  FADD.FTZ R24, R47, R24 ;  /* 0x000000182f187221 */ /* 0x000fe20000010000 */
[----:B------:R-:W4:Y:S01]  /*3c30*/  MUFU.EX2 R30, R30 ;  /* 0x0000001e001e7308 */ /* 0x000f220000000800 */
[----:B0-----:R-:W-:Y:S01]  /*3c40*/  FADD.FTZ R2, R14, R15 ;  /* 0x0000000f0e027221 */ /* 0x001fe20000010000 */
[----:B------:R-:W-:-:S06]  /*3c50*/  F2FP.BF16.F32.PACK_AB R15, R40, R37 ;  /* 0x00000025280f723e */ /* 0x000fcc00000010ff */
[----:B------:R-:W0:Y:S01]  /*3c60*/  MUFU.EX2 R51, R51 ;  /* 0x0000003300337308 */ /* 0x000e220000000800 */
[C---:B---3--:R-:W-:Y:S01]  /*3c70*/  FADD.FTZ R25, R53.reuse, R2 ;  /* 0x0000000235197221 */ /* 0x048fe20000010000 */
[----:B------:R-:W-:-:S05]  /*3c80*/  F2FP.BF16.F32.PACK_AB R14, R53, R14 ;  /* 0x0000000e350e723e */ /* 0x000fca00000010ff */
[----:B------:R-:W-:Y:S01]  /*3c90*/  STSM.16.M88.4 [R18], R12 ;  /* 0x0000000c12007844 */ /* 0x000fe20000000200 */
[----:B------:R-:W3:Y:S01]  /*3ca0*/  MUFU.EX2 R34, R34 ;  /* 0x0000002200227308 */ /* 0x000ee20000000800 */
[----:B----4-:R-:W-:-:S07]  /*3cb0*/  FADD.FTZ R2, R30, R25 ;  /* 0x000000191e027221 */ /* 0x010fce0000010000 */
[----:B------:R-:W4:Y:S01]  /*3cc0*/  MUFU.EX2 R45, R45 ;  /* 0x0000002d002d7308 */ /* 0x000f220000000800 */
[----:B0-----:R-:W-:-:S07]  /*3cd0*/  FADD.FTZ R25, R51, R2 ;  /* 0x0000000233197221 */ /* 0x001fce0000010000 */
[----:B------:R-:W0:Y:S01]  /*3ce0*/  MUFU.EX2 R39, R39 ;  /* 0x0000002700277308 */ /* 0x000e220000000800 */
[----:B---3--:R-:W-:-:S07]  /*3cf0*/  FADD.FTZ R2, R34, R25 ;  /* 0x0000001922027221 */ /* 0x008fce0000010000 */
        /* <DEDUP_REMOVED lines=11> */
[----:B---3--:R-:W-:Y:S01]  /*3db0*/  FADD.FTZ R27, R41, R24 ;  /* 0x00000018291b7221 */ /* 0x008fe20000010000 */
[----:B------:R-:W-:Y:S02]  /*3dc0*/  F2FP.BF16.F32.PACK_AB R24, R51, R30 ;  /* 0x0000001e3318723e */ /* 0x000fe400000010ff */
[----:B-1----:R-:W-:-:S04]  /*3dd0*/  F2FP.BF16.F32.PACK_AB R4, R41, R36 ;  /* 0x000000242904723e */ /* 0x002fc800000010ff */
[----:B------:R-:W1:Y:S01]  /*3de0*/  MUFU.EX2 R49, R49 ;  /* 0x0000003100317308 */ /* 0x000e620000000800 */
[----:B----4-:R-:W-:Y:S01]  /*3df0*/  FADD.FTZ R2, R48, R25 ;  /* 0x0000001930027221 */ /* 0x010fe20000010000 */
        /* <DEDUP_REMOVED lines=8> */
[----:B------:R-:W3:Y:S01]  /*3e80*/  MUFU.EX2 R21, R21 ;  /* 0x0000001500157308 */ /* 0x000ee20000000800 */
[----:B0-----:R-:W-:Y:S01]  /*3e90*/  FADD.FTZ R2, R72, R27 ;  /* 0x0000001b48027221 */ /* 0x001fe20000010000 */
[----:B------:R-:W-:-:S05]  /*3ea0*/  F2FP.BF16.F32.PACK_AB R27, R44, R45 ;  /* 0x0000002d2c1b723e */ /* 0x000fca00000010ff */
[----:B------:R-:W-:Y:S01]  /*3eb0*/  STSM.16.M88.4 [R17], R24 ;  /* 0x0000001811007844 */ /* 0x000fe20000000200 */
[----:B------:R-:W2:Y:S01]  /*3ec0*/  MUFU.EX2 R65, R65 ;  /* 0x0000004100417308 */ /* 0x000ea20000000800 */
[----:B-1----:R-:W-:Y:S01]  /*3ed0*/  FADD.FTZ R6, R60, R5 ;  /* 0x000000053c067221 */ /* 0x002fe20000010000 */
[----:B------:R-:W-:-:S06]  /*3ee0*/  F2FP.BF16.F32.PACK_AB R5, R48, R43 ;  /* 0x0000002b3005723e */ /* 0x000fcc00000010ff */
[----:B------:R-:W0:Y:S01]  /*3ef0*/  MUFU.EX2 R70, R70 ;  /* 0x0000004600467308 */ /* 0x000e220000000800 */
[----:B---3--:R-:W-:-:S07]  /*3f00*/  FADD.FTZ R7, R21, R2 ;  /* 0x0000000215077221 */ /* 0x008fce0000010000 */
[----:B------:R-:W1:Y:S01]  /*3f10*/  MUFU.EX2 R62, R67 ;  /* 0x00000043003e7308 */ /* 0x000e620000000800 */
[----:B--2---:R-:W-:Y:S01]  /*3f20*/  FADD.FTZ R9, R65, R6 ;  /* 0x0000000641097221 */ /* 0x004fe20000010000 */
[----:B------:R-:W-:Y:S02]  /*3f30*/  F2FP.BF16.F32.PACK_AB R6, R59, R0 ;  /* 0x000000003b06723e */ /* 0x000fe400000010ff */
[----:B------:R-:W-:-:S04]  /*3f40*/  F2FP.BF16.F32.PACK_AB R60, R65, R60 ;  /* 0x0000003c413c723e */ /* 0x000fc800000010ff */
[----:B------:R-:W2:Y:S01]  /*3f50*/  MUFU.EX2 R20, R20 ;  /* 0x0000001400147308 */ /* 0x000ea20000000800 */
[C---:B0-----:R-:W-:Y:S01]  /*3f60*/  FADD.FTZ R7, R70.reuse, R7 ;  /* 0x0000000746077221 */ /* 0x041fe20000010000 */
[----:B------:R-:W-:-:S06]  /*3f70*/  F2FP.BF16.F32.PACK_AB R61, R70, R21 ;  /* 0x00000015463d723e */ /* 0x000fcc00000010ff */
[----:B------:R-:W0:Y:S01]  /*3f80*/  MUFU.EX2 R29, R46 ;  /* 0x0000002e001d7308 */ /* 0x000e220000000800 */
[----:B-1----:R-:W-:-:S07]  /*3f90*/  FADD.FTZ R2, R62, R9 ;  /* 0x000000093e027221 */ /* 0x002fce0000010000 */
[----:B------:R-:W1:Y:S01]  /*3fa0*/  MUFU.EX2 R63, R63 ;  /* 0x0000003f003f7308 */ /* 0x000e620000000800 */
[----:B--2---:R-:W-:Y:S01]  /*3fb0*/  FADD.FTZ R0, R20, R7 ;  /* 0x0000000714007221 */ /* 0x004fe20000010000 */
[----:B------:R-:W-:-:S05]  /*3fc0*/  F2FP.BF16.F32.PACK_AB R7, R72, R49 ;  /* 0x000000314807723e */ /* 0x000fca00000010ff */
[----:B------:R2:W-:Y:S01]  /*3fd0*/  STSM.16.M88.4 [R16+0x27800], R4 ;  /* 0x0278000410007844 */ /* 0x0005e20000000200 */
[----:B------:R-:W3:Y:S01]  /*3fe0*/  MUFU.EX2 R68, R68 ;  /* 0x0000004400447308 */ /* 0x000ee20000000800 */
[C---:B0-----:R-:W-:Y:S01]  /*3ff0*/  FADD.FTZ R9, R29.reuse, R2 ;  /* 0x000000021d097221 */ /* 0x041fe20000010000 */
[----:B------:R-:W-:-:S06]  /*4000*/  F2FP.BF16.F32.PACK_AB R62, R29, R62 ;  /* 0x0000003e1d3e723e */ /* 0x000fcc00000010ff */
[----:B------:R-:W0:Y:S01]  /*4010*/  MUFU.EX2 R73, R73 ;  /* 0x0000004900497308 */ /* 0x000e220000000800 */
[C---:B-1----:R-:W-:Y:S01]  /*4020*/  FADD.FTZ R0, R63.reuse, R0 ;  /* 0x000000003f007221 */ /* 0x042fe20000010000 */
[----:B------:R-:W-:-:S05]  /*4030*/  F2FP.BF16.F32.PACK_AB R63, R63, R20 ;  /* 0x000000143f3f723e */ /* 0x000fca00000010ff */
[----:B------:R1:W-:Y:S01]  /*4040*/  STSM.16.M88.4 [R22], R60 ;  /* 0x0000003c16007844 */ /* 0x0003e20000000200 */
[----:B------:R-:W4:Y:S01]  /*4050*/  MUFU.EX2 R76, R76 ;  /* 0x0000004c004c7308 */ /* 0x000f220000000800 */
[----:B---3--:R-:W-:-:S07]  /*4060*/  FADD.FTZ R2, R68, R9 ;  /* 0x0000000944027221 */ /* 0x008fce0000010000 */
[----:B------:R-:W3:Y:S01]  /*4070*/  MUFU.EX2 R71, R71 ;  /* 0x0000004700477308 */ /* 0x000ee20000000800 */
[----:B0-----:R-:W-:-:S07]  /*4080*/  FADD.FTZ R9, R73, R0 ;  /* 0x0000000049097221 */ /* 0x001fce0000010000 */
[----:B------:R-:W0:Y:S01]  /*4090*/  MUFU.EX2 R3, R3 ;  /* 0x0000000300037308 */ /* 0x000e220000000800 */
[C---:B----4-:R-:W-:Y:S01]  /*40a0*/  FADD.FTZ R0, R76.reuse, R9 ;  /* 0x000000094c007221 */ /* 0x050fe20000010000 */
[----:B--2---:R-:W-:-:S06]  /*40b0*/  F2FP.BF16.F32.PACK_AB R5, R76, R73 ;  /* 0x000000494c05723e */ /* 0x004fcc00000010ff */
[----:B------:R-:W2:Y:S01]  /*40c0*/  MUFU.EX2 R78, R78 ;  /* 0x0000004e004e7308 */ /* 0x000ea20000000800 */
[C---:B---3--:R-:W-:Y:S01]  /*40d0*/  FADD.FTZ R11, R71.reuse, R2 ;  /* 0x00000002470b7221 */ /* 0x048fe20000010000 */
[----:B------:R-:W-:-:S06]  /*40e0*/  F2FP.BF16.F32.PACK_AB R4, R71, R68 ;  /* 0x000000444704723e */ /* 0x000fcc00000010ff */
[----:B------:R-:W3:Y:S01]  /*40f0*/  MUFU.EX2 R74, R74 ;  /* 0x0000004a004a7308 */ /* 0x000ee20000000800 */
[----:B0-----:R-:W-:-:S07]  /*4100*/  FADD.FTZ R9, R3, R0 ;  /* 0x0000000003097221 */ /* 0x001fce0000010000 */
[----:B------:R-:W0:Y:S01]  /*4110*/  MUFU.EX2 R79, R79 ;  /* 0x0000004f004f7308 */ /* 0x000e220000000800 */
[----:B--2---:R-:W-:-:S07]  /*4120*/  FADD.FTZ R2, R78, R11 ;  /* 0x0000000b4e027221 */ /* 0x004fce0000010000 */
[----:B------:R-:W2:Y:S01]  /*4130*/  MUFU.EX2 R75, R75 ;  /* 0x0000004b004b7308 */ /* 0x000ea20000000800 */
[C---:B---3--:R-:W-:Y:S01]  /*4140*/  FADD.FTZ R0, R74.reuse, R9 ;  /* 0x000000094a007221 */ /* 0x048fe20000010000 */
[----:B------:R-:W-:-:S06]  /*4150*/  F2FP.BF16.F32.PACK_AB R7, R74, R3 ;  /* 0x000000034a07723e */ /* 0x000fcc00000010ff */
[----:B------:R-:W3:Y:S01]  /*4160*/  MUFU.EX2 R81, R81 ;  /* 0x0000005100517308 */ /* 0x000ee20000000800 */
[C---:B0-----:R-:W-:Y:S01]  /*4170*/  FADD.FTZ R2, R79.reuse, R2 ;  /* 0x000000024f027221 */ /* 0x041fe20000010000 */
[----:B------:R-:W-:-:S05]  /*4180*/  F2FP.BF16.F32.PACK_AB R6, R79, R78 ;  /* 0x0000004e4f06723e */ /* 0x000fca00000010ff */
[----:B------:R1:W-:Y:S01]  /*4190*/  STSM.16.M88.4 [R18+0x6000], R4 ;  /* 0x0060000412007844 */ /* 0x0003e20000000200 */
[----:B------:R-:W0:Y:S01]  /*41a0*/  MUFU.EX2 R80, R80 ;  /* 0x0000005000507308 */ /* 0x000e220000000800 */
[----:B--2---:R-:W-:-:S07]  /*41b0*/  FADD.FTZ R11, R75, R0 ;  /* 0x000000004b0b7221 */ /* 0x004fce0000010000 */
[----:B------:R-:W2:Y:S01]  /*41c0*/  MUFU.EX2 R82, R82 ;  /* 0x0000005200527308 */ /* 0x000ea20000000800 */
[----:B---3--:R-:W-:-:S07]  /*41d0*/  FADD.FTZ R9, R81, R2 ;  /* 0x0000000251097221 */ /* 0x008fce0000010000 */
[----:B------:R-:W-:Y:S01]  /*41e0*/  MUFU.EX2 R77, R77 ;  /* 0x0000004d004d7308 */ /* 0x000fe20000000800 */
[----:B0-----:R-:W-:-:S07]  /*41f0*/  FADD.FTZ R2, R80, R11 ;  /* 0x0000000b50027221 */ /* 0x001fce0000010000 */
[----:B------:R-:W0:Y:S01]  /*4200*/  MUFU.EX2 R56, R56 ;  /* 0x0000003800387308 */ /* 0x000e220000000800 */
[C---:B--2---:R-:W-:Y:S01]  /*4210*/  FADD.FTZ R0, R82.reuse, R9 ;  /* 0x0000000952007221 */ /* 0x044fe20000010000 */
[----:B------:R-:W-:Y:S02]  /*4220*/  F2FP.BF16.F32.PACK_AB R8, R82, R81 ;  /* 0x000000515208723e */ /* 0x000fe400000010ff */
[----:B------:R-:W-:-:S04]  /*4230*/  F2FP.BF16.F32.PACK_AB R9, R80, R75 ;  /* 0x0000004b5009723e */ /* 0x000fc800000010ff */
[----:B------:R-:W-:Y:S08]  /*4240*/  MUFU.EX2 R83, R83 ;  /* 0x0000005300537308 */ /* 0x000ff00000000800 */
[----:B------:R-:W2:Y:S01]  /*4250*/  MUFU.EX2 R84, R84 ;  /* 0x0000005400547308 */ /* 0x000ea20000000800 */
[----:B0-----:R-:W-:Y:S01]  /*4260*/  F2FP.BF16.F32.PACK_AB R11, R56, R77 ;  /* 0x0000004d380b723e */ /* 0x001fe200000010ff */
[----:B------:R-:W-:Y:S01]  /*4270*/  FADD.FTZ R77, R77, R2 ;  /* 0x000000024d4d7221 */ /* 0x000fe20000010000 */
[----:B--2---:R-:W-:Y:S01]  /*4280*/  F2FP.BF16.F32.PACK_AB R10, R84, R83 ;  /* 0x00000053540a723e */ /* 0x004fe200000010ff */
[----:B------:R-:W-:-:S02]  /*4290*/  FADD.FTZ R83, R83, R0 ;  /* 0x0000000053537221 */ /* 0x000fc40000010000 */
[----:B------:R-:W-:Y:S02]  /*42a0*/  FADD.FTZ R0, R56, R77 ;  /* 0x0000004d38007221 */ /* 0x000fe40000010000 */
[----:B------:R1:W-:Y:S01]  /*42b0*/  STSM.16.M88.4 [R17+0x6000], R8 ;  /* 0x0060000811007844 */ /* 0x0003e20000000200 */
[----:B------:R-:W-:Y:S01]  /*42c0*/  FADD.FTZ R2, R84, R83 ;  /* 0x0000005354027221 */ /* 0x000fe20000010000 */
[----:B------:R0:W-:Y:S06]  /*42d0*/  MEMBAR.ALL.CTA ;  /* 0x0000000000007992 */ /* 0x0001ec0000008000 */
[----:B0-----:R-:W0:Y:S02]  /*42e0*/  FENCE.VIEW.ASYNC.S ;  /* 0x00000000000073c6 */ /* 0x001e240000000000 */
[----:B0-----:R-:W-:Y:S01]  /*42f0*/  NOP ;  /* 0x0000000000007918 */ /* 0x001fe20000000000 */
[----:B------:R-:W-:Y:S05]  /*4300*/  @!P1 BRA `(.L_x_1877) ;  /* 0x0000003000b49947 */ /* 0x000fea0003800000 */
[----:B-1----:R-:W-:Y:S01]  /*4310*/  IMAD.MOV.U32 R4, RZ, RZ, R54 ;  /* 0x000000ffff047224 */ /* 0x002fe200078e0036 */
[----:B------:R-:W-:Y:S01]  /*4320*/  UMOV UR28, UR45 ;  /* 0x0000002d001c7c82 */ /* 0x000fe20008000000 */
[----:B------:R-:W-:Y:S01]  /*4330*/  IMAD.MOV.U32 R3, RZ, RZ, R69 ;  /* 0x000000ffff037224 */ /* 0x000fe200078e0045 */
[----:B------:R-:W-:Y:S01]  /*4340*/  UMOV UR53, UR44 ;  /* 0x0000002c00357c82 */ /* 0x000fe20008000000 */
[----:B------:R-:W-:Y:S01]  /*4350*/  IMAD.MOV.U32 R135, RZ, RZ, RZ ;  /* 0x000000ffff877224 */ /* 0x000fe200078e00ff */
[----:B------:R-:W-:Y:S01]  /*4360*/  ULDC UR34, c[0x0][0x288] ;  /* 0x0000a20000227ab9 */ /* 0x000fe20000000800 */
[----:B------:R-:W-:Y:S01]  /*4370*/  ULDC UR35, c[0x0][0x9d8] ;  /* 0x0002760000237ab9 */ /* 0x000fe20000000800 */
[----:B------:R-:W-:-:S05]  /*4380*/  ULDC UR33, c[0x0][0x988] ;  /* 0x0002620000217ab9 */ /* 0x000fca0000000800 */
.L_x_1888:
[----:B------:R-:W-:Y:S01]  /*4390*/  ISETP.NE.AND P2, PT, RZ, UR37, PT ;  /* 0x00000025ff007c0c */ /* 0x000fe2000bf45270 */
[----:B------:R-:W-:-:S04]  /*43a0*/  UISETP.NE.AND UP0, UPT, UR53, 0x1, UPT ;  /* 0x000000013500788c */ /* 0x000fc8000bf05270 */
[----:B------:R-:W-:-:S04]  /*43b0*/  USEL UR45, URZ, 0x1, UP0 ;  /* 0x000000013f2d7887 */ /* 0x000fc80008000000 */
[----:B------:R-:W-:-:S04]  /*43c0*/  ULOP3.LUT UR45, UR28, UR45, URZ, 0x3c, !UPT ;  /* 0x0000002d1c2d7292 */ /* 0x000fc8000f8e3c3f */
[----:B------:R-:W-:Y:S08]  /*43d0*/  @P2 BRA `(.L_x_1878) ;  /* 0x0000000000382947 */ /* 0x000ff00003800000 */
[----:B------:R-:W-:Y:S05]  /*43e0*/  @!P0 BRA `(.L_x_1879) ;  /* 0x0000000000048947 */ /* 0x000fea0003800000 */
[----:B------:R-:W-:Y:S01]  /*43f0*/  BPT.TRAP 0x1 ;  /* 0x000000040000795c */ /* 0x000fe20000300000 */
.L_x_1879:
        /* <DEDUP_REMOVED lines=9> */
.L_x_1880:
[----:B-1----:R-:W-:Y:S05]  /*4490*/  @P1 BRA `(.L_x_1878) ;  /* 0x0000000000081947 */ /* 0x002fea0003800000 */
[----:B------:R-:W1:Y:S02]  /*44a0*/  SYNCS.PHASECHK.TRANS64.TRYWAIT P1, [UR6+0x2d830], R5 ;  /* 0x02d83005ff0075a7 */ /* 0x000e640008020146 */
[----:B-1----:R-:W-:Y:S05]  /*44b0*/  @!P1 BRA `(.L_x_1881) ;  /* 0x000000bc00c09947 */ /* 0x002fea0003800000 */
.L_x_1878:
        /* <DEDUP_REMOVED lines=40> */
.L_x_1883:
[----:B------:R-:W-:Y:S01]  /*4740*/  ULEA UR6, UR53, UR40, 0x3 ;  /* 0x0000002835067291 */ /* 0x000fe2000f8e183f */
[----:B------:R-:W-:-:S04]  /*4750*/  MOV R5, UR28 ;  /* 0x0000001c00057c02 */ /* 0x000fc80008000f00 */
[----:B------:R-:W-:-:S04]  /*4760*/  SHF.L.U32 R5, R5, 0x1f, RZ ;  /* 0x0000001f05057819 */ /* 0x000fc800000006ff */
[----:B------:R0:W1:Y:S01]  /*4770*/  SYNCS.PHASECHK.TRANS64.TRYWAIT P1, [UR6+0x2d850], R5 ;  /* 0x02d85005ff0075a7 */ /* 0x0000620008020146 */
[----:B------:R-:W-:Y:S05]  /*4780*/  @!P0 BRA `(.L_x_1884) ;  /* 0x0000000000048947 */ /* 0x000fea0003800000 */
[----:B------:R-:W-:Y:S01]  /*4790*/  BPT.TRAP 0x1 ;  /* 0x000000040000795c */ /* 0x000fe20000300000 */
.L_x_1884:
[----:B-1----:R-:W-:Y:S05]  /*47a0*/  @P1 BRA `(.L_x_1882) ;  /* 0x0000000000081947 */ /* 0x002fea0003800000 */
[----:B------:R-:W1:Y:S02]  /*47b0*/  SYNCS.PHASECHK.TRANS64.TRYWAIT P1, [UR6+0x2d850], R5 ;  /* 0x02d85005ff0075a7 */ /* 0x000e640008020146 */
[----:B-1----:R-:W-:Y:S05]  /*47c0*/  @!P1 BRA `(.L_x_1885) ;  /* 0x000000bc00149947 */ /* 0x002fea0003800000 */
.L_x_1882:
        /* <DEDUP_REMOVED lines=70> */
.L_x_1886:
[----:B------:R-:W-:Y:S01]  /*4c30*/  UISETP.NE.AND UP0, UPT, UR49, URZ, UPT ;  /* 0x0000003f3100728c */ /* 0x000fe2000bf05270 */
[----:B------:R-:W-:Y:S02]  /*4c40*/  VIADD R141, R136, UR39 ;  /* 0x00000027888d7c36 */ /* 0x000fe40008000000 */
[----:B0-----:R-:W-:Y:S01]  /*4c50*/  FMUL.FTZ R5, R26, UR35 ;  /* 0x000000231a057c20 */ /* 0x001fe20008410000 */
[----:B------:R-:W-:Y:S01]  /*4c60*/  FMUL.FTZ R20, R47, UR35 ;  /* 0x000000232f147c20 */ /* 0x000fe20008410000 */
[----:B------:R-:W-:Y:S01]  /*4c70*/  FMUL.FTZ R8, R31, UR35 ;  /* 0x000000231f087c20 */ /* 0x000fe20008410000 */
[----:B------:R-:W0:Y:S01]  /*4c80*/  LDC R47, c[0x0][0x2f0] ;  /* 0x0000bc00ff2f7b82 */ /* 0x000e220000000800 */
[----:B------:R-:W-:Y:S01]  /*4c90*/  PLOP3.LUT P1, PT, PT, PT, UP0, 0x80, 0x0 ;  /* 0x000000000000781c */ /* 0x000fe20003f2f008 */
[----:B------:R-:W-:Y:S01]  /*4ca0*/  FMUL.FTZ R31, R33, UR35 ;  /* 0x00000023211f7c20 */ /* 0x000fe20008410000 */
[----:B------:R-:W-:Y:S01]  /*4cb0*/  PLOP3.LUT P2, PT, PT, PT, UP0, 0x80, 0x0 ;  /* 0x000000000000781c */ /* 0x000fe20003f4f008 */
[----:B------:R-:W-:Y:S01]  /*4cc0*/  FMUL.FTZ R33, R37, UR35 ;  /* 0x0000002325217c20 */ /* 0x000fe20008410000 */
[----:B------:R-:W-:Y:S01]  /*4cd0*/  FMUL.FTZ R37, R45, UR35 ;  /* 0x000000232d257c20 */ /* 0x000fe20008410000 */
[----:B------:R-:W-:Y:S01]  /*4ce0*/  @UP0 ULDC UR6, c[0x0][0x44c] ;  /* 0x0001130000060ab9 */ /* 0x000fe20000000800 */
[----:B------:R-:W-:Y:S01]  /*4cf0*/  FMUL.FTZ R144, R24, UR35 ;  /* 0x0000002318907c20 */ /* 0x000fe20008410000 */
[----:B------:R-:W-:-:S02]  /*4d00*/  IMAD.MOV.U32 R140, RZ, RZ, -0x2 ;  /* 0xfffffffeff8c7424 */ /* 0x000fc400078e00ff */
[----:B------:R-:W-:Y:S01]  /*4d10*/  FMUL.FTZ R143, R25, UR35 ;  /* 0x00000023198f7c20 */ /* 0x000fe20008410000 */
[----:B------:R-:W-:Y:S01]  /*4d20*/  FMUL.FTZ R142, R28, UR35 ;  /* 0x000000231c8e7c20 */ /* 0x000fe20008410000 */
[----:B------:R-:W-:Y:S01]  /*4d30*/  FMUL.FTZ R29, R29, UR35 ;  /* 0x000000231d1d7c20 */ /* 0x000fe20008410000 */
[----:B------:R-:W-:Y:S01]  /*4d40*/  FMUL.FTZ R14, R43, UR35 ;  /* 0x000000232b0e7c20 */ /* 0x000fe20008410000 */
[----:B------:R-:W1:Y:S01]  /*4d50*/  MUFU.TANH R144, R144 ;  /* 0x0000009000907308 */ /* 0x000e620000002400 */
[----:B------:R-:W-:Y:S01]  /*4d60*/  @P1 IMAD.HI.U32 R26, R141, UR6, RZ ;  /* 0x000000068d1a1c27 */ /* 0x000fe2000f8e00ff */
[----:B------:R-:W-:-:S03]  /*4d70*/  @UP0 ULDC UR6, c[0x0][0x450] ;  /* 0x0001140000060ab9 */ /* 0x000fc60000000800 */
[----:B------:R-:W-:Y:S01]  /*4d80*/  FMUL.FTZ R43, R57, UR35 ;  /* 0x00000023392b7c20 */ /* 0x000fe20008410000 */
[----:B------:R-:W-:Y:S01]  /*4d90*/  FMUL.FTZ R7, R30, UR35 ;  /* 0x000000231e077c20 */ /* 0x000fe20008410000 */
[----:B------:R-:W-:Y:S01]  /*4da0*/  FMUL.FTZ R30, R32, UR35 ;  /* 0x00000023201e7c20 */ /* 0x000fe20008410000 */
[----:B------:R-:W-:Y:S01]  /*4db0*/  @P2 SHF.R.U32.HI R141, RZ, UR6, R26 ;  /* 0x00000006ff8d2c19 */ /* 0x000fe2000801161a */
[----:B------:R-:W-:Y:S01]  /*4dc0*/  UMOV UR6, 0xffffff80 ;  /* 0xffffff8000067882 */ /* 0x000fe20000000000 */
[----:B------:R-:W2:Y:S01]  /*4dd0*/  MUFU.TANH R143, R143 ;  /* 0x0000008f008f7308 */ /* 0x000ea20000002400 */
[----:B------:R-:W-:Y:S01]  /*4de0*/  UIMAD UR6, UR54, UR6, 0x1 ;  /* 0x00000001360674a4 */ /* 0x000fe2000f8e0206 */
[----:B------:R-:W-:Y:S01]  /*4df0*/  FMUL.FTZ R32, R36, UR35 ;  /* 0x0000002324207c20 */ /* 0x000fe20008410000 */
[----:B------:R-:W3:Y:S01]  /*4e00*/  SHFL.IDX PT, R45, R141, RZ, 0x1c1f ;  /* 0x001c1fff8d2d7589 */ /* 0x000ee200000e0000 */
[----:B------:R-:W-:Y:S01]  /*4e10*/  FMUL.FTZ R15, R46, UR35 ;  /* 0x000000232e0f7c20 */ /* 0x000fe20008410000 */
[----:B------:R-:W-:Y:S01]  /*4e20*/  FMUL.FTZ R9, R34, UR35 ;  /* 0x0000002322097c20 */ /* 0x000fe20008410000 */
[----:B------:R-:W-:Y:S01]  /*4e30*/  FMUL.FTZ R34, R40, UR35 ;  /* 0x0000002328227c20 */ /* 0x000fe20008410000 */
[----:B------:R-:W-:Y:S01]  /*4e40*/  IMAD R140, R23, R140, UR6 ;  /* 0x00000006178c7e24 */ /* 0x000fe2000f8e028c */
[----:B------:R-:W4:Y:S01]  /*4e50*/  MUFU.TANH R142, R142 ;  /* 0x0000008e008e7308 */ /* 0x000f220000002400 */
[----:B------:R-:W-:Y:S01]  /*4e60*/  FMUL.FTZ R11, R38, UR35 ;  /* 0x00000023260b7c20 */ /* 0x000fe20008410000 */
[----:B------:R-:W-:Y:S01]  /*4e70*/  FMUL.FTZ R38, R48, UR35 ;  /* 0x0000002330267c20 */ /* 0x000fe20008410000 */
[----:B0-----:R-:W-:-:S02]  /*4e80*/  IMAD R140, R47, UR48, R140 ;  /* 0x000000302f8c7c24 */ /* 0x001fc4000f8e028c */
        /* <DEDUP_REMOVED lines=12> */
[----:B------:R-:W5:Y:S01]  /*4f50*/  MUFU.TANH R30, R30 ;  /* 0x0000001e001e7308 */ /* 0x000f620000002400 */
[----:B------:R-:W-:Y:S01]  /*4f60*/  FMUL.FTZ R44, R61, UR35 ;  /* 0x000000233d2c7c20 */ /* 0x000fe20008410000 */
[----:B------:R-:W-:Y:S01]  /*4f70*/  FMUL.FTZ R25, R54, UR35 ;  /* 0x0000002336197c20 */ /* 0x000fe20008410000 */
[----:B---3--:R-:W-:Y:S01]  /*4f80*/  IADD3 R57, R45, -UR34, R140 ;  /* 0x800000222d397c10 */ /* 0x008fe2000fffe08c */
[----:B------:R-:W-:Y:S01]  /*4f90*/  FMUL.FTZ R45, R60, UR35 ;  /* 0x000000233c2d7c20 */ /* 0x000fe20008410000 */
[----:B------:R-:W-:Y:S01]  /*4fa0*/  FMUL.FTZ R26, R55, UR35 ;  /* 0x00000023371a7c20 */ /* 0x000fe20008410000 */
[----:B------:R-:W-:Y:S01]  /*4fb0*/  FMUL.FTZ R6, R27, UR35 ;  /* 0x000000231b067c20 */ /* 0x000fe20008410000 */
[C---:B------:R-:W-:Y:S01]  /*4fc0*/  ISETP.GT.AND P1, PT, R57.reuse, RZ, PT ;  /* 0x000000ff3900720c */ /* 0x040fe20003f24270 */
[----:B------:R-:W3:Y:S01]  /*4fd0*/  MUFU.TANH R31, R31 ;  /* 0x0000001f001f7308 */ /* 0x000ee20000002400 */
[----:B------:R-:W-:Y:S01]  /*4fe0*/  ISETP.GT.AND P2, PT, R57, 0x1, PT ;  /* 0x000000013900780c */ /* 0x000fe20003f44270 */
[----:B------:R-:W-:Y:S01]  /*4ff0*/  FMUL.FTZ R27, R58, UR35 ;  /* 0x000000233a1b7c20 */ /* 0x000fe20008410000 */
[----:B-1----:R-:W-:Y:S01]  /*5000*/  FSEL R144, R144, -INF , P1 ;  /* 0xff80000090907808 */ /* 0x002fe20000800000 */
[----:B------:R-:W-:Y:S01]  /*5010*/  FMUL.FTZ R56, R81, UR35 ;  /* 0x0000002351387c20 */ /* 0x000fe20008410000 */
[----:B------:R-:W-:Y:S01]  /*5020*/  ISETP.GT.AND P1, PT, R57, 0x8, PT ;  /* 0x000000083900780c */ /* 0x000fe20003f24270 */
[----:B------:R-:W-:Y:S01]  /*5030*/  FMUL.FTZ R84, R84, UR35 ;  /* 0x0000002354547c20 */ /* 0x000fe20008410000 */
[----:B--2---:R-:W-:Y:S01]  /*5040*/  FSEL R143, R143, -INF , P2 ;  /* 0xff8000008f8f7808 */ /* 0x004fe20001000000 */
[----:B------:R-:W1:Y:S01]  /*5050*/  MUFU.TANH R32, R32 ;  /* 0x0000002000207308 */ /* 0x000e620000002400 */
[----:B------:R-:W-:Y:S01]  /*5060*/  FMNMX.FTZ R46, R144, R3, !PT ;  /* 0x00000003902e7209 */ /* 0x000fe20007810000 */
[----:B------:R-:W-:Y:S01]  /*5070*/  FMUL.FTZ R85, R85, UR35 ;  /* 0x0000002355557c20 */ /* 0x000fe20008410000 */
[----:B------:R-:W-:Y:S01]  /*5080*/  ISETP.GT.AND P2, PT, R57, 0x9, PT ;  /* 0x000000093900780c */ /* 0x000fe20003f44270 */
[----:B------:R-:W-:Y:S01]  /*5090*/  FMUL.FTZ R28, R59, UR35 ;  /* 0x000000233b1c7c20 */ /* 0x000fe20008410000 */
[----:B----4-:R-:W-:Y:S01]  /*50a0*/  FSEL R142, R142, -INF , P1 ;  /* 0xff8000008e8e7808 */ /* 0x010fe20000800000 */
[----:B------:R-:W2:Y:S01]  /*50b0*/  SHFL.IDX PT, R141, R141, 0x1, 0x1c1f ;  /* 0x003c1f008d8d7f89 */ /* 0x000ea200000e0000 */
[----:B------:R-:W-:Y:S01]  /*50c0*/  FMNMX.FTZ R47, R143, R46, !PT ;  /* 0x0000002e8f2f7209 */ /* 0x000fe20007810000 */
[----:B------:R-:W4:Y:S01]  /*50d0*/  MUFU.TANH R33, R33 ;  /* 0x0000002100217308 */ /* 0x000f220000002400 */
[----:B------:R-:W-:Y:S01]  /*50e0*/  ISETP.GT.AND P1, PT, R57, 0x10, PT ;  /* 0x000000103900780c */ /* 0x000fe20003f24270 */
[----:B------:R-:W-:Y:S01]  /*50f0*/  FMUL.FTZ R46, R64, UR35 ;  /* 0x00000023402e7c20 */ /* 0x000fe20008410000 */
[----:B0-----:R-:W-:Y:S01]  /*5100*/  FSEL R29, R29, -INF , P2 ;  /* 0xff8000001d1d7808 */ /* 0x001fe20001000000 */
[----:B------:R-:W-:Y:S01]  /*5110*/  FMUL.FTZ R64, R74, UR35 ;  /* 0x000000234a407c20 */ /* 0x000fe20008410000 */
[----:B------:R-:W-:Y:S01]  /*5120*/  FMNMX.FTZ R48, R142, R47, !PT ;  /* 0x0000002f8e307209 */ /* 0x000fe20007810000 */
[----:B------:R-:W-:Y:S01]  /*5130*/  FMUL.FTZ R74, R87, UR35 ;  /* 0x00000023574a7c20 */ /* 0x000fe20008410000 */
[----:B------:R-:W-:Y:S01]  /*5140*/  ISETP.GT.AND P2, PT, R57, 0x11, PT ;  /* 0x000000113900780c */ /* 0x000fe20003f44270 */
[----:B------:R-:W0:Y:S01]  /*5150*/  MUFU.TANH R34, R34 ;  /* 0x0000002200227308 */ /* 0x000e220000002400 */
[----:B-----5:R-:W-:Y:S01]  /*5160*/  FSEL R30, R30, -INF , P1 ;  /* 0xff8000001e1e7808 */ /* 0x020fe20000800000 */
[----:B------:R-:W-:Y:S01]  /*5170*/  ULEA UR6, UR44, UR40, 0x3 ;  /* 0x000000282c067291 */ /* 0x000fe2000f8e183f */
[----:B------:R-:W-:-:S02]  /*5180*/  FMNMX.FTZ R47, R29, R48, !PT ;  /* 0x000000301d2f7209 */ /* 0x000fc40007810000 */
[----:B------:R-:W-:Y:S01]  /*5190*/  ISETP.GT.AND P1, PT, R57, 0x18, PT ;  /* 0x000000183900780c */ /* 0x000fe20003f24270 */
[----:B------:R-:W-:Y:S01]  /*51a0*/  UIADD3 UR6, UR6, 0x2d840, URZ ;  /* 0x0002d84006067890 */ /* 0x000fe2000fffe03f */
[----:B---3--:R-:W-:Y:S01]  /*51b0*/  FSEL R31, R31, -INF , P2 ;  /* 0xff8000001f1f7808 */ /* 0x008fe20001000000 */
[----:B------:R-:W3:Y:S01]  /*51c0*/  MUFU.TANH R35, R35 ;  /* 0x0000002300237308 */ /* 0x000ee20000002400 */
[----:B------:R-:W-:Y:S01]  /*51d0*/  FMNMX.FTZ R48, R30, R47, !PT ;  /* 0x0000002f1e307209 */ /* 0x000fe20007810000 */
[----:B------:R-:W-:Y:S01]  /*51e0*/  FMUL.FTZ R47, R65, UR35 ;  /* 0x00000023412f7c20 */ /* 0x000fe20008410000 */
[----:B------:R-:W-:Y:S01]  /*51f0*/  ISETP.GT.AND P2, PT, R57, 0x19, PT ;  /* 0x000000193900780c */ /* 0x000fe20003f44270 */
[----:B------:R-:W-:Y:S01]  /*5200*/  UPRMT UR6, UR41, 0x654, UR6 ;  /* 0x0000065429067896 */ /* 0x000fe20008000006 */
[----:B-1----:R-:W-:Y:S02]  /*5210*/  FSEL R32, R32, -INF , P1 ;  /* 0xff80000020207808 */ /* 0x002fe40000800000 */
[----:B------:R-:W-:Y:S01]  /*5220*/  FMNMX.FTZ R49, R31, R48, !PT ;  /* 0x000000301f317209 */ /* 0x000fe20007810000 */
[----:B------:R-:W1:Y:S01]  /*5230*/  MUFU.TANH R36, R36 ;  /* 0x0000002400247308 */ /* 0x000e620000002400 */
[----:B------:R-:W-:Y:S01]  /*5240*/  ISETP.GT.AND P1, PT, R57, 0x20, PT ;  /* 0x000000203900780c */ /* 0x000fe20003f24270 */
[----:B------:R-:W-:Y:S01]  /*5250*/  FMUL.FTZ R48, R68, UR35 ;  /* 0x0000002344307c20 */ /* 0x000fe20008410000 */
[----:B----4-:R-:W-:Y:S01]  /*5260*/  FSEL R33, R33, -INF , P2 ;  /* 0xff80000021217808 */ /* 0x010fe20001000000 */
[----:B------:R-:W-:Y:S01]  /*5270*/  FMUL.FTZ R68, R82, UR35 ;  /* 0x0000002352447c20 */ /* 0x000fe20008410000 */
[----:B------:R-:W-:Y:S01]  /*5280*/  FMNMX.FTZ R50, R32, R49, !PT ;  /* 0x0000003120327209 */ /* 0x000fe20007810000 */
[----:B------:R-:W-:Y:S01]  /*5290*/  SYNCS.ARRIVE.TRANS64.RED.A1T0 RZ, [UR6], RZ ;  /* 0x000000ffffff79a7 */ /* 0x000fe20008100406 */
[----:B------:R-:W-:Y:S01]  /*52a0*/  ISETP.GT.AND P2, PT, R57, 0x21, PT ;  /* 0x000000213900780c */ /* 0x000fe20003f44270 */
[----:B------:R-:W4:Y:S01]  /*52b0*/  MUFU.TANH R37, R37 ;  /* 0x0000002500257308 */ /* 0x000f220000002400 */
[----:B0-----:R-:W-:-:S02]  /*52c0*/  FSEL R34, R34, -INF , P1 ;  /* 0xff80000022227808 */ /* 0x001fc40000800000 */
[----:B------:R-:W-:Y:S02]  /*52d0*/  FMNMX.FTZ R49, R33, R50, !PT ;  /* 0x0000003221317209 */ /* 0x000fe40007810000 */
[----:B------:R-:W-:Y:S02]  /*52e0*/  ISETP.GT.AND P1, PT, R57, 0x28, PT ;  /* 0x000000283900780c */ /* 0x000fe40003f24270 */
[----:B---3--:R-:W-:Y:S01]  /*52f0*/  FSEL R35, R35, -INF , P2 ;  /* 0xff80000023237808 */ /* 0x008fe20001000000 */
[----:B------:R-:W0:Y:S01]  /*5300*/  MUFU.TANH R38, R38 ;  /* 0x0000002600267308 */ /* 0x000e220000002400 */
[----:B------:R-:W-:Y:S01]  /*5310*/  FMNMX.FTZ R50, R34, R49, !PT ;  /* 0x0000003122327209 */ /* 0x000fe20007810000 */
[----:B------:R-:W-:Y:S01]  /*5320*/  FMUL.FTZ R49, R69, UR35 ;  /* 0x0000002345317c20 */ /* 0x000fe20008410000 */
[----:B------:R-:W-:Y:S02]  /*5330*/  ISETP.GT.AND P2, PT, R57, 0x29, PT ;  /* 0x000000293900780c */ /* 0x000fe40003f44270 */
[----:B-1----:R-:W-:-:S02]  /*5340*/  FSEL R36, R36, -INF , P1 ;  /* 0xff80000024247808 */ /* 0x002fc40000800000 */
[----:B------:R-:W-:Y:S01]  /*5350*/  FMNMX.FTZ R51, R35, R50, !PT ;  /* 0x0000003223337209 */ /* 0x000fe20007810000 */
[----:B------:R-:W1:Y:S01]  /*5360*/  MUFU.TANH R39, R39 ;  /* 0x0000002700277308 */ /* 0x000e620000002400 */
[----:B------:R-:W-:Y:S02]  /*5370*/  ISETP.GT.AND P1, PT, R57, 0x30, PT ;  /* 0x000000303900780c */ /* 0x000fe40003f24270 */
[----:B----4-:R-:W-:Y:S02]  /*5380*/  FSEL R37, R37, -INF , P2 ;  /* 0xff80000025257808 */ /* 0x010fe40001000000 */
[----:B------:R-:W-:Y:S01]  /*5390*/  FMNMX.FTZ R50, R36, R51, !PT ;  /* 0x0000003324327209 */ /* 0x000fe20007810000 */
[----:B------:R-:W-:Y:S01]  /*53a0*/  FMUL.FTZ R51, R72, UR35 ;  /* 0x0000002348337c20 */ /* 0x000fe20008410000 */
[----:B------:R-:W-:Y:S01]  /*53b0*/  ISETP.GT.AND P2, PT, R57, 0x31, PT ;  /* 0x000000313900780c */ /* 0x000fe20003f44270 */
[----:B------:R-:W3:Y:S01]  /*53c0*/  MUFU.TANH R40, R40 ;  /* 0x0000002800287308 */ /* 0x000ee20000002400 */
[----:B0-----:R-:W-:-:S02]  /*53d0*/  FSEL R38, R38, -INF , P1 ;  /* 0xff80000026267808 */ /* 0x001fc40000800000 */
[----:B------:R-:W-:Y:S01]  /*53e0*/  FMNMX.FTZ R53, R37, R50, !PT ;  /* 0x0000003225357209 */ /* 0x000fe20007810000 */
[----:B------:R-:W-:Y:S01]  /*53f0*/  FMUL.FTZ R50, R73, UR35 ;  /* 0x0000002349327c20 */ /* 0x000fe20008410000 */
[----:B------:R-:W-:Y:S02]  /*5400*/  ISETP.GT.AND P1, PT, R57, 0x38, PT ;  /* 0x000000383900780c */ /* 0x000fe40003f24270 */
[----:B------:R-:W-:Y:S01]  /*5410*/  FMNMX.FTZ R52, R38, R53, !PT ;  /* 0x0000003526347209 */ /* 0x000fe20007810000 */
[----:B------:R-:W0:Y:S01]  /*5420*/  MUFU.TANH R41, R41 ;  /* 0x0000002900297308 */ /* 0x000e220000002400 */
[----:B-1----:R-:W-:Y:S02]  /*5430*/  FSEL R39, R39, -INF , P2 ;  /* 0xff80000027277808 */ /* 0x002fe40001000000 */
[----:B------:R-:W-:Y:S02]  /*5440*/  ISETP.GT.AND P2, PT, R57, 0x39, PT ;  /* 0x000000393900780c */ /* 0x000fe40003f44270 */
[----:B------:R-:W-:Y:S01]  /*5450*/  FMNMX.FTZ R53, R39, R52, !PT ;  /* 0x0000003427357209 */ /* 0x000fe20007810000 */
[----:B------:R-:W-:Y:S01]  /*5460*/  FMUL.FTZ R52, R76, UR35 ;  /* 0x000000234c347c20 */ /* 0x000fe20008410000 */
[----:B--2---:R-:W-:Y:S01]  /*5470*/  IADD3 R76, R141, -UR34, R140 ;  /* 0x800000228d4c7c10 */ /* 0x004fe2000fffe08c */
[----:B------:R-:W1:Y:S01]  /*5480*/  MUFU.TANH R42, R42 ;  /* 0x0000002a002a7308 */ /* 0x000e620000002400 */
[----:B---3--:R-:W-:-:S02]  /*5490*/  FSEL R40, R40, -INF , P1 ;  /* 0xff80000028287808 */ /* 0x008fc40000800000 */
[----:B------:R-:W-:Y:S02]  /*54a0*/  ISETP.GT.AND P1, PT, R57, 0x40, PT ;  /* 0x000000403900780c */ /* 0x000fe40003f24270 */
[----:B------:R-:W-:Y:S02]  /*54b0*/  FMNMX.FTZ R54, R40, R53, !PT ;  /* 0x0000003528367209 */ /* 0x000fe40007810000 */
[----:B------:R-:W-:Y:S01]  /*54c0*/  ISETP.GT.AND P3, PT, R76, 0x1, PT ;  /* 0x000000014c00780c */ /* 0x000fe20003f64270 */
[----:B------:R-:W2:Y:S01]  /*54d0*/  MUFU.TANH R43, R43 ;  /* 0x0000002b002b7308 */ /* 0x000ea20000002400 */
[----:B0-----:R-:W-:Y:S02]  /*54e0*/  FSEL R41, R41, -INF , P2 ;  /* 0xff80000029297808 */ /* 0x001fe40001000000 */
[----:B------:R-:W-:Y:S02]  /*54f0*/  ISETP.GT.AND P2, PT, R57, 0x41, PT ;  /* 0x000000413900780c */ /* 0x000fe40003f44270 */
[----:B------:R-:W-:-:S03]  /*5500*/  FMNMX.FTZ R53, R41, R54, !PT ;  /* 0x0000003629357209 */ /* 0x000fc60007810000 */
[----:B------:R-:W0:Y:S01]  /*5510*/  MUFU.TANH R45, R45 ;  /* 0x0000002d002d7308 */ /* 0x000e220000002400 */
[----:B-1----:R-:W-:Y:S02]  /*5520*/  FSEL R42, R42, -INF , P1 ;  /* 0xff8000002a2a7808 */ /* 0x002fe40000800000 */
[----:B------:R-:W-:Y:S02]  /*5530*/  ISETP.GT.AND P1, PT, R57, 0x48, PT ;  /* 0x000000483900780c */ /* 0x000fe40003f24270 */
[----:B------:R-:W-:Y:S01]  /*5540*/  FMNMX.FTZ R54, R42, R53, !PT ;  /* 0x000000352a367209 */ /* 0x000fe20007810000 */
[----:B------:R-:W-:Y:S02]  /*5550*/  FMUL.FTZ R53, R77, UR35 ;  /* 0x000000234d357c20 */ /* 0x000fe40008410000 */
[----:B------:R-:W1:Y:S01]  /*5560*/  MUFU.TANH R44, R44 ;  /* 0x0000002c002c7308 */ /* 0x000e620000002400 */
[----:B--2---:R-:W-:Y:S02]  /*5570*/  FSEL R43, R43, -INF , P2 ;  /* 0xff8000002b2b7808 */ /* 0x004fe40001000000 */
[----:B------:R-:W-:-:S02]  /*5580*/  ISETP.GT.AND P2, PT, R57, 0x49, PT ;  /* 0x000000493900780c */ /* 0x000fc40003f44270 */
[----:B------:R-:W-:-:S03]  /*5590*/  FMNMX.FTZ R54, R43, R54, !PT ;  /* 0x000000362b367209 */ /* 0x000fc60007810000 */
[----:B------:R-:W2:Y:S01]  /*55a0*/  MUFU.TANH R46, R46 ;  /* 0x0000002e002e7308 */ /* 0x000ea20000002400 */
[----:B0-----:R-:W-:Y:S02]  /*55b0*/  FSEL R45, R45, -INF , P1 ;  /* 0xff8000002d2d7808 */ /* 0x001fe40000800000 */
[----:B------:R-:W-:Y:S02]  /*55c0*/  ISETP.GT.AND P1, PT, R57, 0x50, PT ;  /* 0x000000503900780c */ /* 0x000fe40003f24270 */
[----:B------:R-:W-:Y:S01]  /*55d0*/  FMNMX.FTZ R55, R45, R54, !PT ;  /* 0x000000362d377209 */ /* 0x000fe20007810000 */
[----:B------:R-:W-:Y:S02]  /*55e0*/  FMUL.FTZ R54, R80, UR35 ;  /* 0x0000002350367c20 */ /* 0x000fe40008410000 */
[----:B------:R-:W0:Y:S01]  /*55f0*/  MUFU.TANH R47, R47 ;  /* 0x0000002f002f7308 */ /* 0x000e220000002400 */
[----:B-1----:R-:W-:Y:S02]  /*5600*/  FSEL R44, R44, -INF , P2 ;  /* 0xff8000002c2c7808 */ /* 0x002fe40001000000 */
[----:B------:R-:W-:-:S02]  /*5610*/  ISETP.GT.AND P2, PT, R57, 0x51, PT ;  /* 0x000000513900780c */ /* 0x000fc40003f44270 */
[----:B------:R-:W-:-:S03]  /*5620*/  FMNMX.FTZ R55, R44, R55, !PT ;  /* 0x000000372c377209 */ /* 0x000fc60007810000 */
[----:B------:R-:W1:Y:S01]  /*5630*/  MUFU.TANH R48, R48 ;  /* 0x0000003000307308 */ /* 0x000e620000002400 */
[----:B--2---:R-:W-:Y:S02]  /*5640*/  FSEL R46, R46, -INF , P1 ;  /* 0xff8000002e2e7808 */ /* 0x004fe40000800000 */
[----:B------:R-:W-:Y:S02]  /*5650*/  ISETP.GT.AND P1, PT, R57, 0x58, PT ;  /* 0x000000583900780c */ /* 0x000fe40003f24270 */
[----:B------:R-:W-:-:S03]  /*5660*/  FMNMX.FTZ R58, R46, R55, !PT ;  /* 0x000000372e3a7209 */ /* 0x000fc60007810000 */
[----:B------:R-:W2:Y:S01]  /*5670*/  MUFU.TANH R49, R49 ;  /* 0x0000003100317308 */ /* 0x000ea20000002400 */
[----:B0-----:R-:W-:Y:S02]  /*5680*/  FSEL R47, R47, -INF , P2 ;  /* 0xff8000002f2f7808 */ /* 0x001fe40001000000 */
[----:B------:R-:W-:Y:S02]  /*5690*/  ISETP.GT.AND P2, PT, R57, 0x59, PT ;  /* 0x000000593900780c */ /* 0x000fe40003f44270 */
[----:B------:R-:W-:-:S03]  /*56a0*/  FMNMX.FTZ R55, R47, R58, !PT ;  /* 0x0000003a2f377209 */ /* 0x000fc60007810000 */
[----:B------:R-:W0:Y:S01]  /*56b0*/  MUFU.TANH R51, R51 ;  /* 0x0000003300337308 */ /* 0x000e220000002400 */
[----:B-1----:R-:W-:Y:S02]  /*56c0*/  FSEL R48, R48, -INF , P1 ;  /* 0xff80000030307808 */ /* 0x002fe40000800000 */
[----:B------:R-:W-:Y:S02]  /*56d0*/  ISETP.GT.AND P1, PT, R57, 0x60, PT ;  /* 0x000000603900780c */ /* 0x000fe40003f24270 */
        /* <DEDUP_REMOVED lines=16> */
[----:B------:R-:W-:Y:S01]  /*57e0*/  FMNMX.FTZ R58, R52, R55, !PT ;  /* 0x00000037343a7209 */ /* 0x000fe20007810000 */
[----:B------:R-:W-:Y:S02]  /*57f0*/  FMUL.FTZ R55, R62, UR35 ;  /* 0x000000233e377c20 */ /* 0x000fe40008410000 */
[----:B------:R-:W2:Y:S01]  /*5800*/  MUFU.TANH R56, R56 ;  /* 0x0000003800387308 */ /* 0x000ea20000002400 */
[----:B0-----:R-:W-:Y:S02]  /*5810*/  FSEL R53, R53, -INF , P2 ;  /* 0xff80000035357808 */ /* 0x001fe40001000000 */
[----:B------:R-:W-:-:S02]  /*5820*/  ISETP.GT.AND P2, PT, R57, 0x71, PT ;  /* 0x000000713900780c */ /* 0x000fc40003f44270 */
[----:B------:R-:W-:Y:S01]  /*5830*/  FMNMX.FTZ R59, R53, R58, !PT ;  /* 0x0000003a353b7209 */ /* 0x000fe20007810000 */
[----:B------:R-:W-:Y:S01]  /*5840*/  FMUL.FTZ R58, R63, UR35 ;  /* 0x000000233f3a7c20 */ /* 0x000fe20008410000 */
[----:B------:R-:W-:Y:S01]  /*5850*/  FMUL.FTZ R63, R71, UR35 ;  /* 0x00000023473f7c20 */ /* 0x000fe20008410000 */
        /* <DEDUP_REMOVED lines=8> */
[----:B------:R-:W-:Y:S01]  /*58e0*/  FMUL.FTZ R61, R67, UR35 ;  /* 0x00000023433d7c20 */ /* 0x000fe20008410000 */
[----:B------:R-:W-:Y:S01]  /*58f0*/  FMUL.FTZ R67, R79, UR35 ;  /* 0x000000234f437c20 */ /* 0x000fe20008410000 */
[----:B------:R-:W2:Y:S01]  /*5900*/  MUFU.TANH R5, R5 ;  /* 0x0000000500057308 */ /* 0x000ea20000002400 */
[----:B0-----:R-:W-:-:S04]  /*5910*/  FSEL R59, R84, -INF , P1 ;  /* 0xff800000543b7808 */ /* 0x001fc80000800000 */
[----:B------:R-:W-:Y:S01]  /*5920*/  FMNMX.FTZ R62, R59, R60, !PT ;  /* 0x0000003c3b3e7209 */ /* 0x000fe20007810000 */
[----:B------:R-:W-:Y:S02]  /*5930*/  FMUL.FTZ R60, R66, UR35 ;  /* 0x00000023423c7c20 */ /* 0x000fe40008410000 */
[----:B------:R-:W0:Y:S01]  /*5940*/  MUFU.TANH R6, R6 ;  /* 0x0000000600067308 */ /* 0x000e220000002400 */
[----:B-1----:R-:W-:Y:S02]  /*5950*/  FSEL R57, R85, -INF , P2 ;  /* 0xff80000055397808 */ /* 0x002fe40001000000 */
[----:B------:R-:W-:Y:S02]  /*5960*/  ISETP.GT.AND P2, PT, R76, RZ, PT ;  /* 0x000000ff4c00720c */ /* 0x000fe40003f44270 */
[----:B------:R-:W-:Y:S01]  /*5970*/  FMNMX.FTZ R66, R57, R62, !PT ;  /* 0x0000003e39427209 */ /* 0x000fe20007810000 */
[----:B------:R-:W-:Y:S01]  /*5980*/  FMUL.FTZ R62, R70, UR35 ;  /* 0x00000023463e7c20 */ /* 0x000fe20008410000 */
[----:B------:R-:W-:Y:S01]  /*5990*/  FMUL.FTZ R70, R83, UR35 ;  /* 0x0000002353467c20 */ /* 0x000fe20008410000 */
[----:B------:R-:W1:Y:S01]  /*59a0*/  MUFU.TANH R7, R7 ;  /* 0x0000000700077308 */ /* 0x000e620000002400 */
[----:B--2---:R-:W-:Y:S01]  /*59b0*/  FSEL R5, R5, -INF , P2 ;  /* 0xff80000005057808 */ /* 0x004fe20001000000 */
[----:B------:R-:W2:Y:S01]  /*59c0*/  SHFL.BFLY PT, R65, R66, 0x2, 0x1f ;  /* 0x0c401f0042417f89 */ /* 0x000ea200000e0000 */
[----:B------:R-:W-:-:S05]  /*59d0*/  ISETP.GT.AND P2, PT, R76, 0x8, PT ;  /* 0x000000084c00780c */ /* 0x000fca0003f44270 */
[----:B------:R-:W-:Y:S01]  /*59e0*/  MUFU.TANH R8, R8 ;  /* 0x0000000800087308 */ /* 0x000fe20000002400 */
[----:B0-----:R-:W-:Y:S02]  /*59f0*/  FSEL R77, R6, -INF , P3 ;  /* 0xff800000064d7808 */ /* 0x001fe40001800000 */
[----:B------:R-:W-:-:S05]  /*5a00*/  ISETP.GT.AND P3, PT, R76, 0x9, PT ;  /* 0x000000094c00780c */ /* 0x000fca0003f64270 */
[----:B------:R-:W0:Y:S01]  /*5a10*/  MUFU.TANH R9, R9 ;  /* 0x0000000900097308 */ /* 0x000e220000002400 */
[----:B-1----:R-:W-:Y:S02]  /*5a20*/  FSEL R7, R7, -INF , P2 ;  /* 0xff80000007077808 */ /* 0x002fe40001000000 */
[----:B------:R-:W-:-:S05]  /*5a30*/  ISETP.GT.AND P2, PT, R76, 0x10, PT ;  /* 0x000000104c00780c */ /* 0x000fca0003f44270 */
[----:B------:R-:W-:Y:S01]  /*5a40*/  MUFU.TANH R10, R10 ;  /* 0x0000000a000a7308 */ /* 0x000fe20000002400 */
[----:B--2---:R-:W-:Y:S01]  /*5a50*/  FMNMX.FTZ R71, R66, R65, !PT ;  /* 0x0000004142477209 */ /* 0x004fe20007810000 */
[----:B------:R-:W-:Y:S01]  /*5a60*/  FMUL.FTZ R65, R75, UR35 ;  /* 0x000000234b417c20 */ /* 0x000fe20008410000 */
[----:B------:R-:W-:Y:S01]  /*5a70*/  FMUL.FTZ R66, R78, UR35 ;  /* 0x000000234e427c20 */ /* 0x000fe20008410000 */
[----:B------:R-:W-:Y:S02]  /*5a80*/  FMNMX.FTZ R78, R5, R4, !PT ;  /* 0x00000004054e7209 */ /* 0x000fe40007810000 */
[----:B------:R-:W1:Y:S02]  /*5a90*/  SHFL.BFLY PT, R72, R71, 0x1, 0x1f ;  /* 0x0c201f0047487f89 */ /* 0x000e6400000e0000 */
[----:B------:R-:W2:Y:S01]  /*5aa0*/  MUFU.TANH R11, R11 ;  /* 0x0000000b000b7308 */ /* 0x000ea20000002400 */
[----:B------:R-:W-:Y:S02]  /*5ab0*/  FMNMX.FTZ R78, R77, R78, !PT ;  /* 0x0000004e4d4e7209 */ /* 0x000fe40007810000 */
[----:B0-----:R-:W-:-:S02]  /*5ac0*/  FSEL R9, R9, -INF , P2 ;  /* 0xff80000009097808 */ /* 0x001fc40001000000 */
[----:B------:R-:W-:Y:S02]  /*5ad0*/  FMNMX.FTZ R78, R7, R78, !PT ;  /* 0x0000004e074e7209 */ /* 0x000fe40007810000 */
[----:B------:R-:W-:Y:S01]  /*5ae0*/  ISETP.GT.AND P2, PT, R76, 0x18, PT ;  /* 0x000000184c00780c */ /* 0x000fe20003f44270 */
[----:B------:R-:W-:Y:S08]  /*5af0*/  MUFU.TANH R12, R12 ;  /* 0x0000000c000c7308 */ /* 0x000ff00000002400 */
[----:B------:R-:W0:Y:S01]  /*5b00*/  MUFU.TANH R13, R13 ;  /* 0x0000000d000d7308 */ /* 0x000e220000002400 */
[----:B--2---:R-:W-:-:S02]  /*5b10*/  FSEL R11, R11, -INF , P2 ;  /* 0xff8000000b0b7808 */ /* 0x004fc40001000000 */
[----:B------:R-:W-:Y:S02]  /*5b20*/  ISETP.GT.AND P2, PT, R76, 0x20, PT ;  /* 0x000000204c00780c */ /* 0x000fe40003f44270 */
[----:B-1----:R-:W-:-:S03]  /*5b30*/  FMNMX.FTZ R69, R71, R72, !PT ;  /* 0x0000004847457209 */ /* 0x002fc60007810000 */
[----:B------:R-:W-:Y:S01]  /*5b40*/  MUFU.TANH R14, R14 ;  /* 0x0000000e000e7308 */ /* 0x000fe20000002400 */
[----:B------:R-:W-:Y:S01]  /*5b50*/  FMUL.FTZ R71, R86, UR35 ;  /* 0x0000002356477c20 */ /* 0x000fe20008410000 */
[C---:B------:R-:W-:Y:S01]  /*5b60*/  FSETP.NEU.FTZ.AND P1, PT, R69.reuse, -INF , PT ;  /* 0xff8000004500780b */ /* 0x040fe20003f3d000 */
[----:B------:R-:W-:-:S03]  /*5b70*/  FMUL.FTZ R75, R69, UR33 ;  /* 0x00000021454b7c20 */ /* 0x000fc60008410000 */
[----:B------:R-:W-:Y:S02]  /*5b80*/  FSEL R84, R69, RZ, P1 ;  /* 0x000000ff45547208 */ /* 0x000fe40000800000 */
[----:B------:R-:W1:Y:S01]  /*5b90*/  MUFU.TANH R15, R15 ;  /* 0x0000000f000f7308 */ /* 0x000e620000002400 */
[----:B------:R-:W-:Y:S02]  /*5ba0*/  FSEL R75, R75, RZ, P1 ;  /* 0x000000ff4b4b7208 */ /* 0x000fe40000800000 */
[----:B0-----:R-:W-:Y:S01]  /*5bb0*/  FSEL R13, R13, -INF , P2 ;  /* 0xff8000000d0d7808 */ /* 0x001fe20001000000 */
[----:B------:R-:W-:Y:S01]  /*5bc0*/  FADD.FTZ R84, -R84, R3 ;  /* 0x0000000354547221 */ /* 0x000fe20000010100 */
[----:B------:R-:W-:Y:S01]  /*5bd0*/  ISETP.GT.AND P2, PT, R76, 0x28, PT ;  /* 0x000000284c00780c */ /* 0x000fe20003f44270 */
[--C-:B------:R-:W-:Y:S01]  /*5be0*/  FFMA.FTZ R80, R29, UR33, -R75.reuse ;  /* 0x000000211d507c23 */ /* 0x100fe2000801084b */
[----:B------:R-:W-:Y:S01]  /*5bf0*/  FSEL R29, R8, -INF , P3 ;  /* 0xff800000081d7808 */ /* 0x000fe20001800000 */
[--C-:B------:R-:W-:Y:S01]  /*5c00*/  FFMA.FTZ R81, R30, UR33, -R75.reuse ;  /* 0x000000211e517c23 */ /* 0x100fe2000801084b */
[----:B------:R-:W-:Y:S01]  /*5c10*/  ISETP.GT.AND P3, PT, R76, 0x11, PT ;  /* 0x000000114c00780c */ /* 0x000fe20003f64270 */
[----:B------:R0:W-:Y:S01]  /*5c20*/  MUFU.EX2 R8, R80 ;  /* 0x0000005000087308 */ /* 0x0001e20000000800 */
[----:B------:R-:W-:Y:S01]  /*5c30*/  FMNMX.FTZ R78, R29, R78, !PT ;  /* 0x0000004e1d4e7209 */ /* 0x000fe20007810000 */
[--C-:B------:R-:W-:Y:S01]  /*5c40*/  FFMA.FTZ R72, R144, UR33, -R75.reuse ;  /* 0x0000002190487c23 */ /* 0x100fe2000801084b */
[----:B------:R-:W-:Y:S01]  /*5c50*/  FSEL R30, R10, -INF , P3 ;  /* 0xff8000000a1e7808 */ /* 0x000fe20001800000 */
[--C-:B------:R-:W-:Y:S01]  /*5c60*/  FFMA.FTZ R73, R143, UR33, -R75.reuse ;  /* 0x000000218f497c23 */ /* 0x100fe2000801084b */
[----:B------:R-:W-:Y:S01]  /*5c70*/  FMNMX.FTZ R79, R9, R78, !PT ;  /* 0x0000004e094f7209 */ /* 0x000fe20007810000 */
[--C-:B------:R-:W-:Y:S01]  /*5c80*/  FFMA.FTZ R142, R142, UR33, -R75.reuse ;  /* 0x000000218e8e7c23 */ /* 0x100fe2000801084b */
[----:B------:R-:W-:Y:S01]  /*5c90*/  ISETP.GT.AND P3, PT, R76, 0x19, PT ;  /* 0x000000194c00780c */ /* 0x000fe20003f64270 */
[----:B------:R-:W-:Y:S01]  /*5ca0*/  MUFU.TANH R20, R20 ;  /* 0x0000001400147308 */ /* 0x000fe20000002400 */
[----:B------:R-:W-:Y:S01]  /*5cb0*/  FMNMX.FTZ R78, R30, R79, !PT ;  /* 0x0000004f1e4e7209 */ /* 0x000fe20007810000 */
[--C-:B0-----:R-:W-:Y:S01]  /*5cc0*/  FFMA.FTZ R80, R31, UR33, -R75.reuse ;  /* 0x000000211f507c23 */ /* 0x101fe2000801084b */
[----:B------:R-:W-:Y:S01]  /*5cd0*/  FSEL R31, R12, -INF , P3 ;  /* 0xff8000000c1f7808 */ /* 0x000fe20001800000 */
[--C-:B------:R-:W-:Y:S01]  /*5ce0*/  FFMA.FTZ R37, R37, UR33, -R75.reuse ;  /* 0x0000002125257c23 */ /* 0x100fe2000801084b */
[----:B------:R-:W-:Y:S01]  /*5cf0*/  FMNMX.FTZ R78, R11, R78, !PT ;  /* 0x0000004e0b4e7209 */ /* 0x000fe20007810000 */
[--C-:B------:R-:W-:Y:S01]  /*5d00*/  FFMA.FTZ R38, R38, UR33, -R75.reuse ;  /* 0x0000002126267c23 */ /* 0x100fe2000801084b */
[----:B------:R-:W-:Y:S01]  /*5d10*/  ISETP.GT.AND P3, PT, R76, 0x21, PT ;  /* 0x000000214c00780c */ /* 0x000fe20003f64270 */
[----:B------:R-:W0:Y:S01]  /*5d20*/  MUFU.TANH R21, R21 ;  /* 0x0000001500157308 */ /* 0x000e220000002400 */
[----:B------:R-:W-:Y:S01]  /*5d30*/  FMNMX.FTZ R78, R31, R78, !PT ;  /* 0x0000004e1f4e7209 */ /* 0x000fe20007810000 */
[--C-:B------:R-:W-:Y:S01]  /*5d40*/  FFMA.FTZ R39, R39, UR33, -R75.reuse ;  /* 0x0000002127277c23 */ /* 0x100fe2000801084b */
[----:B-1----:R-:W-:Y:S01]  /*5d50*/  FSEL R15, R15, -INF , P2 ;  /* 0xff8000000f0f7808 */ /* 0x002fe20001000000 */
[--C-:B------:R-:W-:Y:S01]  /*5d60*/  FFMA.FTZ R40, R40, UR33, -R75.reuse ;  /* 0x0000002128287c23 */ /* 0x100fe2000801084b */
[----:B------:R-:W-:Y:S01]  /*5d70*/  FMNMX.FTZ R79, R13, R78, !PT ;  /* 0x0000004e0d4f7209 */ /* 0x000fe20007810000 */
[--C-:B------:R-:W-:Y:S01]  /*5d80*/  FFMA.FTZ R41, R41, UR33, -R75.reuse ;  /* 0x0000002129297c23 */ /* 0x100fe2000801084b */
[----:B------:R-:W-:Y:S01]  /*5d90*/  ISETP.GT.AND P2, PT, R76, 0x30, PT ;  /* 0x000000304c00780c */ /* 0x000fe20003f44270 */
        /* <DEDUP_REMOVED lines=8> */
[----:B------:R-:W-:Y:S01]  /*5e20*/  MUFU.TANH R24, R24 ;  /* 0x0000001800187308 */ /* 0x000fe20000002400 */
[--C-:B-1----:R-:W-:Y:S01]  /*5e30*/  FFMA.FTZ R81, R32, UR33, -R75.reuse ;  /* 0x0000002120517c23 */ /* 0x102fe2000801084b */
[----:B------:R-:W-:Y:S01]  /*5e40*/  FSEL R32, R14, -INF , P3 ;  /* 0xff8000000e207808 */ /* 0x000fe20001800000 */
[--C-:B------:R-:W-:Y:S01]  /*5e50*/  FFMA.FTZ R49, R49, UR33, -R75.reuse ;  /* 0x0000002131317c23 */ /* 0x100fe2000801084b */
[----:B------:R-:W-:Y:S01]  /*5e60*/  ISETP.GT.AND P3, PT, R76, 0x29, PT ;  /* 0x000000294c00780c */ /* 0x000fe20003f64270 */
[--C-:B------:R-:W-:Y:S01]  /*5e70*/  FFMA.FTZ R51, R51, UR33, -R75.reuse ;  /* 0x0000002133337c23 */ /* 0x100fe2000801084b */
[----:B------:R-:W-:Y:S01]  /*5e80*/  FMNMX.FTZ R78, R32, R79, !PT ;  /* 0x0000004f204e7209 */ /* 0x000fe20007810000 */
[--C-:B------:R-:W-:Y:S01]  /*5e90*/  FFMA.FTZ R50, R50, UR33, -R75.reuse ;  /* 0x0000002132327c23 */ /* 0x100fe2000801084b */
[----:B------:R-:W1:Y:S01]  /*5ea0*/  MUFU.TANH R25, R25 ;  /* 0x0000001900197308 */ /* 0x000e620000002400 */
[----:B0-----:R-:W-:Y:S01]  /*5eb0*/  FSEL R21, R21, -INF , P2 ;  /* 0xff80000015157808 */ /* 0x001fe20001000000 */
[--C-:B------:R-:W-:Y:S01]  /*5ec0*/  FFMA.FTZ R52, R52, UR33, -R75.reuse ;  /* 0x0000002134347c23 */ /* 0x100fe2000801084b */
[----:B------:R-:W-:Y:S01]  /*5ed0*/  FMNMX.FTZ R78, R15, R78, !PT ;  /* 0x0000004e0f4e7209 */ /* 0x000fe20007810000 */
[--C-:B------:R-:W-:Y:S01]  /*5ee0*/  FFMA.FTZ R53, R53, UR33, -R75.reuse ;  /* 0x0000002135357c23 */ /* 0x100fe2000801084b */
[----:B------:R-:W-:Y:S01]  /*5ef0*/  ISETP.GT.AND P2, PT, R76, 0x38, PT ;  /* 0x000000384c00780c */ /* 0x000fe20003f44270 */
[--C-:B------:R-:W-:Y:S01]  /*5f00*/  FFMA.FTZ R56, R56, UR33, -R75.reuse ;  /* 0x0000002138387c23 */ /* 0x100fe2000801084b */
[--C-:B------:R-:W-:Y:S01]  /*5f10*/  FFMA.FTZ R59, R59, UR33, -R75.reuse ;  /* 0x000000213b3b7c23 */ /* 0x100fe2000801084b */
[----:B------:R0:W-:Y:S01]  /*5f20*/  MUFU.EX2 R12, R80 ;  /* 0x00000050000c7308 */ /* 0x0001e20000000800 */
[----:B------:R-:W-:-:S07]  /*5f30*/  FFMA.FTZ R57, R57, UR33, -R75 ;  /* 0x0000002139397c23 */ /* 0x000fce000801084b */
[----:B------:R-:W-:Y:S01]  /*5f40*/  MUFU.TANH R26, R26 ;  /* 0x0000001a001a7308 */ /* 0x000fe20000002400 */
[----:B0-----:R-:W-:Y:S01]  /*5f50*/  FFMA.FTZ R80, R33, UR33, -R75 ;  /* 0x0000002121507c23 */ /* 0x001fe2000801084b */
[----:B------:R-:W-:Y:S02]  /*5f60*/  FSEL R33, R20, -INF , P3 ;  /* 0xff80000014217808 */ /* 0x000fe40001800000 */
[----:B------:R-:W-:Y:S02]  /*5f70*/  ISETP.GT.AND P3, PT, R76, 0x31, PT ;  /* 0x000000314c00780c */ /* 0x000fe40003f64270 */
[----:B------:R-:W-:Y:S02]  /*5f80*/  FMNMX.FTZ R78, R33, R78, !PT ;  /* 0x0000004e214e7209 */ /* 0x000fe40007810000 */
[----:B------:R-:W0:Y:S01]  /*5f90*/  MUFU.TANH R27, R27 ;  /* 0x0000001b001b7308 */ /* 0x000e220000002400 */
[----:B-1----:R-:W-:Y:S02]  /*5fa0*/  FSEL R25, R25, -INF , P2 ;  /* 0xff80000019197808 */ /* 0x002fe40001000000 */
[----:B------:R-:W-:-:S02]  /*5fb0*/  FMNMX.FTZ R79, R21, R78, !PT ;  /* 0x0000004e154f7209 */ /* 0x000fc40007810000 */
[----:B------:R-:W-:-:S03]  /*5fc0*/  ISETP.GT.AND P2, PT, R76, 0x40, PT ;  /* 0x000000404c00780c */ /* 0x000fc60003f44270 */
[----:B------:R1:W-:Y:S08]  /*5fd0*/  MUFU.EX2 R14, R81 ;  /* 0x00000051000e7308 */ /* 0x0003f00000000800 */
[----:B------:R-:W-:Y:S01]  /*5fe0*/  MUFU.TANH R28, R28 ;  /* 0x0000001c001c7308 */ /* 0x000fe20000002400 */
[----:B-1----:R-:W-:Y:S01]  /*5ff0*/  FFMA.FTZ R81, R34, UR33, -R75 ;  /* 0x0000002122517c23 */ /* 0x002fe2000801084b */
[----:B------:R-:W-:-:S02]  /*6000*/  FSEL R34, R24, -INF , P3 ;  /* 0xff80000018227808 */ /* 0x000fc40001800000 */
[----:B------:R-:W-:Y:S02]  /*6010*/  ISETP.GT.AND P3, PT, R76, 0x39, PT ;  /* 0x000000394c00780c */ /* 0x000fe40003f64270 */
[----:B------:R-:W-:Y:S02]  /*6020*/  FMNMX.FTZ R78, R34, R79, !PT ;  /* 0x0000004f224e7209 */ /* 0x000fe40007810000 */
[----:B------:R-:W1:Y:S01]  /*6030*/  MUFU.TANH R55, R55 ;  /* 0x0000003700377308 */ /* 0x000e620000002400 */
[----:B0-----:R-:W-:Y:S02]  /*6040*/  FSEL R27, R27, -INF , P2 ;  /* 0xff8000001b1b7808 */ /* 0x001fe40001000000 */
[----:B------:R-:W-:Y:S02]  /*6050*/  FMNMX.FTZ R78, R25, R78, !PT ;  /* 0x0000004e194e7209 */ /* 0x000fe40007810000 */
[----:B------:R-:W-:-:S03]  /*6060*/  ISETP.GT.AND P2, PT, R76, 0x48, PT ;  /* 0x000000484c00780c */ /* 0x000fc60003f44270 */
[----:B------:R0:W-:Y:S08]  /*6070*/  MUFU.EX2 R20, R80 ;  /* 0x0000005000147308 */ /* 0x0001f00000000800 */
[----:B------:R-:W2:Y:S01]  /*6080*/  MUFU.TANH R58, R58 ;  /* 0x0000003a003a7308 */ /* 0x000ea20000002400 */
[----:B0-----:R-:W-:Y:S01]  /*6090*/  FFMA.FTZ R80, R35, UR33, -R75 ;  /* 0x0000002123507c23 */ /* 0x001fe2000801084b */
[----:B------:R-:W-:-:S02]  /*60a0*/  FSEL R35, R26, -INF , P3 ;  /* 0xff8000001a237808 */ /* 0x000fc40001800000 */
[C---:B------:R-:W-:Y:S02]  /*60b0*/  ISETP.GT.AND P3, PT, R76.reuse, 0x41, PT ;  /* 0x000000414c00780c */ /* 0x040fe40003f64270 */
[----:B------:R-:W-:Y:S02]  /*60c0*/  FMNMX.FTZ R78, R35, R78, !PT ;  /* 0x0000004e234e7209 */ /* 0x000fe40007810000 */
[----:B------:R-:W0:Y:S01]  /*60d0*/  MUFU.TANH R60, R60 ;  /* 0x0000003c003c7308 */ /* 0x000e220000002400 */
[----:B-1----:R-:W-:Y:S02]  /*60e0*/  FSEL R55, R55, -INF , P2 ;  /* 0xff80000037377808 */ /* 0x002fe40001000000 */
[----:B------:R-:W-:Y:S02]  /*60f0*/  FMNMX.FTZ R79, R27, R78, !PT ;  /* 0x0000004e1b4f7209 */ /* 0x000fe40007810000 */
[----:B------:R-:W-:-:S03]  /*6100*/  ISETP.GT.AND P2, PT, R76, 0x50, PT ;  /* 0x000000504c00780c */ /* 0x000fc60003f44270 */
[----:B------:R1:W-:Y:S08]  /*6110*/  MUFU.EX2 R24, R81 ;  /* 0x0000005100187308 */ /* 0x0003f00000000800 */
[----:B------:R-:W3:Y:S01]  /*6120*/  MUFU.TANH R61, R61 ;  /* 0x0000003d003d7308 */ /* 0x000ee20000002400 */
[----:B-1----:R-:W-:Y:S01]  /*6130*/  FFMA.FTZ R81, R36, UR33, -R75 ;  /* 0x0000002124517c23 */ /* 0x002fe2000801084b */
[----:B------:R-:W-:-:S02]  /*6140*/  FSEL R36, R28, -INF , P3 ;  /* 0xff8000001c247808 */ /* 0x000fc40001800000 */
[----:B------:R-:W-:Y:S02]  /*6150*/  ISETP.GT.AND P3, PT, R76, 0x49, PT ;  /* 0x000000494c00780c */ /* 0x000fe40003f64270 */
[----:B------:R-:W-:Y:S02]  /*6160*/  FMNMX.FTZ R78, R36, R79, !PT ;  /* 0x0000004f244e7209 */ /* 0x000fe40007810000 */
[----:B------:R-:W1:Y:S01]  /*6170*/  MUFU.TANH R62, R62 ;  /* 0x0000003e003e7308 */ /* 0x000e620000002400 */
[----:B--2---:R-:W-:Y:S02]  /*6180*/  FSEL R58, R58, -INF , P3 ;  /* 0xff8000003a3a7808 */ /* 0x004fe40001800000 */
[----:B------:R-:W-:Y:S02]  /*6190*/  FMNMX.FTZ R79, R55, R78, !PT ;  /* 0x0000004e374f7209 */ /* 0x000fe40007810000 */
[----:B------:R-:W-:Y:S02]  /*61a0*/  ISETP.GT.AND P3, PT, R76, 0x51, PT ;  /* 0x000000514c00780c */ /* 0x000fe40003f64270 */
[----:B0-----:R-:W-:Y:S01]  /*61b0*/  FSEL R60, R60, -INF , P2 ;  /* 0xff8000003c3c7808 */ /* 0x001fe20001000000 */
[----:B------:R-:W0:Y:S01]  /*61c0*/  MUFU.TANH R63, R63 ;  /* 0x0000003f003f7308 */ /* 0x000e220000002400 */
[----:B------:R-:W-:-:S02]  /*61d0*/  FMNMX.FTZ R79, R58, R79, !PT ;  /* 0x0000004f3a4f7209 */ /* 0x000fc40007810000 */
[----:B------:R-:W-:Y:S02]  /*61e0*/  ISETP.GT.AND P2, PT, R76, 0x58, PT ;  /* 0x000000584c00780c */ /* 0x000fe40003f44270 */
[----:B---3--:R-:W-:Y:S02]  /*61f0*/  FSEL R61, R61, -INF , P3 ;  /* 0xff8000003d3d7808 */ /* 0x008fe40001800000 */
[----:B------:R-:W-:Y:S01]  /*6200*/  FMNMX.FTZ R78, R60, R79, !PT ;  /* 0x0000004f3c4e7209 */ /* 0x000fe20007810000 */
[----:B------:R-:W2:Y:S01]  /*6210*/  MUFU.TANH R64, R64 ;  /* 0x0000004000407308 */ /* 0x000ea20000002400 */
[----:B------:R-:W-:Y:S02]  /*6220*/  ISETP.GT.AND P3, PT, R76, 0x59, PT ;  /* 0x000000594c00780c */ /* 0x000fe40003f64270 */
[----:B-1----:R-:W-:Y:S02]  /*6230*/  FSEL R62, R62, -INF , P2 ;  /* 0xff8000003e3e7808 */ /* 0x002fe40001000000 */
[----:B------:R-:W-:-:S02]  /*6240*/  FMNMX.FTZ R79, R61, R78, !PT ;  /* 0x0000004e3d4f7209 */ /* 0x000fc40007810000 */
[----:B------:R-:W-:Y:S01]  /*6250*/  ISETP.GT.AND P2, PT, R76, 0x60, PT ;  /* 0x000000604c00780c */ /* 0x000fe20003f44270 */
[----:B------:R-:W1:Y:S01]  /*6260*/  MUFU.TANH R65, R65 ;  /* 0x0000004100417308 */ /* 0x000e620000002400 */
[----:B0-----:R-:W-:Y:S02]  /*6270*/  FSEL R63, R63, -INF , P3 ;  /* 0xff8000003f3f7808 */ /* 0x001fe40001800000 */
[----:B------:R-:W-:Y:S02]  /*6280*/  FMNMX.FTZ R78, R62, R79, !PT ;  /* 0x0000004f3e4e7209 */ /* 0x000fe40007810000 */
[----:B------:R-:W-:Y:S02]  /*6290*/  ISETP.GT.AND P3, PT, R76, 0x61, PT ;  /* 0x000000614c00780c */ /* 0x000fe40003f64270 */
[----:B------:R-:W-:Y:S01]  /*62a0*/  FMNMX.FTZ R79, R63, R78, !PT ;  /* 0x0000004e3f4f7209 */ /* 0x000fe20007810000 */
[----:B------:R-:W0:Y:S01]  /*62b0*/  MUFU.TANH R66, R66 ;  /* 0x0000004200427308 */ /* 0x000e220000002400 */
[----:B--2---:R-:W-:-:S02]  /*62c0*/  FSEL R64, R64, -INF , P2 ;  /* 0xff80000040407808 */ /* 0x004fc40001000000 */
[----:B------:R-:W-:-:S05]  /*62d0*/  ISETP.GT.AND P2, PT, R76, 0x68, PT ;  /* 0x000000684c00780c */ /* 0x000fca0003f44270 */
[----:B------:R-:W2:Y:S01]  /*62e0*/  MUFU.TANH R67, R67 ;  /* 0x0000004300437308 */ /* 0x000ea20000002400 */
[----:B-1----:R-:W-:Y:S02]  /*62f0*/  FSEL R65, R65, -INF , P3 ;  /* 0xff80000041417808 */ /* 0x002fe40001800000 */
[----:B------:R-:W-:-:S05]  /*6300*/  ISETP.GT.AND P3, PT, R76, 0x69, PT ;  /* 0x000000694c00780c */ /* 0x000fca0003f64270 */
[----:B------:R-:W1:Y:S01]  /*6310*/  MUFU.TANH R68, R68 ;  /* 0x0000004400447308 */ /* 0x000e620000002400 */
[----:B0-----:R-:W-:Y:S02]  /*6320*/  FSEL R78, R66, -INF , P2 ;  /* 0xff800000424e7808 */ /* 0x001fe40001000000 */
[----:B------:R-:W-:-:S05]  /*6330*/  ISETP.GT.AND P2, PT, R76, 0x70, PT ;  /* 0x000000704c00780c */ /* 0x000fca0003f44270 */
[----:B------:R-:W0:Y:S01]  /*6340*/  MUFU.TANH R70, R70 ;  /* 0x0000004600467308 */ /* 0x000e220000002400 */
[----:B--2---:R-:W-:Y:S02]  /*6350*/  FSEL R67, R67, -INF , P3 ;  /* 0xff80000043437808 */ /* 0x004fe40001800000 */
[----:B------:R-:W-:-:S05]  /*6360*/  ISETP.GT.AND P3, PT, R76, 0x71, PT ;  /* 0x000000714c00780c */ /* 0x000fca0003f64270 */
[----:B------:R2:W-:Y:S01]  /*6370*/  MUFU.EX2 R26, R80 ;  /* 0x00000050001a7308 */ /* 0x0005e20000000800 */
[----:B-1----:R-:W-:Y:S02]  /*6380*/  FSEL R68, R68, -INF , P2 ;  /* 0xff80000044447808 */ /* 0x002fe40001000000 */
[----:B------:R-:W-:-:S05]  /*6390*/  ISETP.GT.AND P2, PT, R76, 0x78, PT ;  /* 0x000000784c00780c */ /* 0x000fca0003f44270 */
[----:B------:R-:W1:Y:S01]  /*63a0*/  MUFU.TANH R71, R71 ;  /* 0x0000004700477308 */ /* 0x000e620000002400 */
[----:B--2---:R-:W-:Y:S02]  /*63b0*/  FMNMX.FTZ R80, R64, R79, !PT ;  /* 0x0000004f40507209 */ /* 0x004fe40007810000 */
[----:B0-----:R-:W-:Y:S02]  /*63c0*/  FSEL R70, R70, -INF , P3 ;  /* 0xff80000046467808 */ /* 0x001fe40001800000 */
[----:B------:R-:W-:Y:S02]  /*63d0*/  FMNMX.FTZ R79, R65, R80, !PT ;  /* 0x00000050414f7209 */ /* 0x000fe40007810000 */
[----:B------:R-:W-:Y:S01]  /*63e0*/  ISETP.GT.AND P3, PT, R76, 0x79, PT ;  /* 0x000000794c00780c */ /* 0x000fe20003f64270 */
[----:B------:R-:W0:Y:S01]  /*63f0*/  MUFU.TANH R74, R74 ;  /* 0x0000004a004a7308 */ /* 0x000e220000002400 */
[----:B------:R-:W-:-:S04]  /*6400*/  FMNMX.FTZ R66, R78, R79, !PT ;  /* 0x0000004f4e427209 */ /* 0x000fc80007810000 */
[----:B------:R-:W-:-:S03]  /*6410*/  FMNMX.FTZ R79, R67, R66, !PT ;  /* 0x00000042434f7209 */ /* 0x000fc60007810000 */
[----:B------:R-:W-:Y:S01]  /*6420*/  MUFU.EX2 R72, R72 ;  /* 0x0000004800487308 */ /* 0x000fe20000000800 */
[----:B------:R-:W-:Y:S02]  /*6430*/  FMNMX.FTZ R79, R68, R79, !PT ;  /* 0x0000004f444f7209 */ /* 0x000fe40007810000 */
[----:B-1----:R-:W-:Y:S02]  /*6440*/  FSEL R71, R71, -INF , P2 ;  /* 0xff80000047477808 */ /* 0x002fe40001000000 */
[----:B------:R-:W-:-:S03]  /*6450*/  FMNMX.FTZ R66, R70, R79, !PT ;  /* 0x0000004f46427209 */ /* 0x000fc60007810000 */
[----:B------:R-:W-:Y:S01]  /*6460*/  MUFU.EX2 R73, R73 ;  /* 0x0000004900497308 */ /* 0x000fe20000000800 */
[----:B0-----:R-:W-:Y:S02]  /*6470*/  FSEL R74, R74, -INF , P3 ;  /* 0xff8000004a4a7808 */ /* 0x001fe40001800000 */
[----:B------:R-:W-:-:S04]  /*6480*/  FMNMX.FTZ R79, R71, R66, !PT ;  /* 0x00000042474f7209 */ /* 0x000fc80007810000 */
[----:B------:R-:W-:Y:S01]  /*6490*/  FMNMX.FTZ R79, R74, R79, !PT ;  /* 0x0000004f4a4f7209 */ /* 0x000fe20007810000 */
[----:B------:R0:W-:Y:S04]  /*64a0*/  MUFU.EX2 R28, R81 ;  /* 0x00000051001c7308 */ /* 0x0001e80000000800 */
[----:B------:R-:W1:Y:S04]  /*64b0*/  SHFL.BFLY PT, R66, R79, 0x2, 0x1f ;  /* 0x0c401f004f427f89 */ /* 0x000e6800000e0000 */
[----:B------:R-:W-:Y:S08]  /*64c0*/  MUFU.EX2 R6, R142 ;  /* 0x0000008e00067308 */ /* 0x000ff00000000800 */
[----:B------:R-:W-:Y:S08]  /*64d0*/  MUFU.EX2 R37, R37 ;  /* 0x0000002500257308 */ /* 0x000ff00000000800 */
[----:B------:R-:W-:Y:S01]  /*64e0*/  MUFU.EX2 R38, R38 ;  /* 0x0000002600267308 */ /* 0x000fe20000000800 */
[----:B-1----:R-:W-:Y:S01]  /*64f0*/  FMNMX.FTZ R76, R79, R66, !PT ;  /* 0x000000424f4c7209 */ /* 0x002fe20007810000 */
[----:B------:R-:W-:-:S06]  /*6500*/  FFMA.FTZ R66, R54, UR33, -R75 ;  /* 0x0000002136427c23 */ /* 0x000fcc000801084b */
[----:B------:R-:W-:Y:S01]  /*6510*/  MUFU.EX2 R39, R39 ;  /* 0x0000002700277308 */ /* 0x000fe20000000800 */
[----:B------:R-:W1:Y:S07]  /*6520*/  SHFL.BFLY PT, R79, R76, 0x1, 0x1f ;  /* 0x0c201f004c4f7f89 */ /* 0x000e6e00000e0000 */
[----:B------:R-:W-:Y:S08]  /*6530*/  MUFU.EX2 R40, R40 ;  /* 0x0000002800287308 */ /* 0x000ff00000000800 */
[----:B------:R-:W-:Y:S08]  /*6540*/  MUFU.EX2 R41, R41 ;  /* 0x0000002900297308 */ /* 0x000ff00000000800 */
[----:B------:R-:W-:Y:S01]  /*6550*/  MUFU.EX2 R42, R42 ;  /* 0x0000002a002a7308 */ /* 0x000fe20000000800 */
[----:B-1----:R-:W-:-:S04]  /*6560*/  FMNMX.FTZ R54, R76, R79, !PT ;  /* 0x0000004f4c367209 */ /* 0x002fc80007810000 */
[C---:B------:R-:W-:Y:S01]  /*6570*/  FSETP.NEU.FTZ.AND P2, PT, R54.reuse, -INF , PT ;  /* 0xff8000003600780b */ /* 0x040fe20003f5d000 */
[C---:B------:R-:W-:Y:S02]  /*6580*/  FMUL.FTZ R76, R54.reuse, UR33 ;  /* 0x00000021364c7c20 */ /* 0x040fe40008410000 */
[----:B------:R-:W-:Y:S01]  /*6590*/  MUFU.EX2 R43, R43 ;  /* 0x0000002b002b7308 */ /* 0x000fe20000000800 */
[----:B------:R-:W-:Y:S02]  /*65a0*/  FSEL R3, R54, RZ, P2 ;  /* 0x000000ff36037208 */ /* 0x000fe40001000000 */
[----:B------:R-:W-:-:S03]  /*65b0*/  FSEL R76, R76, RZ, P2 ;  /* 0x000000ff4c4c7208 */ /* 0x000fc60001000000 */
[----:B------:R-:W-:Y:S02]  /*65c0*/  FADD.FTZ R3, -R3, R4 ;  /* 0x0000000403037221 */ /* 0x000fe40000010100 */
[--C-:B------:R-:W-:Y:S01]  /*65d0*/  FFMA.FTZ R75, R9, UR33, -R76.reuse ;  /* 0x00000021094b7c23 */ /* 0x100fe2000801084c */
[--C-:B------:R-:W-:Y:S01]  /*65e0*/  FFMA.FTZ R9, R21, UR33, -R76.reuse ;  /* 0x0000002115097c23 */ /* 0x100fe2000801084c */
[----:B------:R-:W-:Y:S01]  /*65f0*/  FMUL.FTZ R21, R84, UR33 ;  /* 0x0000002154157c20 */ /* 0x000fe20008410000 */
[--C-:B------:R-:W-:Y:S01]  /*6600*/  FFMA.FTZ R5, R5, UR33, -R76.reuse ;  /* 0x0000002105057c23 */ /* 0x100fe2000801084c */
[----:B------:R-:W-:Y:S01]  /*6610*/  FMUL.FTZ R3, R3, UR33 ;  /* 0x0000002103037c20 */ /* 0x000fe20008410000 */
[--C-:B------:R-:W-:Y:S01]  /*6620*/  FFMA.FTZ R82, R77, UR33, -R76.reuse ;  /* 0x000000214d527c23 */ /* 0x100fe2000801084c */
[--C-:B------:R-:W-:Y:S01]  /*6630*/  FFMA.FTZ R7, R7, UR33, -R76.reuse ;  /* 0x0000002107077c23 */ /* 0x100fe2000801084c */
[--C-:B0-----:R-:W-:Y:S01]  /*6640*/  FFMA.FTZ R81, R29, UR33, -R76.reuse ;  /* 0x000000211d517c23 */ /* 0x101fe2000801084c */
        /* <DEDUP_REMOVED lines=16> */
[----:B------:R-:W1:Y:S01]  /*6750*/  MUFU.EX2 R3, R3 ;  /* 0x0000000300037308 */ /* 0x000e620000000800 */
[----:B0-----:R-:W-:Y:S01]  /*6760*/  FFMA.FTZ R2, R21, R2, R72 ;  /* 0x0000000215027223 */ /* 0x001fe20000010048 */
[--C-:B------:R-:W-:Y:S01]  /*6770*/  FFMA.FTZ R36, R60, UR33, -R76.reuse ;  /* 0x000000213c247c23 */ /* 0x100fe2000801084c */
[--C-:B------:R-:W-:Y:S01]  /*6780*/  FFMA.FTZ R84, R61, UR33, -R76.reuse ;  /* 0x000000213d547c23 */ /* 0x100fe2000801084c */
[----:B------:R-:W-:Y:S01]  /*6790*/  FFMA.FTZ R55, R62, UR33, -R76 ;  /* 0x000000213e377c23 */ /* 0x000fe2000801084c */
[----:B------:R-:W-:Y:S01]  /*67a0*/  FADD.FTZ R15, R73, R2 ;  /* 0x00000002490f7221 */ /* 0x000fe20000010000 */
[--C-:B------:R-:W-:Y:S01]  /*67b0*/  FFMA.FTZ R83, R63, UR33, -R76.reuse ;  /* 0x000000213f537c23 */ /* 0x100fe2000801084c */
[--C-:B------:R-:W-:Y:S01]  /*67c0*/  FFMA.FTZ R58, R64, UR33, -R76.reuse ;  /* 0x00000021403a7c23 */ /* 0x100fe2000801084c */
[----:B------:R-:W0:Y:S01]  /*67d0*/  MUFU.EX2 R82, R82 ;  /* 0x0000005200527308 */ /* 0x000e220000000800 */
[----:B------:R-:W-:Y:S01]  /*67e0*/  FADD.FTZ R15, R6, R15 ;  /* 0x0000000f060f7221 */ /* 0x000fe20000010000 */
[--C-:B------:R-:W-:Y:S01]  /*67f0*/  FFMA.FTZ R63, R65, UR33, -R76.reuse ;  /* 0x00000021413f7c23 */ /* 0x100fe2000801084c */
[--C-:B------:R-:W-:Y:S01]  /*6800*/  FFMA.FTZ R60, R78, UR33, -R76.reuse ;  /* 0x000000214e3c7c23 */ /* 0x100fe2000801084c */
[--C-:B------:R-:W-:Y:S01]  /*6810*/  FFMA.FTZ R62, R67, UR33, -R76.reuse ;  /* 0x00000021433e7c23 */ /* 0x100fe2000801084c */
[----:B------:R-:W-:Y:S01]  /*6820*/  FADD.FTZ R15, R8, R15 ;  /* 0x0000000f080f7221 */ /* 0x000fe20000010000 */
[--C-:B------:R-:W-:Y:S01]  /*6830*/  FFMA.FTZ R61, R68, UR33, -R76.reuse ;  /* 0x00000021443d7c23 */ /* 0x100fe2000801084c */
[--C-:B------:R-:W-:Y:S01]  /*6840*/  FFMA.FTZ R64, R70, UR33, -R76.reuse ;  /* 0x0000002146407c23 */ /* 0x100fe2000801084c */
[----:B------:R-:W2:Y:S01]  /*6850*/  MUFU.EX2 R7, R7 ;  /* 0x0000000700077308 */ /* 0x000ea20000000800 */
[----:B-1----:R-:W-:Y:S01]  /*6860*/  FFMA.FTZ R13, R3, R0, R5 ;  /* 0x00000000030d7223 */ /* 0x002fe20000010005 */
[----:B------:R-:W-:Y:S01]  /*6870*/  FADD.FTZ R15, R10, R15 ;  /* 0x0000000f0a0f7221 */ /* 0x000fe20000010000 */
[--C-:B------:R-:W-:Y:S01]  /*6880*/  FFMA.FTZ R65, R71, UR33, -R76.reuse ;  /* 0x0000002147417c23 */ /* 0x100fe2000801084c */
[----:B------:R-:W-:-:S02]  /*6890*/  FFMA.FTZ R67, R74, UR33, -R76 ;  /* 0x000000214a437c23 */ /* 0x000fc4000801084c */
[----:B------:R-:W-:Y:S02]  /*68a0*/  FADD.FTZ R15, R12, R15 ;  /* 0x0000000f0c0f7221 */ /* 0x000fe40000010000 */
[----:B------:R-:W1:Y:S01]  /*68b0*/  MUFU.EX2 R81, R81 ;  /* 0x0000005100517308 */ /* 0x000e620000000800 */
[----:B0-----:R-:W-:Y:S01]  /*68c0*/  FADD.FTZ R0, R82, R13 ;  /* 0x0000000d52007221 */ /* 0x001fe20000010000 */
[----:B------:R-:W-:-:S04]  /*68d0*/  FADD.FTZ R15, R14, R15 ;  /* 0x0000000f0e0f7221 */ /* 0x000fc80000010000 */
[----:B------:R-:W-:Y:S02]  /*68e0*/  FADD.FTZ R15, R20, R15 ;  /* 0x0000000f140f7221 */ /* 0x000fe40000010000 */
[----:B------:R-:W0:Y:S01]  /*68f0*/  MUFU.EX2 R75, R75 ;  /* 0x0000004b004b7308 */ /* 0x000e220000000800 */
[----:B--2---:R-:W-:Y:S01]  /*6900*/  FADD.FTZ R0, R7, R0 ;  /* 0x0000000007007221 */ /* 0x004fe20000010000 */
[----:B------:R-:W-:-:S04]  /*6910*/  FADD.FTZ R15, R24, R15 ;  /* 0x0000000f180f7221 */ /* 0x000fc80000010000 */
[----:B------:R-:W-:Y:S02]  /*6920*/  FADD.FTZ R15, R26, R15 ;  /* 0x0000000f1a0f7221 */ /* 0x000fe40000010000 */
[----:B------:R-:W2:Y:S01]  /*6930*/  MUFU.EX2 R80, R80 ;  /* 0x0000005000507308 */ /* 0x000ea20000000800 */
[----:B-1----:R-:W-:Y:S01]  /*6940*/  FADD.FTZ R0, R81, R0 ;  /* 0x0000000051007221 */ /* 0x002fe20000010000 */
[----:B------:R-:W-:-:S06]  /*6950*/  FADD.FTZ R2, R28, R15 ;  /* 0x0000000f1c027221 */ /* 0x000fcc0000010000 */
[----:B------:R-:W1:Y:S01]  /*6960*/  MUFU.EX2 R30, R30 ;  /* 0x0000001e001e7308 */ /* 0x000e620000000800 */
[----:B0-----:R-:W-:-:S07]  /*6970*/  FADD.FTZ R13, R75, R0 ;  /* 0x000000004b0d7221 */ /* 0x001fce0000010000 */
[----:B------:R-:W0:Y:S01]  /*6980*/  MUFU.EX2 R79, R79 ;  /* 0x0000004f004f7308 */ /* 0x000e220000000800 */
[----:B--2---:R-:W-:-:S07]  /*6990*/  FADD.FTZ R13, R80, R13 ;  /* 0x0000000d500d7221 */ /* 0x004fce0000010000 */
[----:B------:R-:W2:Y:S01]  /*69a0*/  MUFU.EX2 R29, R29 ;  /* 0x0000001d001d7308 */ /* 0x000ea20000000800 */
[----:B-1----:R-:W-:Y:S01]  /*69b0*/  FADD.FTZ R0, R30, R13 ;  /* 0x0000000d1e007221 */ /* 0x002fe20000010000 */
[----:B------:R-:W-:-:S04]  /*69c0*/  FADD.FTZ R13, R37, R2 ;  /* 0x00000002250d7221 */ /* 0x000fc80000010000 */
[----:B------:R-:W-:Y:S02]  /*69d0*/  FADD.FTZ R2, R38, R13 ;  /* 0x0000000d26027221 */ /* 0x000fe40000010000 */
[----:B------:R-:W1:Y:S01]  /*69e0*/  MUFU.EX2 R77, R77 ;  /* 0x0000004d004d7308 */ /* 0x000e620000000800 */
[----:B0-----:R-:W-:Y:S01]  /*69f0*/  FADD.FTZ R0, R79, R0 ;  /* 0x000000004f007221 */ /* 0x001fe20000010000 */
[----:B------:R-:W-:-:S04]  /*6a00*/  FADD.FTZ R15, R39, R2 ;  /* 0x00000002270f7221 */ /* 0x000fc80000010000 */
[----:B------:R-:W-:Y:S02]  /*6a10*/  FADD.FTZ R2, R40, R15 ;  /* 0x0000000f28027221 */ /* 0x000fe40000010000 */
        /* <DEDUP_REMOVED lines=12> */
[----:B------:R-:W-:-:S06]  /*6ae0*/  FADD.FTZ R13, R41, R2 ;  /* 0x00000002290d7221 */ /* 0x000fcc0000010000 */
[----:B------:R-:W0:Y:S01]  /*6af0*/  MUFU.EX2 R34, R34 ;  /* 0x0000002200227308 */ /* 0x000e220000000800 */
[----:B--2---:R-:W-:-:S07]  /*6b00*/  FADD.FTZ R0, R31, R0 ;  /* 0x000000001f007221 */ /* 0x004fce0000010000 */
[----:B------:R-:W2:Y:S01]  /*6b10*/  MUFU.EX2 R86, R86 ;  /* 0x0000005600567308 */ /* 0x000ea20000000800 */
[----:B-1----:R-:W-:Y:S01]  /*6b20*/  FADD.FTZ R15, R87, R0 ;  /* 0x00000000570f7221 */ /* 0x002fe20000010000 */
[----:B------:R-:W-:-:S04]  /*6b30*/  FADD.FTZ R0, R42, R13 ;  /* 0x0000000d2a007221 */ /* 0x000fc80000010000 */
[----:B------:R-:W-:Y:S02]  /*6b40*/  FADD.FTZ R0, R43, R0 ;  /* 0x000000002b007221 */ /* 0x000fe40000010000 */
        /* <DEDUP_REMOVED lines=56> */
[----:B--2---:R-:W-:-:S03]  /*6ed0*/  FADD.FTZ R2, R57, R0 ;  /* 0x0000000039027221 */ /* 0x004fc60000010000 */
[----:B-1----:R-:W-:Y:S01]  /*6ee0*/  FADD.FTZ R0, R67, R4 ;  /* 0x0000000443007221 */ /* 0x002fe20000010000 */
[----:B------:R-:W-:Y:S06]  /*6ef0*/  @!P0 BRA `(.L_x_1887) ;  /* 0x0000000000048947 */ /* 0x000fec0003800000 */
[----:B------:R-:W-:Y:S01]  /*6f00*/  BPT.TRAP 0x1 ;  /* 0x000000040000795c */ /* 0x000fe20000300000 */
.L_x_1887:
[----:B------:R-:W-:Y:S01]  /*6f10*/  ULEA UR6, UR53, UR40, 0x3 ;  /* 0x0000002835067291 */ /* 0x000fe2000f8e183f */
[----:B------:R-:W-:Y:S01]  /*6f20*/  F2FP.BF16.F32.PACK_AB R4, R73, R72 ;  /* 0x000000484904723e */ /* 0x000fe200000010ff */
[----:B------:R-:W-:Y:S01]  /*6f30*/  UISETP.GT.AND UP0, UPT, UR54, UR52, UPT ;  /* 0x000000343600728c */ /* 0x000fe2000bf04270 */
[----:B------:R-:W-:Y:S01]  /*6f40*/  F2FP.BF16.F32.PACK_AB R5, R82, R5 ;  /* 0x000000055205723e */ /* 0x000fe200000010ff */
[----:B------:R-:W-:Y:S01]  /*6f50*/  UIADD3 UR6, UR6, 0x2d860, URZ ;  /* 0x0002d86006067890 */ /* 0x000fe2000fffe03f */
[----:B------:R-:W-:Y:S01]  /*6f60*/  F2FP.BF16.F32.PACK_AB R6, R8, R6 ;  /* 0x000000060806723e */ /* 0x000fe200000010ff */
[----:B------:R-:W-:Y:S01]  /*6f70*/  UMOV UR28, UR45 ;  /* 0x0000002d001c7c82 */ /* 0x000fe20008000000 */
[----:B------:R-:W-:Y:S01]  /*6f80*/  F2FP.BF16.F32.PACK_AB R7, R81, R7 ;  /* 0x000000075107723e */ /* 0x000fe200000010ff */
[----:B------:R-:W-:Y:S01]  /*6f90*/  UPRMT UR6, UR41, 0x654, UR6 ;  /* 0x0000065429067896 */ /* 0x000fe20008000006 */
[----:B------:R-:W-:Y:S01]  /*6fa0*/  F2FP.BF16.F32.PACK_AB R12, R12, R10 ;  /* 0x0000000a0c0c723e */ /* 0x000fe200000010ff */
[----:B------:R-:W-:Y:S01]  /*6fb0*/  UMOV UR53, UR44 ;  /* 0x0000002c00357c82 */ /* 0x000fe20008000000 */
        /* <DEDUP_REMOVED lines=17> */
[----:B------:R-:W-:Y:S01]  /*70d0*/  STSM.16.M88.4 [R18], R24 ;  /* 0x0000001812007844 */ /* 0x000fe20000000200 */
[----:B------:R-:W-:Y:S01]  /*70e0*/  F2FP.BF16.F32.PACK_AB R10, R41, R40 ;  /* 0x00000028290a723e */ /* 0x000fe200000010ff */
[----:B------:R-:W-:Y:S01]  /*70f0*/  UMOV UR54, UR6 ;  /* 0x0000000600367c82 */ /* 0x000fe20008000000 */
        /* <DEDUP_REMOVED lines=11> */
[-C--:B------:R-:W-:Y:S01]  /*71b0*/  FMUL.FTZ R106, R106, R3.reuse ;  /* 0x000000036a6a7220 */ /* 0x080fe20000410000 */
[----:B------:R-:W-:Y:S01]  /*71c0*/  F2FP.BF16.F32.PACK_AB R5, R84, R36 ;  /* 0x000000245405723e */ /* 0x000fe200000010ff */
[----:B------:R-:W-:Y:S01]  /*71d0*/  STSM.16.M88.4 [R16+0x27800], R28 ;  /* 0x0278001c10007844 */ /* 0x000fe20000000200 */
[----:B------:R-:W-:Y:S01]  /*71e0*/  F2FP.BF16.F32.PACK_AB R6, R49, R48 ;  /* 0x000000303106723e */ /* 0x000fe200000010ff */
[----:B------:R-:W-:Y:S01]  /*71f0*/  FMUL.FTZ R107, R107, R3 ;  /* 0x000000036b6b7220 */ /* 0x000fe20000410000 */
[----:B------:R-:W-:Y:S01]  /*7200*/  F2FP.BF16.F32.PACK_AB R7, R83, R55 ;  /* 0x000000375307723e */ /* 0x000fe200000010ff */
[----:B------:R-:W-:Y:S01]  /*7210*/  FMUL.FTZ R110, R110, R3 ;  /* 0x000000036e6e7220 */ /* 0x000fe20000410000 */
[----:B-1----:R-:W-:Y:S01]  /*7220*/  F2FP.BF16.F32.PACK_AB R12, R50, R51 ;  /* 0x00000033320c723e */ /* 0x002fe200000010ff */
[-C--:B------:R-:W-:Y:S01]  /*7230*/  FMUL.FTZ R111, R111, R3.reuse ;  /* 0x000000036f6f7220 */ /* 0x080fe20000410000 */
        /* <DEDUP_REMOVED lines=14> */
[----:B------:R-:W-:Y:S01]  /*7320*/  PLOP3.LUT P1, PT, PT, PT, UP0, 0x80, 0x0 ;  /* 0x000000000000781c */ /* 0x000fe20003f2f008 */
[-C--:B------:R-:W-:Y:S01]  /*7330*/  FMUL.FTZ R123, R123, R3.reuse ;  /* 0x000000037b7b7220 */ /* 0x080fe20000410000 */
        /* <DEDUP_REMOVED lines=37> */
[----:B0-----:R-:W-:-:S02]  /*7590*/  IMAD.MOV.U32 R4, RZ, RZ, R54 ;  /* 0x000000ffff047224 */ /* 0x001fc400078e0036 */
[----:B------:R-:W-:Y:S01]  /*75a0*/  IMAD.MOV.U32 R3, RZ, RZ, R69 ;  /* 0x000000ffff037224 */ /* 0x000fe200078e0045 */
[----:B--2---:R-:W-:Y:S01]  /*75b0*/  NOP ;  /* 0x0000000000007918 */ /* 0x004fe20000000000 */
[----:B-1----:R-:W-:Y:S05]  /*75c0*/  @P1 BRA `(.L_x_1888) ;  /* 0xffffffcc00701947 */ /* 0x002fea000383ffff */
[----:B------:R-:W-:-:S05]  /*75d0*/  UMOV UR54, UR6 ;  /* 0x0000000600367c82 */ /* 0x000fca0008000000 */
.L_x_1877:
[----:B------:R-:W-:-:S13]  /*75e0*/  ISETP.LE.AND P1, PT, RZ, UR54, PT ;  /* 0x00000036ff007c0c */ /* 0x000fda000bf23270 */
[----:B------:R-:W-:Y:S05]  /*75f0*/  @!P1 BRA `(.L_x_1889) ;  /* 0x0000002800449947 */ /* 0x000fea0003800000 */
[----:B-1----:R-:W-:Y:S01]  /*7600*/  IMAD.MOV.U32 R4, RZ, RZ, R54 ;  /* 0x000000ffff047224 */ /* 0x002fe200078e0036 */
[----:B------:R-:W-:Y:S01]  /*7610*/  UMOV UR28, UR45 ;  /* 0x0000002d001c7c82 */ /* 0x000fe20008000000 */
[----:B------:R-:W-:Y:S01]  /*7620*/  IMAD.MOV.U32 R3, RZ, RZ, R69 ;  /* 0x000000ffff037224 */ /* 0x000fe200078e0045 */
[----:B------:R-:W-:Y:S01]  /*7630*/  UMOV UR35, UR44 ;  /* 0x0000002c00237c82 */ /* 0x000fe20008000000 */
[----:B------:R-:W-:Y:S01]  /*7640*/  ULDC UR34, c[0x0][0x9d8] ;  /* 0x0002760000227ab9 */ /* 0x000fe20000000800 */
[----:B------:R-:W-:-:S05]  /*7650*/  ULDC UR33, c[0x0][0x988] ;  /* 0x0002620000217ab9 */ /* 0x000fca0000000800 */
.L_x_1900:
[----:B------:R-:W-:Y:S01]  /*7660*/  ISETP.NE.AND P2, PT, RZ, UR37, PT ;  /* 0x00000025ff007c0c */ /* 0x000fe2000bf45270 */
[----:B------:R-:W-:-:S04]  /*7670*/  UISETP.NE.AND UP0, UPT, UR35, 0x1, UPT ;  /* 0x000000012300788c */ /* 0x000fc8000bf05270 */
[----:B------:R-:W-:-:S04]  /*7680*/  USEL UR45, URZ, 0x1, UP0 ;  /* 0x000000013f2d7887 */ /* 0x000fc80008000000 */
[----:B------:R-:W-:-:S04]  /*7690*/  ULOP3.LUT UR45, UR28, UR45, URZ, 0x3c, !UPT ;  /* 0x0000002d1c2d7292 */ /* 0x000fc8000f8e3c3f */
[----:B------:R-:W-:Y:S08]  /*76a0*/  @P2 BRA `(.L_x_1890) ;  /* 0x0000000000382947 */ /* 0x000ff00003800000 */
[----:B------:R-:W-:Y:S05]  /*76b0*/  @!P0 BRA `(.L_x_1891) ;  /* 0x0000000000048947 */ /* 0x000fea0003800000 */
[----:B------:R-:W-:Y:S01]  /*76c0*/  BPT.TRAP 0x1 ;  /* 0x000000040000795c */ /* 0x000fe20000300000 */
.L_x_1891:
[----:B------:R-:W-:Y:S01]  /*76d0*/  UIADD3 UR6, UR35, 0x1, URZ ;  /* 0x0000000123067890 */ /* 0x000fe2000fffe03f */
[----:B------:R-:W-:-:S03]  /*76e0*/  MOV R5, UR45 ;  /* 0x0000002d00057c02 */ /* 0x000fc60008000f00 */
[----:B------:R-:W-:Y:S01]  /*76f0*/  UISETP.NE.AND UP0, UPT, UR6, 0x2, UPT ;  /* 0x000000020600788c */ /* 0x000fe2000bf05270 */
[----:B------:R-:W-:-:S03]  /*7700*/  SHF.L.U32 R5, R5, 0x1f, RZ ;  /* 0x0000001f05057819 */ /* 0x000fc600000006ff */
[----:B------:R-:W-:-:S04]  /*7710*/  USEL UR6, UR6, URZ, UP0 ;  /* 0x0000003f06067287 */ /* 0x000fc80008000000 */
[----:B------:R-:W-:-:S09]  /*7720*/  ULEA UR6, UR6, UR40, 0x3 ;  /* 0x0000002806067291 */ /* 0x000fd2000f8e183f */
[----:B------:R0:W1:Y:S01]  /*7730*/  SYNCS.PHASECHK.TRANS64.TRYWAIT P1, [UR6+0x2d830], R5 ;  /* 0x02d83005ff0075a7 */ /* 0x0000620008020146 */
[----:B------:R-:W-:Y:S05]  /*7740*/  @!P0 BRA `(.L_x_1892) ;  /* 0x0000000000048947 */ /* 0x000fea0003800000 */
[----:B------:R-:W-:Y:S01]  /*7750*/  BPT.TRAP 0x1 ;  /* 0x000000040000795c */ /* 0x000fe20000300000 */
.L_x_1892:
[----:B-1----:R-:W-:Y:S05]  /*7760*/  @P1 BRA `(.L_x_1890) ;  /* 0x0000000000081947 */ /* 0x002fea0003800000 */
[----:B------:R-:W1:Y:S02]  /*7770*/  SYNCS.PHASECHK.TRANS64.TRYWAIT P1, [UR6+0x2d830], R5 ;  /* 0x02d83005ff0075a7 */ /* 0x000e640008020146 */
[----:B-1----:R-:W-:Y:S05]  /*7780*/  @!P1 BRA `(.L_x_1893) ;  /* 0x0000008c003c9947 */ /* 0x002fea0003800000 */
.L_x_1890:
        /* <DEDUP_REMOVED lines=40> */
.L_x_1895:
[----:B------:R-:W-:Y:S01]  /*7a10*/  ULEA UR6, UR35, UR40, 0x3 ;  /* 0x0000002823067291 */ /* 0x000fe2000f8e183f */
[----:B------:R-:W-:-:S05]  /*7a20*/  IMAD.U32 R5, RZ, RZ, UR28 ;  /* 0x0000001cff057e24 */ /* 0x000fca000f8e00ff */
[----:B------:R-:W-:-:S04]  /*7a30*/  SHF.L.U32 R5, R5, 0x1f, RZ ;  /* 0x0000001f05057819 */ /* 0x000fc800000006ff */
[----:B------:R0:W1:Y:S01]  /*7a40*/  SYNCS.PHASECHK.TRANS64.TRYWAIT P1, [UR6+0x2d850], R5 ;  /* 0x02d85005ff0075a7 */ /* 0x0000620008020146 */
[----:B------:R-:W-:Y:S05]  /*7a50*/  @!P0 BRA `(.L_x_1896) ;  /* 0x0000000000048947 */ /* 0x000fea0003800000 */
[----:B------:R-:W-:Y:S01]  /*7a60*/  BPT.TRAP 0x1 ;  /* 0x000000040000795c */ /* 0x000fe20000300000 */
.L_x_1896:
[----:B-1----:R-:W-:Y:S05]  /*7a70*/  @P1 BRA `(.L_x_1894) ;  /* 0x0000000000081947 */ /* 0x002fea0003800000 */
[----:B------:R-:W1:Y:S02]  /*7a80*/  SYNCS.PHASECHK.TRANS64.TRYWAIT P1, [UR6+0x2d850], R5 ;  /* 0x02d85005ff0075a7 */ /* 0x000e640008020146 */
[----:B-1----:R-:W-:Y:S05]  /*7a90*/  @!P1 BRA `(.L_x_1897) ;  /* 0x0000008800909947 */ /* 0x002fea0003800000 */
.L_x_1894:
        /* <DEDUP_REMOVED lines=70> */
.L_x_1898:
        /* <DEDUP_REMOVED lines=67> */
[----:B------:R-:W-:-:S03]  /*8330*/  ULEA UR6, UR44, UR40, 0x3 ;  /* 0x000000282c067291 */ /* 0x000fc6000f8e183f */
[----:B------:R-:W2:Y:S01]  /*8340*/  MUFU.TANH R13, R13 ;  /* 0x0000000d000d7308 */ /* 0x000ea20000002400 */
[----:B0-----:R-:W-:Y:S01]  /*8350*/  FMNMX.FTZ R54, R10, R65, !PT ;  /* 0x000000410a367209 */ /* 0x001fe20007810000 */
[----:B------:R-:W-:-:S04]  /*8360*/  UIADD3 UR6, UR6, 0x2d840, URZ ;  /* 0x0002d84006067890 */ /* 0x000fc8000fffe03f */
[----:B------:R-:W-:Y:S02]  /*8370*/  UPRMT UR6, UR41, 0x654, UR6 ;  /* 0x0000065429067896 */ /* 0x000fe40008000006 */
[----:B------:R-:W0:Y:S01]  /*8380*/  MUFU.TANH R15, R15 ;  /* 0x0000000f000f7308 */ /* 0x000e220000002400 */
[----:B-1----:R-:W-:-:S06]  /*8390*/  FMNMX.FTZ R66, R12, R67, !PT ;  /* 0x000000430c427209 */ /* 0x002fcc0007810000 */
[----:B------:R-:W-:Y:S01]  /*83a0*/  SYNCS.ARRIVE.TRANS64.RED.A1T0 RZ, [UR6], RZ ;  /* 0x000000ffffff79a7 */ /* 0x000fe20008100406 */
        /* <DEDUP_REMOVED lines=184> */
[----:B------:R-:W-:Y:S01]  /*8f30*/  FFMA.FTZ R26, R53, UR33, -R32 ;  /* 0x00000021351a7c23 */ /* 0x000fe20008010820 */
[--C-:B------:R-:W-:Y:S01]  /*8f40*/  FFMA.FTZ R52, R52, UR33, -R77.reuse ;  /* 0x0000002134347c23 */ /* 0x100fe2000801084d */
[--C-:B------:R-:W-:Y:S01]  /*8f50*/  FFMA.FTZ R56, R56, UR33, -R77.reuse ;  /* 0x0000002138387c23 */ /* 0x100fe2000801084d */
[----:B------:R-:W-:Y:S01]  /*8f60*/  FFMA.FTZ R57, R57, UR33, -R77 ;  /* 0x0000002139397c23 */ /* 0x000fe2000801084d */
        /* <DEDUP_REMOVED lines=10> */
[--C-:B------:R-:W-:Y:S01]  /*9010*/  FFMA.FTZ R73, R73, UR33, -R77.reuse ;  /* 0x0000002149497c23 */ /* 0x100fe2000801084d */
[----:B------:R-:W-:Y:S01]  /*9020*/  FFMA.FTZ R74, R74, UR33, -R77 ;  /* 0x000000214a4a7c23 */ /* 0x000fe2000801084d */
[--C-:B------:R-:W-:Y:S01]  /*9030*/  FFMA.FTZ R77, R55, UR33, -R32.reuse ;  /* 0x00000021374d7c23 */ /* 0x100fe20008010820 */
[--C-:B------:R-:W-:Y:S01]  /*9040*/  FFMA.FTZ R55, R59, UR33, -R32.reuse ;  /* 0x000000213b377c23 */ /* 0x100fe20008010820 */
[--C-:B------:R-:W-:Y:S01]  /*9050*/  FFMA.FTZ R42, R62, UR33, -R32.reuse ;  /* 0x000000213e2a7c23 */ /* 0x100fe20008010820 */
[----:B------:R-:W-:Y:S01]  /*9060*/  FFMA.FTZ R53, R63, UR33, -R32 ;  /* 0x000000213f357c23 */ /* 0x000fe20008010820 */
        /* <DEDUP_REMOVED lines=56> */
[--C-:B------:R-:W-:Y:S01]  /*93f0*/  FFMA.FTZ R49, R66, UR33, -R32.reuse ;  /* 0x0000002142317c23 */ /* 0x100fe20008010820 */
[----:B------:R-:W-:-:S05]  /*9400*/  FFMA.FTZ R66, R76, UR33, -R32 ;  /* 0x000000214c427c23 */ /* 0x000fca0008010820 */
        /* <DEDUP_REMOVED lines=69> */
.L_x_1899:
        /* <DEDUP_REMOVED lines=14> */
[----:B------:R-:W-:Y:S01]  /*9940*/  FMUL.FTZ R92, R92, R4 ;  /* 0x000000045c5c7220 */ /* 0x000fe20000410000 */
[----:B------:R-:W-:Y:S01]  /*9950*/  F2FP.BF16.F32.PACK_AB R11, R83, R12 ;  /* 0x0000000c530b723e */ /* 0x000fe200000010ff */
[-C--:B------:R-:W-:Y:S01]  /*9960*/  FMUL.FTZ R93, R93, R4.reuse ;  /* 0x000000045d5d7220 */ /* 0x080fe20000410000 */
[----:B------:R-:W-:Y:S01]  /*9970*/  F2FP.BF16.F32.PACK_AB R29, R30, R29 ;  /* 0x0000001d1e1d723e */ /* 0x000fe200000010ff */
[----:B------:R-:W-:Y:S01]  /*9980*/  SYNCS.ARRIVE.TRANS64.RED.A1T0 RZ, [UR6], RZ ;  /* 0x000000ffffff79a7 */ /* 0x000fe20008100406 */
[----:B------:R-:W-:Y:S01]  /*9990*/  F2FP.BF16.F32.PACK_AB R30, R78, R31 ;  /* 0x0000001f4e1e723e */ /* 0x000fe200000010ff */
[----:B------:R-:W-:Y:S01]  /*99a0*/  STSM.16.M88.4 [R16+0x21800], R32 ;  /* 0x0218002010007844 */ /* 0x000fe20000000200 */
[----:B------:R-:W-:Y:S01]  /*99b0*/  F2FP.BF16.F32.PACK_AB R37, R38, R37 ;  /* 0x000000252625723e */ /* 0x000fe200000010ff */
[----:B------:R-:W-:Y:S01]  /*99c0*/  UIADD3 UR6, UR54, -0x1, URZ ;  /* 0xffffffff36067890 */ /* 0x000fe2000fffe03f */
[----:B------:R-:W-:Y:S01]  /*99d0*/  F2FP.BF16.F32.PACK_AB R28, R28, R27 ;  /* 0x0000001b1c1c723e */ /* 0x000fe200000010ff */
[----:B------:R0:W-:Y:S01]  /*99e0*/  STSM.16.M88.4 [R19], R8 ;  /* 0x0000000813007844 */ /* 0x0001e20000000200 */
        /* <DEDUP_REMOVED lines=15> */
[-C--:B------:R-:W-:Y:S01]  /*9ae0*/  FMUL.FTZ R105, R105, R4.reuse ;  /* 0x0000000469697220 */ /* 0x080fe20000410000 */
[----:B0-----:R-:W-:Y:S01]  /*9af0*/  F2FP.BF16.F32.PACK_AB R8, R52, R51 ;  /* 0x000000333408723e */ /* 0x001fe200000010ff */
[----:B------:R-:W-:Y:S01]  /*9b00*/  FMUL.FTZ R108, R108, R4 ;  /* 0x000000046c6c7220 */ /* 0x000fe20000410000 */
[----:B------:R-:W-:Y:S01]  /*9b10*/  F2FP.BF16.F32.PACK_AB R9, R77, R26 ;  /* 0x0000001a4d09723e */ /* 0x000fe200000010ff */
[----:B------:R2:W-:Y:S01]  /*9b20*/  STSM.16.M88.4 [R16+0x27800], R44 ;  /* 0x0278002c10007844 */ /* 0x0005e20000000200 */
[----:B------:R-:W-:Y:S01]  /*9b30*/  F2FP.BF16.F32.PACK_AB R10, R57, R56 ;  /* 0x00000038390a723e */ /* 0x000fe200000010ff */
[-C--:B------:R-:W-:Y:S01]  /*9b40*/  FMUL.FTZ R109, R109, R4.reuse ;  /* 0x000000046d6d7220 */ /* 0x080fe20000410000 */
        /* <DEDUP_REMOVED lines=59> */
[----:B--2---:R-:W-:Y:S05]  /*9f00*/  @P1 BRA `(.L_x_1900) ;  /* 0xffffffd400d41947 */ /* 0x004fea000383ffff */
.L_x_1889:
[----:B------:R-:W-:Y:S06]  /*9f10*/  BAR.ARV 0x8, 0x200 ;  /* 0x0208000000007b1d */ /* 0x000fec0000002000 */
[----:B------:R-:W-:Y:S05]  /*9f20*/  @!P0 BRA `(.L_x_1901) ;  /* 0x0000000000048947 */ /* 0x000fea0003800000 */
[----:B------:R-:W-:Y:S01]  /*9f30*/  BPT.TRAP 0x1 ;  /* 0x000000040000795c */ /* 0x000fe20000300000 */
.L_x_1901:
[----:B------:R-:W-:Y:S01]  /*9f40*/  ULEA UR8, UR44, UR40, 0x3 ;  /* 0x000000282c087291 */ /* 0x000fe2000f8e183f */
[----:B------:R-:W-:-:S05]  /*9f50*/  IMAD.U32 R3, RZ, RZ, UR45 ;  /* 0x0000002dff037e24 */ /* 0x000fca000f8e00ff */
[----:B------:R-:W-:-:S04]  /*9f60*/  SHF.L.U32 R3, R3, 0x1f, RZ ;  /* 0x0000001f03037819 */ /* 0x000fc800000006ff */
[----:B------:R0:W2:Y:S01]  /*9f70*/  SYNCS.PHASECHK.TRANS64.TRYWAIT P1, [UR8+0x2d850], R3 ;  /* 0x02d85003ff0075a7 */ /* 0x0000a20008020148 */
[----:B------:R-:W-:Y:S05]  /*9f80*/  @!P0 BRA `(.L_x_1902) ;  /* 0x0000000000048947 */ /* 0x000fea0003800000 */
[----:B------:R-:W-:Y:S01]  /*9f90*/  BPT.TRAP 0x1 ;  /* 0x000000040000795c */ /* 0x000fe20000300000 */
.L_x_1902:
[----:B--2---:R-:W-:Y:S05]  /*9fa0*/  @P1 BRA `(.L_x_1903) ;  /* 0x0000000000081947 */ /* 0x004fea0003800000 */
[----:B------:R-:W2:Y:S02]  /*9fb0*/  SYNCS.PHASECHK.TRANS64.TRYWAIT P1, [UR8+0x2d850], R3 ;  /* 0x02d85003ff0075a7 */ /* 0x000ea40008020148 */
[----:B--2---:R-:W-:Y:S05]  /*9fc0*/  @!P1 BRA `(.L_x_1904) ;  /* 0x00000064005c9947 */ /* 0x004fea0003800000 */
.L_x_1903:
[----:B------:R-:W-:Y:S01]  /*9fd0*/  UIADD3 UR40, UR40, 0x400, URZ ;  /* 0x0000040028287890 */ /* 0x000fe2000fffe03f */
[----:B------:R-:W-:Y:S01]  /*9fe0*/  WARPGROUP.ARRIVE ;  /* 0x00000000000079c5 */ /* 0x000fe20000000000 */
[----:B------:R-:W-:Y:S01]  /*9ff0*/  ULOP3.LUT UR36, UR36, 0x10000, URZ, 0xfc, !UPT ;  /* 0x0001000024247892 */ /* 0x000fe2000f8efc3f */
[----:B01----:R-:W0:Y:S01]  /*a000*/  SHFL.BFLY PT, R3, R2, 0x2, 0x1f ;  /* 0x0c401f0002037f89 */ /* 0x003e2200000e0000 */
[----:B------:R-:W-:Y:S01]  /*a010*/  USHF.R.U32.HI UR40, URZ, 0x4, UR40 ;  /* 0x000000043f287899 */ /* 0x000fe20008011628 */
[----:B------:R-:W-:Y:S01]  /*a020*/  MOV R46, RZ ;  /* 0x000000ff002e7202 */ /* 0x000fe20000000f00 */
[----:B------:R-:W-:Y:S01]  /*a030*/  UMOV UR5, 0x40000040 ;  /* 0x4000004000057882 */ /* 0x000fe20000000000 */
[----:B------:R-:W-:Y:S01]  /*a040*/  UMOV UR7, 0x80000020 ;  /* 0x8000002000077882 */ /* 0x000fe20000000000 */
[----:B------:R-:W-:Y:S01]  /*a050*/  ULOP3.LUT UR40, UR40, 0x3fff, URZ, 0xc0, !UPT ;  /* 0x00003fff28287892 */ /* 0x000fe2000f8ec03f */
[----:B------:R-:W1:Y:S01]  /*a060*/  SHFL.BFLY PT, R5, R0, 0x2, 0x1f ;  /* 0x0c401f0000057f89 */ /* 0x000e6200000e0000 */
[----:B------:R-:W-:Y:S01]  /*a070*/  UMOV UR4, UR36 ;  /* 0x0000002400047c82 */ /* 0x000fe20008000000 */
[----:B------:R-:W-:Y:S01]  /*a080*/  IMAD.U32 R10, RZ, RZ, UR33 ;  /* 0x00000021ff0a7e24 */ /* 0x000fe2000f8e00ff */
[----:B------:R-:W-:Y:S01]  /*a090*/  ULOP3.LUT UR9, UR40, 0x2000000, URZ, 0xfc, !UPT ;  /* 0x0200000028097892 */ /* 0x000fe2000f8efc3f */
[----:B------:R-:W-:-:S03]  /*a0a0*/  IMAD.MOV.U32 R38, RZ, RZ, -0x800000 ;  /* 0xff800000ff267424 */ /* 0x000fc600078e00ff */
        /* <DEDUP_REMOVED lines=76> */
.L_x_1905:
        /* <DEDUP_REMOVED lines=58> */
.L_x_1869:
        /* <DEDUP_REMOVED lines=23> */
[----:B------:R-:W-:Y:S02]  /*aa80*/  F2FP.BF16.F32.PACK_AB R34, R133, R34 ;  /* 0x000000228522723e */ /* 0x000fe400000010ff */
        /* <DEDUP_REMOVED lines=46> */
[----:B------:R-:W-:Y:S02]  /*ad70*/  LOP3.LUT R14, R14, R15, RZ, 0x3c, !PT ;  /* 0x0000000f0e0e7212 */ /* 0x000fe400078e3cff */
[----:B------:R-:W-:-:S02]  /*ad80*/  IADD3.X R15, RZ, R5, RZ, P0, !PT ;  /* 0x00000005ff0f7210 */ /* 0x000fc400007fe4ff */
[----:B------:R-:W-:Y:S02]  /*ad90*/  IADD3 R37, P0, R40, 0x1800, RZ ;  /* 0x0000180028257810 */ /* 0x000fe40007f1e0ff */
[----:B------:R-:W-:Y:S01]  /*ada0*/  LOP3.LUT R2, R2, R43, RZ, 0x3c, !PT ;  /* 0x0000002b02027212 */ /* 0x000fe200078e3cff */
[----:B------:R-:W-:Y:S01]  /*adb0*/  IMAD.MOV.U32 R43, RZ, RZ, R52 ;  /* 0x000000ffff2b7224 */ /* 0x000fe200078e0034 */
[----:B-1----:R-:W-:Y:S02]  /*adc0*/  @P1 SHF.R.U32.HI R43, RZ, R50, R45 ;  /* 0x00000032ff2b1219 */ /* 0x002fe4000001162d */
[----:B------:R-:W-:Y:S02]  /*add0*/  LOP3.LUT R36, R37, 0x180, RZ, 0xc0, !PT ;  /* 0x0000018025247812 */ /* 0x000fe400078ec0ff */
[----:B------:R-:W-:Y:S01]  /*ade0*/  LOP3.LUT R10, R29, 0x180, RZ, 0xc0, !PT ;  /* 0x000001801d0a7812 */ /* 0x000fe200078ec0ff */
[----:B------:R-:W-:Y:S01]  /*adf0*/  IMAD.MOV R48, RZ, RZ, -R43 ;  /* 0x000000ffff307224 */ /* 0x000fe200078e0a2b */
[----:B------:R-:W-:-:S02]  /*ae00*/  MOV R47, R4 ;  /* 0x00000004002f7202 */ /* 0x000fc40000000f00 */
        /* <DEDUP_REMOVED lines=32> */
[----:B------:R-:W-:Y:S02]  /*b010*/  IADD3.X R29, RZ, R41, RZ, P3, !PT ;  /* 0x00000029ff1d7210 */ /* 0x000fe40001ffe4ff */
[----:B------:R-:W-:Y:S01]  /*b020*/  LOP3.LUT P0, RZ, R147, 0x3, RZ, 0xc0, !PT ;  /* 0x0000000393ff7812 */ /* 0x000fe2000780c0ff */
[----:B------:R-:W-:Y:S01]  /*b030*/  VIADD R7, R11, 0x8 ;  /* 0x000000080b077836 */ /* 0x000fe20000000000 */
[----:B------:R-:W-:Y:S02]  /*b040*/  IADD3 R5, R5, R15, RZ ;  /* 0x0000000f05057210 */ /* 0x000fe40007ffe0ff */
[----:B------:R-:W-:-:S02]  /*b050*/  LEA R43, P3, R4, UR6, 0x2 ;  /* 0x00000006042b7c11 */ /* 0x000fc4000f8610ff */
[----:B------:R-:W-:Y:S01]  /*b060*/  LOP3.LUT R30, R30, R31, RZ, 0x3c, !PT ;  /* 0x0000001f1e1e7212 */ /* 0x000fe200078e3cff */
[----:B------:R-:W-:Y:S01]  /*b070*/  IMAD.X R31, RZ, RZ, R41, P2 ;  /* 0x000000ffff1f7224 */ /* 0x000fe200010e0629 */
[-C--:B------:R-:W-:Y:S01]  /*b080*/  ISETP.GE.OR P2, PT, R11, R56.reuse, P0 ;  /* 0x000000380b00720c */ /* 0x080fe20000746670 */
[----:B------:R-:W-:Y:S01]  /*b090*/  SHFL.IDX PT, R58, R43, RZ, 0x1c1f ;  /* 0x001c1fff2b3a7589 */ /* 0x000fe200000e0000 */
[----:B------:R-:W-:Y:S02]  /*b0a0*/  ISETP.GE.OR P0, PT, R7, R56, P0 ;  /* 0x000000380700720c */ /* 0x000fe40000706670 */
[----:B------:R-:W-:Y:S01]  /*b0b0*/  LEA.HI.X R45, R4, UR7, R5, 0x2, P3 ;  /* 0x00000007042d7c11 */ /* 0x000fe200098f1405 */
[----:B------:R-:W-:Y:S01]  /*b0c0*/  SHFL.IDX PT, R60, R43, 0x1, 0x1c1f ;  /* 0x003c1f002b3c7f89 */ /* 0x000fe200000e0000 */
[----:B------:R-:W-:Y:S02]  /*b0d0*/  MOV R53, R8 ;  /* 0x0000000800357202 */ /* 0x000fe40000000f00 */
[----:B------:R-:W-:Y:S01]  /*b0e0*/  F2FP.BF16.F32.PACK_AB R4, R97, R96 ;  /* 0x000000606104723e */ /* 0x000fe200000010ff */
[----:B------:R-:W0:Y:S01]  /*b0f0*/  SHFL.IDX PT, R59, R45, RZ, 0x1c1f ;  /* 0x001c1fff2d3b7589 */ /* 0x000e2200000e0000 */
[----:B------:R-:W-:-:S02]  /*b100*/  F2FP.BF16.F32.PACK_AB R5, R99, R98 ;  /* 0x000000626305723e */ /* 0x000fc400000010ff */
[----:B------:R-:W-:Y:S01]  /*b110*/  F2FP.BF16.F32.PACK_AB R6, R101, R100 ;  /* 0x000000646506723e */ /* 0x000fe200000010ff */
[----:B------:R-:W1:Y:S01]  /*b120*/  SHFL.IDX PT, R61, R45, 0x1, 0x1c1f ;  /* 0x003c1f002d3d7f89 */ /* 0x000e6200000e0000 */
[----:B------:R-:W-:Y:S02]  /*b130*/  F2FP.BF16.F32.PACK_AB R7, R103, R102 ;  /* 0x000000666707723e */ /* 0x000fe400000010ff */
[----:B------:R-:W-:Y:S02]  /*b140*/  MOV R52, R12 ;  /* 0x0000000c00347202 */ /* 0x000fe40000000f00 */
[----:B------:R-:W-:Y:S01]  /*b150*/  F2FP.BF16.F32.PACK_AB R8, R105, R104 ;  /* 0x000000686908723e */ /* 0x000fe200000010ff */
[----:B------:R-:W-:Y:S01]  /*b160*/  STSM.16.M88.4 [R53], R4 ;  /* 0x0000000435007844 */ /* 0x000fe20000000200 */
[----:B------:R-:W-:Y:S02]  /*b170*/  F2FP.BF16.F32.PACK_AB R9, R107, R106 ;  /* 0x0000006a6b09723e */ /* 0x000fe400000010ff */
[----:B------:R-:W-:-:S02]  /*b180*/  F2FP.BF16.F32.PACK_AB R10, R109, R108 ;  /* 0x0000006c6d0a723e */ /* 0x000fc400000010ff */
[----:B------:R-:W-:Y:S02]  /*b190*/  F2FP.BF16.F32.PACK_AB R11, R111, R110 ;  /* 0x0000006e6f0b723e */ /* 0x000fe400000010ff */
[----:B------:R-:W-:Y:S02]  /*b1a0*/  F2FP.BF16.F32.PACK_AB R12, R113, R112 ;  /* 0x00000070710c723e */ /* 0x000fe400000010ff */
[----:B------:R-:W-:Y:S01]  /*b1b0*/  F2FP.BF16.F32.PACK_AB R13, R115, R114 ;  /* 0x00000072730d723e */ /* 0x000fe200000010ff */
[----:B------:R-:W-:Y:S01]  /*b1c0*/  STSM.16.M88.4 [R52], R8 ;  /* 0x0000000834007844 */ /* 0x000fe20000000200 */
[----:B------:R-:W-:Y:S02]  /*b1d0*/  F2FP.BF16.F32.PACK_AB R14, R117, R116 ;  /* 0x00000074750e723e */ /* 0x000fe400000010ff */
[----:B------:R-:W-:Y:S02]  /*b1e0*/  F2FP.BF16.F32.PACK_AB R15, R119, R118 ;  /* 0x00000076770f723e */ /* 0x000fe400000010ff */
[----:B------:R-:W-:-:S02]  /*b1f0*/  F2FP.BF16.F32.PACK_AB R24, R121, R120 ;  /* 0x000000787918723e */ /* 0x000fc400000010ff */
[----:B------:R-:W-:Y:S01]  /*b200*/  F2FP.BF16.F32.PACK_AB R25, R123, R122 ;  /* 0x0000007a7b19723e */ /* 0x000fe200000010ff */
[----:B------:R2:W-:Y:S01]  /*b210*/  STSM.16.M88.4 [R63], R12 ;  /* 0x0000000c3f007844 */ /* 0x0005e20000000200 */
[C---:B------:R-:W-:Y:S02]  /*b220*/  IADD3 R21, P4, R40.reuse, 0x6000, RZ ;  /* 0x0000600028157810 */ /* 0x040fe40007f9e0ff */
[----:B------:R-:W-:Y:S01]  /*b230*/  LOP3.LUT R3, R40, 0x180, RZ, 0xc0, !PT ;  /* 0x0000018028037812 */ /* 0x000fe200078ec0ff */
[----:B------:R3:W-:Y:S01]  /*b240*/  STSM.16.M88.4 [R62], R24 ;  /* 0x000000183e007844 */ /* 0x0007e20000000200 */
[----:B------:R-:W-:Y:S01]  /*b250*/  UIMAD UR5, UR10, UR8, URZ ;  /* 0x000000080a0572a4 */ /* 0x000fe2000f8e023f */
[----:B------:R-:W-:Y:S02]  /*b260*/  LOP3.LUT R20, R21, 0x180, RZ, 0xc0, !PT ;  /* 0x0000018015147812 */ /* 0x000fe400078ec0ff */
        /* <DEDUP_REMOVED lines=50> */
[----:B------:R-:W-:Y:S01]  /*b590*/  IMAD R0, R0, UR6, RZ ;  /* 0x0000000600007c24 */ /* 0x000fe2000f8e02ff */
[----:B------:R-:W-:Y:S01]  /*b5a0*/  IADD3 R25, R146, UR39, RZ ;  /* 0x0000002792197c10 */ /* 0x000fe2000fffe0ff */
[----:B------:R-:W-:Y:S01]  /*b5b0*/  IMAD.WIDE.U32 R2, R39, UR6, R2 ;  /* 0x0000000627027c25 */ /* 0x000fe2000f8e0002 */
[----:B------:R-:W-:-:S03]  /*b5c0*/  UIADD3 UR5, UR40, 0x2d820, URZ ;  /* 0x0002d82028057890 */ /* 0x000fc6000fffe03f */
[----:B------:R-:W-:Y:S01]  /*b5d0*/  IMAD R13, R39, UR7, R0 ;  /* 0x00000007270d7c24 */ /* 0x000fe2000f8e0200 */
        /* <DEDUP_REMOVED lines=23> */
.L_x_1909:
[----:B------:R-:W-:Y:S05]  /*b750*/  BSYNC B1 ;  /* 0x0000000000017941 */ /* 0x000fea0003800000 */
.L_x_1908:
        /* <DEDUP_REMOVED lines=15> */
[----:B-1----:R-:W-:-:S04]  /*b850*/  LEA R2, P0, R139, R12, 0x1 ;  /* 0x0000000c8b027211 */ /* 0x002fc800078008ff */
[----:B------:R-:W-:-:S05]  /*b860*/  LEA.HI.X R3, R139, R13, R151, 0x1, P0 ;  /* 0x0000000d8b037211 */ /* 0x000fca00000f0c97 */
[----:B------:R1:W-:Y:S01]  /*b870*/  ST.E.128 desc[UR50][R2.64], R8 ;  /* 0x0000000802007985 */ /* 0x0003e2000c101d32 */
[----:B------:R-:W-:Y:S05]  /*b880*/  BRA `(.L_x_1910) ;  /* 0x0000000400ec7947 */ /* 0x000fea0003800000 */
.L_x_1907:
        /* <DEDUP_REMOVED lines=45> */
[----:B------:R-:W-:-:S04]  /*bb60*/  LEA R4, P0, R2, UR6, 0x2 ;  /* 0x0000000602047c11 */ /* 0x000fc8000f8010ff */
[----:B------:R-:W-:-:S04]  /*bb70*/  IADD3 R3, R3, R7, RZ ;  /* 0x0000000703037210 */ /* 0x000fc80007ffe0ff */
[----:B------:R-:W-:Y:S01]  /*bb80*/  LEA.HI.X R5, R2, UR7, R3, 0x2, P0 ;  /* 0x0000000702057c11 */ /* 0x000fe200080f1403 */
[----:B------:R-:W-:-:S05]  /*bb90*/  IMAD.MOV.U32 R3, RZ, RZ, -0x800000 ;  /* 0xff800000ff037424 */ /* 0x000fca00078e00ff */
[----:B------:R2:W-:Y:S02]  /*bba0*/  STG.E desc[UR50][R4.64], R3 ;  /* 0x0000000304007986 */ /* 0x0005e4000c101932 */
.L_x_1912:
[----:B------:R-:W-:Y:S05]  /*bbb0*/  BSYNC B1 ;  /* 0x0000000000017941 */ /* 0x000fea0003800000 */
.L_x_1911:
        /* <DEDUP_REMOVED lines=20> */
[----:B------:R-:W-:Y:S01]  /*bd00*/  IMAD R0, R0, UR8, RZ ;  /* 0x0000000800007c24 */ /* 0x000fe2000f8e02ff */
[----:B------:R-:W-:Y:S01]  /*bd10*/  MOV R3, UR5 ;  /* 0x0000000500037c02 */ /* 0x000fe20008000f00 */
[----:B------:R-:W-:Y:S01]  /*bd20*/  IMAD.U32 R2, RZ, RZ, UR6 ;  /* 0x00000006ff027e24 */ /* 0x000fe2000f8e00ff */
[----:B------:R-:W-:Y:S01]  /*bd30*/  ULDC.64 UR6, c[0x0][0xad8] ;  /* 0x0002b60000067ab9 */ /* 0x000fe20000000a00 */
[C---:B------:R-:W-:Y:S01]  /*bd40*/  IMAD R9, R5.reuse, UR9, R0 ;  /* 0x0000000905097c24 */ /* 0x040fe2000f8e0200 */
[----:B------:R-:W-:Y:S01]  /*bd50*/  SHF.R.S32.HI R0, RZ, 0x1f, R7 ;  /* 0x0000001fff007819 */ /* 0x000fe20000011407 */
[----:B------:R-:W-:Y:S01]  /*bd60*/  IMAD.WIDE.U32 R2, R5, UR8, R2 ;  /* 0x0000000805027c25 */ /* 0x000fe2000f8e0002 */
[----:B------:R-:W-:-:S03]  /*bd70*/  ULDC UR5, c[0x0][0xa88] ;  /* 0x0002a20000057ab9 */ /* 0x000fc60000000800 */
        /* <DEDUP_REMOVED lines=26> */
.L_x_1914:
[----:B------:R-:W-:Y:S05]  /*bf20*/  BSYNC B1 ;  /* 0x0000000000017941 */ /* 0x000fea0003800000 */
.L_x_1913:
        /* <DEDUP_REMOVED lines=17> */
.L_x_1910:
[----:B------:R-:W-:Y:S05]  /*c040*/  BSYNC B0 ;  /* 0x0000000000007941 */ /* 0x000fea0003800000 */
.L_x_1906:
[----:B------:R-:W-:Y:S02]  /*c050*/  ULDC UR5, c[0x0][0xc38] ;  /* 0x00030e0000057ab9 */ /* 0x000fe40000000800 */
[----:B------:R-:W-:-:S06]  /*c060*/  UISETP.GE.AND UP0, UPT, UR4, UR5, UPT ;  /* 0x000000050400728c */ /* 0x000fcc000bf06270 */
[----:B------:R-:W-:-:S13]  /*c070*/  PLOP3.LUT P0, PT, PT, PT, UP0, 0x80, 0x0 ;  /* 0x000000000000781c */ /* 0x000fda0003f0f008 */
[----:B------:R-:W-:Y:S05]  /*c080*/  @!P0 BRA `(.L_x_1915) ;  /* 0xffffff4c00708947 */ /* 0x000fea000383ffff */
[----:B------:R-:W-:Y:S05]  /*c090*/  EXIT ;  /* 0x000000000000794d */ /* 0x000fea0003800000 */
.L_x_1865:
[----:B------:R-:W-:-:S08]  /*c0a0*/  NOP ;  /* 0x0000000000007918 */ /* 0x000fd00000000000 */
[----:B------:R-:W0:-:S00]  /*c0b0*/  USETMAXREG.DEALLOC.CTAPOOL 0x20 ;  /* 0x00000020000079c8 */ /* 0x000e0000080e0500 */
[----:B0-----:R-:W-:-:S06]  /*c0c0*/  LOP3.LUT R0, R0, 0x3, RZ, 0xc0, !PT ;  /* 0x0000000300007812 */ /* 0x001fcc00078ec0ff */
[----:B------:R-:W0:Y:S01]  /*c0d0*/  S2UR UR10, SR_CTAID.X ;  /* 0x00000000000a79c3 */ /* 0x000e220000002500 */
[----:B------:R-:W-:Y:S01]  /*c0e0*/  LOP3.LUT R16, R16, 0xfffff7ff, RZ, 0xc0, !PT ;  /* 0xfffff7ff10107812 */ /* 0x000fe200078ec0ff */
[----:B------:R-:W-:Y:S01]  /*c0f0*/  STL [R1+0x14], RZ ;  /* 0x000014ff01007387 */ /* 0x000fe20000100800 */
[----:B------:R-:W-:Y:S02]  /*c100*/  IMAD.MOV.U32 R26, RZ, RZ, 0x1 ;  /* 0x00000001ff1a7424 */ /* 0x000fe400078e00ff */
[----:B------:R-:W-:Y:S01]  /*c110*/  IMAD.MOV.U32 R23, RZ, RZ, RZ ;  /* 0x000000ffff177224 */ /* 0x000fe200078e00ff */
        /* <DEDUP_REMOVED lines=30> */
[C---:B0-----:R-:W-:Y:S02]  /*c300*/  SHF.L.U32 R0, R7.reuse, 0x3, RZ ;  /* 0x0000000307007819 */ /* 0x041fe400000006ff */
[----:B------:R-:W-:Y:S01]  /*c310*/  LOP3.LUT R6, R7, 0x7f, RZ, 0xc0, !PT ;  /* 0x0000007f07067812 */ /* 0x000fe200078ec0ff */
[----:B------:R-:W-:Y:S01]  /*c320*/  IMAD.U32 R17, RZ, RZ, UR8 ;  /* 0x00000008ff117e24 */ /* 0x000fe2000f8e00ff */
[C---:B------:R-:W-:Y:S01]  /*c330*/  LOP3.LUT R2, R0.reuse, 0xd8, RZ, 0xc0, !PT ;  /* 0x000000d800027812 */ /* 0x040fe200078ec0ff */
[----:B------:R-:W-:Y:S01]  /*c340*/  ULEA.HI UR5, UR5, UR4, URZ, 0x7 ;  /* 0x0000000405057291 */ /* 0x000fe2000f8f383f */
[----:B------:R-:W-:-:S02]  /*c350*/  LOP3.LUT R4, R0, 0x18, RZ, 0xc0, !PT ;  /* 0x0000001800047812 */ /* 0x000fc400078ec0ff */
[----:B------:R-:W-:Y:S01]  /*c360*/  LOP3.LUT R3, R2, 0x18, R7, 0x78, !PT ;  /* 0x0000001802037812 */ /* 0x000fe200078e7807 */
[----:B------:R-:W-:Y:S01]  /*c370*/  IMAD.U32 R2, RZ, RZ, UR10 ;  /* 0x0000000aff027e24 */ /* 0x000fe2000f8e00ff */
[----:B------:R-:W-:Y:S02]  /*c380*/  USHF.R.S32.HI UR39, URZ, 0x7, UR5 ;  /* 0x000000073f277899 */ /* 0x000fe40008011405 */
[----:B------:R-:W-:Y:S02]  /*c390*/  LOP3.LUT R5, R3, 0x320, R0, 0xf8, !PT ;  /* 0x0000032003057812 */ /* 0x000fe400078ef800 */
[----:B------:R-:W-:Y:S01]  /*c3a0*/  LOP3.LUT R0, R4, 0x20, RZ, 0xfc, !PT ;  /* 0x0000002004007812 */ /* 0x000fe200078efcff */
[----:B------:R0:W-:Y:S03]  /*c3b0*/  STL [R1+0x10], R2 ;  /* 0x0000100201007387 */ /* 0x0001e60000100800 */
[C---:B------:R-:W-:Y:S01]  /*c3c0*/  ISETP.GE.AND P0, PT, R0.reuse, UR7, PT ;  /* 0x0000000700007c0c */ /* 0x040fe2000bf06270 */
[----:B------:R1:W-:Y:S01]  /*c3d0*/  STL [R1+0x14], RZ ;  /* 0x000014ff01007387 */ /* 0x0003e20000100800 */
[----:B------:R-:W-:-:S02]  /*c3e0*/  ISETP.GE.AND P1, PT, R0, UR9, PT ;  /* 0x0000000900007c0c */ /* 0x000fc4000bf26270 */
        /* <DEDUP_REMOVED lines=8> */
[----:B------:R-:W-:Y:S02]  /*c470*/  ISETP.GE.AND P1, PT, R0, UR9, PT ;  /* 0x0000000900007c0c */ /* 0x000fe4000bf26270 */
        /* <DEDUP_REMOVED lines=12> */
[----:B------:R-:W-:Y:S02]  /*c540*/  ISETP.GE.AND P1, PT, R4, UR7, PT ;  /* 0x0000000704007c0c */ /* 0x000fe4000bf26270 */
        /* <DEDUP_REMOVED lines=9> */
.L_x_1965:
        /* <DEDUP_REMOVED lines=23> */
.L_x_1917:
[----:B------:R-:W-:Y:S01]  /*c750*/  ULDC UR8, c[0x0][0xc54] ;  /* 0x0003150000087ab9 */ /* 0x000fe20000000800 */
[----:B------:R-:W-:Y:S01]  /*c760*/  UMOV UR6, UR7 ;  /* 0x0000000700067c82 */ /* 0x000fe20008000000 */
[----:B------:R-:W-:-:S11]  /*c770*/  UISETP.NE.AND UP0, UPT, UR8, 0x1, UPT ;  /* 0x000000010800788c */ /* 0x000fd6000bf05270 */
[----:B------:R-:W-:Y:S02]  /*c780*/  @UP0 ULDC.64 UR10, c[0x0][0xc58] ;  /* 0x00031600000a0ab9 */ /* 0x000fe40000000a00 */
[----:B------:R-:W-:-:S04]  /*c790*/  UIMAD.WIDE.U32 UR4, UR7, UR10, URZ ;  /* 0x0000000a070472a5 */ /* 0x000fc8000f8e003f */
[----:B------:R-:W-:-:S04]  /*c7a0*/  @UP0 USHF.R.U32.HI UR6, URZ, UR11, UR5 ;  /* 0x0000000b3f060299 */ /* 0x000fc80008011605 */
[----:B------:R-:W-:-:S12]  /*c7b0*/  UIMAD UR4, UR6, UR8, URZ ;  /* 0x00000008060472a4 */ /* 0x000fd8000f8e023f */
.L_x_1918:
[----:B------:R-:W-:Y:S01]  /*c7c0*/  ULDC UR5, c[0x0][0xc48] ;  /* 0x0003120000057ab9 */ /* 0x000fe20000000800 */
[----:B------:R-:W-:Y:S01]  /*c7d0*/  ULDC.64 UR8, c[0x0][0xa28] ;  /* 0x00028a0000087ab9 */ /* 0x000fe20000000a00 */
[----:B------:R-:W-:Y:S01]  /*c7e0*/  UISETP.NE.AND UP1, UPT, UR5, 0x1, UPT ;  /* 0x000000010500788c */ /* 0x000fe2000bf25270 */
[----:B------:R-:W-:Y:S01]  /*c7f0*/  MOV R19, RZ ;  /* 0x000000ff00137202 */ /* 0x000fe20000000f00 */
        /* <DEDUP_REMOVED lines=19> */
[----:B------:R-:W-:Y:S01]  /*c930*/  UISETP.NE.AND UP2, UPT, UR5, 0x1, UPT ;  /* 0x000000010500788c */ /* 0x000fe2000bf45270 */
[----:B------:R-:W-:Y:S01]  /*c940*/  BSSY B7, `(.L_x_1919) ;  /* 0x0000346000077945 */ /* 0x000fe20003800000 */
[----:B------:R-:W-:Y:S02]  /*c950*/  UIADD3 UR43, UR43, UR4, URZ ;  /* 0x000000042b2b7290 */ /* 0x000fe4000fffe03f */
[----:B------:R-:W-:Y:S02]  /*c960*/  UP2UR UR47, UPR, URZ, 0x4 ;  /* 0x000000043f2f7883 */ /* 0x000fe40008000000 */
[----:B------:R-:W-:-:S04]  /*c970*/  UIMAD UR6, UR43, 0xc0, URZ ;  /* 0x000000c02b0678a4 */ /* 0x000fc8000f8e023f */
[----:B------:R-:W-:Y:S01]  /*c980*/  UIADD3 UR6, UR6, 0xbf, URZ ;  /* 0x000000bf06067890 */ /* 0x000fe2000fffe03f */
[----:B------:R-:W-:Y:S01]  /*c990*/  @UP2 ULDC UR4, c[0x0][0x44c] ;  /* 0x0001130000042ab9 */ /* 0x000fe20000000800 */
[----:B------:R-:W-:Y:S02]  /*c9a0*/  @UP2 ULDC UR7, c[0x0][0x450] ;  /* 0x0001140000072ab9 */ /* 0x000fe40000000800 */
[----:B------:R-:W-:-:S04]  /*c9b0*/  UIMAD.WIDE.U32 UR4, UR6, UR4, URZ ;  /* 0x00000004060472a5 */ /* 0x000fc8000f8e003f */
[----:B------:R-:W-:-:S04]  /*c9c0*/  @UP2 USHF.R.U32.HI UR6, URZ, UR7, UR5 ;  /* 0x000000073f062299 */ /* 0x000fc80008011605 */
[----:B------:R-:W-:-:S04]  /*c9d0*/  UIADD3 UR6, UR38, UR6, URZ ;  /* 0x0000000626067290 */ /* 0x000fc8000fffe03f */
[----:B------:R-:W-:-:S04]  /*c9e0*/  USHF.R.S32.HI UR4, URZ, 0x1f, UR6 ;  /* 0x0000001f3f047899 */ /* 0x000fc80008011406 */
[----:B------:R-:W-:-:S04]  /*c9f0*/  ULEA.HI UR4, UR4, UR6, URZ, 0x7 ;  /* 0x0000000604047291 */ /* 0x000fc8000f8f383f */
[----:B------:R-:W-:-:S04]  /*ca00*/  USHF.R.S32.HI UR4, URZ, 0x7, UR4 ;  /* 0x000000073f047899 */ /* 0x000fc80008011404 */
[----:B------:R-:W-:-:S04]  /*ca10*/  UISETP.LT.AND UP0, UPT, UR39, UR4, UPT ;  /* 0x000000042700728c */ /* 0x000fc8000bf01270 */
[----:B------:R-:W-:-:S06]  /*ca20*/  USEL UR44, UR39, UR4, UP0 ;  /* 0x00000004272c7287 */ /* 0x000fcc0008000000 */
[----:B------:R-:W-:Y:S01]  /*ca30*/  ISETP.LT.AND P0, PT, RZ, UR44, PT ;  /* 0x0000002cff007c0c */ /* 0x000fe2000bf01270 */
[----:B--2---:R0:W-:-:S12]  /*ca40*/  STL [R1+0x8], R19 ;  /* 0x0000081301007387 */ /* 0x0041d80000100800 */
        /* <DEDUP_REMOVED lines=19> */
.L_x_1920:
        /* <DEDUP_REMOVED lines=11> */
[----:B------:R-:W-:Y:S02]  /*cc30*/  IMAD.U32 R5, RZ, RZ, UR7 ;  /* 0x00000007ff057e24 */ /* 0x000fe4000f8e00ff */
[----:B------:R-:W-:Y:S02]  /*cc40*/  IMAD.U32 R6, RZ, RZ, UR8 ;  /* 0x00000008ff067e24 */ /* 0x000fe4000f8e00ff */
[----:B------:R-:W-:-:S02]  /*cc50*/  IMAD.U32 R10, RZ, RZ, UR4 ;  /* 0x00000004ff0a7e24 */ /* 0x000fc4000f8e00ff */
[----:B------:R-:W-:Y:S02]  /*cc60*/  IMAD.U32 R11, RZ, RZ, UR5 ;  /* 0x00000005ff0b7e24 */ /* 0x000fe4000f8e00ff */
[----:B------:R-:W-:Y:S02]  /*cc70*/  IMAD.MOV.U32 R8, RZ, RZ, 0x70 ;  /* 0x00000070ff087424 */ /* 0x000fe400078e00ff */
[----:B------:R-:W-:Y:S02]  /*cc80*/  IMAD.MOV.U32 R12, RZ, RZ, 0x1 ;  /* 0x00000001ff0c7424 */ /* 0x000fe400078e00ff */
[----:B------:R-:W-:-:S07]  /*cc90*/  IMAD.MOV.U32 R13, RZ, RZ, RZ ;  /* 0x000000ffff0d7224 */ /* 0x000fce00078e00ff */
[----:B------:R-:W-:-:S07]  /*cca0*/  LEPC R20, `(.L_x_1923) ;  /* 0x000000001014794e */ /* 0x000fce0000000000 */
[----:B01----:R-:W-:Y:S05]  /*ccb0*/  CALL.ABS.NOINC R2 ;  /* 0x0000000002007343 */ /* 0x003fea0003c00000 */
.L_x_1923:
[----:B------:R-:W-:Y:S05]  /*ccc0*/  BSYNC B6 ;  /* 0x0000000000067941 */ /* 0x000fea0003800000 */
.L_x_1922:
        /* <DEDUP_REMOVED lines=9> */
[----:B------:R-:W-:Y:S01]  /*cd60*/  MOV R4, UR6 ;  /* 0x0000000600047c02 */ /* 0x000fe20008000f00 */
[----:B------:R-:W-:Y:S01]  /*cd70*/  IMAD.U32 R5, RZ, RZ, UR7 ;  /* 0x00000007ff057e24 */ /* 0x000fe2000f8e00ff */
[----:B------:R-:W-:Y:S01]  /*cd80*/  MOV R12, 0x1 ;  /* 0x00000001000c7802 */ /* 0x000fe20000000f00 */
[----:B------:R-:W-:Y:S02]  /*cd90*/  IMAD.U32 R6, RZ, RZ, UR8 ;  /* 0x00000008ff067e24 */ /* 0x000fe4000f8e00ff */
[----:B------:R-:W-:-:S02]  /*cda0*/  IMAD.U32 R7, RZ, RZ, UR9 ;  /* 0x00000009ff077e24 */ /* 0x000fc4000f8e00ff */
[----:B------:R-:W-:Y:S02]  /*cdb0*/  IMAD.U32 R10, RZ, RZ, UR4 ;  /* 0x00000004ff0a7e24 */ /* 0x000fe4000f8e00ff */
[----:B------:R-:W-:Y:S02]  /*cdc0*/  IMAD.U32 R11, RZ, RZ, UR5 ;  /* 0x00000005ff0b7e24 */ /* 0x000fe4000f8e00ff */
[----:B------:R-:W-:Y:S02]  /*cdd0*/  IMAD.MOV.U32 R8, RZ, RZ, 0x70 ;  /* 0x00000070ff087424 */ /* 0x000fe400078e00ff */
[----:B-1----:R-:W-:-:S07]  /*cde0*/  IMAD.MOV.U32 R13, RZ, RZ, RZ ;  /* 0x000000ffff0d7224 */ /* 0x002fce00078e00ff */
[----:B------:R-:W-:-:S07]  /*cdf0*/  LEPC R20, `(.L_x_1926) ;  /* 0x000000001014794e */ /* 0x000fce0000000000 */
[----:B0-2---:R-:W-:Y:S05]  /*ce00*/  CALL.ABS.NOINC R2 ;  /* 0x0000000002007343 */ /* 0x005fea0003c00000 */
.L_x_1926:
        /* <DEDUP_REMOVED lines=15> */
.L_x_1925:
[----:B------:R-:W-:Y:S05]  /*cf00*/  BSYNC B6 ;  /* 0x0000000000067941 */ /* 0x000fea0003800000 */
.L_x_1924:
        /* <DEDUP_REMOVED lines=13> */
[----:B------:R-:W-:Y:S02]  /*cfe0*/  MOV R22, UR4 ;  /* 0x0000000400167c02 */ /* 0x000fe40008000f00 */
[----:B--2---:R2:W-:Y:S01]  /*cff0*/  STL [R1], R18 ;  /* 0x0000001201007387 */ /* 0x0045e20000100800 */
[----:B-1----:R-:W-:Y:S05]  /*d000*/  BRA.DIV UR5, `(.L_x_1927) ;  /* 0x0000003605647947 */ /* 0x002fea000b800000 */
.L_x_1981:
        /* <DEDUP_REMOVED lines=28> */
[----:B------:R-:W0:Y:S03]  /*d1d0*/  @!P0 LDC.64 R4, c[0x0][0x418] ;  /* 0x00010600ff048b82 */ /* 0x000e260000000a00 */
[----:B------:R-:W-:Y:S01]  /*d1e0*/  @!P0 IADD3 R0, R3, R0, RZ ;  /* 0x0000000003008210 */ /* 0x000fe20007ffe0ff */
        /* <DEDUP_REMOVED lines=16> */
.L_x_1928:
        /* <DEDUP_REMOVED lines=25> */
.L_x_1982:
[----:B------:R-:W-:Y:S05]  /*d480*/  BSYNC B0 ;  /* 0x0000000000007941 */ /* 0x000fea0003800000 */
.L_x_1929:
[----:B------:R-:W1:Y:S01]  /*d490*/  S2R R9, SR_TID.X ;  /* 0x0000000000097919 */ /* 0x000e620000002100 */
[----:B------:R-:W-:Y:S01]  /*d4a0*/  ULDC.64 UR4, c[0x0][0x300] ;  /* 0x0000c00000047ab9 */ /* 0x000fe20000000a00 */
[----:B------:R-:W-:Y:S01]  /*d4b0*/  LOP3.LUT P4, RZ, R16, 0x4, RZ, 0xc0, !PT ;  /* 0x0000000410ff7812 */ /* 0x000fe2000788c0ff */
[----:B------:R-:W-:Y:S01]  /*d4c0*/  IMAD R4, R4, UR4, RZ ;  /* 0x0000000404047c24 */ /* 0x000fe2000f8e02ff */
[C---:B------:R-:W-:Y:S01]  /*d4d0*/  LOP3.LUT P3, RZ, R16.reuse, 0x2, RZ, 0xc0, !PT ;  /* 0x0000000210ff7812 */ /* 0x040fe2000786c0ff */
        /* <DEDUP_REMOVED lines=22> */
[----:B------:R-:W-:Y:S02]  /*d640*/  ISETP.GE.AND P0, PT, R5, 0x1, PT ;  /* 0x000000010500780c */ /* 0x000fe40003f06270 */
[C---:B0-----:R-:W-:Y:S01]  /*d650*/  SHF.L.U32 R10, R9.reuse, 0x3, RZ ;  /* 0x00000003090a7819 */ /* 0x041fe200000006ff */
        /* <DEDUP_REMOVED lines=34> */
[----:B------:R-:W-:Y:S01]  /*d880*/  @P0 LEA R8, R7, R17, 0x1 ;  /* 0x0000001107080211 */ /* 0x000fe200078e08ff */
        /* <DEDUP_REMOVED lines=10> */
.L_x_1992:
        /* <DEDUP_REMOVED lines=12> */
.L_x_1932:
        /* <DEDUP_REMOVED lines=11> */
.L_x_1933:
        /* <DEDUP_REMOVED lines=11> */
[----:B------:R-:W-:Y:S01]  /*db50*/  IMAD.U32 R4, RZ, RZ, UR6 ;  /* 0x00000006ff047e24 */ /* 0x000fe2000f8e00ff */
[----:B-1----:R-:W-:Y:S01]  /*db60*/  MOV R6, UR8 ;  /* 0x0000000800067c02 */ /* 0x002fe20008000f00 */
[----:B------:R-:W0:Y:S01]  /*db70*/  LDC.64 R2, c[0x4][R2] ;  /* 0x0100000002027b82 */ /* 0x000e220000000a00 */
        /* <DEDUP_REMOVED lines=8> */
[----:B0-----:R-:W-:Y:S05]  /*dc00*/  CALL.ABS.NOINC R2 ;  /* 0x0000000002007343 */ /* 0x001fea0003c00000 */
.L_x_1935:
[----:B------:R-:W-:Y:S05]  /*dc10*/  BSYNC B6 ;  /* 0x0000000000067941 */ /* 0x000fea0003800000 */
.L_x_1934:
[----:B------:R2:W5:Y:S01]  /*dc20*/  LDL R10, [R1+0xc] ;  /* 0x00000c00010a7983 */ /* 0x0005620000100800 */
[----:B------:R-:W-:Y:S01]  /*dc30*/  UISETP.NE.AND UP0, UPT, UR47, URZ, UPT ;  /* 0x0000003f2f00728c */ /* 0x000fe2000bf05270 */
[----:B-1----:R-:W-:Y:S01]  /*dc40*/  IMAD.U32 R6, RZ, RZ, UR43 ;  /* 0x0000002bff067e24 */ /* 0x002fe2000f8e00ff */
[----:B0-----:R-:W0:Y:S01]  /*dc50*/  S2R R2, SR_TID.X ;  /* 0x0000000000027919 */ /* 0x001e220000002100 */
[----:B------:R-:W1:Y:S03]  /*dc60*/  S2R R20, SR_TID.X ;  /* 0x0000000000147919 */ /* 0x000e660000002100 */
[----:B------:R-:W-:Y:S01]  /*dc70*/  PLOP3.LUT P0, PT, PT, PT, UP0, 0x80, 0x0 ;  /* 0x000000000000781c */ /* 0x000fe20003f0f008 */
[----:B------:R-:W-:Y:S01]  /*dc80*/  ULDC.64 UR8, c[0x0][0x2d8] ;  /* 0x0000b60000087ab9 */ /* 0x000fe20000000a00 */
[----:B------:R-:W-:-:S03]  /*dc90*/  R2UR UR6, R29 ;  /* 0x000000001d0672ca */ /* 0x000fc600000e0000 */
[----:B------:R-:W-:Y:S01]  /*dca0*/  @UP0 ULDC UR4, c[0x0][0x44c] ;  /* 0x0001130000040ab9 */ /* 0x000fe20000000800 */
[----:B------:R-:W-:Y:S01]  /*dcb0*/  R2UR UR7, R22 ;  /* 0x00000000160772ca */ /* 0x000fe200000e0000 */
[----:B------:R-:W-:Y:S01]  /*dcc0*/  ULDC UR12, c[0x0][0x448] ;  /* 0x00011200000c7ab9 */ /* 0x000fe20000000800 */
[----:B------:R-:W-:Y:S01]  /*dcd0*/  ULDC.64 UR10, c[0x0][0x280] ;  /* 0x0000a000000a7ab9 */ /* 0x000fe20000000a00 */
[----:B------:R-:W-:Y:S01]  /*dce0*/  @UP0 ULDC UR13, c[0x0][0x44c] ;  /* 0x00011300000d0ab9 */ /* 0x000fe20000000800 */
[C---:B------:R-:W-:Y:S02]  /*dcf0*/  LOP3.LUT P3, RZ, R16.reuse, 0x400, RZ, 0xc0, !PT ;  /* 0x0000040010ff7812 */ /* 0x040fe4000786c0ff */
[C---:B------:R-:W-:Y:S02]  /*dd00*/  LOP3.LUT P4, RZ, R16.reuse, 0x200, RZ, 0xc0, !PT ;  /* 0x0000020010ff7812 */ /* 0x040fe4000788c0ff */
[----:B------:R-:W-:Y:S02]  /*dd10*/  LOP3.LUT P5, RZ, R16, 0x100, RZ, 0xc0, !PT ;  /* 0x0000010010ff7812 */ /* 0x000fe400078ac0ff */
[----:B0-----:R-:W-:-:S02]  /*dd20*/  LOP3.LUT R2, R2, 0x7f, RZ, 0xc0, !PT ;  /* 0x0000007f02027812 */ /* 0x001fc400078ec0ff */
[----:B-1----:R-:W-:Y:S02]  /*dd30*/  SHF.L.U32 R20, R20, 0x5, RZ ;  /* 0x0000000514147819 */ /* 0x002fe400000006ff */
[----:B------:R-:W-:Y:S02]  /*dd40*/  SHF.R.U32.HI R2, RZ, 0x2, R2 ;  /* 0x00000002ff027819 */ /* 0x000fe40000011602 */
[----:B------:R-:W-:-:S04]  /*dd50*/  LOP3.LUT R20, R20, 0x60, RZ, 0xc0, !PT ;  /* 0x0000006014147812 */ /* 0x000fc800078ec0ff */
[----:B------:R-:W-:-:S05]  /*dd60*/  LOP3.LUT R2, R2, R20, RZ, 0xfc, !PT ;  /* 0x0000001402027212 */ /* 0x000fca00078efcff */
[----:B------:R-:W-:-:S04]  /*dd70*/  IMAD R6, R6, 0xc0, R2 ;  /* 0x000000c006067824 */ /* 0x000fc800078e0202 */
        /* <DEDUP_REMOVED lines=33> */
[----:B------:R-:W-:Y:S02]  /*df90*/  PLOP3.LUT P0, PT, PT, PT, UP0, 0x80, 0x0 ;  /* 0x000000000000781c */ /* 0x000fe40003f0f008 */
[----:B------:R-:W-:-:S11]  /*dfa0*/  IADD3 R6, R6, 0x80, RZ ;  /* 0x0000008006067810 */ /* 0x000fd60007ffe0ff */
        /* <DEDUP_REMOVED lines=27> */
[----:B------:R-:W-:-:S03]  /*e160*/  IMAD.U32 R4, RZ, RZ, UR43 ;  /* 0x0000002bff047e24 */ /* 0x000fc6000f8e00ff */
[----:B------:R-:W1:Y:S01]  /*e170*/  SHFL.IDX PT, R2, R5, RZ, 0x1c1f ;  /* 0x001c1fff05027589 */ /* 0x000e6200000e0000 */
[----:B------:R-:W-:-:S03]  /*e180*/  IMAD R4, R4, 0xc0, R21 ;  /* 0x000000c004047824 */ /* 0x000fc600078e0215 */
[----:B------:R-:W-:Y:S01]  /*e190*/  SHFL.IDX PT, R14, R7, 0x1, 0x1c1f ;  /* 0x003c1f00070e7f89 */ /* 0x000fe200000e0000 */
[C---:B------:R-:W-:Y:S01]  /*e1a0*/  VIADD R8, R4.reuse, 0x20 ;  /* 0x0000002004087836 */ /* 0x040fe20000000000 */
[----:B------:R-:W-:-:S13]  /*e1b0*/  ISETP.GE.AND P0, PT, R4, UR37, PT ;  /* 0x0000002504007c0c */ /* 0x000fda000bf06270 */
[----:B0-----:R-:W-:-:S04]  /*e1c0*/  @!P0 LEA R3, P1, R20, R3, 0x1 ;  /* 0x0000000314038211 */ /* 0x001fc800078208ff */
[----:B-1----:R-:W-:-:S04]  /*e1d0*/  @!P0 IADD3.X R2, RZ, R2, RZ, P1, !PT ;  /* 0x00000002ff028210 */ /* 0x002fc80000ffe4ff */
        /* <DEDUP_REMOVED lines=34> */
[----:B------:R-:W-:Y:S02]  /*e400*/  SHFL.IDX PT, R0, R6, RZ, 0x1c1f ;  /* 0x001c1fff06007589 */ /* 0x000fe400000e0000 */
[----:B------:R-:W-:Y:S01]  /*e410*/  @!P0 MOV R2, R8 ;  /* 0x0000000800028202 */ /* 0x000fe20000000f00 */
[----:B---3--:R-:W-:Y:S01]  /*e420*/  @!P0 IMAD.X R9, RZ, RZ, R5, P1 ;  /* 0x000000ffff098224 */ /* 0x008fe200008e0605 */
[----:B------:R-:W-:Y:S03]  /*e430*/  SHFL.IDX PT, R6, R6, 0x1, 0x1c1f ;  /* 0x003c1f0006067f89 */ /* 0x000fe600000e0000 */
        /* <DEDUP_REMOVED lines=14> */
.L_x_2005:
[----:B------:R-:W-:-:S05]  /*e520*/  VIADD R4, R4, 0xa0 ;  /* 0x000000a004047836 */ /* 0x000fca0000000000 */
[----:B------:R-:W-:-:S13]  /*e530*/  ISETP.GE.AND P0, PT, R4, UR37, PT ;  /* 0x0000002504007c0c */ /* 0x000fda000bf06270 */
[----:B0-----:R-:W-:-:S04]  /*e540*/  @!P0 LEA R2, P1, R20, R14, 0x1 ;  /* 0x0000000e14028211 */ /* 0x001fc800078208ff */
[----:B------:R-:W-:-:S05]  /*e550*/  @!P0 IADD3.X R3, RZ, R6, RZ, P1, !PT ;  /* 0x00000006ff038210 */ /* 0x000fca0000ffe4ff */
        /* <DEDUP_REMOVED lines=8> */
.L_x_1937:
        /* <DEDUP_REMOVED lines=18> */
.L_x_2006:
[----:B------:R-:W-:Y:S05]  /*e700*/  BSYNC B0 ;  /* 0x0000000000007941 */ /* 0x000fea0003800000 */
.L_x_1938:
[----:B------:R-:W-:-:S06]  /*e710*/  UISETP.GE.AND UP0, UPT, UR44, 0x2, UPT ;  /* 0x000000022c00788c */ /* 0x000fcc000bf06270 */
[----:B------:R-:W-:-:S13]  /*e720*/  PLOP3.LUT P0, PT, PT, PT, UP0, 0x40, 0x0 ;  /* 0x000000000000781c */ /* 0x000fda0003f0e808 */
[----:B------:R-:W-:Y:S05]  /*e730*/  @P0 BRA `(.L_x_1940) ;  /* 0x0000000c00d40947 */ /* 0x000fea0003800000 */
[----:B------:R-:W-:Y:S01]  /*e740*/  UIADD3 UR4, UR44, -0x2, URZ ;  /* 0xfffffffe2c047890 */ /* 0x000fe2000fffe03f */
[----:B------:R-:W-:Y:S01]  /*e750*/  BSSY B0, `(.L_x_1940) ;  /* 0x00000f3000007945 */ /* 0x000fe20003800000 */
[----:B------:R-:W-:Y:S02]  /*e760*/  IMAD.MOV.U32 R20, RZ, RZ, R26 ;  /* 0x000000ffff147224 */ /* 0x000fe400078e001a */
[----:B------:R-:W-:Y:S02]  /*e770*/  IMAD.MOV.U32 R9, RZ, RZ, R23 ;  /* 0x000000ffff097224 */ /* 0x000fe400078e0017 */
[----:B------:R-:W-:Y:S02]  /*e780*/  IMAD.MOV.U32 R28, RZ, RZ, R24 ;  /* 0x000000ffff1c7224 */ /* 0x000fe400078e0018 */
[----:B0-----:R-:W-:-:S07]  /*e790*/  IMAD.U32 R0, RZ, RZ, UR4 ;  /* 0x00000004ff007e24 */ /* 0x001fce000f8e00ff */
.L_x_1953:
[----:B------:R-:W2:Y:S01]  /*e7a0*/  LDL R8, [R1+0x8] ;  /* 0x0000080001087983 */ /* 0x000ea20000100800 */
[----:B------:R-:W0:Y:S03]  /*e7b0*/  LDC R4, c[0x0][0x430] ;  /* 0x00010c00ff047b82 */ /* 0x000e260000000800 */
[----:B------:R-:W3:Y:S04]  /*e7c0*/  LDL R6, [R1+0x4] ;  /* 0x0000040001067983 */ /* 0x000ee80000100800 */
[----:B------:R-:W4:Y:S01]  /*e7d0*/  LDL R7, [R1] ;  /* 0x0000000001077983 */ /* 0x000f220000100800 */
[----:B------:R-:W1:Y:S01]  /*e7e0*/  S2R R3, SR_TID.X ;  /* 0x0000000000037919 */ /* 0x000e620000002100 */
[----:B0-----:R-:W-:-:S13]  /*e7f0*/  ISETP.NE.AND P0, PT, R4, 0x1, PT ;  /* 0x000000010400780c */ /* 0x001fda0003f05270 */
[----:B------:R-:W0:Y:S01]  /*e800*/  @P0 LDC R4, c[0x0][0x434] ;  /* 0x00010d00ff040b82 */ /* 0x000e220000000800 */
[----:B-1----:R-:W-:-:S04]  /*e810*/  LOP3.LUT R2, R3, 0x7f, RZ, 0xc0, !PT ;  /* 0x0000007f03027812 */ /* 0x002fc800078ec0ff */
[----:B------:R-:W-:-:S03]  /*e820*/  SHF.R.U32.HI R5, RZ, 0x2, R2 ;  /* 0x00000002ff057819 */ /* 0x000fc60000011602 */
[----:B------:R-:W1:Y:S01]  /*e830*/  @P0 LDC R2, c[0x0][0x438] ;  /* 0x00010e00ff020b82 */ /* 0x000e620000000800 */
[----:B------:R-:W-:Y:S01]  /*e840*/  SHF.L.U32 R3, R3, 0x5, RZ ;  /* 0x0000000503037819 */ /* 0x000fe200000006ff */
[----:B------:R-:W-:-:S03]  /*e850*/  IMAD R5, R0, 0x80, R5 ;  /* 0x0000008000057824 */ /* 0x000fc600078e0205 */
[----:B------:R-:W-:Y:S01]  /*e860*/  LOP3.LUT R3, R3, 0x60, RZ, 0xc0, !PT ;  /* 0x0000006003037812 */ /* 0x000fe200078ec0ff */
[----:B------:R-:W-:Y:S05]  /*e870*/  YIELD ;  /* 0x0000000000007946 */ /* 0x000fea0003800000 */
[----:B------:R-:W-:Y:S01]  /*e880*/  ULDC.64 UR4, c[0x0][0x428] ;  /* 0x00010a0000047ab9 */ /* 0x000fe20000000a00 */
[----:B--2---:R-:W-:-:S05]  /*e890*/  IADD3 R5, R3, R5, R8 ;  /* 0x0000000503057210 */ /* 0x004fca0007ffe008 */
[----:B0-----:R-:W-:-:S04]  /*e8a0*/  @P0 IMAD.HI.U32 R3, R5, R4, RZ ;  /* 0x0000000405030227 */ /* 0x001fc800078e00ff */
[----:B------:R-:W-:Y:S01]  /*e8b0*/  IMAD.MOV.U32 R4, RZ, RZ, R5 ;  /* 0x000000ffff047224 */ /* 0x000fe200078e0005 */
        /* <DEDUP_REMOVED lines=9> */
[----:B------:R-:W-:Y:S01]  /*e950*/  VIADD R23, R9, 0x1 ;  /* 0x0000000109177836 */ /* 0x000fe20000000000 */
[----:B------:R-:W-:Y:S01]  /*e960*/  MOV R8, UR46 ;  /* 0x0000002e00087c02 */ /* 0x000fe20008000f00 */
        /* <DEDUP_REMOVED lines=14> */
.L_x_1941:
[----:B------:R-:W-:Y:S01]  /*ea50*/  IMAD R6, R23, 0x8, R17 ;  /* 0x0000000817067824 */ /* 0x000fe200078e0211 */
[----:B------:R-:W-:Y:S01]  /*ea60*/  SHF.L.U32 R0, R26, 0x1f, RZ ;  /* 0x0000001f1a007819 */ /* 0x000fe200000006ff */
[----:B------:R-:W-:Y:S03]  /*ea70*/  BSSY B1, `(.L_x_1942) ;  /* 0x0000003000017945 */ /* 0x000fe60003800000 */
[----:B------:R-:W0:Y:S02]  /*ea80*/  SYNCS.PHASECHK.TRANS64.TRYWAIT P0, [R6+URZ+0x2d840], R0 ;  /* 0x02d84000060075a7 */ /* 0x000e24000800017f */
[----:B0-----:R-:W-:Y:S05]  /*ea90*/  @!P0 BRA `(.L_x_1943) ;  /* 0x0000002800888947 */ /* 0x001fea0003800000 */
.L_x_2007:
[----:B------:R-:W-:Y:S05]  /*eaa0*/  BSYNC B1 ;  /* 0x0000000000017941 */ /* 0x000fea0003800000 */
.L_x_1942:
[----:B------:R-:W1:Y:S01]  /*eab0*/  S2R R12, SR_TID.X ;  /* 0x00000000000c7919 */ /* 0x000e620000002100 */
[----:B------:R-:W-:Y:S01]  /*eac0*/  SHF.R.S32.HI R21, RZ, 0x1f, R5 ;  /* 0x0000001fff157819 */ /* 0x000fe20000011405 */
[----:B------:R-:W-:Y:S01]  /*ead0*/  ULDC.64 UR4, c[0x0][0x300] ;  /* 0x0000c00000047ab9 */ /* 0x000fe20000000a00 */
[C---:B------:R-:W-:Y:S01]  /*eae0*/  LOP3.LUT P3, RZ, R16.reuse, 0x4, RZ, 0xc0, !PT ;  /* 0x0000000410ff7812 */ /* 0x040fe2000786c0ff */
        /* <DEDUP_REMOVED lines=12> */
[----:B------:R-:W-:Y:S01]  /*ebb0*/  IMAD R0, R29, UR4, RZ ;  /* 0x000000041d007c24 */ /* 0x000fe2000f8e02ff */
[----:B-1----:R-:W-:Y:S01]  /*ebc0*/  SHF.L.U32 R8, R12, 0x3, RZ ;  /* 0x000000030c087819 */ /* 0x002fe200000006ff */
[----:B------:R-:W-:-:S03]  /*ebd0*/  IMAD.WIDE.U32 R2, R22, UR4, R2 ;  /* 0x0000000416027c25 */ /* 0x000fc6000f8e0002 */
[----:B------:R-:W-:Y:S01]  /*ebe0*/  LOP3.LUT R8, R8, 0xd8, RZ, 0xc0, !PT ;  /* 0x000000d808087812 */ /* 0x000fe200078ec0ff */
[----:B------:R-:W-:Y:S01]  /*ebf0*/  IMAD R0, R22, UR5, R0 ;  /* 0x0000000516007c24 */ /* 0x000fe2000f8e0200 */
[----:B------:R-:W-:Y:S01]  /*ec00*/  ULDC.64 UR4, c[0x0][0x2e8] ;  /* 0x0000ba0000047ab9 */ /* 0x000fe20000000a00 */
        /* <DEDUP_REMOVED lines=37> */
.L_x_2017:
[----:B--2---:R-:W-:-:S04]  /*ee60*/  IADD3 R2, P0, R2, R0, RZ ;  /* 0x0000000002027210 */ /* 0x004fc80007f1e0ff */
[----:B------:R-:W-:Y:S02]  /*ee70*/  IADD3.X R3, RZ, R27, RZ, P0, !PT ;  /* 0x0000001bff037210 */ /* 0x000fe400007fe4ff */
[----:B------:R-:W-:-:S03]  /*ee80*/  PLOP3.LUT P0, PT, PT, PT, PT, 0x80, 0x0 ;  /* 0x000000000000781c */ /* 0x000fc60003f0f070 */
[----:B------:R-:W-:Y:S01]  /*ee90*/  @!PT LDS RZ, [RZ] ;  /* 0x00000000fffff984 */ /* 0x000fe20000000800 */
[----:B------:R-:W-:Y:S01]  /*eea0*/  @!PT LDS RZ, [RZ] ;  /* 0x00000000fffff984 */ /* 0x000fe20000000800 */
[----:B------:R-:W-:Y:S01]  /*eeb0*/  @!PT LDS RZ, [RZ] ;  /* 0x00000000fffff984 */ /* 0x000fe20000000800 */
[----:B------:R1:W-:Y:S04]  /*eec0*/  LDGSTS.E.BYPASS.LTC128B.128 [R8+0x16c00], desc[UR50][R2.64], !P3 ;  /* 0x16c0000002087fae */ /* 0x0003e8000d901d72 */
[----:B------:R1:W-:Y:S04]  /*eed0*/  LDGSTS.E.BYPASS.LTC128B.128 [R8+0x18c00], desc[UR50][R2.64+0x40], !P2 ;  /* 0x18c0004002087fae */ /* 0x0003e8000d101d72 */
[----:B------:R1:W-:Y:S01]  /*eee0*/  LDGSTS.E.BYPASS.LTC128B.128 [R8+0x1ac00], desc[UR50][R2.64+0x80], !P1 ;  /* 0x1ac0008002087fae */ /* 0x0003e2000c901d72 */
[----:B------:R-:W-:Y:S01]  /*eef0*/  NOP ;  /* 0x0000000000007918 */ /* 0x000fe20000000000 */
.L_x_1945:
        /* <DEDUP_REMOVED lines=11> */
.L_x_1946:
[----:B------:R1:W-:Y:S01]  /*efb0*/  SYNCS.ARRIVE.TRANS64.A1T0 RZ, [R6+URZ+0x2d830], RZ ;  /* 0x02d830ff06ff79a7 */ /* 0x0003e2000810003f */
[----:B------:R-:W-:Y:S05]  /*efc0*/  @!P2 BRA `(.L_x_1947) ;  /* 0x000000000004a947 */ /* 0x000fea0003800000 */
[----:B------:R-:W-:Y:S01]  /*efd0*/  BPT.TRAP 0x1 ;  /* 0x000000040000795c */ /* 0x000fe20000300000 */
.L_x_1947:
[----:B------:R-:W-:Y:S01]  /*efe0*/  SHF.L.U32 R2, R20, 0x1f, RZ ;  /* 0x0000001f14027819 */ /* 0x000fe200000006ff */
[----:B-1----:R-:W-:Y:S01]  /*eff0*/  IMAD R6, R9, 0x8, R17 ;  /* 0x0000000809067824 */ /* 0x002fe200078e0211 */
[----:B------:R-:W-:Y:S03]  /*f000*/  BSSY B1, `(.L_x_1948) ;  /* 0x0000003000017945 */ /* 0x000fe60003800000 */
[----:B------:R-:W1:Y:S02]  /*f010*/  SYNCS.PHASECHK.TRANS64.TRYWAIT P0, [R6+URZ+0x2d860], R2 ;  /* 0x02d86002060075a7 */ /* 0x000e64000800017f */
[----:B-1----:R-:W-:Y:S05]  /*f020*/  @!P0 BRA `(.L_x_1949) ;  /* 0x00000028007c8947 */ /* 0x002fea0003800000 */
.L_x_2018:
[----:B------:R-:W-:Y:S05]  /*f030*/  BSYNC B1 ;  /* 0x0000000000017941 */ /* 0x000fea0003800000 */
.L_x_1948:
[----:B------:R-:W0:Y:S01]  /*f040*/  S2R R3, SR_TID.X ;  /* 0x0000000000037919 */ /* 0x000e220000002100 */
[----:B-1----:R-:W-:Y:S01]  /*f050*/  IMAD.MOV.U32 R2, RZ, RZ, -0x80 ;  /* 0xffffff80ff027424 */ /* 0x002fe200078e00ff */
[----:B------:R-:W-:Y:S01]  /*f060*/  UMOV UR4, 0xffffffff ;  /* 0xffffffff00047882 */ /* 0x000fe20000000000 */
[----:B------:R-:W-:Y:S02]  /*f070*/  LOP3.LUT P3, RZ, R16, 0x20, RZ, 0xc0, !PT ;  /* 0x0000002010ff7812 */ /* 0x000fe4000786c0ff */
        /* <DEDUP_REMOVED lines=47> */
.L_x_2028:
        /* <DEDUP_REMOVED lines=26> */
[----:B------:R-:W-:-:S04]  /*f510*/  ULDC.64 UR4, c[0x0][0x318] ;  /* 0x0000c60000047ab9 */ /* 0x000fc80000000a00 */
[----:B------:R-:W-:Y:S02]  /*f520*/  IADD3 R3, R5, R3, RZ ;  /* 0x0000000305037210 */ /* 0x000fe40007ffe0ff */
[----:B0-----:R-:W-:-:S04]  /*f530*/  LEA R18, P0, R2, UR4, 0x1 ;  /* 0x0000000402127c11 */ /* 0x001fc8000f8008ff */
[----:B------:R-:W-:Y:S02]  /*f540*/  LEA.HI.X R19, R2, UR5, R3, 0x1, P0 ;  /* 0x0000000502137c11 */ /* 0x000fe400080f0c03 */
[----:B------:R-:W-:-:S13]  /*f550*/  PLOP3.LUT P0, PT, PT, PT, PT, 0x80, 0x0 ;  /* 0x000000000000781c */ /* 0x000fda0003f0f070 */
.L_x_1951:
        /* <DEDUP_REMOVED lines=11> */
.L_x_1952:
[C---:B------:R-:W-:Y:S01]  /*f610*/  ISETP.GT.AND P0, PT, R24.reuse, RZ, PT ;  /* 0x000000ff1800720c */ /* 0x040fe20003f04270 */
[----:B------:R0:W-:Y:S01]  /*f620*/  SYNCS.ARRIVE.TRANS64.A1T0 RZ, [R6+URZ+0x2d850], RZ ;  /* 0x02d850ff06ff79a7 */ /* 0x0001e2000810003f */
[----:B------:R-:W-:Y:S02]  /*f630*/  VIADD R0, R24, 0xffffffff ;  /* 0xffffffff18007836 */ /* 0x000fe40000000000 */
[----:B------:R-:W-:Y:S02]  /*f640*/  IMAD.MOV.U32 R20, RZ, RZ, R26 ;  /* 0x000000ffff147224 */ /* 0x000fe400078e001a */
[----:B------:R-:W-:Y:S02]  /*f650*/  IMAD.MOV.U32 R9, RZ, RZ, R23 ;  /* 0x000000ffff097224 */ /* 0x000fe400078e0017 */
[----:B------:R-:W-:-:S05]  /*f660*/  IMAD.MOV.U32 R28, RZ, RZ, R24 ;  /* 0x000000ffff1c7224 */ /* 0x000fca00078e0018 */
[----:B0-----:R-:W-:Y:S05]  /*f670*/  @P0 BRA `(.L_x_1953) ;  /* 0xfffffff000480947 */ /* 0x001fea000383ffff */
[----:B------:R-:W-:Y:S05]  /*f680*/  BSYNC B0 ;  /* 0x0000000000007941 */ /* 0x000fea0003800000 */
.L_x_1940:
[----:B0-----:R-:W0:Y:S01]  /*f690*/  S2R R0, SR_TID.X ;  /* 0x0000000000007919 */ /* 0x001e220000002100 */
[----:B------:R-:W-:Y:S01]  /*f6a0*/  BSSY B0, `(.L_x_1954) ;  /* 0x0000011000007945 */ /* 0x000fe20003800000 */
[----:B0-----:R-:W-:-:S04]  /*f6b0*/  LOP3.LUT R0, R0, 0x7f, RZ, 0xc0, !PT ;  /* 0x0000007f00007812 */ /* 0x001fc800078ec0ff */
[----:B------:R-:W-:-:S13]  /*f6c0*/  ISETP.NE.AND P2, PT, R0, RZ, PT ;  /* 0x000000ff0000720c */ /* 0x000fda0003f45270 */
[----:B------:R-:W-:Y:S05]  /*f6d0*/  @P2 BRA `(.L_x_1955) ;  /* 0x0000000000342947 */ /* 0x000fea0003800000 */
[----:B------:R-:W0:Y:S01]  /*f6e0*/  S2R R7, SR_LANEID ;  /* 0x0000000000077919 */ /* 0x000e220000000000 */
[----:B------:R-:W-:Y:S01]  /*f6f0*/  VOTEU.ANY UR4, UPT, PT ;  /* 0x0000000000047886 */ /* 0x000fe200038e0100 */
[----:B------:R-:W1:Y:S01]  /*f700*/  LDC.64 R2, c[0x0][0xc80] ;  /* 0x00032000ff027b82 */ /* 0x000e620000000a00 */
[----:B------:R-:W0:Y:S08]  /*f710*/  FLO.U32 R0, UR4 ;  /* 0x0000000400007d00 */ /* 0x000e3000080e0000 */
[----:B------:R-:W1:Y:S01]  /*f720*/  POPC R5, UR4 ;  /* 0x0000000400057d09 */ /* 0x000e620008000000 */
[----:B0-----:R-:W-:-:S13]  /*f730*/  ISETP.EQ.U32.AND P0, PT, R0, R7, PT ;  /* 0x000000070000720c */ /* 0x001fda0003f02070 */
[----:B-1----:R-:W2:Y:S01]  /*f740*/  @P0 ATOMG.E.ADD.STRONG.GPU PT, R3, desc[UR50][R2.64], R5 ;  /* 0x00000005020309a8 */ /* 0x002ea200081ee1f2 */
[----:B------:R-:W0:Y:S02]  /*f750*/  S2R R4, SR_LTMASK ;  /* 0x0000000000047919 */ /* 0x000e240000003900 */
[----:B0-----:R-:W-:-:S04]  /*f760*/  LOP3.LUT R4, R4, UR4, RZ, 0xc0, !PT ;  /* 0x0000000404047c12 */ /* 0x001fc8000f8ec0ff */
[----:B------:R-:W0:Y:S01]  /*f770*/  POPC R7, R4 ;  /* 0x0000000400077309 */ /* 0x000e220000000000 */
[----:B--2---:R-:W0:Y:S02]  /*f780*/  SHFL.IDX PT, R0, R3, R0, 0x1f ;  /* 0x00001f0003007589 */ /* 0x004e2400000e0000 */
[----:B0-----:R-:W-:-:S05]  /*f790*/  IADD3 R0, R0, UR45, R7 ;  /* 0x0000002d00007c10 */ /* 0x001fca000fffe007 */
[----:B------:R0:W-:Y:S02]  /*f7a0*/  STL [R1+0x10], R0 ;  /* 0x0000100001007387 */ /* 0x0001e40000100800 */
.L_x_1955:
[----:B------:R-:W-:Y:S05]  /*f7b0*/  BSYNC B0 ;  /* 0x0000000000007941 */ /* 0x000fea0003800000 */
.L_x_1954:
[----:B0-----:R-:W-:-:S05]  /*f7c0*/  IMAD.U32 R0, RZ, RZ, UR46 ;  /* 0x0000002eff007e24 */ /* 0x001fca000f8e00ff */
[----:B------:R-:W-:-:S13]  /*f7d0*/  ISETP.NE.AND P0, PT, R0, 0x3, PT ;  /* 0x000000030000780c */ /* 0x000fda0003f05270 */
[----:B------:R-:W-:Y:S05]  /*f7e0*/  @!P0 BRA `(.L_x_1956) ;  /* 0x0000000000048947 */ /* 0x000fea0003800000 */
[----:B------:R-:W-:Y:S01]  /*f7f0*/  BPT.TRAP 0x1 ;  /* 0x000000040000795c */ /* 0x000fe20000300000 */
.L_x_1956:
[----:B------:R-:W-:Y:S01]  /*f800*/  LEA R4, R23, R17, 0x3 ;  /* 0x0000001117047211 */ /* 0x000fe200078e18ff */
[----:B------:R-:W-:Y:S01]  /*f810*/  BSSY B0, `(.L_x_1957) ;  /* 0x0000004000007945 */ /* 0x000fe20003800000 */
[----:B------:R-:W-:-:S04]  /*f820*/  SHF.L.U32 R3, R26, 0x1f, RZ ;  /* 0x0000001f1a037819 */ /* 0x000fc800000006ff */
[----:B------:R-:W0:Y:S02]  /*f830*/  SYNCS.PHASECHK.TRANS64.TRYWAIT P0, [R4+URZ+0x2d860], R3 ;  /* 0x02d86003040075a7 */ /* 0x000e24000800017f */
[----:B0-----:R-:W-:Y:S05]  /*f840*/  @!P0 BRA `(.L_x_1958) ;  /* 0x0000002400ec8947 */ /* 0x001fea0003800000 */
.L_x_2029:
[----:B------:R-:W-:Y:S05]  /*f850*/  BSYNC B0 ;  /* 0x0000000000007941 */ /* 0x000fea0003800000 */
.L_x_1957:
[----:B------:R-:W1:Y:S01]  /*f860*/  S2R R7, SR_TID.X ;  /* 0x0000000000077919 */ /* 0x000e620000002100 */
[----:B------:R-:W-:Y:S01]  /*f870*/  IMAD.MOV.U32 R5, RZ, RZ, -0x80 ;  /* 0xffffff80ff057424 */ /* 0x000fe200078e00ff */
[----:B------:R-:W-:Y:S01]  /*f880*/  UMOV UR4, 0xffffffff ;  /* 0xffffffff00047882 */ /* 0x000fe20000000000 */
[----:B------:R-:W-:Y:S02]  /*f890*/  LOP3.LUT P4, RZ, R16, 0x20, RZ, 0xc0, !PT ;  /* 0x0000002010ff7812 */ /* 0x000fe4000788c0ff */
        /* <DEDUP_REMOVED lines=21> */
[----:B0-----:R-:W-:Y:S01]  /*f9f0*/  IADD3.X R3, RZ, R0, RZ, P0, !PT ;  /* 0x00000000ff037210 */ /* 0x001fe200007fe4ff */
[----:B------:R-:W-:Y:S01]  /*fa00*/  IMAD R0, R7, 0x2, R17 ;  /* 0x0000000207007824 */ /* 0x000fe200078e0211 */
[----:B------:R-:W-:Y:S01]  /*fa10*/  ISETP.LT.OR P0, PT, R5, 0x1, P4 ;  /* 0x000000010500780c */ /* 0x000fe20002701670 */
[----:B------:R-:W-:-:S12]  /*fa20*/  SHFL.IDX PT, R7, R19, 0x3, 0x1c1f ;  /* 0x007c1f0013077f89 */ /* 0x000fd800000e0000 */
        /* <DEDUP_REMOVED lines=25> */
.L_x_2039:
        /* <DEDUP_REMOVED lines=13> */
.L_x_1960:
        /* <DEDUP_REMOVED lines=11> */
.L_x_1961:
[----:B------:R0:W-:Y:S01]  /*fd40*/  SYNCS.ARRIVE.TRANS64.A1T0 RZ, [R4+URZ+0x2d850], RZ ;  /* 0x02d850ff04ff79a7 */ /* 0x0001e2000810003f */
[----:B------:R-:W-:-:S05]  /*fd50*/  VIADD R23, R23, 0x1 ;  /* 0x0000000117177836 */ /* 0x000fca0000000000 */
[----:B------:R-:W-:-:S04]  /*fd60*/  ISETP.NE.AND P0, PT, R23, 0x2, PT ;  /* 0x000000021700780c */ /* 0x000fc80003f05270 */
[----:B------:R-:W-:Y:S02]  /*fd70*/  SEL R3, RZ, 0x1, P0 ;  /* 0x00000001ff037807 */ /* 0x000fe40000000000 */
[----:B------:R-:W-:Y:S02]  /*fd80*/  SEL R23, R23, RZ, P0 ;  /* 0x000000ff17177207 */ /* 0x000fe40000000000 */
[----:B0-----:R-:W-:-:S07]  /*fd90*/  LOP3.LUT R26, R26, R3, RZ, 0x3c, !PT ;  /* 0x000000031a1a7212 */ /* 0x001fce00078e3cff */
.L_x_1921:
[----:B------:R-:W-:Y:S05]  /*fda0*/  BSYNC B7 ;  /* 0x0000000000077941 */ /* 0x000fea0003800000 */
.L_x_1919:
        /* <DEDUP_REMOVED lines=8> */
[----:B------:R-:W-:-:S05]  /*fe30*/  MOV R17, UR4 ;  /* 0x0000000400117c02 */ /* 0x000fca0008000f00 */
[----:B-----5:R-:W2:Y:S04]  /*fe40*/  LDS R2, [R17+0x2d8d0] ;  /* 0x02d8d00011027984 */ /* 0x020ea80000000800 */
[----:B--2---:R2:W-:Y:S01]  /*fe50*/  STL [R1+0x10], R2 ;  /* 0x0000100201007387 */ /* 0x0045e20000100800 */
[----:B------:R-:W-:Y:S06]  /*fe60*/  BAR.ARV 0x4, 0x200 ;  /* 0x0108000000007b1d */ /* 0x000fec0000002000 */
[----:B------:R-:W-:Y:S05]  /*fe70*/  BRA `(.L_x_1963) ;  /* 0x00000000002c7947 */ /* 0x000fea0003800000 */
.L_x_1962:
[----:B------:R-:W-:-:S03]  /*fe80*/  UMOV UR4, 0xffffffff ;  /* 0xffffffff00047882 */ /* 0x000fc60000000000 */
[----:B------:R-:W-:Y:S05]  /*fe90*/  BRA.DIV UR4, `(.L_x_1964) ;  /* 0x0000002604d07947 */ /* 0x000fea000b800000 */
[----:B-----5:R2:W3:Y:S02]  /*fea0*/  SHFL.IDX PT, R14, R2, RZ, 0x1f ;  /* 0x00001fff020e7589 */ /* 0x0204e400000e0000 */
.L_x_2042:
        /* <DEDUP_REMOVED lines=8> */
.L_x_1963:
[----:B-1----:R-:W4:Y:S01]  /*ff30*/  LDL R0, [R1+0x10] ;  /* 0x0000100001007983 */ /* 0x002f220000100800 */
[----:B------:R-:W-:Y:S02]  /*ff40*/  ULDC UR4, c[0x0][0xc38] ;  /* 0x00030e0000047ab9 */ /* 0x000fe40000000800 */
[----:B----4-:R-:W-:-:S13]  /*ff50*/  ISETP.GE.AND P0, PT, R0, UR4, PT ;  /* 0x0000000400007c0c */ /* 0x010fda000bf06270 */
[----:B------:R-:W-:Y:S05]  /*ff60*/  @!P0 BRA `(.L_x_1965) ;  /* 0xffffffc4009c8947 */ /* 0x000fea000383ffff */
.L_x_1916:
        /* <DEDUP_REMOVED lines=12> */
.L_x_2043:
[----:B------:R-:W-:Y:S05]  /*10030*/  BSYNC B0 ;  /* 0x0000000000007941 */ /* 0x000fea0003800000 */
.L_x_1966:
[----:B------:R-:W-:-:S03]  /*10040*/  UMOV UR4, 0xffffffff ;  /* 0xffffffff00047882 */ /* 0x000fc60000000000 */
[----:B------:R-:W-:Y:S05]  /*10050*/  BRA.DIV UR4, `(.L_x_1968) ;  /* 0x00000026049c7947 */ /* 0x000fea000b800000 */
[----:B-1----:R-:W1:Y:S02]  /*10060*/  S2R R0, SR_TID.X ;  /* 0x0000000000007919 */ /* 0x002e640000002100 */
[----:B-1----:R-:W-:-:S04]  /*10070*/  SHF.R.U32.HI R0, RZ, 0x5, R0 ;  /* 0x00000005ff007819 */ /* 0x002fc80000011600 */
[----:B------:R-:W-:-:S05]  /*10080*/  LOP3.LUT R0, R0, 0x3, RZ, 0xc0, !PT ;  /* 0x0000000300007812 */ /* 0x000fca00078ec0ff */
[----:B------:R1:W2:Y:S02]  /*10090*/  SHFL.IDX PT, R14, R0, RZ, 0x1f ;  /* 0x00001fff000e7589 */ /* 0x0002a400000e0000 */
.L_x_2046:
[----:B--2---:R-:W-:Y:S01]  /*100a0*/  ISETP.NE.AND P0, PT, R14, RZ, PT ;  /* 0x000000ff0e00720c */ /* 0x004fe20003f05270 */
[----:B------:R-:W-:-:S12]  /*100b0*/  BSSY B0, `(.L_x_1969) ;  /* 0x0000024000007945 */ /* 0x000fd80003800000 */
[----:B------:R-:W-:Y:S05]  /*100c0*/  @P0 BRA `(.L_x_1970) ;  /* 0x0000000000880947 */ /* 0x000fea0003800000 */
[----:B------:R-:W-:-:S03]  /*100d0*/  UMOV UR4, 0xffffffff ;  /* 0xffffffff00047882 */ /* 0x000fc60000000000 */
[----:B------:R-:W-:Y:S05]  /*100e0*/  BRA.DIV UR4, `(.L_x_1971) ;  /* 0x0000002604ac7947 */ /* 0x000fea000b800000 */
[----:B------:R-:W-:-:S13]  /*100f0*/  ELECT P6, URZ, PT ;  /* 0x00000000003f782f */ /* 0x000fda00038c0000 */
.L_x_2049:
[----:B------:R-:W-:Y:S05]  /*10100*/  @!P6 BRA `(.L_x_1970) ;  /* 0x000000000078e947 */ /* 0x000fea0003800000 */
[----:B------:R-:W-:-:S06]  /*10110*/  ULOP3.LUT UR4, UR42, 0x2, URZ, 0xfc, !UPT ;  /* 0x000000022a047892 */ /* 0x000fcc000f8efc3f */
[----:B-1----:R-:W-:-:S05]  /*10120*/  IMAD.U32 R0, RZ, RZ, UR4 ;  /* 0x00000004ff007e24 */ /* 0x002fca000f8e00ff */
[----:B------:R-:W-:-:S13]  /*10130*/  ISETP.NE.AND P0, PT, R0, 0x3, PT ;  /* 0x000000030000780c */ /* 0x000fda0003f05270 */
[----:B------:R-:W-:Y:S05]  /*10140*/  @!P0 BRA `(.L_x_1972) ;  /* 0x0000000000048947 */ /* 0x000fea0003800000 */
[----:B------:R-:W-:Y:S01]  /*10150*/  BPT.TRAP 0x1 ;  /* 0x000000040000795c */ /* 0x000fe20000300000 */
.L_x_1972:
[C---:B------:R-:W-:Y:S01]  /*10160*/  IMAD R5, R23.reuse, 0x8, R4 ;  /* 0x0000000817057824 */ /* 0x040fe200078e0204 */
[----:B------:R-:W-:Y:S01]  /*10170*/  SHF.L.U32 R0, R26, 0x1f, RZ ;  /* 0x0000001f1a007819 */ /* 0x000fe200000006ff */
[----:B------:R-:W-:-:S03]  /*10180*/  VIADD R23, R23, 0x1 ;  /* 0x0000000117177836 */ /* 0x000fc60000000000 */
[----:B------:R-:W1:Y:S02]  /*10190*/  SYNCS.PHASECHK.TRANS64.TRYWAIT P1, [R5+URZ+0x2d840], R0 ;  /* 0x02d84000050075a7 */ /* 0x000e64000802017f */
[----:B------:R-:W-:-:S04]  /*101a0*/  ISETP.NE.AND P2, PT, R23, 0x2, PT ;  /* 0x000000021700780c */ /* 0x000fc80003f45270 */
[----:B------:R-:W-:Y:S01]  /*101b0*/  SEL R3, RZ, 0x1, P2 ;  /* 0x00000001ff037807 */ /* 0x000fe20001000000 */
[----:B-1----:R-:W-:Y:S08]  /*101c0*/  @!P1 BRA `(.L_x_1973) ;  /* 0x0000002400949947 */ /* 0x002ff00003800000 */
.L_x_2050:
[----:B------:R-:W-:Y:S02]  /*101d0*/  SEL R23, R23, RZ, P2 ;  /* 0x000000ff17177207 */ /* 0x000fe40001000000 */
[----:B------:R-:W-:Y:S01]  /*101e0*/  LOP3.LUT R2, R26, R3, RZ, 0x3c, !PT ;  /* 0x000000031a027212 */ /* 0x000fe200078e3cff */
[----:B------:R-:W-:Y:S06]  /*101f0*/  @!P0 BRA `(.L_x_1974) ;  /* 0x0000000000048947 */ /* 0x000fec0003800000 */
[----:B------:R-:W-:Y:S01]  /*10200*/  BPT.TRAP 0x1 ;  /* 0x000000040000795c */ /* 0x000fe20000300000 */
.L_x_1974:
[----:B------:R-:W-:Y:S01]  /*10210*/  IMAD R23, R23, 0x8, R4 ;  /* 0x0000000817177824 */ /* 0x000fe200078e0204 */
[----:B------:R-:W-:-:S04]  /*10220*/  SHF.L.U32 R2, R2, 0x1f, RZ ;  /* 0x0000001f02027819 */ /* 0x000fc800000006ff */
[----:B------:R-:W2:Y:S02]  /*10230*/  SYNCS.PHASECHK.TRANS64.TRYWAIT P1, [R23+URZ+0x2d840], R2 ;  /* 0x02d84002170075a7 */ /* 0x000ea4000802017f */
[----:B--2---:R-:W-:Y:S05]  /*10240*/  @!P1 BRA `(.L_x_1975) ;  /* 0x0000002400889947 */ /* 0x004fea0003800000 */
.L_x_2051:
[----:B------:R-:W-:Y:S05]  /*10250*/  @!P0 BRA `(.L_x_1976) ;  /* 0x0000000000048947 */ /* 0x000fea0003800000 */
[----:B------:R-:W-:Y:S01]  /*10260*/  BPT.TRAP 0x1 ;  /* 0x000000040000795c */ /* 0x000fe20000300000 */
.L_x_1976:
[----:B------:R-:W3:Y:S02]  /*10270*/  SYNCS.PHASECHK.TRANS64.TRYWAIT P1, [R5+URZ+0x2d860], R0 ;  /* 0x02d86000050075a7 */ /* 0x000ee4000802017f */
[----:B---3--:R-:W-:Y:S05]  /*10280*/  @!P1 BRA `(.L_x_1977) ;  /* 0x00000024008c9947 */ /* 0x008fea0003800000 */
.L_x_2052:
[----:B------:R-:W-:Y:S05]  /*10290*/  @!P0 BRA `(.L_x_1978) ;  /* 0x0000000000048947 */ /* 0x000fea0003800000 */
[----:B------:R-:W-:Y:S01]  /*102a0*/  BPT.TRAP 0x1 ;  /* 0x000000040000795c */ /* 0x000fe20000300000 */
.L_x_1978:
[----:B----4-:R4:W0:Y:S02]  /*102b0*/  SYNCS.PHASECHK.TRANS64.TRYWAIT P0, [R23+URZ+0x2d860], R2 ;  /* 0x02d86002170075a7 */ /* 0x010824000800017f */
[----:B0-----:R-:W-:Y:S05]  /*102c0*/  @!P0 NANOSLEEP.SYNCS 0x989680 ;  /* 0x009896800000895d */ /* 0x001fea0003900000 */
[----:B------:R-:W0:Y:S02]  /*102d0*/  @!P0 SYNCS.PHASECHK.TRANS64 P0, [R23+URZ+0x2d860], R2 ;  /* 0x02d86002170085a7 */ /* 0x000e24000800007f */
[----:B0-----:R-:W-:Y:S05]  /*102e0*/  @!P0 BRA `(.L_x_1978) ;  /* 0xfffffffc00f08947 */ /* 0x001fea000383ffff */
.L_x_1970:
[----:B------:R-:W-:Y:S05]  /*102f0*/  BSYNC B0 ;  /* 0x0000000000007941 */ /* 0x000fea0003800000 */
.L_x_1969:
[----:B------:R-:W-:Y:S05]  /*10300*/  EXIT ;  /* 0x000000000000794d */ /* 0x000fea0003800000 */
.L_x_1871:
[----:B0-----:R-:W-:-:S04]  /*10310*/  MOV R3, UR40 ;  /* 0x0000002800037c02 */ /* 0x001fc80008000f00 */
[----:B------:R0:W1:Y:S03]  /*10320*/  SYNCS.PHASECHK.TRANS64.TRYWAIT P1, [R3+URZ+0x2d800], R0 ;  /* 0x02d80000030075a7 */ /* 0x000066000802017f */
[----:B-1----:R-:W-:Y:S05]  /*10330*/  @!P1 NANOSLEEP.SYNCS 0x989680 ;  /* 0x009896800000995d */ /* 0x002fea0003900000 */
[----:B------:R-:W1:Y:S02]  /*10340*/  @!P1 SYNCS.PHASECHK.TRANS64 P1, [R3+URZ+0x2d800], R0 ;  /* 0x02d80000030095a7 */ /* 0x000e64000802007f */
[----:B-1----:R-:W-:Y:S05]  /*10350*/  @!P1 BRA `(.L_x_1871) ;  /* 0xfffffffc00ec9947 */ /* 0x002fea000383ffff */
[----:B------:R-:W-:Y:S05]  /*10360*/  BRA `(.L_x_1979) ;  /* 0xffffff1400007947 */ /* 0x000fea000383ffff */
.L_x_1875:
[----:B-1----:R1:W2:Y:S02]  /*10370*/  SYNCS.PHASECHK.TRANS64.TRYWAIT P1, [R0+URZ+0x2d830], R3 ;  /* 0x02d83003000075a7 */ /* 0x0022a4000802017f */
[----:B--2---:R-:W-:Y:S05]  /*10380*/  @!P1 NANOSLEEP.SYNCS 0x989680 ;  /* 0x009896800000995d */ /* 0x004fea0003900000 */
[----:B------:R-:W2:Y:S02]  /*10390*/  @!P1 SYNCS.PHASECHK.TRANS64 P1, [R0+URZ+0x2d830], R3 ;  /* 0x02d83003000095a7 */ /* 0x000ea4000802007f */
[----:B--2---:R-:W-:Y:S05]  /*103a0*/  @!P1 BRA `(.L_x_1875) ;  /* 0xfffffffc00f09947 */ /* 0x004fea000383ffff */
[----:B------:R-:W-:Y:S05]  /*103b0*/  BRA `(.L_x_1874) ;  /* 0xffffff14001c7947 */ /* 0x000fea000383ffff */
.L_x_1881:
[----:B-1----:R-:W-:-:S04]  /*103c0*/  IMAD.U32 R6, RZ, RZ, UR6 ;  /* 0x00000006ff067e24 */ /* 0x002fc8000f8e00ff */
[----:B------:R1:W2:Y:S03]  /*103d0*/  SYNCS.PHASECHK.TRANS64.TRYWAIT P1, [R6+URZ+0x2d830], R5 ;  /* 0x02d83005060075a7 */ /* 0x0002a6000802017f */
[----:B--2---:R-:W-:Y:S05]  /*103e0*/  @!P1 NANOSLEEP.SYNCS 0x989680 ;  /* 0x009896800000995d */ /* 0x004fea0003900000 */
[----:B------:R-:W2:Y:S02]  /*103f0*/  @!P1 SYNCS.PHASECHK.TRANS64 P1, [R6+URZ+0x2d830], R5 ;  /* 0x02d83005060095a7 */ /* 0x000ea4000802007f */
[----:B--2---:R-:W-:Y:S05]  /*10400*/  @!P1 BRA `(.L_x_1881) ;  /* 0xfffffffc00ec9947 */ /* 0x004fea000383ffff */
[----:B------:R-:W-:Y:S05]  /*10410*/  BRA `(.L_x_1878) ;  /* 0xffffff4000287947 */ /* 0x000fea000383ffff */
.L_x_1885:
[----:B-1----:R-:W-:-:S04]  /*10420*/  IMAD.U32 R6, RZ, RZ, UR6 ;  /* 0x00000006ff067e24 */ /* 0x002fc8000f8e00ff */
[----:B------:R1:W2:Y:S03]  /*10430*/  SYNCS.PHASECHK.TRANS64.TRYWAIT P1, [R6+URZ+0x2d850], R5 ;  /* 0x02d85005060075a7 */ /* 0x0002a6000802017f */
[----:B--2---:R-:W-:Y:S05]  /*10440*/  @!P1 NANOSLEEP.SYNCS 0x989680 ;  /* 0x009896800000995d */ /* 0x004fea0003900000 */
[----:B------:R-:W2:Y:S02]  /*10450*/  @!P1 SYNCS.PHASECHK.TRANS64 P1, [R6+URZ+0x2d850], R5 ;  /* 0x02d85005060095a7 */ /* 0x000ea4000802007f */
[----:B--2---:R-:W-:Y:S05]  /*10460*/  @!P1 BRA `(.L_x_1885) ;  /* 0xfffffffc00ec9947 */ /* 0x004fea000383ffff */
[----:B------:R-:W-:Y:S05]  /*10470*/  BRA `(.L_x_1882) ;  /* 0xffffff4000d47947 */ /* 0x000fea000383ffff */
.L_x_1893:
[----:B-1----:R-:W-:-:S04]  /*10480*/  IMAD.U32 R6, RZ, RZ, UR6 ;  /* 0x00000006ff067e24 */ /* 0x002fc8000f8e00ff */
[----:B------:R1:W2:Y:S03]  /*10490*/  SYNCS.PHASECHK.TRANS64.TRYWAIT P1, [R6+URZ+0x2d830], R5 ;  /* 0x02d83005060075a7 */ /* 0x0002a6000802017f */
[----:B--2---:R-:W-:Y:S05]  /*104a0*/  @!P1 NANOSLEEP.SYNCS 0x989680 ;  /* 0x009896800000995d */ /* 0x004fea0003900000 */
[----:B------:R-:W2:Y:S02]  /*104b0*/  @!P1 SYNCS.PHASECHK.TRANS64 P1, [R6+URZ+0x2d830], R5 ;  /* 0x02d83005060095a7 */ /* 0x000ea4000802007f */
[----:B--2---:R-:W-:Y:S05]  /*104c0*/  @!P1 BRA `(.L_x_1893) ;  /* 0xfffffffc00ec9947 */ /* 0x004fea000383ffff */
[----:B------:R-:W-:Y:S05]  /*104d0*/  BRA `(.L_x_1890) ;  /* 0xffffff7000ac7947 */ /* 0x000fea000383ffff */
.L_x_1897:
[----:B-1----:R-:W-:-:S04]  /*104e0*/  IMAD.U32 R6, RZ, RZ, UR6 ;  /* 0x00000006ff067e24 */ /* 0x002fc8000f8e00ff */
[----:B------:R1:W2:Y:S03]  /*104f0*/  SYNCS.PHASECHK.TRANS64.TRYWAIT P1, [R6+URZ+0x2d850], R5 ;  /* 0x02d85005060075a7 */ /* 0x0002a6000802017f */
[----:B--2---:R-:W-:Y:S05]  /*10500*/  @!P1 NANOSLEEP.SYNCS 0x989680 ;  /* 0x009896800000995d */ /* 0x004fea0003900000 */
[----:B------:R-:W2:Y:S02]  /*10510*/  @!P1 SYNCS.PHASECHK.TRANS64 P1, [R6+URZ+0x2d850], R5 ;  /* 0x02d85005060095a7 */ /* 0x000ea4000802007f */
[----:B--2---:R-:W-:Y:S05]  /*10520*/  @!P1 BRA `(.L_x_1897) ;  /* 0xfffffffc00ec9947 */ /* 0x004fea000383ffff */
[----:B------:R-:W-:Y:S05]  /*10530*/  BRA `(.L_x_1894) ;  /* 0xffffff7400587947 */ /* 0x000fea000383ffff */
.L_x_1904:
[----:B-1----:R-:W-:-:S04]  /*10540*/  IMAD.U32 R4, RZ, RZ, UR8 ;  /* 0x00000008ff047e24 */ /* 0x002fc8000f8e00ff */
[----:B------:R1:W2:Y:S03]  /*10550*/  SYNCS.PHASECHK.TRANS64.TRYWAIT P1, [R4+URZ+0x2d850], R3 ;  /* 0x02d85003040075a7 */ /* 0x0002a6000802017f */
[----:B--2---:R-:W-:Y:S05]  /*10560*/  @!P1 NANOSLEEP.SYNCS 0x989680 ;  /* 0x009896800000995d */ /* 0x004fea0003900000 */
[----:B------:R-:W2:Y:S02]  /*10570*/  @!P1 SYNCS.PHASECHK.TRANS64 P1, [R4+URZ+0x2d850], R3 ;  /* 0x02d85003040095a7 */ /* 0x000ea4000802007f */
[----:B--2---:R-:W-:Y:S05]  /*10580*/  @!P1 BRA `(.L_x_1904) ;  /* 0xfffffffc00ec9947 */ /* 0x004fea000383ffff */
[----:B------:R-:W-:Y:S05]  /*10590*/  BRA `(.L_x_1903) ;  /* 0xffffff98008c7947 */ /* 0x000fea000383ffff */
.L_x_1927:
[----:B------:R-:W1:Y:S01]  /*105a0*/  S2R R20, SR_TID.X ;  /* 0x0000000000147919 */ /* 0x000e620000002100 */
[----:B------:R-:W-:Y:S01]  /*105b0*/  MOV R12, RZ ;  /* 0x000000ff000c7202 */ /* 0x000fe20000000f00 */
        /* <DEDUP_REMOVED lines=8> */
.L_x_1980:
[----:B------:R-:W-:Y:S05]  /*10640*/  BRA `(.L_x_1981) ;  /* 0xffffffc800707947 */ /* 0x000fea000383ffff */
.L_x_1930:
[----:B0-----:R0:W1:Y:S02]  /*10650*/  SYNCS.PHASECHK.TRANS64.TRYWAIT P0, [R6+URZ+0x2d840], R2 ;  /* 0x02d84002060075a7 */ /* 0x001064000800017f */
[----:B-1----:R-:W-:Y:S05]  /*10660*/  @!P0 NANOSLEEP.SYNCS 0x989680 ;  /* 0x009896800000895d */ /* 0x002fea0003900000 */
[----:B------:R-:W1:Y:S02]  /*10670*/  @!P0 SYNCS.PHASECHK.TRANS64 P0, [R6+URZ+0x2d840], R2 ;  /* 0x02d84002060085a7 */ /* 0x000e64000800007f */
[----:B-1----:R-:W-:Y:S05]  /*10680*/  @!P0 BRA `(.L_x_1930) ;  /* 0xfffffffc00f08947 */ /* 0x002fea000383ffff */
[----:B------:R-:W-:Y:S05]  /*10690*/  BRA `(.L_x_1982) ;  /* 0xffffffcc00787947 */ /* 0x000fea000383ffff */
.L_x_1931:
        /* <DEDUP_REMOVED lines=8> */
.L_x_1984:
[----:B------:R-:W-:Y:S05]  /*10720*/  BSYNC B0 ;  /* 0x0000000000007941 */ /* 0x000fea0003800000 */
.L_x_1983:
[----:B------:R-:W-:Y:S01]  /*10730*/  IMAD.MOV.U32 R13, RZ, RZ, R4 ;  /* 0x000000ffff0d7224 */ /* 0x000fe200078e0004 */
[----:B------:R-:W-:Y:S01]  /*10740*/  MOV R2, R14 ;  /* 0x0000000e00027202 */ /* 0x000fe20000000f00 */
[----:B------:R-:W-:Y:S01]  /*10750*/  IMAD.MOV.U32 R12, RZ, RZ, RZ ;  /* 0x000000ffff0c7224 */ /* 0x000fe200078e00ff */
[----:B------:R-:W-:Y:S01]  /*10760*/  @P0 LEA R8, R7, R17, 0x1 ;  /* 0x0000001107080211 */ /* 0x000fe200078e08ff */
[----:B------:R-:W-:Y:S02]  /*10770*/  IMAD.MOV.U32 R11, RZ, RZ, 0x1c1f ;  /* 0x00001c1fff0b7424 */ /* 0x000fe400078e00ff */
[----:B------:R-:W-:-:S07]  /*10780*/  IMAD.MOV.U32 R15, RZ, RZ, -0x1 ;  /* 0xffffffffff0f7424 */ /* 0x000fce00078e00ff */
[----:B------:R-:W-:Y:S05]  /*10790*/  WARPSYNC.COLLECTIVE R15, `(.L_x_1985) ;  /* 0x000000000f087348 */ /* 0x000fea0003c00000 */
[----:B------:R0:W1:Y:S02]  /*107a0*/  SHFL.IDX P6, R14, R13, R12, R11 ;  /* 0x0000000c0d0e7389 */ /* 0x00006400000c000b */
[----:B01----:R-:W-:Y:S01]  /*107b0*/  ENDCOLLECTIVE ;  /* 0x000000000000791b */ /* 0x003fe20003800000 */
.L_x_1985:
[----:B------:R-:W-:Y:S02]  /*107c0*/  IMAD.MOV.U32 R13, RZ, RZ, R0 ;  /* 0x000000ffff0d7224 */ /* 0x000fe400078e0000 */
[----:B------:R-:W-:Y:S02]  /*107d0*/  IMAD.MOV.U32 R12, RZ, RZ, 0x1 ;  /* 0x00000001ff0c7424 */ /* 0x000fe400078e00ff */
[----:B------:R-:W-:-:S07]  /*107e0*/  IMAD.MOV.U32 R3, RZ, RZ, R14 ;  /* 0x000000ffff037224 */ /* 0x000fce00078e000e */
[----:B------:R-:W-:Y:S05]  /*107f0*/  WARPSYNC.COLLECTIVE R15, `(.L_x_1986) ;  /* 0x000000000f087348 */ /* 0x000fea0003c00000 */
[----:B------:R0:W1:Y:S02]  /*10800*/  SHFL.IDX P6, R14, R13, R12, R11 ;  /* 0x0000000c0d0e7389 */ /* 0x00006400000c000b */
[----:B01----:R-:W-:Y:S01]  /*10810*/  ENDCOLLECTIVE ;  /* 0x000000000000791b */ /* 0x003fe20003800000 */
.L_x_1986:
        /* <DEDUP_REMOVED lines=17> */
.L_x_1987:
[----:B------:R-:W-:Y:S01]  /*10930*/  @P0 LEA R8, R7, R17, 0x1 ;  /* 0x0000001107080211 */ /* 0x000fe200078e08ff */
[----:B------:R-:W-:Y:S02]  /*10940*/  IMAD.MOV.U32 R13, RZ, RZ, R0 ;  /* 0x000000ffff0d7224 */ /* 0x000fe400078e0000 */
[----:B------:R-:W-:Y:S02]  /*10950*/  IMAD.MOV.U32 R12, RZ, RZ, 0x2 ;  /* 0x00000002ff0c7424 */ /* 0x000fe400078e00ff */
[----:B------:R-:W-:-:S07]  /*10960*/  IMAD.MOV.U32 R3, RZ, RZ, R14 ;  /* 0x000000ffff037224 */ /* 0x000fce00078e000e */
[----:B------:R-:W-:Y:S05]  /*10970*/  WARPSYNC.COLLECTIVE R15, `(.L_x_1988) ;  /* 0x000000000f087348 */ /* 0x000fea0003c00000 */
[----:B------:R0:W1:Y:S02]  /*10980*/  SHFL.IDX P6, R14, R13, R12, R11 ;  /* 0x0000000c0d0e7389 */ /* 0x00006400000c000b */
[----:B01----:R-:W-:Y:S01]  /*10990*/  ENDCOLLECTIVE ;  /* 0x000000000000791b */ /* 0x003fe20003800000 */
.L_x_1988:
        /* <DEDUP_REMOVED lines=17> */
.L_x_1989:
[----:B------:R-:W-:Y:S01]  /*10ab0*/  @P0 LEA R8, R7, R17, 0x1 ;  /* 0x0000001107080211 */ /* 0x000fe200078e08ff */
[----:B------:R-:W-:Y:S02]  /*10ac0*/  IMAD.MOV.U32 R13, RZ, RZ, R0 ;  /* 0x000000ffff0d7224 */ /* 0x000fe400078e0000 */
[----:B------:R-:W-:Y:S02]  /*10ad0*/  IMAD.MOV.U32 R12, RZ, RZ, 0x3 ;  /* 0x00000003ff0c7424 */ /* 0x000fe400078e00ff */
[----:B------:R-:W-:-:S07]  /*10ae0*/  IMAD.MOV.U32 R3, RZ, RZ, R14 ;  /* 0x000000ffff037224 */ /* 0x000fce00078e000e */
[----:B------:R-:W-:Y:S05]  /*10af0*/  WARPSYNC.COLLECTIVE R15, `(.L_x_1990) ;  /* 0x000000000f087348 */ /* 0x000fea0003c00000 */
[----:B------:R0:W1:Y:S02]  /*10b00*/  SHFL.IDX P6, R14, R13, R12, R11 ;  /* 0x0000000c0d0e7389 */ /* 0x00006400000c000b */
[----:B01----:R-:W-:Y:S01]  /*10b10*/  ENDCOLLECTIVE ;  /* 0x000000000000791b */ /* 0x003fe20003800000 */
.L_x_1990:
        /* <DEDUP_REMOVED lines=16> */
.L_x_1991:
[----:B------:R-:W-:Y:S05]  /*10c20*/  BRA `(.L_x_1992) ;  /* 0xffffffcc00407947 */ /* 0x000fea000383ffff */
.L_x_1936:
[----:B------:R-:W-:Y:S01]  /*10c30*/  IMAD.MOV.U32 R13, RZ, RZ, R5 ;  /* 0x000000ffff0d7224 */ /* 0x000fe200078e0005 */
[----:B------:R-:W-:Y:S01]  /*10c40*/  MOV R11, 0x1c1f ;  /* 0x00001c1f000b7802 */ /* 0x000fe20000000f00 */
[----:B------:R-:W-:Y:S02]  /*10c50*/  IMAD.MOV.U32 R12, RZ, RZ, RZ ;  /* 0x000000ffff0c7224 */ /* 0x000fe400078e00ff */
[----:B------:R-:W-:Y:S02]  /*10c60*/  IMAD.MOV.U32 R15, RZ, RZ, -0x1 ;  /* 0xffffffffff0f7424 */ /* 0x000fe400078e00ff */
[----:B------:R-:W-:-:S07]  /*10c70*/  IMAD.U32 R4, RZ, RZ, UR43 ;  /* 0x0000002bff047e24 */ /* 0x000fce000f8e00ff */
[----:B-----5:R-:W-:Y:S05]  /*10c80*/  WARPSYNC.COLLECTIVE R15, `(.L_x_1993) ;  /* 0x000000000f087348 */ /* 0x020fea0003c00000 */
[----:B------:R0:W1:Y:S02]  /*10c90*/  SHFL.IDX P6, R14, R13, R12, R11 ;  /* 0x0000000c0d0e7389 */ /* 0x00006400000c000b */
[----:B01---5:R-:W-:Y:S01]  /*10ca0*/  ENDCOLLECTIVE ;  /* 0x000000000000791b */ /* 0x023fe20003800000 */
.L_x_1993:
[----:B------:R-:W-:-:S05]  /*10cb0*/  IMAD R4, R4, 0xc0, R21 ;  /* 0x000000c004047824 */ /* 0x000fca00078e0215 */
[----:B------:R-:W-:Y:S01]  /*10cc0*/  ISETP.GE.AND P0, PT, R4, UR37, PT ;  /* 0x0000002504007c0c */ /* 0x000fe2000bf06270 */
[----:B------:R-:W-:Y:S02]  /*10cd0*/  IMAD.MOV.U32 R13, RZ, RZ, R0 ;  /* 0x000000ffff0d7224 */ /* 0x000fe400078e0000 */
[----:B------:R-:W-:-:S10]  /*10ce0*/  IMAD.MOV.U32 R2, RZ, RZ, R14 ;  /* 0x000000ffff027224 */ /* 0x000fd400078e000e */
[----:B------:R-:W-:Y:S05]  /*10cf0*/  WARPSYNC.COLLECTIVE R15, `(.L_x_1994) ;  /* 0x000000000f087348 */ /* 0x000fea0003c00000 */
[----:B------:R0:W1:Y:S02]  /*10d00*/  SHFL.IDX P6, R14, R13, R12, R11 ;  /* 0x0000000c0d0e7389 */ /* 0x00006400000c000b */
[----:B01----:R-:W-:Y:S01]  /*10d10*/  ENDCOLLECTIVE ;  /* 0x000000000000791b */ /* 0x003fe20003800000 */
.L_x_1994:
[----:B------:R-:W-:Y:S02]  /*10d20*/  IMAD.MOV.U32 R13, RZ, RZ, R5 ;  /* 0x000000ffff0d7224 */ /* 0x000fe400078e0005 */
[----:B------:R-:W-:Y:S02]  /*10d30*/  IMAD.MOV.U32 R12, RZ, RZ, 0x1 ;  /* 0x00000001ff0c7424 */ /* 0x000fe400078e00ff */
[----:B------:R-:W-:-:S07]  /*10d40*/  IMAD.MOV.U32 R3, RZ, RZ, R14 ;  /* 0x000000ffff037224 */ /* 0x000fce00078e000e */
[----:B------:R-:W-:Y:S05]  /*10d50*/  WARPSYNC.COLLECTIVE R15, `(.L_x_1995) ;  /* 0x000000000f087348 */ /* 0x000fea0003c00000 */
[----:B------:R0:W1:Y:S02]  /*10d60*/  SHFL.IDX P6, R14, R13, R12, R11 ;  /* 0x0000000c0d0e7389 */ /* 0x00006400000c000b */
[----:B01----:R-:W-:Y:S01]  /*10d70*/  ENDCOLLECTIVE ;  /* 0x000000000000791b */ /* 0x003fe20003800000 */
.L_x_1995:
        /* <DEDUP_REMOVED lines=12> */
[----:B0-----:R-:W-:-:S04]  /*10e40*/  IADD3 R2, R4, 0x20, RZ ;  /* 0x0000002004027810 */ /* 0x001fc80007ffe0ff */
[----:B------:R-:W-:Y:S01]  /*10e50*/  ISETP.GE.AND P0, PT, R2, UR37, PT ;  /* 0x0000002502007c0c */ /* 0x000fe2000bf06270 */
[----:B------:R-:W-:-:S12]  /*10e60*/  IMAD.MOV.U32 R2, RZ, RZ, R14 ;  /* 0x000000ffff027224 */ /* 0x000fd800078e000e */
[----:B------:R-:W-:Y:S05]  /*10e70*/  WARPSYNC.COLLECTIVE R15, `(.L_x_1996) ;  /* 0x000000000f087348 */ /* 0x000fea0003c00000 */
[----:B------:R0:W1:Y:S02]  /*10e80*/  SHFL.IDX P6, R14, R13, R12, R11 ;  /* 0x0000000c0d0e7389 */ /* 0x00006400000c000b */
[----:B01----:R-:W-:Y:S01]  /*10e90*/  ENDCOLLECTIVE ;  /* 0x000000000000791b */ /* 0x003fe20003800000 */
.L_x_1996:
[----:B------:R-:W-:Y:S02]  /*10ea0*/  IMAD.MOV.U32 R13, RZ, RZ, R5 ;  /* 0x000000ffff0d7224 */ /* 0x000fe400078e0005 */
[----:B------:R-:W-:Y:S02]  /*10eb0*/  IMAD.MOV.U32 R12, RZ, RZ, 0x2 ;  /* 0x00000002ff0c7424 */ /* 0x000fe400078e00ff */
[----:B------:R-:W-:-:S07]  /*10ec0*/  IMAD.MOV.U32 R3, RZ, RZ, R14 ;  /* 0x000000ffff037224 */ /* 0x000fce00078e000e */
[----:B------:R-:W-:Y:S05]  /*10ed0*/  WARPSYNC.COLLECTIVE R15, `(.L_x_1997) ;  /* 0x000000000f087348 */ /* 0x000fea0003c00000 */
[----:B------:R0:W1:Y:S02]  /*10ee0*/  SHFL.IDX P6, R14, R13, R12, R11 ;  /* 0x0000000c0d0e7389 */ /* 0x00006400000c000b */
[----:B01----:R-:W-:Y:S01]  /*10ef0*/  ENDCOLLECTIVE ;  /* 0x000000000000791b */ /* 0x003fe20003800000 */
.L_x_1997:
        /* <DEDUP_REMOVED lines=18> */
.L_x_1998:
[----:B------:R-:W-:Y:S01]  /*11020*/  MOV R13, R5 ;  /* 0x00000005000d7202 */ /* 0x000fe20000000f00 */
[----:B------:R-:W-:Y:S02]  /*11030*/  IMAD.MOV.U32 R12, RZ, RZ, 0x3 ;  /* 0x00000003ff0c7424 */ /* 0x000fe400078e00ff */
[----:B------:R-:W-:-:S07]  /*11040*/  IMAD.MOV.U32 R3, RZ, RZ, R14 ;  /* 0x000000ffff037224 */ /* 0x000fce00078e000e */
[----:B------:R-:W-:Y:S05]  /*11050*/  WARPSYNC.COLLECTIVE R15, `(.L_x_1999) ;  /* 0x000000000f087348 */ /* 0x000fea0003c00000 */
[----:B------:R0:W1:Y:S02]  /*11060*/  SHFL.IDX P6, R14, R13, R12, R11 ;  /* 0x0000000c0d0e7389 */ /* 0x00006400000c000b */
[----:B01----:R-:W-:Y:S01]  /*11070*/  ENDCOLLECTIVE ;  /* 0x000000000000791b */ /* 0x003fe20003800000 */
.L_x_1999:
        /* <DEDUP_REMOVED lines=10> */
.L_x_2000:
        /* <DEDUP_REMOVED lines=13> */
.L_x_2001:
[----:B------:R-:W-:-:S13]  /*111f0*/  ISETP.GE.AND P0, PT, R2, UR37, PT ;  /* 0x0000002502007c0c */ /* 0x000fda000bf06270 */
[----:B------:R-:W-:Y:S01]  /*11200*/  @!P0 LEA R8, P1, R20, R0, 0x1 ;  /* 0x0000000014088211 */ /* 0x000fe200078208ff */
[----:B------:R-:W-:Y:S02]  /*11210*/  VIADD R0, R4, 0x80 ;  /* 0x0000008004007836 */ /* 0x000fe40000000000 */
[----:B------:R-:W-:Y:S01]  /*11220*/  IMAD.MOV.U32 R13, RZ, RZ, R7 ;  /* 0x000000ffff0d7224 */ /* 0x000fe200078e0007 */
[----:B------:R-:W-:Y:S01]  /*11230*/  @!P0 MOV R2, R8 ;  /* 0x0000000800028202 */ /* 0x000fe20000000f00 */
[----:B------:R-:W-:-:S04]  /*11240*/  @!P0 IMAD.X R9, RZ, RZ, R5, P1 ;  /* 0x000000ffff098224 */ /* 0x000fc800008e0605 */
        /* <DEDUP_REMOVED lines=12> */
.L_x_2002:
[----:B------:R-:W-:Y:S02]  /*11310*/  IMAD.MOV.U32 R13, RZ, RZ, R6 ;  /* 0x000000ffff0d7224 */ /* 0x000fe400078e0006 */
[----:B------:R-:W-:Y:S01]  /*11320*/  IMAD.MOV.U32 R12, RZ, RZ, 0x1 ;  /* 0x00000001ff0c7424 */ /* 0x000fe200078e00ff */
[----:B------:R-:W-:-:S07]  /*11330*/  MOV R2, R14 ;  /* 0x0000000e00027202 */ /* 0x000fce0000000f00 */
[----:B------:R-:W-:Y:S05]  /*11340*/  WARPSYNC.COLLECTIVE R15, `(.L_x_2003) ;  /* 0x000000000f087348 */ /* 0x000fea0003c00000 */
[----:B------:R0:W1:Y:S02]  /*11350*/  SHFL.IDX P6, R14, R13, R12, R11 ;  /* 0x0000000c0d0e7389 */ /* 0x00006400000c000b */
[----:B01----:R-:W-:Y:S01]  /*11360*/  ENDCOLLECTIVE ;  /* 0x000000000000791b */ /* 0x003fe20003800000 */
.L_x_2003:
[----:B------:R-:W-:-:S05]  /*11370*/  @!P0 LEA R5, P1, R20, R2, 0x1 ;  /* 0x0000000214058211 */ /* 0x000fca00078208ff */
[----:B------:R-:W-:Y:S02]  /*11380*/  @!P0 IMAD.X R0, RZ, RZ, R0, P1 ;  /* 0x000000ffff008224 */ /* 0x000fe400008e0600 */
[----:B------:R-:W-:Y:S02]  /*11390*/  @!P0 IMAD.MOV.U32 R2, RZ, RZ, R5 ;  /* 0x000000ffff028224 */ /* 0x000fe400078e0005 */
[----:B------:R-:W-:Y:S01]  /*113a0*/  @!P0 IMAD.MOV.U32 R3, RZ, RZ, R0 ;  /* 0x000000ffff038224 */ /* 0x000fe200078e0000 */
[----:B------:R-:W-:-:S04]  /*113b0*/  MOV R13, R7 ;  /* 0x00000007000d7202 */ /* 0x000fc80000000f00 */
        /* <DEDUP_REMOVED lines=10> */
.L_x_2004:
[----:B------:R-:W-:Y:S05]  /*11460*/  BRA `(.L_x_2005) ;  /* 0xffffffd0002c7947 */ /* 0x000fea000383ffff */
.L_x_1939:
[----:B0-----:R0:W1:Y:S02]  /*11470*/  SYNCS.PHASECHK.TRANS64.TRYWAIT P0, [R17+URZ+0x2d820], R0 ;  /* 0x02d82000110075a7 */ /* 0x001064000800017f */
[----:B-1----:R-:W-:Y:S05]  /*11480*/  @!P0 NANOSLEEP.SYNCS 0x989680 ;  /* 0x009896800000895d */ /* 0x002fea0003900000 */
[----:B------:R-:W1:Y:S02]  /*11490*/  @!P0 SYNCS.PHASECHK.TRANS64 P0, [R17+URZ+0x2d820], R0 ;  /* 0x02d82000110085a7 */ /* 0x000e64000800007f */
[----:B-1----:R-:W-:Y:S05]  /*114a0*/  @!P0 BRA `(.L_x_1939) ;  /* 0xfffffffc00f08947 */ /* 0x002fea000383ffff */
[----:B------:R-:W-:Y:S05]  /*114b0*/  BRA `(.L_x_2006) ;  /* 0xffffffd000907947 */ /* 0x000fea000383ffff */
.L_x_1943:
[----:B0-----:R0:W1:Y:S02]  /*114c0*/  SYNCS.PHASECHK.TRANS64.TRYWAIT P0, [R6+URZ+0x2d840], R0 ;  /* 0x02d84000060075a7 */ /* 0x001064000800017f */
[----:B-1----:R-:W-:Y:S05]  /*114d0*/  @!P0 NANOSLEEP.SYNCS 0x989680 ;  /* 0x009896800000895d */ /* 0x002fea0003900000 */
[----:B------:R-:W1:Y:S02]  /*114e0*/  @!P0 SYNCS.PHASECHK.TRANS64 P0, [R6+URZ+0x2d840], R0 ;  /* 0x02d84000060085a7 */ /* 0x000e64000800007f */
[----:B-1----:R-:W-:Y:S05]  /*114f0*/  @!P0 BRA `(.L_x_1943) ;  /* 0xfffffffc00f08947 */ /* 0x002fea000383ffff */
[----:B------:R-:W-:Y:S05]  /*11500*/  BRA `(.L_x_2007) ;  /* 0xffffffd400647947 */ /* 0x000fea000383ffff */
.L_x_1944:
        /* <DEDUP_REMOVED lines=8> */
.L_x_2009:
[----:B------:R-:W-:Y:S05]  /*11590*/  BSYNC B1 ;  /* 0x0000000000017941 */ /* 0x000fea0003800000 */
.L_x_2008:
[----:B------:R-:W0:Y:S01]  /*115a0*/  S2R R27, SR_TID.X ;  /* 0x00000000001b7919 */ /* 0x000e220000002100 */
[----:B------:R-:W-:Y:S01]  /*115b0*/  IMAD.MOV.U32 R13, RZ, RZ, R7 ;  /* 0x000000ffff0d7224 */ /* 0x000fe200078e0007 */
[----:B------:R-:W-:Y:S01]  /*115c0*/  MOV R12, RZ ;  /* 0x000000ff000c7202 */ /* 0x000fe20000000f00 */
[----:B------:R-:W-:Y:S01]  /*115d0*/  IMAD.MOV.U32 R11, RZ, RZ, 0x1c1f ;  /* 0x00001c1fff0b7424 */ /* 0x000fe200078e00ff */
[----:B------:R-:W-:Y:S01]  /*115e0*/  LEA R8, R8, R17, 0x1 ;  /* 0x0000001108087211 */ /* 0x000fe200078e08ff */
[----:B------:R-:W-:Y:S02]  /*115f0*/  IMAD.MOV.U32 R15, RZ, RZ, -0x1 ;  /* 0xffffffffff0f7424 */ /* 0x000fe400078e00ff */
[----:B------:R-:W-:-:S07]  /*11600*/  IMAD.MOV.U32 R3, RZ, RZ, R14 ;  /* 0x000000ffff037224 */ /* 0x000fce00078e000e */
[----:B0-----:R-:W-:Y:S05]  /*11610*/  WARPSYNC.COLLECTIVE R15, `(.L_x_2010) ;  /* 0x000000000f087348 */ /* 0x001fea0003c00000 */
[----:B------:R1:W2:Y:S02]  /*11620*/  SHFL.IDX P6, R14, R13, R12, R11 ;  /* 0x0000000c0d0e7389 */ /* 0x0002a400000c000b */
[----:B012---:R-:W-:Y:S01]  /*11630*/  ENDCOLLECTIVE ;  /* 0x000000000000791b */ /* 0x007fe20003800000 */
.L_x_2010:
[----:B------:R-:W-:Y:S02]  /*11640*/  IMAD.MOV.U32 R13, RZ, RZ, R10 ;  /* 0x000000ffff0d7224 */ /* 0x000fe400078e000a */
[----:B------:R-:W-:Y:S02]  /*11650*/  IMAD.MOV.U32 R12, RZ, RZ, 0x1 ;  /* 0x00000001ff0c7424 */ /* 0x000fe400078e00ff */
[----:B------:R-:W-:Y:S02]  /*11660*/  IMAD.SHL.U32 R27, R27, 0x8, RZ ;  /* 0x000000081b1b7824 */ /* 0x000fe400078e00ff */
[----:B------:R-:W-:-:S07]  /*11670*/  IMAD.MOV.U32 R2, RZ, RZ, R14 ;  /* 0x000000ffff027224 */ /* 0x000fce00078e000e */
[----:B------:R-:W-:Y:S05]  /*11680*/  WARPSYNC.COLLECTIVE R15, `(.L_x_2011) ;  /* 0x000000000f087348 */ /* 0x000fea0003c00000 */
[----:B------:R0:W1:Y:S02]  /*11690*/  SHFL.IDX P6, R14, R13, R12, R11 ;  /* 0x0000000c0d0e7389 */ /* 0x00006400000c000b */
[----:B01----:R-:W-:Y:S01]  /*116a0*/  ENDCOLLECTIVE ;  /* 0x000000000000791b */ /* 0x003fe20003800000 */
.L_x_2011:
        /* <DEDUP_REMOVED lines=15> */
.L_x_2012:
[----:B------:R-:W-:Y:S01]  /*117a0*/  MOV R13, R10 ;  /* 0x0000000a000d7202 */ /* 0x000fe20000000f00 */
[----:B------:R-:W-:Y:S02]  /*117b0*/  IMAD.MOV.U32 R12, RZ, RZ, 0x2 ;  /* 0x00000002ff0c7424 */ /* 0x000fe400078e00ff */
[----:B------:R-:W-:-:S07]  /*117c0*/  IMAD.MOV.U32 R2, RZ, RZ, R14 ;  /* 0x000000ffff027224 */ /* 0x000fce00078e000e */
[----:B------:R-:W-:Y:S05]  /*117d0*/  WARPSYNC.COLLECTIVE R15, `(.L_x_2013) ;  /* 0x000000000f087348 */ /* 0x000fea0003c00000 */
[----:B------:R0:W1:Y:S02]  /*117e0*/  SHFL.IDX P6, R14, R13, R12, R11 ;  /* 0x0000000c0d0e7389 */ /* 0x00006400000c000b */
[----:B01----:R-:W-:Y:S01]  /*117f0*/  ENDCOLLECTIVE ;  /* 0x000000000000791b */ /* 0x003fe20003800000 */
.L_x_2013:
        /* <DEDUP_REMOVED lines=13> */
.L_x_2014:
[----:B------:R-:W-:Y:S01]  /*118d0*/  IMAD.MOV.U32 R13, RZ, RZ, R10 ;  /* 0x000000ffff0d7224 */ /* 0x000fe200078e000a */
[----:B------:R-:W-:Y:S01]  /*118e0*/  MOV R12, 0x3 ;  /* 0x00000003000c7802 */ /* 0x000fe20000000f00 */
[----:B------:R-:W-:-:S07]  /*118f0*/  IMAD.MOV.U32 R2, RZ, RZ, R14 ;  /* 0x000000ffff027224 */ /* 0x000fce00078e000e */
[----:B------:R-:W-:Y:S05]  /*11900*/  WARPSYNC.COLLECTIVE R15, `(.L_x_2015) ;  /* 0x000000000f087348 */ /* 0x000fea0003c00000 */
[----:B------:R0:W1:Y:S02]  /*11910*/  SHFL.IDX P6, R14, R13, R12, R11 ;  /* 0x0000000c0d0e7389 */ /* 0x00006400000c000b */
[----:B01----:R-:W-:Y:S01]  /*11920*/  ENDCOLLECTIVE ;  /* 0x000000000000791b */ /* 0x003fe20003800000 */
.L_x_2015:
        /* <DEDUP_REMOVED lines=13> */
.L_x_2016:
[----:B------:R-:W-:Y:S01]  /*11a00*/  IMAD.MOV.U32 R2, RZ, RZ, R14 ;  /* 0x000000ffff027224 */ /* 0x000fe200078e000e */
[----:B------:R-:W-:Y:S06]  /*11a10*/  BRA `(.L_x_2017) ;  /* 0xffffffd400107947 */ /* 0x000fec000383ffff */
.L_x_1949:
[----:B-1----:R1:W2:Y:S02]  /*11a20*/  SYNCS.PHASECHK.TRANS64.TRYWAIT P0, [R6+URZ+0x2d860], R2 ;  /* 0x02d86002060075a7 */ /* 0x0022a4000800017f */
[----:B--2---:R-:W-:Y:S05]  /*11a30*/  @!P0 NANOSLEEP.SYNCS 0x989680 ;  /* 0x009896800000895d */ /* 0x004fea0003900000 */
[----:B------:R-:W2:Y:S02]  /*11a40*/  @!P0 SYNCS.PHASECHK.TRANS64 P0, [R6+URZ+0x2d860], R2 ;  /* 0x02d86002060085a7 */ /* 0x000ea4000800007f */
[----:B--2---:R-:W-:Y:S05]  /*11a50*/  @!P0 BRA `(.L_x_1949) ;  /* 0xfffffffc00f08947 */ /* 0x004fea000383ffff */
[----:B------:R-:W-:Y:S05]  /*11a60*/  BRA `(.L_x_2018) ;  /* 0xffffffd400707947 */ /* 0x000fea000383ffff */
.L_x_1950:
        /* <DEDUP_REMOVED lines=8> */
.L_x_2020:
[----:B------:R-:W-:Y:S05]  /*11af0*/  BSYNC B1 ;  /* 0x0000000000017941 */ /* 0x000fea0003800000 */
.L_x_2019:
        /* <DEDUP_REMOVED lines=9> */
.L_x_2021:
[----:B------:R-:W-:Y:S02]  /*11b90*/  IMAD.MOV.U32 R13, RZ, RZ, R19 ;  /* 0x000000ffff0d7224 */ /* 0x000fe400078e0013 */
[----:B------:R-:W-:Y:S02]  /*11ba0*/  IMAD.MOV.U32 R12, RZ, RZ, 0x1 ;  /* 0x00000001ff0c7424 */ /* 0x000fe400078e00ff */
[----:B------:R-:W-:-:S07]  /*11bb0*/  IMAD.MOV.U32 R2, RZ, RZ, R14 ;  /* 0x000000ffff027224 */ /* 0x000fce00078e000e */
[----:B------:R-:W-:Y:S05]  /*11bc0*/  WARPSYNC.COLLECTIVE R15, `(.L_x_2022) ;  /* 0x000000000f087348 */ /* 0x000fea0003c00000 */
[----:B------:R0:W1:Y:S02]  /*11bd0*/  SHFL.IDX P6, R14, R13, R12, R11 ;  /* 0x0000000c0d0e7389 */ /* 0x00006400000c000b */
[----:B01----:R-:W-:Y:S01]  /*11be0*/  ENDCOLLECTIVE ;  /* 0x000000000000791b */ /* 0x003fe20003800000 */
.L_x_2022:
[----:B------:R-:W-:-:S04]  /*11bf0*/  IADD3 R2, P0, R2, R0, RZ ;  /* 0x0000000002027210 */ /* 0x000fc80007f1e0ff */
[----:B------:R-:W-:Y:S02]  /*11c00*/  IADD3.X R3, RZ, R3, RZ, P0, !PT ;  /* 0x00000003ff037210 */ /* 0x000fe400007fe4ff */
        /* <DEDUP_REMOVED lines=14> */
.L_x_2023:
[----:B------:R-:W-:Y:S02]  /*11cf0*/  IMAD.MOV.U32 R13, RZ, RZ, R19 ;  /* 0x000000ffff0d7224 */ /* 0x000fe400078e0013 */
[----:B------:R-:W-:Y:S02]  /*11d00*/  IMAD.MOV.U32 R12, RZ, RZ, 0x2 ;  /* 0x00000002ff0c7424 */ /* 0x000fe400078e00ff */
[----:B------:R-:W-:-:S07]  /*11d10*/  IMAD.MOV.U32 R2, RZ, RZ, R14 ;  /* 0x000000ffff027224 */ /* 0x000fce00078e000e */
[----:B------:R-:W-:Y:S05]  /*11d20*/  WARPSYNC.COLLECTIVE R15, `(.L_x_2024) ;  /* 0x000000000f087348 */ /* 0x000fea0003c00000 */
[----:B------:R0:W1:Y:S02]  /*11d30*/  SHFL.IDX P6, R14, R13, R12, R11 ;  /* 0x0000000c0d0e7389 */ /* 0x00006400000c000b */
[----:B01----:R-:W-:Y:S01]  /*11d40*/  ENDCOLLECTIVE ;  /* 0x000000000000791b */ /* 0x003fe20003800000 */
.L_x_2024:
        /* <DEDUP_REMOVED lines=16> */
.L_x_2025:
[----:B------:R-:W-:Y:S01]  /*11e50*/  MOV R13, R19 ;  /* 0x00000013000d7202 */ /* 0x000fe20000000f00 */
[----:B------:R-:W-:Y:S02]  /*11e60*/  IMAD.MOV.U32 R12, RZ, RZ, 0x3 ;  /* 0x00000003ff0c7424 */ /* 0x000fe400078e00ff */
[----:B------:R-:W-:-:S07]  /*11e70*/  IMAD.MOV.U32 R2, RZ, RZ, R14 ;  /* 0x000000ffff027224 */ /* 0x000fce00078e000e */
[----:B------:R-:W-:Y:S05]  /*11e80*/  WARPSYNC.COLLECTIVE R15, `(.L_x_2026) ;  /* 0x000000000f087348 */ /* 0x000fea0003c00000 */
[----:B------:R0:W1:Y:S02]  /*11e90*/  SHFL.IDX P6, R14, R13, R12, R11 ;  /* 0x0000000c0d0e7389 */ /* 0x00006400000c000b */
[----:B01----:R-:W-:Y:S01]  /*11ea0*/  ENDCOLLECTIVE ;  /* 0x000000000000791b */ /* 0x003fe20003800000 */
.L_x_2026:
        /* <DEDUP_REMOVED lines=13> */
.L_x_2027:
        /* <DEDUP_REMOVED lines=8> */
.L_x_1958:
[----:B0-----:R0:W1:Y:S02]  /*12000*/  SYNCS.PHASECHK.TRANS64.TRYWAIT P0, [R4+URZ+0x2d860], R3 ;  /* 0x02d86003040075a7 */ /* 0x001064000800017f */
[----:B-1----:R-:W-:Y:S05]  /*12010*/  @!P0 NANOSLEEP.SYNCS 0x989680 ;  /* 0x009896800000895d */ /* 0x002fea0003900000 */
[----:B------:R-:W1:Y:S02]  /*12020*/  @!P0 SYNCS.PHASECHK.TRANS64 P0, [R4+URZ+0x2d860], R3 ;  /* 0x02d86003040085a7 */ /* 0x000e64000800007f */
[----:B-1----:R-:W-:Y:S05]  /*12030*/  @!P0 BRA `(.L_x_1958) ;  /* 0xfffffffc00f08947 */ /* 0x002fea000383ffff */
[----:B------:R-:W-:Y:S05]  /*12040*/  BRA `(.L_x_2029) ;  /* 0xffffffd800007947 */ /* 0x000fea000383ffff */
.L_x_1959:
[----:B------:R-:W-:Y:S01]  /*12050*/  BSSY B0, `(.L_x_2030) ;  /* 0x0000008000007945 */ /* 0x000fe20003800000 */
[----:B------:R-:W-:Y:S01]  /*12060*/  IMAD.MOV.U32 R13, RZ, RZ, R19 ;  /* 0x000000ffff0d7224 */ /* 0x000fe200078e0013 */
[----:B------:R-:W-:Y:S01]  /*12070*/  MOV R11, 0x1c1f ;  /* 0x00001c1f000b7802 */ /* 0x000fe20000000f00 */
[----:B------:R-:W-:Y:S02]  /*12080*/  IMAD.MOV.U32 R12, RZ, RZ, RZ ;  /* 0x000000ffff0c7224 */ /* 0x000fe400078e00ff */
[----:B------:R-:W-:-:S07]  /*12090*/  IMAD.MOV.U32 R15, RZ, RZ, -0x1 ;  /* 0xffffffffff0f7424 */ /* 0x000fce00078e00ff */
[----:B0-----:R-:W-:Y:S05]  /*120a0*/  WARPSYNC.COLLECTIVE R15, `(.L_x_2031) ;  /* 0x000000000f087348 */ /* 0x001fea0003c00000 */
[----:B------:R1:W2:Y:S02]  /*120b0*/  SHFL.IDX P6, R14, R13, R12, R11 ;  /* 0x0000000c0d0e7389 */ /* 0x0002a400000c000b */
[----:B012---:R-:W-:Y:S01]  /*120c0*/  ENDCOLLECTIVE ;  /* 0x000000000000791b */ /* 0x007fe20003800000 */
.L_x_2031:
[----:B------:R-:W-:Y:S05]  /*120d0*/  BSYNC B0 ;  /* 0x0000000000007941 */ /* 0x000fea0003800000 */
.L_x_2030:
[----:B------:R-:W0:Y:S01]  /*120e0*/  S2R R2, SR_TID.X ;  /* 0x0000000000027919 */ /* 0x000e220000002100 */
[----:B------:R-:W-:Y:S01]  /*120f0*/  IMAD.MOV.U32 R13, RZ, RZ, R18 ;  /* 0x000000ffff0d7224 */ /* 0x000fe200078e0012 */
[----:B------:R-:W-:Y:S01]  /*12100*/  MOV R15, 0xffffffff ;  /* 0xffffffff000f7802 */ /* 0x000fe20000000f00 */
[----:B------:R-:W-:Y:S02]  /*12110*/  IMAD.MOV.U32 R12, RZ, RZ, RZ ;  /* 0x000000ffff0c7224 */ /* 0x000fe400078e00ff */
[----:B------:R-:W-:Y:S02]  /*12120*/  IMAD.MOV.U32 R11, RZ, RZ, 0x1c1f ;  /* 0x00001c1fff0b7424 */ /* 0x000fe400078e00ff */
[----:B------:R-:W-:-:S07]  /*12130*/  IMAD.MOV.U32 R0, RZ, RZ, R14 ;  /* 0x000000ffff007224 */ /* 0x000fce00078e000e */
[----:B0-----:R-:W-:Y:S05]  /*12140*/  WARPSYNC.COLLECTIVE R15, `(.L_x_2032) ;  /* 0x000000000f087348 */ /* 0x001fea0003c00000 */
[----:B------:R1:W2:Y:S02]  /*12150*/  SHFL.IDX P6, R14, R13, R12, R11 ;  /* 0x0000000c0d0e7389 */ /* 0x0002a400000c000b */
[----:B012---:R-:W-:Y:S01]  /*12160*/  ENDCOLLECTIVE ;  /* 0x000000000000791b */ /* 0x007fe20003800000 */
.L_x_2032:
        /* <DEDUP_REMOVED lines=9> */
.L_x_2033:
[----:B------:R-:W-:Y:S01]  /*12200*/  IMAD.X R3, RZ, RZ, R0, P0 ;  /* 0x000000ffff037224 */ /* 0x000fe200000e0600 */
[----:B------:R-:W-:Y:S01]  /*12210*/  ISETP.LT.OR P0, PT, R5, 0x1, P4 ;  /* 0x000000010500780c */ /* 0x000fe20002701670 */
[----:B------:R-:W-:Y:S01]  /*12220*/  IMAD R0, R7, 0x2, R17 ;  /* 0x0000000207007824 */ /* 0x000fe200078e0211 */
        /* <DEDUP_REMOVED lines=13> */
.L_x_2034:
[----:B------:R-:W-:Y:S02]  /*12300*/  IMAD.MOV.U32 R13, RZ, RZ, R19 ;  /* 0x000000ffff0d7224 */ /* 0x000fe400078e0013 */
[----:B------:R-:W-:Y:S01]  /*12310*/  IMAD.MOV.U32 R12, RZ, RZ, 0x2 ;  /* 0x00000002ff0c7424 */ /* 0x000fe200078e00ff */
[----:B------:R-:W-:-:S13]  /*12320*/  IADD3 R2, P0, R14, R6, RZ ;  /* 0x000000060e027210 */ /* 0x000fda0007f1e0ff */
[----:B------:R-:W-:Y:S05]  /*12330*/  WARPSYNC.COLLECTIVE R15, `(.L_x_2035) ;  /* 0x000000000f087348 */ /* 0x000fea0003c00000 */
[----:B------:R0:W1:Y:S02]  /*12340*/  SHFL.IDX P6, R14, R13, R12, R11 ;  /* 0x0000000c0d0e7389 */ /* 0x00006400000c000b */
[----:B01----:R-:W-:Y:S01]  /*12350*/  ENDCOLLECTIVE ;  /* 0x000000000000791b */ /* 0x003fe20003800000 */
.L_x_2035:
        /* <DEDUP_REMOVED lines=15> */
.L_x_2036:
[----:B------:R-:W-:Y:S01]  /*12450*/  MOV R13, R19 ;  /* 0x00000013000d7202 */ /* 0x000fe20000000f00 */
[----:B------:R-:W-:Y:S01]  /*12460*/  IMAD.MOV.U32 R12, RZ, RZ, 0x3 ;  /* 0x00000003ff0c7424 */ /* 0x000fe200078e00ff */
[----:B------:R-:W-:-:S13]  /*12470*/  IADD3 R2, P0, R14, R6, RZ ;  /* 0x000000060e027210 */ /* 0x000fda0007f1e0ff */
[----:B------:R-:W-:Y:S05]  /*12480*/  WARPSYNC.COLLECTIVE R15, `(.L_x_2037) ;  /* 0x000000000f087348 */ /* 0x000fea0003c00000 */
[----:B------:R0:W1:Y:S02]  /*12490*/  SHFL.IDX P6, R14, R13, R12, R11 ;  /* 0x0000000c0d0e7389 */ /* 0x00006400000c000b */
[----:B01----:R-:W-:Y:S01]  /*124a0*/  ENDCOLLECTIVE ;  /* 0x000000000000791b */ /* 0x003fe20003800000 */
.L_x_2037:
        /* <DEDUP_REMOVED lines=12> */
.L_x_2038:
[----:B------:R-:W-:Y:S01]  /*12570*/  @!PT LDS RZ, [RZ] ;  /* 0x00000000fffff984 */ /* 0x000fe20000000800 */
[----:B------:R-:W-:Y:S01]  /*12580*/  @!PT LDS RZ, [RZ] ;  /* 0x00000000fffff984 */ /* 0x000fe20000000800 */
[----:B------:R-:W-:Y:S01]  /*12590*/  @!PT LDS RZ, [RZ] ;  /* 0x00000000fffff984 */ /* 0x000fe20000000800 */
[----:B------:R0:W-:Y:S01]  /*125a0*/  LDGSTS.E.BYPASS.LTC128B.128 [R0+0x3400], desc[UR50][R2.64+0x40], !P0 ;  /* 0x0340004002007fae */ /* 0x0001e2000c101d72 */
[----:B------:R-:W-:-:S13]  /*125b0*/  ISETP.LT.OR P0, PT, R5, 0x41, P1 ;  /* 0x000000410500780c */ /* 0x000fda0000f01670 */
[----:B------:R0:W-:Y:S01]  /*125c0*/  LDGSTS.E.BYPASS.LTC128B.128 [R0+0x5400], desc[UR50][R2.64+0x80], !P0 ;  /* 0x0540008002007fae */ /* 0x0001e2000c101d72 */
[----:B------:R-:W-:Y:S05]  /*125d0*/  BRA `(.L_x_2039) ;  /* 0xffffffd400787947 */ /* 0x000fea000383ffff */
.L_x_1964:
[----:B------:R-:W-:Y:S01]  /*125e0*/  BSSY B0, `(.L_x_2040) ;  /* 0x0000008000007945 */ /* 0x000fe20003800000 */
[----:B-----5:R-:W-:Y:S01]  /*125f0*/  IMAD.MOV.U32 R13, RZ, RZ, R2 ;  /* 0x000000ffff0d7224 */ /* 0x020fe200078e0002 */
[----:B------:R-:W-:Y:S01]  /*12600*/  MOV R15, 0xffffffff ;  /* 0xffffffff000f7802 */ /* 0x000fe20000000f00 */
[----:B------:R-:W-:Y:S02]  /*12610*/  IMAD.MOV.U32 R12, RZ, RZ, RZ ;  /* 0x000000ffff0c7224 */ /* 0x000fe400078e00ff */
[----:B------:R-:W-:-:S07]  /*12620*/  IMAD.MOV.U32 R11, RZ, RZ, 0x1f ;  /* 0x0000001fff0b7424 */ /* 0x000fce00078e00ff */
[----:B01----:R-:W-:Y:S05]  /*12630*/  WARPSYNC.COLLECTIVE R15, `(.L_x_2041) ;  /* 0x000000000f087348 */ /* 0x003fea0003c00000 */
[----:B------:R2:W3:Y:S02]  /*12640*/  SHFL.IDX P6, R14, R13, R12, R11 ;  /* 0x0000000c0d0e7389 */ /* 0x0004e400000c000b */
[----:B0123--:R-:W-:Y:S01]  /*12650*/  ENDCOLLECTIVE ;  /* 0x000000000000791b */ /* 0x00ffe20003800000 */
.L_x_2041:
[----:B------:R-:W-:Y:S05]  /*12660*/  BSYNC B0 ;  /* 0x0000000000007941 */ /* 0x000fea0003800000 */
.L_x_2040:
[----:B------:R-:W-:Y:S05]  /*12670*/  BRA `(.L_x_2042) ;  /* 0xffffffd8000c7947 */ /* 0x000fea000383ffff */
.L_x_1967:
[----:B-1----:R1:W2:Y:S02]  /*12680*/  SYNCS.PHASECHK.TRANS64.TRYWAIT P0, [R4+URZ+0x2d820], R0 ;  /* 0x02d82000040075a7 */ /* 0x0022a4000800017f */
[----:B--2---:R-:W-:Y:S05]  /*12690*/  @!P0 NANOSLEEP.SYNCS 0x989680 ;  /* 0x009896800000895d */ /* 0x004fea0003900000 */
[----:B------:R-:W2:Y:S02]  /*126a0*/  @!P0 SYNCS.PHASECHK.TRANS64 P0, [R4+URZ+0x2d820], R0 ;  /* 0x02d82000040085a7 */ /* 0x000ea4000800007f */
[----:B--2---:R-:W-:Y:S05]  /*126b0*/  @!P0 BRA `(.L_x_1967) ;  /* 0xfffffffc00f08947 */ /* 0x004fea000383ffff */
[----:B------:R-:W-:Y:S05]  /*126c0*/  BRA `(.L_x_2043) ;  /* 0xffffffd800587947 */ /* 0x000fea000383ffff */
.L_x_1968:
        /* <DEDUP_REMOVED lines=11> */
.L_x_2045:
[----:B------:R-:W-:Y:S05]  /*12780*/  BSYNC B0 ;  /* 0x0000000000007941 */ /* 0x000fea0003800000 */
.L_x_2044:
[----:B------:R-:W-:Y:S05]  /*12790*/  BRA `(.L_x_2046) ;  /* 0xffffffd800407947 */ /* 0x000fea000383ffff */
.L_x_1971:
[----:B------:R-:W-:Y:S01]  /*127a0*/  BSSY B1, `(.L_x_2047) ;  /* 0x0000006000017945 */ /* 0x000fe20003800000 */
[----:B------:R-:W-:-:S07]  /*127b0*/  IMAD.MOV.U32 R15, RZ, RZ, -0x1 ;  /* 0xffffffffff0f7424 */ /* 0x000fce00078e00ff */
[----:B01----:R-:W-:Y:S05]  /*127c0*/  WARPSYNC.COLLECTIVE R15, `(.L_x_2048) ;  /* 0x000000000f0c7348 */ /* 0x003fea0003c00000 */
[----:B------:R-:W-:Y:S02]  /*127d0*/  ELECT P6, UR62, PT ;  /* 0x00000000003e782f */ /* 0x000fe400038c0000 */
[----:B------:R-:W-:Y:S01]  /*127e0*/  MOV R14, UR62 ;  /* 0x0000003e000e7c02 */ /* 0x000fe20008000f00 */
[----:B01----:R-:W-:Y:S10]  /*127f0*/  ENDCOLLECTIVE ;  /* 0x000000000000791b */ /* 0x003ff40003800000 */
.L_x_2048:
[----:B------:R-:W-:Y:S05]  /*12800*/  BSYNC B1 ;  /* 0x0000000000017941 */ /* 0x000fea0003800000 */
.L_x_2047:
[----:B------:R-:W-:Y:S05]  /*12810*/  BRA `(.L_x_2049) ;  /* 0xffffffd800387947 */ /* 0x000fea000383ffff */
.L_x_1973:
[----:B-1----:R1:W2:Y:S02]  /*12820*/  SYNCS.PHASECHK.TRANS64.TRYWAIT P1, [R5+URZ+0x2d840], R0 ;  /* 0x02d84000050075a7 */ /* 0x0022a4000802017f */
[----:B--2---:R-:W-:Y:S05]  /*12830*/  @!P1 NANOSLEEP.SYNCS 0x989680 ;  /* 0x009896800000995d */ /* 0x004fea0003900000 */
[----:B------:R-:W2:Y:S02]  /*12840*/  @!P1 SYNCS.PHASECHK.TRANS64 P1, [R5+URZ+0x2d840], R0 ;  /* 0x02d84000050095a7 */ /* 0x000ea4000802007f */
[----:B--2---:R-:W-:Y:S05]  /*12850*/  @!P1 BRA `(.L_x_1973) ;  /* 0xfffffffc00f09947 */ /* 0x004fea000383ffff */
[----:B------:R-:W-:Y:S05]  /*12860*/  BRA `(.L_x_2050) ;  /* 0xffffffd800587947 */ /* 0x000fea000383ffff */
.L_x_1975:
[----:B--2---:R2:W3:Y:S02]  /*12870*/  SYNCS.PHASECHK.TRANS64.TRYWAIT P1, [R23+URZ+0x2d840], R2 ;  /* 0x02d84002170075a7 */ /* 0x0044e4000802017f */
[----:B---3--:R-:W-:Y:S05]  /*12880*/  @!P1 NANOSLEEP.SYNCS 0x989680 ;  /* 0x009896800000995d */ /* 0x008fea0003900000 */
[----:B------:R-:W3:Y:S02]  /*12890*/  @!P1 SYNCS.PHASECHK.TRANS64 P1, [R23+URZ+0x2d840], R2 ;  /* 0x02d84002170095a7 */ /* 0x000ee4000802007f */
[----:B---3--:R-:W-:Y:S05]  /*128a0*/  @!P1 BRA `(.L_x_1975) ;  /* 0xfffffffc00f09947 */ /* 0x008fea000383ffff */
[----:B------:R-:W-:Y:S05]  /*128b0*/  BRA `(.L_x_2051) ;  /* 0xffffffd800647947 */ /* 0x000fea000383ffff */
.L_x_1977:
[----:B---3--:R3:W4:Y:S02]  /*128c0*/  SYNCS.PHASECHK.TRANS64.TRYWAIT P1, [R5+URZ+0x2d860], R0 ;  /* 0x02d86000050075a7 */ /* 0x008724000802017f */
[----:B----4-:R-:W-:Y:S05]  /*128d0*/  @!P1 NANOSLEEP.SYNCS 0x989680 ;  /* 0x009896800000995d */ /* 0x010fea0003900000 */
[----:B------:R-:W4:Y:S02]  /*128e0*/  @!P1 SYNCS.PHASECHK.TRANS64 P1, [R5+URZ+0x2d860], R0 ;  /* 0x02d86000050095a7 */ /* 0x000f24000802007f */
[----:B----4-:R-:W-:Y:S05]  /*128f0*/  @!P1 BRA `(.L_x_1977) ;  /* 0xfffffffc00f09947 */ /* 0x010fea000383ffff */
[----:B------:R-:W-:Y:S05]  /*12900*/  BRA `(.L_x_2052) ;  /* 0xffffffd800607947 */ /* 0x000fea000383ffff */
.L_x_2053:
        /* <DEDUP_REMOVED lines=15> */
.L_x_2734:


//--------------------- .text._ZN7cutlass13device_kernelIN5flash11enable_sm90INS1_16FlashAttnFwdSm90INS1_25CollectiveMainloopFwdSm90ILi2EN4cute5tupleIJNS5_1CILi1EEES8_S8_EEENS6_IJNS7_ILi192EEENS7_ILi128EEENS7_ILi96EEEEEELi96ENS_10bfloat16_tEfNS_4arch4Sm90ELb1ELb0ELb1ELb1ELb1ELb0ELb0ELb0ELb1ELb1ELb0ELb0EEENS1_21CollectiveEpilogueFwdINS6_IJSA_SC_SB_EEES9_SE_SG_Li384ELb1ELb1ELb0ELb0EEENS1_36VarlenDynamicPersistentTileSchedulerILi192ELi128ELi384ELi128ELb0ELb1ELb1ELb1ELb1ELb1EEEEEEEEEvNT_6ParamsE --------------------------
	.section	.text._ZN7cutlass13device_kernelIN5flash11enable_sm90INS1_16FlashAttnFwdSm90INS1_25CollectiveMainloopFwdSm90ILi2EN4cute5tupleIJNS5_1CILi1EEES8_S8_EEENS6_IJNS7_ILi192EEENS7_ILi128EEENS7_ILi96EEEEEELi96ENS_10bfloat16_tEfNS_4arch4Sm90ELb1ELb0ELb1ELb1ELb1ELb0ELb0ELb0ELb1ELb1ELb0ELb0EEENS1_21CollectiveEpilogueFwdINS6_IJSA_SC_SB_EEES9_SE_SG_Li384ELb1ELb1ELb0ELb0EEENS1_36VarlenDynamicPersistentTileSchedulerILi192ELi128ELi384ELi128ELb0ELb1ELb1ELb1ELb1ELb1EEEEEEEEEvNT_6ParamsE,"ax",@progbits
	.align	128
.text._ZN7cutlass13device_kernelIN5flash11enable_sm90INS1_16FlashAttnFwdSm90INS1_25CollectiveMainloopFwdSm90ILi2EN4cute5tupleIJNS5_1CILi1EEES8_S8_EEENS6_IJNS7_ILi192EEENS7_ILi128EEENS7_ILi96EEEEEELi96ENS_10bfloat16_tEfNS_4arch4Sm90ELb1ELb0ELb1ELb1ELb1ELb0ELb0ELb0ELb1ELb1ELb0ELb0EEENS1_21CollectiveEpilogueFwdINS6_IJSA_SC_SB_EEES9_SE_SG_Li384ELb1ELb1ELb0ELb0EEENS1_36VarlenDynamicPersistentTileSchedulerILi192ELi128ELi384ELi128ELb0ELb1ELb1ELb1ELb1ELb1EEEEEEEEEvNT_6ParamsE:
        .type           _ZN7cutlass13device_kernelIN5flash11enable_sm90INS1_16FlashAttnFwdSm90INS1_25CollectiveMainloopFwdSm90ILi2EN4cute5tupleIJNS5_1CILi1EEES8_S8_EEENS6_IJNS7_ILi192EEENS7_ILi128EEENS7_ILi96EEEEEELi96ENS_10bfloat16_tEfNS_4arch4Sm90ELb1ELb0ELb1ELb1ELb1ELb0ELb0ELb0ELb1ELb1ELb0ELb0EEENS1_21CollectiveEpilogueFwdINS6_IJSA_SC_SB_EEES9_SE_SG_Li384ELb1ELb1ELb0ELb0EEENS1_36VarlenDynamicPersistentTileSchedulerILi192ELi128ELi384ELi128ELb0ELb1ELb1ELb1ELb1ELb1EEEEEEEEEvNT_6ParamsE,@function
        .size           _ZN7cutlass13device_kernelIN5flash11enable_sm90INS1_16FlashAttnFwdSm90INS1_25CollectiveMainloopFwdSm90ILi2EN4cute5tupleIJNS5_1CILi1EEES8_S8_EEENS6_IJNS7_ILi192EEENS7_ILi128EEENS7_ILi96EEEEEELi96ENS_10bfloat16_tEfNS_4arch4Sm90ELb1ELb0ELb1ELb1ELb1ELb0ELb0ELb0ELb1ELb1ELb0ELb0EEENS1_21CollectiveEpilogueFwdINS6_IJSA_SC_SB_EEES9_SE_SG_Li384ELb1ELb1ELb0ELb0EEENS1_36VarlenDynamicPersistentTileSchedulerILi192ELi128ELi384ELi128ELb0ELb1ELb1ELb1ELb1ELb1EEEEEEEEEvNT_6ParamsE,(.L_x_2735 - _ZN7cutlass13device_kernelIN5flash11enable_sm90INS1_16FlashAttnFwdSm90INS1_25CollectiveMainloopFwdSm90ILi2EN4cute5tupleIJNS5_1CILi1EEES8_S8_EEENS6_IJNS7_ILi192EEENS7_ILi128EEENS7_ILi96EEEEEELi96ENS_10bfloat16_tEfNS_4arch4Sm90ELb1ELb0ELb1ELb1ELb1ELb0ELb0ELb0ELb1ELb1ELb0ELb0EEENS1_21CollectiveEpilogueFwdINS6_IJSA_SC_SB_EEES9_SE_SG_Li384ELb1ELb1ELb0ELb0EEENS1_36VarlenDynamicPersistentTileSchedulerILi192ELi128ELi384ELi128ELb0ELb1ELb1ELb1ELb1ELb1EEEEEEEEEvNT_6ParamsE)
        .other          _ZN7cutlass13device_kernelIN5flash11enable_sm90INS1_16FlashAttnFwdSm90INS1_25CollectiveMainloopFwdSm90ILi2EN4cute5tupleIJNS5_1CILi1EEES8_S8_EEENS6_IJNS7_ILi192EEENS7_ILi128EEENS7_ILi96EEEEEELi96ENS_10bfloat16_tEfNS_4arch4Sm90ELb1ELb0ELb1ELb1ELb1ELb0ELb0ELb0ELb1ELb1ELb0ELb0EEENS1_21CollectiveEpilogueFwdINS6_IJSA_SC_SB_EEES9_SE_SG_Li384ELb1ELb1ELb0ELb0EEENS1_36VarlenDynamicPersistentTileSchedulerILi192ELi128ELi384ELi128ELb0ELb1ELb1ELb1ELb1ELb1EEEEEEEEEvNT_6ParamsE,@"STO_CUDA_ENTRY STV_DEFAULT"
_ZN7cutlass13device_kernelIN5flash11enable_sm90INS1_16FlashAttnFwdSm90INS1_25CollectiveMainloopFwdSm90ILi2EN4cute5tupleIJNS5_1CILi1EEES8_S8_EEENS6_IJNS7_ILi192EEENS7_ILi128EEENS7_ILi96EEEEEELi96ENS_10bfloat16_tEfNS_4arch4Sm90ELb1ELb0ELb1ELb1ELb1ELb0ELb0ELb0ELb1ELb1ELb0ELb0EEENS1_21CollectiveEpilogueFwdINS6_IJSA_SC_SB_EEES9_SE_SG_Li384ELb1ELb1ELb0ELb0EEENS1_36VarlenDynamicPersistentTileSchedulerILi192ELi128ELi384ELi128ELb0ELb1ELb1ELb1ELb1ELb1EEEEEEEEEvNT_6ParamsE:
        /* <DEDUP_REMOVED lines=45> */
.L_x_2054:
        /* <DEDUP_REMOVED lines=22> */
.L_x_2055:
        /* <DEDUP_REMOVED lines=18> */
.L_x_2056:
        /* <DEDUP_REMOVED lines=22> */
.L_x_2057:
        /* <DEDUP_REMOVED lines=22> */
.L_x_2058:
        /* <DEDUP_REMOVED lines=8> */
.L_x_2060:
        /* <DEDUP_REMOVED lines=24> */
[----:B------:R-:W-:-:S03]  /*0a10*/  LOP3.LUT R4, R2, 0xfffffff0, RZ, 0xc0, !PT ;  /* 0xfffffff002047812 */ /* 0x000fc600078ec0ff */
[C---:B------:R-:W-:Y:S02]  /*0a20*/  IMAD.IADD R150, R157.reuse, 0x1, -R150 ;  /* 0x000000019d967824 */ /* 0x040fe400078e0a96 */
[----:B------:R-:W-:-:S03]  /*0a30*/  IMAD.IADD R4, R157, 0x1, -R4 ;  /* 0x000000019d047824 */ /* 0x000fc600078e0a04 */
[----:B------:R-:W-:Y:S02]  /*0a40*/  SHF.R.S32.HI R11, RZ, 0x1f, R150 ;  /* 0x0000001fff0b7819 */ /* 0x000fe40000011496 */
[----:B------:R-:W-:Y:S02]  /*0a50*/  SHF.R.S32.HI R3, RZ, 0x1f, R4 ;  /* 0x0000001fff037819 */ /* 0x000fe40000011404 */
[----:B------:R-:W-:Y:S02]  /*0a60*/  LEA.HI R10, R11, R150, RZ, 0x2 ;  /* 0x000000960b0a7211 */ /* 0x000fe400078f10ff */
[----:B------:R-:W-:Y:S02]  /*0a70*/  LEA.HI R5, R0, R157, RZ, 0x5 ;  /* 0x0000009d00057211 */ /* 0x000fe400078f28ff */
[--C-:B------:R-:W-:Y:S02]  /*0a80*/  SHF.R.S32.HI R8, RZ, 0x2, R10.reuse ;  /* 0x00000002ff087819 */ /* 0x100fe4000001140a */
[----:B------:R-:W-:-:S02]  /*0a90*/  SHF.R.S32.HI R9, RZ, 0x1f, R10 ;  /* 0x0000001fff097819 */ /* 0x000fc4000001140a */
[----:B------:R-:W-:Y:S02]  /*0aa0*/  SHF.R.S32.HI R7, RZ, 0x4, R2 ;  /* 0x00000004ff077819 */ /* 0x000fe40000011402 */
[----:B------:R-:W-:Y:S02]  /*0ab0*/  LEA.HI R3, R3, R4, RZ, 0x3 ;  /* 0x0000000403037211 */ /* 0x000fe400078f18ff */
[----:B------:R-:W-:Y:S02]  /*0ac0*/  LEA.HI R6, R9, R8, RZ, 0x3 ;  /* 0x0000000809067211 */ /* 0x000fe400078f18ff */
[----:B------:R-:W-:Y:S02]  /*0ad0*/  SHF.R.S32.HI R9, RZ, 0x5, R5 ;  /* 0x00000005ff097819 */ /* 0x000fe40000011405 */
[----:B------:R-:W-:Y:S02]  /*0ae0*/  LEA.HI R2, R2, R7, RZ, 0x1 ;  /* 0x0000000702027211 */ /* 0x000fe400078f08ff */
[----:B------:R-:W-:-:S02]  /*0af0*/  LOP3.LUT R5, R3, 0xfffffff8, RZ, 0xc0, !PT ;  /* 0xfffffff803057812 */ /* 0x000fc400078ec0ff */
[----:B------:R-:W-:Y:S02]  /*0b00*/  SHF.R.S32.HI R151, RZ, 0x7, R151 ;  /* 0x00000007ff977819 */ /* 0x000fe40000011497 */
[----:B------:R-:W-:Y:S01]  /*0b10*/  LOP3.LUT R2, R2, 0x1ffffffe, RZ, 0xc0, !PT ;  /* 0x1ffffffe02027812 */ /* 0x000fe200078ec0ff */
[----:B------:R-:W-:Y:S01]  /*0b20*/  IMAD.IADD R5, R4, 0x1, -R5 ;  /* 0x0000000104057824 */ /* 0x000fe200078e0a05 */
[----:B------:R-:W-:Y:S01]  /*0b30*/  LOP3.LUT R13, R6, 0xfffffff8, RZ, 0xc0, !PT ;  /* 0xfffffff8060d7812 */ /* 0x000fe200078ec0ff */
[----:B------:R-:W-:-:S04]  /*0b40*/  IMAD.HI R6, R151, 0x55555556, RZ ;  /* 0x5555555697067827 */ /* 0x000fc800078e02ff */
[----:B------:R-:W-:Y:S01]  /*0b50*/  IMAD R14, R9, 0x10, R4 ;  /* 0x00000010090e7824 */ /* 0x000fe200078e0204 */
[----:B------:R-:W-:Y:S01]  /*0b60*/  IADD3 R12, R8, -R13, RZ ;  /* 0x8000000d080c7210 */ /* 0x000fe20007ffe0ff */
[----:B------:R-:W-:Y:S02]  /*0b70*/  IMAD.IADD R2, R7, 0x1, -R2 ;  /* 0x0000000107027824 */ /* 0x000fe400078e0a02 */
[----:B------:R-:W-:Y:S01]  /*0b80*/  IMAD.SHL.U32 R4, R5, 0x40, RZ ;  /* 0x0000004005047824 */ /* 0x000fe200078e00ff */
[----:B------:R-:W-:Y:S01]  /*0b90*/  LEA.HI R8, R6, R6, RZ, 0x1 ;  /* 0x0000000606087211 */ /* 0x000fe200078f08ff */
[----:B------:R-:W-:Y:S02]  /*0ba0*/  IMAD.SHL.U32 R6, R3, 0x40, RZ ;  /* 0x0000004003067824 */ /* 0x000fe400078e00ff */
[----:B------:R-:W-:Y:S01]  /*0bb0*/  IMAD.SHL.U32 R3, R2, 0x8, RZ ;  /* 0x0000000802037824 */ /* 0x000fe200078e00ff */
[----:B------:R-:W-:-:S03]  /*0bc0*/  LOP3.LUT R4, R4, 0x1c0, RZ, 0xc0, !PT ;  /* 0x000001c004047812 */ /* 0x000fc600078ec0ff */
[--C-:B------:R-:W-:Y:S01]  /*0bd0*/  IMAD.U32 R153, R14, 0x20, R3.reuse ;  /* 0x000000200e997824 */ /* 0x100fe200078e0003 */
[----:B------:R-:W-:Y:S02]  /*0be0*/  LOP3.LUT R3, R4, 0x8, R3, 0xf8, !PT ;  /* 0x0000000804037812 */ /* 0x000fe400078ef803 */
[----:B------:R-:W-:Y:S02]  /*0bf0*/  LOP3.LUT R6, R6, 0x7ffffe00, RZ, 0xc0, !PT ;  /* 0x7ffffe0006067812 */ /* 0x000fe400078ec0ff */
[----:B------:R-:W-:Y:S02]  /*0c00*/  SHF.R.U32.HI R4, RZ, 0x3, R4 ;  /* 0x00000003ff047819 */ /* 0x000fe40000011604 */
[----:B------:R-:W-:Y:S01]  /*0c10*/  LEA.HI R0, R0, R157, RZ, 0x2 ;  /* 0x0000009d00007211 */ /* 0x000fe200078f10ff */
[----:B------:R-:W-:Y:S01]  /*0c20*/  IMAD R6, R9, 0x400, R6 ;  /* 0x0000040009067824 */ /* 0x000fe200078e0206 */
[----:B------:R-:W-:Y:S02]  /*0c30*/  LOP3.LUT R3, R3, R4, RZ, 0x3c, !PT ;  /* 0x0000000403037212 */ /* 0x000fe400078e3cff */
[----:B------:R-:W-:-:S02]  /*0c40*/  LOP3.LUT R2, R0, 0xfffffffc, RZ, 0xc0, !PT ;  /* 0xfffffffc00027812 */ /* 0x000fc400078ec0ff */
[----:B------:R-:W-:Y:S01]  /*0c50*/  LEA.HI R11, R11, R150, RZ, 0x5 ;  /* 0x000000960b0b7211 */ /* 0x000fe200078f28ff */
[----:B------:R-:W-:Y:S01]  /*0c60*/  IMAD.IADD R3, R6, 0x1, R3 ;  /* 0x0000000106037824 */ /* 0x000fe200078e0203 */
[----:B------:R-:W-:Y:S01]  /*0c70*/  R2P PR, R5, 0x6 ;  /* 0x0000000605007804 */ /* 0x000fe20000000000 */
[----:B------:R-:W-:Y:S01]  /*0c80*/  IMAD.IADD R147, R157, 0x1, -R2 ;  /* 0x000000019d937824 */ /* 0x000fe200078e0a02 */
[----:B------:R-:W-:Y:S02]  /*0c90*/  SHF.R.S32.HI R11, RZ, 0x5, R11 ;  /* 0x00000005ff0b7819 */ /* 0x000fe4000001140b */
[----:B------:R-:W-:Y:S02]  /*0ca0*/  LEA R16, R3, UR41, 0x1 ;  /* 0x0000002903107c11 */ /* 0x000fe4000f8e08ff */
[----:B------:R-:W-:Y:S01]  /*0cb0*/  LEA.HI R4, R147, R147, RZ, 0x1 ;  /* 0x0000009393047211 */ /* 0x000fe200078f08ff */
[----:B------:R-:W-:Y:S01]  /*0cc0*/  IMAD.MOV.U32 R17, RZ, RZ, 0x40 ;  /* 0x00000040ff117424 */ /* 0x000fe200078e00ff */
[----:B------:R-:W-:Y:S01]  /*0cd0*/  LEA R11, R11, R12, 0x4 ;  /* 0x0000000c0b0b7211 */ /* 0x000fe200078e20ff */
[----:B------:R-:W-:Y:S01]  /*0ce0*/  IMAD.SHL.U32 R142, R147, 0x8, RZ ;  /* 0x00000008938e7824 */ /* 0x000fe200078e00ff */
[----:B------:R-:W-:Y:S01]  /*0cf0*/  LOP3.LUT R4, R4, 0x1ffffffe, RZ, 0xc0, !PT ;  /* 0x1ffffffe04047812 */ /* 0x000fe200078ec0ff */
[----:B------:R-:W-:-:S02]  /*0d00*/  IMAD R8, R8, -0x3, R151 ;  /* 0xfffffffd08087824 */ /* 0x000fc400078e0297 */
[----:B------:R-:W-:Y:S01]  /*0d10*/  VIADD R18, R16, 0x21800 ;  /* 0x0002180010127836 */ /* 0x000fe20000000000 */
[----:B------:R-:W-:Y:S01]  /*0d20*/  SEL R17, R17, 0xffffffc0, !P2 ;  /* 0xffffffc011117807 */ /* 0x000fe20005000000 */
[----:B------:R-:W-:Y:S01]  /*0d30*/  VIADD R144, R142, 0x20 ;  /* 0x000000208e907836 */ /* 0x000fe20000000000 */
[----:B------:R-:W-:Y:S01]  /*0d40*/  LOP3.LUT R139, R10, 0x7ffffffc, RZ, 0xc0, !PT ;  /* 0x7ffffffc0a8b7812 */ /* 0x000fe200078ec0ff */
[----:B------:R-:W-:Y:S02]  /*0d50*/  VIADD R146, R142, 0x40 ;  /* 0x000000408e927836 */ /* 0x000fe40000000000 */
[----:B------:R-:W-:Y:S02]  /*0d60*/  VIADD R22, R16, 0x21820 ;  /* 0x0002182010167836 */ /* 0x000fe40000000000 */
[----:B------:R-:W-:Y:S02]  /*0d70*/  IMAD R152, R8, 0x40, R11 ;  /* 0x0000004008987824 */ /* 0x000fe400078e020b */
[----:B------:R-:W-:-:S02]  /*0d80*/  IMAD.IADD R3, R147, 0x1, -R4 ;  /* 0x0000000193037824 */ /* 0x000fc400078e0a04 */
[C---:B------:R-:W-:Y:S01]  /*0d90*/  @P1 VIADD R22, R18.reuse, 0xffffffe0 ;  /* 0xffffffe012161836 */ /* 0x040fe20000000000 */
[----:B------:R-:W-:Y:S01]  /*0da0*/  MOV R2, RZ ;  /* 0x000000ff00027202 */ /* 0x000fe20000000f00 */
[----:B------:R-:W-:Y:S01]  /*0db0*/  IMAD.IADD R18, R18, 0x1, R17 ;  /* 0x0000000112127824 */ /* 0x000fe200078e0211 */
[----:B------:R-:W-:Y:S01]  /*0dc0*/  SHF.R.S32.HI R148, RZ, 0x2, R0 ;  /* 0x00000002ff947819 */ /* 0x000fe20000011400 */
[----:B------:R-:W-:Y:S01]  /*0dd0*/  IMAD.MOV.U32 R149, RZ, RZ, RZ ;  /* 0x000000ffff957224 */ /* 0x000fe200078e00ff */
[----:B------:R-:W-:Y:S01]  /*0de0*/  SHF.R.S32.HI R156, RZ, 0x1f, R144 ;  /* 0x0000001fff9c7819 */ /* 0x000fe20000011490 */
[----:B------:R-:W-:Y:S01]  /*0df0*/  IMAD R140, R3, 0x8, R152 ;  /* 0x00000008038c7824 */ /* 0x000fe200078e0298 */
[----:B------:R-:W-:Y:S01]  /*0e00*/  SHF.R.S32.HI R155, RZ, 0x1f, R146 ;  /* 0x0000001fff9b7819 */ /* 0x000fe20000011492 */
[----:B------:R-:W-:Y:S01]  /*0e10*/  IMAD.IADD R17, R17, 0x1, R22 ;  /* 0x0000000111117824 */ /* 0x000fe200078e0216 */
[----:B------:R-:W-:Y:S01]  /*0e20*/  IADD3 R139, R150, -R139, RZ ;  /* 0x8000008b968b7210 */ /* 0x000fe20007ffe0ff */
[----:B------:R-:W-:Y:S01]  /*0e30*/  VIADD R23, R22, 0x6000 ;  /* 0x0000600016177836 */ /* 0x000fe20000000000 */
[----:B------:R-:W-:Y:S01]  /*0e40*/  UMOV UR38, URZ ;  /* 0x0000003f00267c82 */ /* 0x000fe20008000000 */
[----:B--2---:R-:W-:-:S07]  /*0e50*/  LOP3.LUT R19, R15, 0x1, RZ, 0xfc, !PT ;  /* 0x000000010f137812 */ /* 0x004fce00078efcff */
.L_x_2112:
[----:B--2---:R-:W0:Y:S01]  /*0e60*/  LDC.64 R4, c[0x0][0xc88] ;  /* 0x00032200ff047b82 */ /* 0x004e220000000a00 */
[----:B------:R-:W-:Y:S01]  /*0e70*/  ULDC.64 UR4, c[0x0][0xa28] ;  /* 0x00028a0000047ab9 */ /* 0x000fe20000000a00 */
[----:B------:R-:W-:Y:S01]  /*0e80*/  ULDC.64 UR6, c[0x0][0xa18] ;  /* 0x0002860000067ab9 */ /* 0x000fe20000000a00 */
[----:B------:R-:W-:Y:S01]  /*0e90*/  IMAD.MOV.U32 R0, RZ, RZ, RZ ;  /* 0x000000ffff007224 */ /* 0x000fe200078e00ff */
[----:B------:R-:W-:Y:S01]  /*0ea0*/  ULDC.64 UR8, c[0x0][0xa20] ;  /* 0x0002880000087ab9 */ /* 0x000fe20000000a00 */
[----:B0-----:R-:W-:-:S05]  /*0eb0*/  IMAD.WIDE R4, R31, 0x4, R4 ;  /* 0x000000041f047825 */ /* 0x001fca00078e0204 */
[----:B------:R-:W2:Y:S01]  /*0ec0*/  LDG.E R141, desc[UR36][R4.64] ;  /* 0x00000024048d7981 */ /* 0x000ea2000c1e1900 */
[----:B------:R-:W-:Y:S02]  /*0ed0*/  ISETP.NE.U32.AND P0, PT, RZ, UR4, PT ;  /* 0x00000004ff007c0c */ /* 0x000fe4000bf05070 */
[----:B------:R-:W-:Y:S02]  /*0ee0*/  ISETP.NE.U32.AND P1, PT, RZ, UR6, PT ;  /* 0x00000006ff007c0c */ /* 0x000fe4000bf25070 */
[----:B------:R-:W-:Y:S02]  /*0ef0*/  ISETP.NE.AND.EX P0, PT, RZ, UR5, PT, P0 ;  /* 0x00000005ff007c0c */ /* 0x000fe4000bf05300 */
[----:B------:R-:W-:Y:S02]  /*0f00*/  ISETP.NE.AND.EX P1, PT, RZ, UR7, PT, P1 ;  /* 0x00000007ff007c0c */ /* 0x000fe4000bf25310 */
[----:B--2---:R-:W-:-:S09]  /*0f10*/  SHF.R.S32.HI R145, RZ, 0x1f, R141 ;  /* 0x0000001fff917819 */ /* 0x004fd2000001148d */
[----:B-1-3--:R-:W-:-:S04]  /*0f20*/  @P0 LEA R6, P2, R141, UR4, 0x2 ;  /* 0x000000048d060c11 */ /* 0x00afc8000f8410ff */
[C---:B------:R-:W-:Y:S01]  /*0f30*/  @P0 LEA.HI.X R7, R141.reuse, UR5, R145, 0x2, P2 ;  /* 0x000000058d070c11 */ /* 0x040fe200090f1491 */
[----:B------:R-:W-:Y:S01]  /*0f40*/  ULDC.64 UR4, c[0x0][0x418] ;  /* 0x0001060000047ab9 */ /* 0x000fe20000000a00 */
[----:B------:R-:W-:-:S03]  /*0f50*/  @P1 LEA R4, P2, R141, UR6, 0x2 ;  /* 0x000000068d041c11 */ /* 0x000fc6000f8410ff */
[----:B------:R0:W5:Y:S01]  /*0f60*/  @P0 LDG.E R0, desc[UR36][R6.64] ;  /* 0x0000002406000981 */ /* 0x000162000c1e1900 */
[----:B------:R-:W-:-:S05]  /*0f70*/  @P1 LEA.HI.X R5, R141, UR7, R145, 0x2, P2 ;  /* 0x000000078d051c11 */ /* 0x000fca00090f1491 */
[----:B------:R0:W5:Y:S01]  /*0f80*/  @P1 LDG.E R138, desc[UR36][R4.64] ;  /* 0x00000024048a1981 */ /* 0x000162000c1e1900 */
[----:B------:R-:W-:Y:S01]  /*0f90*/  UISETP.NE.U32.AND UP0, UPT, UR4, URZ, UPT ;  /* 0x0000003f0400728c */ /* 0x000fe2000bf05070 */
[----:B------:R-:W-:Y:S02]  /*0fa0*/  ISETP.NE.U32.AND P2, PT, RZ, UR8, PT ;  /* 0x00000008ff007c0c */ /* 0x000fe4000bf45070 */
[----:B------:R-:W-:Y:S01]  /*0fb0*/  ULDC UR4, c[0x0][0x424] ;  /* 0x0001090000047ab9 */ /* 0x000fe20000000800 */
[----:B------:R-:W-:Y:S01]  /*0fc0*/  UISETP.NE.AND.EX UP0, UPT, UR5, URZ, UPT, UP0 ;  /* 0x0000003f0500728c */ /* 0x000fe2000bf05300 */
[----:B------:R-:W-:Y:S02]  /*0fd0*/  ISETP.NE.AND.EX P2, PT, RZ, UR9, PT, P2 ;  /* 0x00000009ff007c0c */ /* 0x000fe4000bf45320 */
[----:B------:R-:W-:Y:S01]  /*0fe0*/  ULDC UR5, c[0x0][0x2f0] ;  /* 0x0000bc0000057ab9 */ /* 0x000fe20000000800 */
[----:B------:R-:W-:-:S04]  /*0ff0*/  USEL UR4, UR4, 0x1, UP0 ;  /* 0x0000000104047887 */ /* 0x000fc80008000000 */
[----:B------:R-:W-:Y:S01]  /*1000*/  UIMAD UR4, UR4, UR5, URZ ;  /* 0x00000005040472a4 */ /* 0x000fe2000f8e023f */
[----:B0---4-:R-:W-:Y:S11]  /*1010*/  @P1 BRA `(.L_x_2061) ;  /* 0x0000000000281947 */ /* 0x011ff60003800000 */
[----:B------:R-:W-:Y:S01]  /*1020*/  ULDC.64 UR6, c[0x0][0xa00] ;  /* 0x0002800000067ab9 */ /* 0x000fe20000000a00 */
[----:B-----5:R-:W0:Y:S01]  /*1030*/  LDC R138, c[0x0][0x288] ;  /* 0x0000a200ff8a7b82 */ /* 0x020e220000000800 */
[----:B------:R-:W-:-:S04]  /*1040*/  ISETP.NE.U32.AND P0, PT, RZ, UR6, PT ;  /* 0x00000006ff007c0c */ /* 0x000fc8000bf05070 */
[----:B------:R-:W-:-:S13]  /*1050*/  ISETP.NE.AND.EX P0, PT, RZ, UR7, PT, P0 ;  /* 0x00000007ff007c0c */ /* 0x000fda000bf05300 */
[----:B------:R-:W-:Y:S05]  /*1060*/  @!P0 BRA `(.L_x_2061) ;  /* 0x0000000000148947 */ /* 0x000fea0003800000 */
[----:B------:R-:W1:Y:S02]  /*1070*/  LDC.64 R4, c[0x0][0xa00] ;  /* 0x00028000ff047b82 */ /* 0x000e640000000a00 */
[----:B-1----:R-:W-:-:S05]  /*1080*/  IMAD.WIDE R4, R141, 0x4, R4 ;  /* 0x000000048d047825 */ /* 0x002fca00078e0204 */
[----:B0-----:R-:W2:Y:S04]  /*1090*/  LDG.E R138, desc[UR36][R4.64] ;  /* 0x00000024048a7981 */ /* 0x001ea8000c1e1900 */
[----:B------:R-:W2:Y:S02]  /*10a0*/  LDG.E R3, desc[UR36][R4.64+0x4] ;  /* 0x0000042404037981 */ /* 0x000ea4000c1e1900 */
[----:B--2---:R-:W-:-:S07]  /*10b0*/  IMAD.IADD R138, R3, 0x1, -R138 ;  /* 0x00000001038a7824 */ /* 0x004fce00078e0a8a */
.L_x_2061:
[----:B------:R-:W-:Y:S01]  /*10c0*/  IMAD.U32 R137, RZ, RZ, UR4 ;  /* 0x00000004ff897e24 */ /* 0x000fe2000f8e00ff */
[----:B------:R-:W-:Y:S01]  /*10d0*/  MOV R143, R30 ;  /* 0x0000001e008f7202 */ /* 0x000fe20000000f00 */
[----:B------:R-:W-:Y:S06]  /*10e0*/  @!P2 BRA `(.L_x_2062) ;  /* 0x000000000010a947 */ /* 0x000fec0003800000 */
[----:B------:R-:W-:-:S04]  /*10f0*/  LEA R4, P0, R141, UR8, 0x2 ;  /* 0x000000088d047c11 */ /* 0x000fc8000f8010ff */
[----:B------:R-:W-:-:S05]  /*1100*/  LEA.HI.X R5, R141, UR9, R145, 0x2, P0 ;  /* 0x000000098d057c11 */ /* 0x000fca00080f1491 */
[----:B------:R1:W5:Y:S01]  /*1110*/  LDG.E R137, desc[UR36][R4.64] ;  /* 0x0000002404897981 */ /* 0x000362000c1e1900 */
[----:B------:R-:W-:Y:S05]  /*1120*/  BRA `(.L_x_2063) ;  /* 0x0000000000247947 */ /* 0x000fea0003800000 */
.L_x_2062:
        /* <DEDUP_REMOVED lines=9> */
.L_x_2063:
[----:B------:R-:W2:Y:S01]  /*11c0*/  LDC R154, c[0x0][0x448] ;  /* 0x00011200ff9a7b82 */ /* 0x000ea20000000800 */
[----:B------:R-:W-:Y:S01]  /*11d0*/  IMAD R136, R29, 0xc0, RZ ;  /* 0x000000c01d887824 */ /* 0x000fe200078e02ff */
[----:B------:R-:W-:Y:S01]  /*11e0*/  CS2R R134, SRZ ;  /* 0x0000000000867805 */ /* 0x000fe2000001ff00 */
[----:B-----5:R-:W-:Y:S01]  /*11f0*/  IMAD.IADD R137, R137, 0x1, -R0 ;  /* 0x0000000189897824 */ /* 0x020fe200078e0a00 */
[----:B------:R-:W-:Y:S01]  /*1200*/  CS2R R132, SRZ ;  /* 0x0000000000847805 */ /* 0x000fe2000001ff00 */
[----:B------:R-:W-:Y:S01]  /*1210*/  VIADD R3, R136, 0xbf ;  /* 0x000000bf88037836 */ /* 0x000fe20000000000 */
        /* <DEDUP_REMOVED lines=12> */
[----:B------:R-:W-:Y:S01]  /*12e0*/  CS2R R106, SRZ ;  /* 0x00000000006a7805 */ /* 0x000fe2000001ff00 */
[----:B------:R-:W-:Y:S01]  /*12f0*/  IMAD.MOV.U32 R109, RZ, RZ, RZ ;  /* 0x000000ffff6d7224 */ /* 0x000fe200078e00ff */
[----:B------:R-:W-:Y:S02]  /*1300*/  CS2R R104, SRZ ;  /* 0x0000000000687805 */ /* 0x000fe4000001ff00 */
[----:B------:R-:W-:Y:S02]  /*1310*/  CS2R R102, SRZ ;  /* 0x0000000000667805 */ /* 0x000fe4000001ff00 */
[----:B------:R-:W-:-:S02]  /*1320*/  CS2R R100, SRZ ;  /* 0x0000000000647805 */ /* 0x000fc4000001ff00 */
[----:B------:R-:W-:Y:S02]  /*1330*/  CS2R R98, SRZ ;  /* 0x0000000000627805 */ /* 0x000fe4000001ff00 */
[----:B--2---:R-:W-:Y:S02]  /*1340*/  ISETP.NE.AND P0, PT, R154, 0x1, PT ;  /* 0x000000019a00780c */ /* 0x004fe40003f05270 */
[----:B------:R-:W-:Y:S02]  /*1350*/  CS2R R96, SRZ ;  /* 0x0000000000607805 */ /* 0x000fe4000001ff00 */
[----:B------:R-:W-:Y:S01]  /*1360*/  CS2R R94, SRZ ;  /* 0x00000000005e7805 */ /* 0x000fe2000001ff00 */
[----:B------:R-:W-:Y:S01]  /*1370*/  IMAD.MOV.U32 R93, RZ, RZ, RZ ;  /* 0x000000ffff5d7224 */ /* 0x000fe200078e00ff */
[----:B------:R-:W-:Y:S02]  /*1380*/  CS2R R6, SRZ ;  /* 0x0000000000067805 */ /* 0x000fe4000001ff00 */
[----:B------:R-:W-:Y:S01]  /*1390*/  CS2R R90, SRZ ;  /* 0x00000000005a7805 */ /* 0x000fe2000001ff00 */
[----:B------:R-:W-:-:S04]  /*13a0*/  IMAD.MOV.U32 R8, RZ, RZ, RZ ;  /* 0x000000ffff087224 */ /* 0x000fc800078e00ff */
[----:B-1----:R-:W1:Y:S08]  /*13b0*/  @P0 LDC R4, c[0x0][0x44c] ;  /* 0x00011300ff040b82 */ /* 0x002e700000000800 */
[----:B------:R-:W2:Y:S01]  /*13c0*/  @P0 LDC R5, c[0x0][0x450] ;  /* 0x00011400ff050b82 */ /* 0x000ea20000000800 */
[----:B-1----:R-:W-:Y:S01]  /*13d0*/  @P0 IMAD.HI.U32 R0, R3, R4, RZ ;  /* 0x0000000403000227 */ /* 0x002fe200078e00ff */
[----:B0-----:R-:W-:-:S04]  /*13e0*/  IADD3 R4, R137, 0x80, -R138 ;  /* 0x0000008089047810 */ /* 0x001fc80007ffe88a */
[----:B--2---:R-:W-:Y:S01]  /*13f0*/  @P0 SHF.R.U32.HI R3, RZ, R5, R0 ;  /* 0x00000005ff030219 */ /* 0x004fe20000011600 */
[----:B------:R-:W-:Y:S01]  /*1400*/  VIADD R0, R137, 0x7f ;  /* 0x0000007f89007836 */ /* 0x000fe20000000000 */
[----:B------:R-:W-:-:S03]  /*1410*/  PLOP3.LUT P0, PT, PT, PT, PT, 0x80, 0x0 ;  /* 0x000000000000781c */ /* 0x000fc60003f0f070 */
[----:B------:R-:W-:Y:S01]  /*1420*/  IMAD.IADD R4, R4, 0x1, R3 ;  /* 0x0000000104047824 */ /* 0x000fe200078e0203 */
[----:B------:R-:W-:-:S04]  /*1430*/  SHF.R.S32.HI R3, RZ, 0x1f, R0 ;  /* 0x0000001fff037819 */ /* 0x000fc80000011400 */
[----:B------:R-:W-:Y:S02]  /*1440*/  SHF.R.S32.HI R5, RZ, 0x1f, R4 ;  /* 0x0000001fff057819 */ /* 0x000fe40000011404 */
[----:B------:R-:W-:Y:S01]  /*1450*/  LEA.HI R3, R3, R0, RZ, 0x7 ;  /* 0x0000000003037211 */ /* 0x000fe200078f38ff */
[----:B------:R-:W-:Y:S01]  /*1460*/  IMAD.MOV.U32 R0, RZ, RZ, RZ ;  /* 0x000000ffff007224 */ /* 0x000fe200078e00ff */
[----:B------:R-:W-:Y:S02]  /*1470*/  LEA.HI R5, R5, R4, RZ, 0x7 ;  /* 0x0000000405057211 */ /* 0x000fe400078f38ff */
[----:B------:R-:W-:Y:S02]  /*1480*/  SHF.R.S32.HI R88, RZ, 0x7, R3 ;  /* 0x00000007ff587819 */ /* 0x000fe40000011403 */
[----:B------:R-:W-:Y:S02]  /*1490*/  SHF.R.S32.HI R5, RZ, 0x7, R5 ;  /* 0x00000007ff057819 */ /* 0x000fe40000011405 */
[----:B------:R-:W-:-:S02]  /*14a0*/  MOV R3, RZ ;  /* 0x000000ff00037202 */ /* 0x000fc40000000f00 */
[----:B------:R-:W-:-:S04]  /*14b0*/  VIMNMX R88, R88, R5, PT ;  /* 0x0000000558587248 */ /* 0x000fc80003fe0100 */
[----:B------:R-:W-:-:S13]  /*14c0*/  ISETP.GE.AND P1, PT, R88, 0x1, PT ;  /* 0x000000015800780c */ /* 0x000fda0003f26270 */
[----:B------:R-:W-:Y:S05]  /*14d0*/  @!P1 BRA `(.L_x_2064) ;  /* 0x0000009000949947 */ /* 0x000fea0003800000 */
        /* <DEDUP_REMOVED lines=21> */
[----:B------:R-:W-:Y:S01]  /*1630*/  MOV R5, UR5 ;  /* 0x0000000500057c02 */ /* 0x000fe20008000f00 */
[----:B------:R-:W-:Y:S01]  /*1640*/  ULDC.64 UR4, c[0x4][0x90] ;  /* 0x0100240000047ab9 */ /* 0x000fe20000000a00 */
        /* <DEDUP_REMOVED lines=9> */
.L_x_2065:
[----:B------:R-:W-:Y:S02]  /*16e0*/  LEA.HI R0, R149, R149, RZ, 0x1 ;  /* 0x0000009595007211 */ /* 0x000fe400078f08ff */
[----:B------:R-:W-:Y:S02]  /*16f0*/  ISETP.NE.AND P0, PT, R19, 0x3, PT ;  /* 0x000000031300780c */ /* 0x000fe40003f05270 */
[----:B------:R-:W-:-:S05]  /*1700*/  LOP3.LUT R0, R0, 0xfffffffe, RZ, 0xc0, !PT ;  /* 0xfffffffe00007812 */ /* 0x000fca00078ec0ff */
[----:B------:R-:W-:-:S05]  /*1710*/  IMAD.IADD R0, R149, 0x1, -R0 ;  /* 0x0000000195007824 */ /* 0x000fca00078e0a00 */
[----:B------:R-:W-:-:S04]  /*1720*/  SHF.L.U32 R0, R0, 0x1f, RZ ;  /* 0x0000001f00007819 */ /* 0x000fc800000006ff */
[----:B------:R-:W0:Y:S02]  /*1730*/  SYNCS.PHASECHK.TRANS64.TRYWAIT P1, [UR41+0x2d800], R0 ;  /* 0x02d80000ff0075a7 */ /* 0x000e240008020169 */
[----:B0-----:R-:W-:Y:S05]  /*1740*/  @!P1 BRA `(.L_x_2066) ;  /* 0x0000010000c09947 */ /* 0x001fea0003800000 */
.L_x_2197:
[----:B------:R-:W-:Y:S05]  /*1750*/  @!P0 BRA `(.L_x_2067) ;  /* 0x0000000000048947 */ /* 0x000fea0003800000 */
[----:B------:R-:W-:Y:S01]  /*1760*/  BPT.TRAP 0x1 ;  /* 0x000000040000795c */ /* 0x000fe20000300000 */
.L_x_2067:
[----:B0-----:R-:W-:Y:S01]  /*1770*/  IMAD.U32 R0, RZ, RZ, UR38 ;  /* 0x00000026ff007e24 */ /* 0x001fe2000f8e00ff */
[----:B------:R-:W-:-:S04]  /*1780*/  SHF.L.U32 R3, R2, 0x1f, RZ ;  /* 0x0000001f02037819 */ /* 0x000fc800000006ff */
[----:B------:R-:W-:-:S04]  /*1790*/  LEA R0, R0, UR41, 0x3 ;  /* 0x0000002900007c11 */ /* 0x000fc8000f8e18ff */
[----:B------:R0:W1:Y:S01]  /*17a0*/  SYNCS.PHASECHK.TRANS64.TRYWAIT P1, [R0+URZ+0x2d830], R3 ;  /* 0x02d83003000075a7 */ /* 0x000062000802017f */
[----:B------:R-:W-:Y:S05]  /*17b0*/  @!P0 BRA `(.L_x_2068) ;  /* 0x0000000000048947 */ /* 0x000fea0003800000 */
[----:B------:R-:W-:Y:S01]  /*17c0*/  BPT.TRAP 0x1 ;  /* 0x000000040000795c */ /* 0x000fe20000300000 */
.L_x_2068:
[----:B-1----:R-:W-:Y:S05]  /*17d0*/  @P1 BRA `(.L_x_2069) ;  /* 0x0000000000081947 */ /* 0x002fea0003800000 */
[----:B------:R-:W1:Y:S02]  /*17e0*/  SYNCS.PHASECHK.TRANS64.TRYWAIT P1, [R0+URZ+0x2d830], R3 ;  /* 0x02d83003000075a7 */ /* 0x000e64000802017f */
[----:B-1----:R-:W-:Y:S05]  /*17f0*/  @!P1 BRA `(.L_x_2070) ;  /* 0x0000010000ac9947 */ /* 0x002fea0003800000 */
.L_x_2069:
[----:B------:R-:W-:Y:S05]  /*1800*/  WARPSYNC.ALL ;  /* 0x0000000000007948 */ /* 0x000fea0003800000 */
[----:B------:R-:W-:Y:S01]  /*1810*/  UIADD3 UR4, UR41, 0x15400, URZ ;  /* 0x0001540029047890 */ /* 0x000fe2000fffe03f */
[----:B------:R-:W-:Y:S01]  /*1820*/  WARPGROUP.ARRIVE ;  /* 0x00000000000079c5 */ /* 0x000fe20000000000 */
[----:B------:R-:W-:Y:S02]  /*1830*/  ULOP3.LUT UR8, UR43, 0x10000, URZ, 0xfc, !UPT ;  /* 0x000100002b087892 */ /* 0x000fe4000f8efc3f */
[----:B------:R-:W-:Y:S01]  /*1840*/  USHF.R.U32.HI UR4, URZ, 0x4, UR4 ;  /* 0x000000043f047899 */ /* 0x000fe20008011604 */
[----:B------:R-:W-:Y:S01]  /*1850*/  UMOV UR9, 0x80000020 ;  /* 0x8000002000097882 */ /* 0x000fe20000000000 */
[----:B------:R-:W-:-:S02]  /*1860*/  UMOV UR11, 0x80000020 ;  /* 0x80000020000b7882 */ /* 0x000fc40000000000 */
[----:B------:R-:W-:Y:S02]  /*1870*/  ULOP3.LUT UR4, UR4, 0x3fff, URZ, 0xc0, !UPT ;  /* 0x00003fff04047892 */ /* 0x000fe4000f8ec03f */
[----:B------:R-:W-:Y:S02]  /*1880*/  UIADD3 UR12, UR8, 0x2, URZ ;  /* 0x00000002080c7890 */ /* 0x000fe4000fffe03f */
[----:B------:R-:W-:Y:S01]  /*1890*/  ULOP3.LUT UR4, UR4, 0x10000, URZ, 0xfc, !UPT ;  /* 0x0001000004047892 */ /* 0x000fe2000f8efc3f */
[----:B------:R-:W-:Y:S01]  /*18a0*/  UMOV UR13, 0x80000020 ;  /* 0x80000020000d7882 */ /* 0x000fe20000000000 */
[----:B------:R-:W-:Y:S02]  /*18b0*/  UMOV UR15, 0x80000020 ;  /* 0x80000020000f7882 */ /* 0x000fe40000000000 */
[----:B------:R-:W-:Y:S02]  /*18c0*/  UIMAD UR10, UR38, 0x600, UR4 ;  /* 0x00000600260a78a4 */ /* 0x000fe4000f8e0204 */
[----:B------:R-:W-:-:S02]  /*18d0*/  UIADD3 UR16, UR8, 0x300, URZ ;  /* 0x0000030008107890 */ /* 0x000fc4000fffe03f */
        /* <DEDUP_REMOVED lines=35> */
.L_x_2071:
[----:B------:R-:W-:Y:S01]  /*1b10*/  ISETP.NE.AND P4, PT, R154, 0x1, PT ;  /* 0x000000019a00780c */ /* 0x000fe20003f85270 */
[----:B------:R-:W-:Y:S01]  /*1b20*/  ULDC UR5, c[0x0][0x9d8] ;  /* 0x0002760000057ab9 */ /* 0x000fe20000000800 */
[----:B------:R-:W-:Y:S01]  /*1b30*/  ULDC UR6, c[0x0][0x988] ;  /* 0x0002620000067ab9 */ /* 0x000fe20000000800 */
[----:B------:R-:W-:Y:S01]  /*1b40*/  FMUL.FTZ R11, R26, UR5 ;  /* 0x000000051a0b7c20 */ /* 0x000fe20008410000 */
[----:B------:R-:W-:Y:S01]  /*1b50*/  FMUL.FTZ R89, R27, UR5 ;  /* 0x000000051b597c20 */ /* 0x000fe20008410000 */
[----:B------:R-:W-:Y:S01]  /*1b60*/  FMUL.FTZ R5, R29, UR5 ;  /* 0x000000051d057c20 */ /* 0x000fe20008410000 */
[----:B------:R-:W-:Y:S01]  /*1b70*/  FMUL.FTZ R29, R31, UR5 ;  /* 0x000000051f1d7c20 */ /* 0x000fe20008410000 */
[----:B------:R-:W-:Y:S02]  /*1b80*/  IMAD.IADD R31, R140, 0x1, R136 ;  /* 0x000000018c1f7824 */ /* 0x000fe400078e0288 */
[----:B------:R-:W-:Y:S01]  /*1b90*/  FMUL.FTZ R8, R37, UR5 ;  /* 0x0000000525087c20 */ /* 0x000fe20008410000 */
[----:B------:R-:W-:Y:S01]  /*1ba0*/  FMUL.FTZ R6, R33, UR5 ;  /* 0x0000000521067c20 */ /* 0x000fe20008410000 */
[----:B------:R-:W-:-:S02]  /*1bb0*/  IMAD.MOV.U32 R33, RZ, RZ, -0x80 ;  /* 0xffffff80ff217424 */ /* 0x000fc400078e00ff */
[----:B------:R-:W-:Y:S01]  /*1bc0*/  FMUL.FTZ R9, R32, UR5 ;  /* 0x0000000520097c20 */ /* 0x000fe20008410000 */
[----:B------:R-:W-:Y:S01]  /*1bd0*/  FMUL.FTZ R92, R38, UR5 ;  /* 0x00000005265c7c20 */ /* 0x000fe20008410000 */
[----:B------:R-:W2:Y:S01]  /*1be0*/  @P4 LDC R26, c[0x0][0x44c] ;  /* 0x00011300ff1a4b82 */ /* 0x000ea20000000800 */
[----:B------:R-:W-:Y:S02]  /*1bf0*/  IMAD R32, R88, R33, 0x80 ;  /* 0x0000008058207424 */ /* 0x000fe400078e0221 */
[----:B------:R-:W-:Y:S01]  /*1c00*/  FMUL.FTZ R7, R28, UR5 ;  /* 0x000000051c077c20 */ /* 0x000fe20008410000 */
[----:B------:R-:W-:Y:S01]  /*1c10*/  FMUL.FTZ R28, R30, UR5 ;  /* 0x000000051e1c7c20 */ /* 0x000fe20008410000 */
[----:B------:R-:W3:Y:S01]  /*1c20*/  MUFU.TANH R11, R11 ;  /* 0x0000000b000b7308 */ /* 0x000ee20000002400 */
[----:B------:R-:W-:Y:S02]  /*1c30*/  VIADD R38, R32, 0x1 ;  /* 0x0000000120267836 */ /* 0x000fe40000000000 */
[----:B------:R-:W-:Y:S01]  /*1c40*/  FMUL.FTZ R104, R34, UR5 ;  /* 0x0000000522687c20 */ /* 0x000fe20008410000 */
[----:B------:R-:W-:Y:S01]  /*1c50*/  IMAD.IADD R32, R137, 0x1, R32 ;  /* 0x0000000189207824 */ /* 0x000fe200078e0220 */
[----:B------:R-:W4:Y:S01]  /*1c60*/  @P4 LDC R27, c[0x0][0x450] ;  /* 0x00011400ff1b4b82 */ /* 0x000f220000000800 */
[----:B------:R-:W-:-:S02]  /*1c70*/  IMAD R38, R139, -0x2, R38 ;  /* 0xfffffffe8b267824 */ /* 0x000fc400078e0226 */
[----:B------:R-:W-:Y:S01]  /*1c80*/  FMUL.FTZ R102, R35, UR5 ;  /* 0x0000000523667c20 */ /* 0x000fe20008410000 */
[----:B------:R-:W-:Y:S01]  /*1c90*/  IMAD R33, R139, -0x2, R32 ;  /* 0xfffffffe8b217824 */ /* 0x000fe200078e0220 */
[----:B------:R-:W5:Y:S01]  /*1ca0*/  MUFU.TANH R89, R89 ;  /* 0x0000005900597308 */ /* 0x000f620000002400 */
[----:B------:R-:W-:Y:S01]  /*1cb0*/  FMUL.FTZ R100, R39, UR5 ;  /* 0x0000000527647c20 */ /* 0x000fe20008410000 */
[----:B------:R-:W-:Y:S01]  /*1cc0*/  IADD3 R108, -R138, R38, R137 ;  /* 0x000000268a6c7210 */ /* 0x000fe20007ffe189 */
        /* <DEDUP_REMOVED lines=8> */
[----:B------:R-:W-:Y:S01]  /*1d50*/  FMUL.FTZ R10, R36, UR5 ;  /* 0x00000005240a7c20 */ /* 0x000fe20008410000 */
[----:B--2---:R-:W-:-:S04]  /*1d60*/  @P4 IMAD.HI.U32 R26, R31, R26, RZ ;  /* 0x0000001a1f1a4227 */ /* 0x004fc800078e00ff */
[----:B------:R-:W-:Y:S01]  /*1d70*/  FMUL.FTZ R36, R55, UR5 ;  /* 0x0000000537247c20 */ /* 0x000fe20008410000 */
[----:B------:R-:W-:Y:S01]  /*1d80*/  FMUL.FTZ R58, R58, UR5 ;  /* 0x000000053a3a7c20 */ /* 0x000fe20008410000 */
[----:B------:R-:W-:Y:S01]  /*1d90*/  FMUL.FTZ R59, R59, UR5 ;  /* 0x000000053b3b7c20 */ /* 0x000fe20008410000 */
[----:B------:R-:W2:Y:S01]  /*1da0*/  MUFU.TANH R29, R29 ;  /* 0x0000001d001d7308 */ /* 0x000ea20000002400 */
[----:B------:R-:W-:Y:S01]  /*1db0*/  FMUL.FTZ R70, R70, UR5 ;  /* 0x0000000546467c20 */ /* 0x000fe20008410000 */
[----:B------:R-:W-:Y:S01]  /*1dc0*/  FMUL.FTZ R62, R62, UR5 ;  /* 0x000000053e3e7c20 */ /* 0x000fe20008410000 */
[----:B------:R-:W-:Y:S01]  /*1dd0*/  FMUL.FTZ R66, R66, UR5 ;  /* 0x0000000542427c20 */ /* 0x000fe20008410000 */
[----:B----4-:R-:W-:Y:S01]  /*1de0*/  @P4 SHF.R.U32.HI R31, RZ, R27, R26 ;  /* 0x0000001bff1f4219 */ /* 0x010fe2000001161a */
[----:B------:R-:W-:Y:S01]  /*1df0*/  FMUL.FTZ R27, R56, UR5 ;  /* 0x00000005381b7c20 */ /* 0x000fe20008410000 */
[----:B01----:R-:W-:Y:S01]  /*1e00*/  FMUL.FTZ R3, R25, UR5 ;  /* 0x0000000519037c20 */ /* 0x003fe20008410000 */
[----:B------:R-:W-:Y:S01]  /*1e10*/  FMUL.FTZ R25, R52, UR5 ;  /* 0x0000000534197c20 */ /* 0x000fe20008410000 */
[----:B------:R-:W0:Y:S01]  /*1e20*/  MUFU.TANH R104, R104 ;  /* 0x0000006800687308 */ /* 0x000e220000002400 */
[----:B------:R-:W1:Y:S01]  /*1e30*/  SHFL.IDX PT, R37, R31, 0x1, 0x1c1f ;  /* 0x003c1f001f257f89 */ /* 0x000e6200000e0000 */
        /* <DEDUP_REMOVED lines=15> */
[----:B------:R-:W4:Y:S01]  /*1f30*/  SHFL.IDX PT, R31, R31, RZ, 0x1c1f ;  /* 0x001c1fff1f1f7589 */ /* 0x000f2200000e0000 */
[----:B------:R-:W-:Y:S01]  /*1f40*/  FMUL.FTZ R4, R24, UR5 ;  /* 0x0000000518047c20 */ /* 0x000fe20008410000 */
[----:B------:R-:W-:Y:S01]  /*1f50*/  FMUL.FTZ R43, R68, UR5 ;  /* 0x00000005442b7c20 */ /* 0x000fe20008410000 */
[----:B------:R-:W-:Y:S01]  /*1f60*/  FMUL.FTZ R12, R41, UR5 ;  /* 0x00000005290c7c20 */ /* 0x000fe20008410000 */
[----:B------:R-:W-:Y:S01]  /*1f70*/  FMUL.FTZ R20, R49, UR5 ;  /* 0x0000000531147c20 */ /* 0x000fe20008410000 */
[----:B------:R-:W-:Y:S01]  /*1f80*/  FMUL.FTZ R49, R72, UR5 ;  /* 0x0000000548317c20 */ /* 0x000fe20008410000 */
[----:B------:R-:W-:Y:S01]  /*1f90*/  FMUL.FTZ R13, R45, UR5 ;  /* 0x000000052d0d7c20 */ /* 0x000fe20008410000 */
[----:B------:R-:W4:Y:S01]  /*1fa0*/  MUFU.TANH R100, R100 ;  /* 0x0000006400647308 */ /* 0x000f220000002400 */
[----:B-1----:R-:W-:Y:S01]  /*1fb0*/  VIADDMNMX R32, R37, R108, R33, PT ;  /* 0x0000006c25207246 */ /* 0x002fe20003800121 */
[----:B------:R-:W-:Y:S01]  /*1fc0*/  FMUL.FTZ R24, R53, UR5 ;  /* 0x0000000535187c20 */ /* 0x000fe20008410000 */
[----:B------:R-:W-:Y:S01]  /*1fd0*/  FMUL.FTZ R53, R76, UR5 ;  /* 0x000000054c357c20 */ /* 0x000fe20008410000 */
[----:B------:R-:W-:Y:S01]  /*1fe0*/  FMUL.FTZ R55, R80, UR5 ;  /* 0x0000000550377c20 */ /* 0x000fe20008410000 */
[C---:B------:R-:W-:Y:S01]  /*1ff0*/  ISETP.GT.AND P1, PT, R32.reuse, RZ, PT ;  /* 0x000000ff2000720c */ /* 0x040fe20003f24270 */
[----:B------:R-:W-:Y:S01]  /*2000*/  FMUL.FTZ R37, R61, UR5 ;  /* 0x000000053d257c20 */ /* 0x000fe20008410000 */
[C---:B------:R-:W-:Y:S01]  /*2010*/  ISETP.GT.AND P2, PT, R32.reuse, 0x1, PT ;  /* 0x000000012000780c */ /* 0x040fe20003f44270 */
[----:B------:R-:W1:Y:S01]  /*2020*/  MUFU.TANH R98, R98 ;  /* 0x0000006200627308 */ /* 0x000e620000002400 */
[----:B------:R-:W-:Y:S01]  /*2030*/  ISETP.GT.AND P3, PT, R32, 0x8, PT ;  /* 0x000000082000780c */ /* 0x000fe20003f64270 */
[----:B------:R-:W-:Y:S01]  /*2040*/  FMUL.FTZ R61, R84, UR5 ;  /* 0x00000005543d7c20 */ /* 0x000fe20008410000 */
[----:B---3--:R-:W-:Y:S01]  /*2050*/  FSEL R114, R11, -INF , P1 ;  /* 0xff8000000b727808 */ /* 0x008fe20000800000 */
[----:B------:R-:W-:Y:S01]  /*2060*/  FMUL.FTZ R26, R57, UR5 ;  /* 0x00000005391a7c20 */ /* 0x000fe20008410000 */
[----:B-----5:R-:W-:Y:S01]  /*2070*/  FSEL R112, R89, -INF , P2 ;  /* 0xff80000059707808 */ /* 0x020fe20001000000 */
[----:B------:R-:W-:Y:S01]  /*2080*/  FMUL.FTZ R41, R65, UR5 ;  /* 0x0000000541297c20 */ /* 0x000fe20008410000 */
[----:B------:R-:W-:Y:S01]  /*2090*/  ISETP.GT.AND P1, PT, R32, 0x9, PT ;  /* 0x000000092000780c */ /* 0x000fe20003f24270 */
[----:B------:R-:W3:Y:S01]  /*20a0*/  MUFU.TANH R96, R96 ;  /* 0x0000006000607308 */ /* 0x000ee20000002400 */
[----:B------:R-:W-:Y:S01]  /*20b0*/  FSEL R110, R28, -INF , P3 ;  /* 0xff8000001c6e7808 */ /* 0x000fe20001800000 */
[----:B------:R-:W-:Y:S01]  /*20c0*/  FMUL.FTZ R45, R69, UR5 ;  /* 0x00000005452d7c20 */ /* 0x000fe20008410000 */
[----:B------:R-:W-:Y:S01]  /*20d0*/  FMNMX.FTZ R11, R114, R112, !PT ;  /* 0x00000070720b7209 */ /* 0x000fe20007810000 */
[----:B------:R-:W-:Y:S01]  /*20e0*/  FMUL.FTZ R47, R73, UR5 ;  /* 0x00000005492f7c20 */ /* 0x000fe20008410000 */
[----:B------:R-:W-:Y:S01]  /*20f0*/  ISETP.GT.AND P2, PT, R32, 0x10, PT ;  /* 0x000000102000780c */ /* 0x000fe20003f44270 */
[----:B------:R-:W-:Y:S01]  /*2100*/  FMUL.FTZ R51, R77, UR5 ;  /* 0x000000054d337c20 */ /* 0x000fe20008410000 */
[----:B--2---:R-:W-:Y:S01]  /*2110*/  FSEL R106, R29, -INF , P1 ;  /* 0xff8000001d6a7808 */ /* 0x004fe20000800000 */
[----:B------:R-:W2:Y:S01]  /*2120*/  MUFU.TANH R94, R94 ;  /* 0x0000005e005e7308 */ /* 0x000ea20000002400 */
[----:B------:R-:W-:Y:S01]  /*2130*/  FMNMX.FTZ R11, R110, R11, !PT ;  /* 0x0000000b6e0b7209 */ /* 0x000fe20007810000 */
[----:B------:R-:W-:Y:S01]  /*2140*/  FMUL.FTZ R57, R81, UR5 ;  /* 0x0000000551397c20 */ /* 0x000fe20008410000 */
[----:B------:R-:W-:-:S02]  /*2150*/  ISETP.GT.AND P1, PT, R32, 0x11, PT ;  /* 0x000000112000780c */ /* 0x000fc40003f24270 */
[----:B------:R-:W-:Y:S02]  /*2160*/  CS2R R134, SRZ ;  /* 0x0000000000867805 */ /* 0x000fe4000001ff00 */
[----:B0-----:R-:W-:Y:S02]  /*2170*/  FSEL R104, R104, -INF , P2 ;  /* 0xff80000068687808 */ /* 0x001fe40001000000 */
[----:B------:R-:W-:Y:S02]  /*2180*/  CS2R R132, SRZ ;  /* 0x0000000000847805 */ /* 0x000fe4000001ff00 */
[----:B------:R-:W-:Y:S01]  /*2190*/  FMNMX.FTZ R11, R106, R11, !PT ;  /* 0x0000000b6a0b7209 */ /* 0x000fe20007810000 */
[----:B------:R-:W0:Y:S01]  /*21a0*/  MUFU.TANH R90, R90 ;  /* 0x0000005a005a7308 */ /* 0x000e220000002400 */
[----:B------:R-:W-:Y:S02]  /*21b0*/  ISETP.GT.AND P2, PT, R32, 0x18, PT ;  /* 0x000000182000780c */ /* 0x000fe40003f44270 */
[----:B------:R-:W-:-:S02]  /*21c0*/  CS2R R130, SRZ ;  /* 0x0000000000827805 */ /* 0x000fc4000001ff00 */
[----:B----4-:R-:W-:Y:S02]  /*21d0*/  FSEL R102, R102, -INF , P1 ;  /* 0xff80000066667808 */ /* 0x010fe40000800000 */
[----:B------:R-:W-:Y:S02]  /*21e0*/  CS2R R128, SRZ ;  /* 0x0000000000807805 */ /* 0x000fe4000001ff00 */
[----:B------:R-:W-:Y:S02]  /*21f0*/  FMNMX.FTZ R11, R104, R11, !PT ;  /* 0x0000000b680b7209 */ /* 0x000fe40007810000 */
[----:B------:R-:W-:Y:S02]  /*2200*/  CS2R R126, SRZ ;  /* 0x00000000007e7805 */ /* 0x000fe4000001ff00 */
[----:B------:R-:W-:Y:S01]  /*2210*/  ISETP.GT.AND P1, PT, R32, 0x19, PT ;  /* 0x000000192000780c */ /* 0x000fe20003f24270 */
[----:B------:R-:W4:Y:S01]  /*2220*/  MUFU.TANH R34, R34 ;  /* 0x0000002200227308 */ /* 0x000f220000002400 */
[----:B------:R-:W-:-:S02]  /*2230*/  FSEL R92, R92, -INF , P2 ;  /* 0xff8000005c5c7808 */ /* 0x000fc40001000000 */
[----:B------:R-:W-:Y:S02]  /*2240*/  CS2R R124, SRZ ;  /* 0x00000000007c7805 */ /* 0x000fe4000001ff00 */
[----:B------:R-:W-:Y:S02]  /*2250*/  FMNMX.FTZ R11, R102, R11, !PT ;  /* 0x0000000b660b7209 */ /* 0x000fe40007810000 */
[----:B------:R-:W-:Y:S02]  /*2260*/  ISETP.GT.AND P2, PT, R32, 0x20, PT ;  /* 0x000000202000780c */ /* 0x000fe40003f44270 */
[----:B------:R-:W-:Y:S01]  /*2270*/  FSEL R100, R100, -INF , P1 ;  /* 0xff80000064647808 */ /* 0x000fe20000800000 */
[----:B------:R-:W5:Y:S01]  /*2280*/  MUFU.TANH R30, R30 ;  /* 0x0000001e001e7308 */ /* 0x000f620000002400 */
[----:B------:R-:W-:Y:S02]  /*2290*/  FMNMX.FTZ R11, R92, R11, !PT ;  /* 0x0000000b5c0b7209 */ /* 0x000fe40007810000 */
[----:B------:R-:W-:-:S02]  /*22a0*/  ISETP.GT.AND P1, PT, R32, 0x21, PT ;  /* 0x000000212000780c */ /* 0x000fc40003f24270 */
[----:B-1----:R-:W-:Y:S02]  /*22b0*/  FSEL R98, R98, -INF , P2 ;  /* 0xff80000062627808 */ /* 0x002fe40001000000 */
[----:B------:R-:W-:Y:S01]  /*22c0*/  FMNMX.FTZ R11, R100, R11, !PT ;  /* 0x0000000b640b7209 */ /* 0x000fe20007810000 */
[----:B------:R-:W-:Y:S01]  /*22d0*/  MUFU.TANH R35, R35 ;  /* 0x0000002300237308 */ /* 0x000fe20000002400 */
[----:B------:R-:W-:Y:S02]  /*22e0*/  ISETP.GT.AND P2, PT, R32, 0x28, PT ;  /* 0x000000282000780c */ /* 0x000fe40003f44270 */
[----:B---3--:R-:W-:Y:S02]  /*22f0*/  FSEL R96, R96, -INF , P1 ;  /* 0xff80000060607808 */ /* 0x008fe40000800000 */
[----:B------:R-:W-:Y:S02]  /*2300*/  FMNMX.FTZ R11, R98, R11, !PT ;  /* 0x0000000b620b7209 */ /* 0x000fe40007810000 */
[----:B------:R-:W-:Y:S01]  /*2310*/  ISETP.GT.AND P1, PT, R32, 0x29, PT ;  /* 0x000000292000780c */ /* 0x000fe20003f24270 */
[----:B------:R-:W1:Y:S01]  /*2320*/  MUFU.TANH R36, R36 ;  /* 0x0000002400247308 */ /* 0x000e620000002400 */
[----:B--2---:R-:W-:-:S02]  /*2330*/  FSEL R94, R94, -INF , P2 ;  /* 0xff8000005e5e7808 */ /* 0x004fc40001000000 */
[----:B------:R-:W-:Y:S02]  /*2340*/  FMNMX.FTZ R11, R96, R11, !PT ;  /* 0x0000000b600b7209 */ /* 0x000fe40007810000 */
[----:B------:R-:W-:Y:S02]  /*2350*/  ISETP.GT.AND P2, PT, R32, 0x30, PT ;  /* 0x000000302000780c */ /* 0x000fe40003f44270 */
[----:B0-----:R-:W-:Y:S01]  /*2360*/  FSEL R90, R90, -INF , P1 ;  /* 0xff8000005a5a7808 */ /* 0x001fe20000800000 */
[----:B------:R-:W-:Y:S01]  /*2370*/  MUFU.TANH R39, R58 ;  /* 0x0000003a00277308 */ /* 0x000fe20000002400 */
[----:B------:R-:W-:Y:S01]  /*2380*/  FMNMX.FTZ R29, R94, R11, !PT ;  /* 0x0000000b5e1d7209 */ /* 0x000fe20007810000 */
[----:B------:R-:W-:Y:S01]  /*2390*/  FMUL.FTZ R11, R74, UR5 ;  /* 0x000000054a0b7c20 */ /* 0x000fe20008410000 */
[----:B------:R-:W-:Y:S02]  /*23a0*/  ISETP.GT.AND P1, PT, R32, 0x31, PT ;  /* 0x000000312000780c */ /* 0x000fe40003f24270 */
[----:B----4-:R-:W-:-:S02]  /*23b0*/  FSEL R74, R34, -INF , P2 ;  /* 0xff800000224a7808 */ /* 0x010fc40001000000 */
[----:B------:R-:W-:Y:S01]  /*23c0*/  FMNMX.FTZ R29, R90, R29, !PT ;  /* 0x0000001d5a1d7209 */ /* 0x000fe20007810000 */
[----:B------:R0:W2:Y:S01]  /*23d0*/  MUFU.TANH R56, R59 ;  /* 0x0000003b00387308 */ /* 0x0000a20000002400 */
[----:B------:R-:W-:Y:S02]  /*23e0*/  ISETP.GT.AND P2, PT, R32, 0x38, PT ;  /* 0x000000382000780c */ /* 0x000fe40003f44270 */
[----:B------:R-:W-:Y:S02]  /*23f0*/  FMNMX.FTZ R29, R74, R29, !PT ;  /* 0x0000001d4a1d7209 */ /* 0x000fe40007810000 */
[----:B------:R-:W-:-:S03]  /*2400*/  VIADDMNMX R108, R31, R108, R33, PT ;  /* 0x0000006c1f6c7246 */ /* 0x000fc60003800121 */
[----:B------:R5:W-:Y:S01]  /*2410*/  MUFU.TANH R46, R70 ;  /* 0x00000046002e7308 */ /* 0x000be20000002400 */
[----:B------:R-:W-:Y:S01]  /*2420*/  ISETP.GT.AND P3, PT, R108, 0x8, PT ;  /* 0x000000086c00780c */ /* 0x000fe20003f64270 */
[----:B0-----:R-:W-:-:S06]  /*2430*/  FMUL.FTZ R59, R85, UR5 ;  /* 0x00000005553b7c20 */ /* 0x001fcc0008410000 */
[----:B------:R-:W0:Y:S01]  /*2440*/  MUFU.TANH R54, R62 ;  /* 0x0000003e00367308 */ /* 0x000e220000002400 */
[----:B-----5:R-:W-:Y:S02]  /*2450*/  FSEL R70, R30, -INF , P1 ;  /* 0xff8000001e467808 */ /* 0x020fe40000800000 */
[----:B------:R-:W-:Y:S02]  /*2460*/  ISETP.GT.AND P1, PT, R32, 0x39, PT ;  /* 0x000000392000780c */ /* 0x000fe40003f24270 */
[----:B------:R-:W-:Y:S02]  /*2470*/  FMNMX.FTZ R29, R70, R29, !PT ;  /* 0x0000001d461d7209 */ /* 0x000fe40007810000 */
[----:B-1----:R-:W-:Y:S01]  /*2480*/  FSEL R58, R36, -INF , P1 ;  /* 0xff800000243a7808 */ /* 0x002fe20000800000 */
[----:B------:R1:W-:Y:S01]  /*2490*/  MUFU.TANH R52, R66 ;  /* 0x0000004200347308 */ /* 0x0003e20000002400 */
[----:B------:R-:W-:-:S04]  /*24a0*/  ISETP.GT.AND P1, PT, R32, 0x41, PT ;  /* 0x000000412000780c */ /* 0x000fc80003f24270 */
[----:B--2---:R-:W-:Y:S02]  /*24b0*/  FSEL R56, R56, -INF , P1 ;  /* 0xff80000038387808 */ /* 0x004fe40000800000 */
[----:B------:R-:W-:Y:S01]  /*24c0*/  ISETP.GT.AND P1, PT, R32, 0x49, PT ;  /* 0x000000492000780c */ /* 0x000fe20003f24270 */
[----:B------:R-:W2:Y:S01]  /*24d0*/  MUFU.TANH R50, R63 ;  /* 0x0000003f00327308 */ /* 0x000ea20000002400 */
[----:B-1----:R-:W-:Y:S01]  /*24e0*/  FSEL R66, R35, -INF , P2 ;  /* 0xff80000023427808 */ /* 0x002fe20001000000 */
[----:B------:R-:W-:Y:S01]  /*24f0*/  FMUL.FTZ R35, R60, UR5 ;  /* 0x000000053c237c20 */ /* 0x000fe20008410000 */
[----:B------:R-:W-:Y:S02]  /*2500*/  ISETP.GT.AND P2, PT, R32, 0x40, PT ;  /* 0x000000402000780c */ /* 0x000fe40003f44270 */
[----:B------:R-:W-:Y:S02]  /*2510*/  FMNMX.FTZ R29, R66, R29, !PT ;  /* 0x0000001d421d7209 */ /* 0x000fe40007810000 */
[----:B------:R-:W-:Y:S01]  /*2520*/  FSEL R62, R39, -INF , P2 ;  /* 0xff800000273e7808 */ /* 0x000fe20001000000 */
[----:B------:R-:W1:Y:S01]  /*2530*/  MUFU.TANH R48, R67 ;  /* 0x0000004300307308 */ /* 0x000e620000002400 */
[----:B------:R-:W-:Y:S01]  /*2540*/  FMNMX.FTZ R29, R58, R29, !PT ;  /* 0x0000001d3a1d7209 */ /* 0x000fe20007810000 */
[----:B------:R-:W-:Y:S01]  /*2550*/  FMUL.FTZ R39, R64, UR5 ;  /* 0x0000000540277c20 */ /* 0x000fe20008410000 */
[----:B------:R-:W-:-:S02]  /*2560*/  ISETP.GT.AND P2, PT, R32, 0x48, PT ;  /* 0x000000482000780c */ /* 0x000fc40003f44270 */
[----:B------:R-:W-:Y:S02]  /*2570*/  FMNMX.FTZ R29, R62, R29, !PT ;  /* 0x0000001d3e1d7209 */ /* 0x000fe40007810000 */
[----:B0-----:R-:W-:Y:S01]  /*2580*/  FSEL R54, R54, -INF , P2 ;  /* 0xff80000036367808 */ /* 0x001fe20001000000 */
[----:B------:R-:W0:Y:S01]  /*2590*/  MUFU.TANH R44, R71 ;  /* 0x00000047002c7308 */ /* 0x000e220000002400 */
[----:B------:R-:W-:Y:S02]  /*25a0*/  FMNMX.FTZ R29, R56, R29, !PT ;  /* 0x0000001d381d7209 */ /* 0x000fe40007810000 */
[----:B------:R-:W-:Y:S02]  /*25b0*/  ISETP.GT.AND P2, PT, R32, 0x50, PT ;  /* 0x000000502000780c */ /* 0x000fe40003f44270 */
[----:B--2---:R-:W-:Y:S02]  /*25c0*/  FSEL R50, R50, -INF , P1 ;  /* 0xff80000032327808 */ /* 0x004fe40000800000 */
[----:B------:R-:W-:Y:S01]  /*25d0*/  FMNMX.FTZ R29, R54, R29, !PT ;  /* 0x0000001d361d7209 */ /* 0x000fe20007810000 */
[----:B------:R-:W2:Y:S01]  /*25e0*/  MUFU.TANH R11, R11 ;  /* 0x0000000b000b7308 */ /* 0x000ea20000002400 */
[----:B------:R-:W-:-:S02]  /*25f0*/  ISETP.GT.AND P1, PT, R32, 0x51, PT ;  /* 0x000000512000780c */ /* 0x000fc40003f24270 */
[----:B------:R-:W-:Y:S02]  /*2600*/  FSEL R52, R52, -INF , P2 ;  /* 0xff80000034347808 */ /* 0x000fe40001000000 */
[----:B------:R-:W-:Y:S02]  /*2610*/  FMNMX.FTZ R29, R50, R29, !PT ;  /* 0x0000001d321d7209 */ /* 0x000fe40007810000 */
[----:B------:R-:W-:Y:S01]  /*2620*/  ISETP.GT.AND P2, PT, R32, 0x58, PT ;  /* 0x000000582000780c */ /* 0x000fe20003f44270 */
[----:B------:R-:W3:Y:S01]  /*2630*/  MUFU.TANH R40, R75 ;  /* 0x0000004b00287308 */ /* 0x000ee20000002400 */
[----:B-1----:R-:W-:Y:S02]  /*2640*/  FSEL R48, R48, -INF , P1 ;  /* 0xff80000030307808 */ /* 0x002fe40000800000 */
[----:B------:R-:W-:Y:S02]  /*2650*/  FMNMX.FTZ R29, R52, R29, !PT ;  /* 0x0000001d341d7209 */ /* 0x000fe40007810000 */
[----:B------:R-:W-:-:S02]  /*2660*/  ISETP.GT.AND P1, PT, R32, 0x59, PT ;  /* 0x000000592000780c */ /* 0x000fc40003f24270 */
[----:B------:R-:W-:Y:S01]  /*2670*/  FSEL R46, R46, -INF , P2 ;  /* 0xff8000002e2e7808 */ /* 0x000fe20001000000 */
[----:B------:R-:W1:Y:S01]  /*2680*/  MUFU.TANH R38, R78 ;  /* 0x0000004e00267308 */ /* 0x000e620000002400 */
[----:B------:R-:W-:Y:S02]  /*2690*/  FMNMX.FTZ R29, R48, R29, !PT ;  /* 0x0000001d301d7209 */ /* 0x000fe40007810000 */
[----:B------:R-:W-:Y:S02]  /*26a0*/  ISETP.GT.AND P2, PT, R32, 0x60, PT ;  /* 0x000000602000780c */ /* 0x000fe40003f44270 */
[----:B0-----:R-:W-:Y:S02]  /*26b0*/  FSEL R44, R44, -INF , P1 ;  /* 0xff8000002c2c7808 */ /* 0x001fe40000800000 */
[----:B------:R-:W-:Y:S01]  /*26c0*/  FMNMX.FTZ R29, R46, R29, !PT ;  /* 0x0000001d2e1d7209 */ /* 0x000fe20007810000 */
[----:B------:R-:W0:Y:S01]  /*26d0*/  MUFU.TANH R36, R79 ;  /* 0x0000004f00247308 */ /* 0x000e220000002400 */
[----:B------:R-:W-:-:S02]  /*26e0*/  ISETP.GT.AND P1, PT, R32, 0x61, PT ;  /* 0x000000612000780c */ /* 0x000fc40003f24270 */
[----:B--2---:R-:W-:Y:S02]  /*26f0*/  FSEL R42, R11, -INF , P2 ;  /* 0xff8000000b2a7808 */ /* 0x004fe40001000000 */
[----:B------:R-:W-:Y:S02]  /*2700*/  FMNMX.FTZ R29, R44, R29, !PT ;  /* 0x0000001d2c1d7209 */ /* 0x000fe40007810000 */
[----:B------:R-:W-:Y:S01]  /*2710*/  ISETP.GT.AND P2, PT, R32, 0x68, PT ;  /* 0x000000682000780c */ /* 0x000fe20003f44270 */
[----:B------:R-:W2:Y:S01]  /*2720*/  MUFU.TANH R34, R82 ;  /* 0x0000005200227308 */ /* 0x000ea20000002400 */
[----:B---3--:R-:W-:Y:S02]  /*2730*/  FSEL R40, R40, -INF , P1 ;  /* 0xff80000028287808 */ /* 0x008fe40000800000 */
[----:B------:R-:W-:Y:S02]  /*2740*/  FMNMX.FTZ R29, R42, R29, !PT ;  /* 0x0000001d2a1d7209 */ /* 0x000fe40007810000 */
[----:B------:R-:W-:-:S02]  /*2750*/  ISETP.GT.AND P1, PT, R32, 0x69, PT ;  /* 0x000000692000780c */ /* 0x000fc40003f24270 */
[----:B-1----:R-:W-:Y:S01]  /*2760*/  FSEL R38, R38, -INF , P2 ;  /* 0xff80000026267808 */ /* 0x002fe20001000000 */
        /* <DEDUP_REMOVED lines=11> */
[----:B-1----:R-:W-:Y:S02]  /*2820*/  FSEL R30, R30, -INF , P1 ;  /* 0xff8000001e1e7808 */ /* 0x002fe40000800000 */
[----:B------:R-:W-:Y:S02]  /*2830*/  FMNMX.FTZ R29, R34, R29, !PT ;  /* 0x0000001d221d7209 */ /* 0x000fe40007810000 */
[----:B------:R-:W-:-:S02]  /*2840*/  ISETP.GT.AND P1, PT, R32, 0x79, PT ;  /* 0x000000792000780c */ /* 0x000fc40003f24270 */
[----:B------:R-:W-:Y:S01]  /*2850*/  FMNMX.FTZ R29, R30, R29, !PT ;  /* 0x0000001d1e1d7209 */ /* 0x000fe20007810000 */
[----:B------:R-:W-:Y:S01]  /*2860*/  MUFU.TANH R4, R4 ;  /* 0x0000000400047308 */ /* 0x000fe20000002400 */
[----:B0-----:R-:W-:Y:S02]  /*2870*/  FSEL R32, R86, -INF , P2 ;  /* 0xff80000056207808 */ /* 0x001fe40001000000 */
[----:B------:R-:W-:Y:S02]  /*2880*/  MOV R11, UR6 ;  /* 0x00000006000b7c02 */ /* 0x000fe40008000f00 */
[----:B------:R-:W-:Y:S02]  /*2890*/  FMNMX.FTZ R29, R32, R29, !PT ;  /* 0x0000001d201d7209 */ /* 0x000fe40007810000 */
[----:B------:R-:W-:Y:S01]  /*28a0*/  ISETP.GT.AND P2, PT, R108, 0x1, PT ;  /* 0x000000016c00780c */ /* 0x000fe20003f44270 */
[----:B------:R-:W0:Y:S01]  /*28b0*/  MUFU.TANH R3, R3 ;  /* 0x0000000300037308 */ /* 0x000e220000002400 */
[----:B--2---:R-:W-:-:S02]  /*28c0*/  FSEL R28, R28, -INF , P1 ;  /* 0xff8000001c1c7808 */ /* 0x004fc40000800000 */
[----:B------:R-:W-:Y:S02]  /*28d0*/  R2UR UR5, R0 ;  /* 0x00000000000572ca */ /* 0x000fe400000e0000 */
[----:B------:R-:W-:-:S03]  /*28e0*/  FMNMX.FTZ R29, R28, R29, !PT ;  /* 0x0000001d1c1d7209 */ /* 0x000fc60007810000 */
[----:B------:R-:W-:Y:S02]  /*28f0*/  MUFU.TANH R7, R7 ;  /* 0x0000000700077308 */ /* 0x000fe40000002400 */
[----:B------:R-:W1:Y:S06]  /*2900*/  SHFL.BFLY PT, R60, R29, 0x2, 0x1f ;  /* 0x0c401f001d3c7f89 */ /* 0x000e6c00000e0000 */
[----:B------:R-:W-:Y:S01]  /*2910*/  MUFU.TANH R5, R5 ;  /* 0x0000000500057308 */ /* 0x000fe20000002400 */
[----:B0-----:R-:W-:Y:S01]  /*2920*/  FSEL R3, R3, -INF , P2 ;  /* 0xff80000003037808 */ /* 0x001fe20001000000 */
[----:B------:R-:W-:Y:S01]  /*2930*/  UIADD3 UR5, UR5, 0x2d840, URZ ;  /* 0x0002d84005057890 */ /* 0x000fe2000fffe03f */
[----:B------:R-:W-:-:S03]  /*2940*/  ISETP.GT.AND P2, PT, R108, 0x10, PT ;  /* 0x000000106c00780c */ /* 0x000fc60003f44270 */
[----:B------:R-:W-:Y:S02]  /*2950*/  UPRMT UR5, UR42, 0x654, UR5 ;  /* 0x000006542a057896 */ /* 0x000fe40008000005 */
[----:B------:R-:W0:Y:S07]  /*2960*/  MUFU.TANH R9, R9 ;  /* 0x0000000900097308 */ /* 0x000e2e0000002400 */
[----:B------:R-:W-:Y:S01]  /*2970*/  SYNCS.ARRIVE.TRANS64.RED.A1T0 RZ, [UR5], RZ ;  /* 0x000000ffffff79a7 */ /* 0x000fe20008100405 */
[----:B------:R-:W-:Y:S01]  /*2980*/  MUFU.TANH R6, R6 ;  /* 0x0000000600067308 */ /* 0x000fe20000002400 */
[----:B-1----:R-:W-:-:S05]  /*2990*/  FMNMX.FTZ R60, R29, R60, !PT ;  /* 0x0000003c1d3c7209 */ /* 0x002fca0007810000 */
[----:B------:R-:W1:Y:S02]  /*29a0*/  SHFL.BFLY PT, R63, R60, 0x1, 0x1f ;  /* 0x0c201f003c3f7f89 */ /* 0x000e6400000e0000 */
[----:B------:R-:W2:Y:S01]  /*29b0*/  MUFU.TANH R10, R10 ;  /* 0x0000000a000a7308 */ /* 0x000ea20000002400 */
[----:B0-----:R-:W-:Y:S02]  /*29c0*/  FSEL R72, R9, -INF , P2 ;  /* 0xff80000009487808 */ /* 0x001fe40001000000 */
[----:B------:R-:W-:-:S05]  /*29d0*/  ISETP.GT.AND P2, PT, R108, 0x18, PT ;  /* 0x000000186c00780c */ /* 0x000fca0003f44270 */
[----:B------:R-:W-:Y:S08]  /*29e0*/  MUFU.TANH R8, R8 ;  /* 0x0000000800087308 */ /* 0x000ff00000002400 */
[----:B------:R-:W0:Y:S01]  /*29f0*/  MUFU.TANH R14, R14 ;  /* 0x0000000e000e7308 */ /* 0x000e220000002400 */
[----:B--2---:R-:W-:Y:S02]  /*2a00*/  FSEL R76, R10, -INF , P2 ;  /* 0xff8000000a4c7808 */ /* 0x004fe40001000000 */
[----:B------:R-:W-:-:S02]  /*2a10*/  ISETP.GT.AND P2, PT, R108, 0x20, PT ;  /* 0x000000206c00780c */ /* 0x000fc40003f44270 */
[----:B-1----:R-:W-:-:S03]  /*2a20*/  FMNMX.FTZ R63, R60, R63, !PT ;  /* 0x0000003f3c3f7209 */ /* 0x002fc60007810000 */
[----:B------:R-:W1:Y:S01]  /*2a30*/  MUFU.TANH R12, R12 ;  /* 0x0000000c000c7308 */ /* 0x000e620000002400 */
[----:B------:R-:W-:Y:S02]  /*2a40*/  FSEL R60, R7, -INF , P3 ;  /* 0xff800000073c7808 */ /* 0x000fe40001800000 */
[C---:B------:R-:W-:Y:S01]  /*2a50*/  FSETP.NEU.FTZ.AND P1, PT, R63.reuse, -INF , PT ;  /* 0xff8000003f00780b */ /* 0x040fe20003f3d000 */
[----:B------:R-:W-:-:S04]  /*2a60*/  FMUL.FTZ R29, R63, R11 ;  /* 0x0000000b3f1d7220 */ /* 0x000fc80000410000 */
[----:B------:R-:W2:Y:S01]  /*2a70*/  MUFU.TANH R15, R15 ;  /* 0x0000000f000f7308 */ /* 0x000ea20000002400 */
[----:B------:R-:W-:Y:S02]  /*2a80*/  FSEL R29, R29, RZ, P1 ;  /* 0x000000ff1d1d7208 */ /* 0x000fe40000800000 */
[----:B------:R-:W-:Y:S02]  /*2a90*/  ISETP.GT.AND P1, PT, R108, RZ, PT ;  /* 0x000000ff6c00720c */ /* 0x000fe40003f24270 */
[----:B0-----:R-:W-:Y:S01]  /*2aa0*/  FSEL R80, R14, -INF , P2 ;  /* 0xff8000000e507808 */ /* 0x001fe20001000000 */
[-CC-:B------:R-:W-:Y:S01]  /*2ab0*/  FFMA.FTZ R9, R104, R11.reuse, -R29.reuse ;  /* 0x0000000b68097223 */ /* 0x180fe2000001081d */
[----:B------:R-:W-:Y:S01]  /*2ac0*/  FSEL R4, R4, -INF , P1 ;  /* 0xff80000004047808 */ /* 0x000fe20000800000 */
[----:B------:R-:W0:Y:S01]  /*2ad0*/  MUFU.TANH R13, R13 ;  /* 0x0000000d000d7308 */ /* 0x000e220000002400 */
[----:B------:R-:W-:Y:S01]  /*2ae0*/  ISETP.GT.AND P1, PT, R108, 0x9, PT ;  /* 0x000000096c00780c */ /* 0x000fe20003f24270 */
[--C-:B------:R-:W-:Y:S01]  /*2af0*/  FFMA.FTZ R106, R106, R11, -R29.reuse ;  /* 0x0000000b6a6a7223 */ /* 0x100fe2000001081d */
[----:B------:R-:W-:Y:S01]  /*2b00*/  FMNMX.FTZ R7, R4, R3, !PT ;  /* 0x0000000304077209 */ /* 0x000fe20007810000 */
[-CC-:B------:R-:W-:Y:S01]  /*2b10*/  FFMA.FTZ R110, R110, R11.reuse, -R29.reuse ;  /* 0x0000000b6e6e7223 */ /* 0x180fe2000001081d */
[----:B------:R-:W-:Y:S01]  /*2b20*/  FSEL R68, R5, -INF , P1 ;  /* 0xff80000005447808 */ /* 0x000fe20000800000 */
[--C-:B------:R-:W-:Y:S01]  /*2b30*/  FFMA.FTZ R64, R112, R11, -R29.reuse ;  /* 0x0000000b70407223 */ /* 0x100fe2000001081d */
[----:B------:R-:W-:Y:S01]  /*2b40*/  FMNMX.FTZ R5, R60, R7, !PT ;  /* 0x000000073c057209 */ /* 0x000fe20007810000 */
[----:B------:R-:W3:Y:S01]  /*2b50*/  MUFU.TANH R21, R21 ;  /* 0x0000001500157308 */ /* 0x000ee20000002400 */
[----:B------:R-:W-:Y:S01]  /*2b60*/  ISETP.GT.AND P1, PT, R108, 0x11, PT ;  /* 0x000000116c00780c */ /* 0x000fe20003f24270 */
[--C-:B------:R-:W-:Y:S01]  /*2b70*/  FFMA.FTZ R31, R114, R11, -R29.reuse ;  /* 0x0000000b721f7223 */ /* 0x100fe2000001081d */
[----:B------:R-:W-:Y:S01]  /*2b80*/  FMNMX.FTZ R5, R68, R5, !PT ;  /* 0x0000000544057209 */ /* 0x000fe20007810000 */
[-CC-:B------:R-:W-:Y:S01]  /*2b90*/  FFMA.FTZ R33, R66, R11.reuse, -R29.reuse ;  /* 0x0000000b42217223 */ /* 0x180fe2000001081d */
[----:B------:R-:W-:Y:S01]  /*2ba0*/  FSEL R6, R6, -INF , P1 ;  /* 0xff80000006067808 */ /* 0x000fe20000800000 */
[--C-:B------:R-:W-:Y:S01]  /*2bb0*/  FFMA.FTZ R70, R70, R11, -R29.reuse ;  /* 0x0000000b46467223 */ /* 0x100fe2000001081d */
[----:B------:R-:W-:Y:S01]  /*2bc0*/  FMNMX.FTZ R5, R72, R5, !PT ;  /* 0x0000000548057209 */ /* 0x000fe20007810000 */
[----:B------:R-:W4:Y:S01]  /*2bd0*/  MUFU.TANH R20, R20 ;  /* 0x0000001400147308 */ /* 0x000f220000002400 */
[----:B------:R-:W-:Y:S01]  /*2be0*/  ISETP.GT.AND P1, PT, R108, 0x19, PT ;  /* 0x000000196c00780c */ /* 0x000fe20003f24270 */
[--C-:B------:R-:W-:Y:S01]  /*2bf0*/  FFMA.FTZ R58, R58, R11, -R29.reuse ;  /* 0x0000000b3a3a7223 */ /* 0x100fe2000001081d */
[----:B------:R-:W-:Y:S01]  /*2c00*/  FMNMX.FTZ R5, R6, R5, !PT ;  /* 0x0000000506057209 */ /* 0x000fe20007810000 */
[-CC-:B------:R-:W-:Y:S01]  /*2c10*/  FFMA.FTZ R56, R56, R11.reuse, -R29.reuse ;  /* 0x0000000b38387223 */ /* 0x180fe2000001081d */
[----:B------:R-:W-:Y:S01]  /*2c20*/  FSEL R8, R8, -INF , P1 ;  /* 0xff80000008087808 */ /* 0x000fe20000800000 */
[--C-:B------:R-:W-:Y:S01]  /*2c30*/  FFMA.FTZ R50, R50, R11, -R29.reuse ;  /* 0x0000000b32327223 */ /* 0x100fe2000001081d */
[----:B------:R-:W-:Y:S01]  /*2c40*/  FMNMX.FTZ R5, R76, R5, !PT ;  /* 0x000000054c057209 */ /* 0x000fe20007810000 */
[----:B------:R-:W5:Y:S01]  /*2c50*/  MUFU.TANH R25, R25 ;  /* 0x0000001900197308 */ /* 0x000f620000002400 */
[----:B------:R-:W-:Y:S01]  /*2c60*/  ISETP.GT.AND P1, PT, R108, 0x21, PT ;  /* 0x000000216c00780c */ /* 0x000fe20003f24270 */
[--C-:B------:R-:W-:Y:S01]  /*2c70*/  FFMA.FTZ R48, R48, R11, -R29.reuse ;  /* 0x0000000b30307223 */ /* 0x100fe2000001081d */
[----:B------:R-:W-:Y:S01]  /*2c80*/  FMNMX.FTZ R5, R8, R5, !PT ;  /* 0x0000000508057209 */ /* 0x000fe20007810000 */
[-CC-:B------:R-:W-:Y:S01]  /*2c90*/  FFMA.FTZ R44, R44, R11.reuse, -R29.reuse ;  /* 0x0000000b2c2c7223 */ /* 0x180fe2000001081d */
[----:B------:R-:W-:Y:S01]  /*2ca0*/  ISETP.GT.AND P2, PT, R108, 0x28, PT ;  /* 0x000000286c00780c */ /* 0x000fe20003f44270 */
[--C-:B------:R-:W-:Y:S01]  /*2cb0*/  FFMA.FTZ R40, R40, R11, -R29.reuse ;  /* 0x0000000b28287223 */ /* 0x100fe2000001081d */
[----:B-1----:R-:W-:Y:S01]  /*2cc0*/  FSEL R14, R12, -INF , P1 ;  /* 0xff8000000c0e7808 */ /* 0x002fe20000800000 */
[----:B------:R-:W1:Y:S01]  /*2cd0*/  MUFU.TANH R24, R24 ;  /* 0x0000001800187308 */ /* 0x000e620000002400 */
[----:B------:R-:W-:Y:S01]  /*2ce0*/  FMNMX.FTZ R5, R80, R5, !PT ;  /* 0x0000000550057209 */ /* 0x000fe20007810000 */
[-CC-:B------:R-:W-:Y:S01]  /*2cf0*/  FFMA.FTZ R12, R102, R11.reuse, -R29.reuse ;  /* 0x0000000b660c7223 */ /* 0x180fe2000001081d */
[----:B------:R-:W-:Y:S01]  /*2d00*/  ISETP.GT.AND P1, PT, R108, 0x29, PT ;  /* 0x000000296c00780c */ /* 0x000fe20003f24270 */
[-CC-:B------:R-:W-:Y:S01]  /*2d10*/  FFMA.FTZ R36, R36, R11.reuse, -R29.reuse ;  /* 0x0000000b24247223 */ /* 0x180fe2000001081d */
[----:B--2---:R-:W-:Y:S01]  /*2d20*/  FSEL R82, R15, -INF , P2 ;  /* 0xff8000000f527808 */ /* 0x004fe20001000000 */
[--C-:B------:R-:W-:Y:S01]  /*2d30*/  FFMA.FTZ R15, R92, R11, -R29.reuse ;  /* 0x0000000b5c0f7223 */ /* 0x100fe2000001081d */
[----:B------:R-:W-:Y:S01]  /*2d40*/  FMNMX.FTZ R5, R14, R5, !PT ;  /* 0x000000050e057209 */ /* 0x000fe20007810000 */
[----:B------:R-:W2:Y:S01]  /*2d50*/  MUFU.TANH R27, R27 ;  /* 0x0000001b001b7308 */ /* 0x000ea20000002400 */
[----:B------:R-:W-:Y:S01]  /*2d60*/  ISETP.GT.AND P2, PT, R108, 0x30, PT ;  /* 0x000000306c00780c */ /* 0x000fe20003f44270 */
[-CC-:B------:R-:W-:Y:S01]  /*2d70*/  FFMA.FTZ R34, R34, R11.reuse, -R29.reuse ;  /* 0x0000000b22227223 */ /* 0x180fe2000001081d */
[----:B0-----:R-:W-:Y:S01]  /*2d80*/  FSEL R84, R13, -INF , P1 ;  /* 0xff8000000d547808 */ /* 0x001fe20000800000 */
[----:B------:R-:W-:Y:S01]  /*2d90*/  FFMA.FTZ R28, R28, R11, -R29 ;  /* 0x0000000b1c1c7223 */ /* 0x000fe2000001081d */
[----:B------:R-:W-:-:S02]  /*2da0*/  FMNMX.FTZ R5, R82, R5, !PT ;  /* 0x0000000552057209 */ /* 0x000fc40007810000 */
[----:B------:R-:W-:Y:S01]  /*2db0*/  ISETP.GT.AND P1, PT, R108, 0x31, PT ;  /* 0x000000316c00780c */ /* 0x000fe20003f24270 */
[----:B------:R-:W0:Y:S01]  /*2dc0*/  MUFU.TANH R26, R26 ;  /* 0x0000001a001a7308 */ /* 0x000e220000002400 */
[----:B---3--:R-:W-:Y:S01]  /*2dd0*/  FSEL R86, R21, -INF , P2 ;  /* 0xff80000015567808 */ /* 0x008fe20001000000 */
[--C-:B------:R-:W-:Y:S01]  /*2de0*/  FFMA.FTZ R21, R74, R11, -R29.reuse ;  /* 0x0000000b4a157223 */ /* 0x100fe2000001081d */
[----:B------:R-:W-:Y:S02]  /*2df0*/  FMNMX.FTZ R5, R84, R5, !PT ;  /* 0x0000000554057209 */ /* 0x000fe40007810000 */
[----:B------:R-:W-:Y:S02]  /*2e00*/  ISETP.GT.AND P2, PT, R108, 0x38, PT ;  /* 0x000000386c00780c */ /* 0x000fe40003f44270 */
[----:B----4-:R-:W-:Y:S01]  /*2e10*/  FSEL R92, R20, -INF , P1 ;  /* 0xff800000145c7808 */ /* 0x010fe20000800000 */
[----:B------:R-:W3:Y:S01]  /*2e20*/  MUFU.TANH R35, R35 ;  /* 0x0000002300237308 */ /* 0x000ee20000002400 */
[----:B------:R-:W-:Y:S01]  /*2e30*/  FMNMX.FTZ R5, R86, R5, !PT ;  /* 0x0000000556057209 */ /* 0x000fe20007810000 */
[----:B------:R-:W-:Y:S01]  /*2e40*/  FFMA.FTZ R20, R100, R11, -R29 ;  /* 0x0000000b64147223 */ /* 0x000fe2000001081d */
[----:B------:R-:W-:-:S02]  /*2e50*/  ISETP.GT.AND P1, PT, R108, 0x39, PT ;  /* 0x000000396c00780c */ /* 0x000fc40003f24270 */
[----:B-----5:R-:W-:Y:S01]  /*2e60*/  FSEL R100, R25, -INF , P2 ;  /* 0xff80000019647808 */ /* 0x020fe20001000000 */
[--C-:B------:R-:W-:Y:S01]  /*2e70*/  FFMA.FTZ R25, R98, R11, -R29.reuse ;  /* 0x0000000b62197223 */ /* 0x100fe2000001081d */
[----:B------:R-:W-:Y:S01]  /*2e80*/  FMNMX.FTZ R5, R92, R5, !PT ;  /* 0x000000055c057209 */ /* 0x000fe20007810000 */
[----:B------:R-:W-:Y:S01]  /*2e90*/  MUFU.TANH R37, R37 ;  /* 0x0000002500257308 */ /* 0x000fe20000002400 */
[----:B------:R-:W-:Y:S02]  /*2ea0*/  ISETP.GT.AND P2, PT, R108, 0x40, PT ;  /* 0x000000406c00780c */ /* 0x000fe40003f44270 */
[----:B-1----:R-:W-:Y:S01]  /*2eb0*/  FSEL R102, R24, -INF , P1 ;  /* 0xff80000018667808 */ /* 0x002fe20000800000 */
[--C-:B------:R-:W-:Y:S01]  /*2ec0*/  FFMA.FTZ R24, R96, R11, -R29.reuse ;  /* 0x0000000b60187223 */ /* 0x100fe2000001081d */
[----:B------:R-:W-:Y:S02]  /*2ed0*/  FMNMX.FTZ R5, R100, R5, !PT ;  /* 0x0000000564057209 */ /* 0x000fe40007810000 */
[----:B------:R-:W-:Y:S01]  /*2ee0*/  ISETP.GT.AND P1, PT, R108, 0x41, PT ;  /* 0x000000416c00780c */ /* 0x000fe20003f24270 */
[----:B------:R-:W1:Y:S01]  /*2ef0*/  MUFU.TANH R39, R39 ;  /* 0x0000002700277308 */ /* 0x000e620000002400 */
[----:B--2---:R-:W-:Y:S01]  /*2f00*/  FSEL R98, R27, -INF , P2 ;  /* 0xff8000001b627808 */ /* 0x004fe20001000000 */
[----:B------:R-:W-:Y:S01]  /*2f10*/  FFMA.FTZ R27, R94, R11, -R29 ;  /* 0x0000000b5e1b7223 */ /* 0x000fe2000001081d */
[----:B------:R-:W-:-:S02]  /*2f20*/  FMNMX.FTZ R5, R102, R5, !PT ;  /* 0x0000000566057209 */ /* 0x000fc40007810000 */
[----:B------:R-:W-:Y:S02]  /*2f30*/  ISETP.GT.AND P2, PT, R108, 0x48, PT ;  /* 0x000000486c00780c */ /* 0x000fe40003f44270 */
[----:B0-----:R-:W-:Y:S01]  /*2f40*/  FSEL R104, R26, -INF , P1 ;  /* 0xff8000001a687808 */ /* 0x001fe20000800000 */
[----:B------:R-:W-:Y:S01]  /*2f50*/  MUFU.TANH R41, R41 ;  /* 0x0000002900297308 */ /* 0x000fe20000002400 */
[----:B------:R-:W-:Y:S01]  /*2f60*/  FMNMX.FTZ R5, R98, R5, !PT ;  /* 0x0000000562057209 */ /* 0x000fe20007810000 */
[-CC-:B------:R-:W-:Y:S01]  /*2f70*/  FFMA.FTZ R26, R90, R11.reuse, -R29.reuse ;  /* 0x0000000b5a1a7223 */ /* 0x180fe2000001081d */
[----:B------:R-:W-:Y:S02]  /*2f80*/  ISETP.GT.AND P1, PT, R108, 0x49, PT ;  /* 0x000000496c00780c */ /* 0x000fe40003f24270 */
[----:B---3--:R-:W-:Y:S01]  /*2f90*/  FSEL R96, R35, -INF , P2 ;  /* 0xff80000023607808 */ /* 0x008fe20001000000 */
[----:B------:R-:W-:Y:S01]  /*2fa0*/  FFMA.FTZ R35, R54, R11, -R29 ;  /* 0x0000000b36237223 */ /* 0x000fe2000001081d */
[----:B------:R-:W-:Y:S01]  /*2fb0*/  FMNMX.FTZ R5, R104, R5, !PT ;  /* 0x0000000568057209 */ /* 0x000fe20007810000 */
[----:B------:R-:W0:Y:S01]  /*2fc0*/  MUFU.TANH R43, R43 ;  /* 0x0000002b002b7308 */ /* 0x000e220000002400 */
[----:B------:R-:W-:-:S02]  /*2fd0*/  ISETP.GT.AND P2, PT, R108, 0x50, PT ;  /* 0x000000506c00780c */ /* 0x000fc40003f44270 */
[----:B------:R-:W-:Y:S02]  /*2fe0*/  FMNMX.FTZ R5, R96, R5, !PT ;  /* 0x0000000560057209 */ /* 0x000fe40007810000 */
[----:B-1----:R-:W-:Y:S01]  /*2ff0*/  FSEL R94, R39, -INF , P2 ;  /* 0xff800000275e7808 */ /* 0x002fe20001000000 */
[-CC-:B------:R-:W-:Y:S01]  /*3000*/  FFMA.FTZ R39, R42, R11.reuse, -R29.reuse ;  /* 0x0000000b2a277223 */ /* 0x180fe2000001081d */
[----:B------:R-:W-:Y:S01]  /*3010*/  ISETP.GT.AND P2, PT, R108, 0x58, PT ;  /* 0x000000586c00780c */ /* 0x000fe20003f44270 */
[----:B------:R-:W-:Y:S08]  /*3020*/  MUFU.TANH R45, R45 ;  /* 0x0000002d002d7308 */ /* 0x000ff00000002400 */
[----:B------:R1:W-:Y:S01]  /*3030*/  MUFU.EX2 R10, R106 ;  /* 0x0000006a000a7308 */ /* 0x0003e20000000800 */
[----:B0-----:R-:W-:Y:S01]  /*3040*/  FSEL R90, R43, -INF , P2 ;  /* 0xff8000002b5a7808 */ /* 0x001fe20001000000 */
[----:B------:R-:W-:Y:S01]  /*3050*/  FFMA.FTZ R43, R52, R11, -R29 ;  /* 0x0000000b342b7223 */ /* 0x000fe2000001081d */
[----:B------:R-:W-:-:S05]  /*3060*/  ISETP.GT.AND P2, PT, R108, 0x60, PT ;  /* 0x000000606c00780c */ /* 0x000fca0003f44270 */
[----:B------:R-:W0:Y:S01]  /*3070*/  MUFU.TANH R49, R49 ;  /* 0x0000003100317308 */ /* 0x000e220000002400 */
[----:B-1----:R-:W-:Y:S01]  /*3080*/  FSEL R106, R37, -INF , P1 ;  /* 0xff800000256a7808 */ /* 0x002fe20000800000 */
[----:B------:R-:W-:Y:S01]  /*3090*/  FFMA.FTZ R37, R38, R11, -R29 ;  /* 0x0000000b26257223 */ /* 0x000fe2000001081d */
[----:B------:R-:W-:Y:S02]  /*30a0*/  ISETP.GT.AND P1, PT, R108, 0x51, PT ;  /* 0x000000516c00780c */ /* 0x000fe40003f24270 */
[----:B------:R-:W-:-:S03]  /*30b0*/  FMNMX.FTZ R5, R106, R5, !PT ;  /* 0x000000056a057209 */ /* 0x000fc60007810000 */
[----:B------:R-:W1:Y:S01]  /*30c0*/  MUFU.TANH R47, R47 ;  /* 0x0000002f002f7308 */ /* 0x000e620000002400 */
[----:B------:R-:W-:-:S07]  /*30d0*/  FMNMX.FTZ R5, R94, R5, !PT ;  /* 0x000000055e057209 */ /* 0x000fce0007810000 */
[----:B------:R2:W-:Y:S01]  /*30e0*/  MUFU.EX2 R7, R110 ;  /* 0x0000006e00077308 */ /* 0x0005e20000000800 */
[----:B0-----:R-:W-:Y:S02]  /*30f0*/  FSEL R74, R49, -INF , P2 ;  /* 0xff800000314a7808 */ /* 0x001fe40001000000 */
[----:B------:R-:W-:-:S05]  /*3100*/  ISETP.GT.AND P2, PT, R108, 0x68, PT ;  /* 0x000000686c00780c */ /* 0x000fca0003f44270 */
[----:B------:R-:W0:Y:S01]  /*3110*/  MUFU.TANH R53, R53 ;  /* 0x0000003500357308 */ /* 0x000e220000002400 */
[----:B--2---:R-:W-:Y:S01]  /*3120*/  FSEL R110, R41, -INF , P1 ;  /* 0xff800000296e7808 */ /* 0x004fe20000800000 */
[--C-:B------:R-:W-:Y:S01]  /*3130*/  FFMA.FTZ R41, R46, R11, -R29.reuse ;  /* 0x0000000b2e297223 */ /* 0x100fe2000001081d */
[----:B------:R-:W-:Y:S02]  /*3140*/  ISETP.GT.AND P1, PT, R108, 0x59, PT ;  /* 0x000000596c00780c */ /* 0x000fe40003f24270 */
[----:B------:R-:W-:Y:S02]  /*3150*/  FMNMX.FTZ R5, R110, R5, !PT ;  /* 0x000000056e057209 */ /* 0x000fe40007810000 */
[----:B------:R-:W-:Y:S01]  /*3160*/  FSEL R112, R45, -INF , P1 ;  /* 0xff8000002d707808 */ /* 0x000fe20000800000 */
[----:B------:R-:W2:Y:S01]  /*3170*/  MUFU.TANH R51, R51 ;  /* 0x0000003300337308 */ /* 0x000ea20000002400 */
[----:B------:R-:W-:Y:S01]  /*3180*/  FMNMX.FTZ R5, R90, R5, !PT ;  /* 0x000000055a057209 */ /* 0x000fe20007810000 */
[----:B------:R-:W-:Y:S01]  /*3190*/  FFMA.FTZ R45, R62, R11, -R29 ;  /* 0x0000000b3e2d7223 */ /* 0x000fe2000001081d */
[----:B------:R-:W-:-:S02]  /*31a0*/  ISETP.GT.AND P1, PT, R108, 0x61, PT ;  /* 0x000000616c00780c */ /* 0x000fc40003f24270 */
[----:B------:R-:W-:Y:S02]  /*31b0*/  FMNMX.FTZ R5, R112, R5, !PT ;  /* 0x0000000570057209 */ /* 0x000fe40007810000 */
[----:B-1----:R-:W-:Y:S01]  /*31c0*/  FSEL R114, R47, -INF , P1 ;  /* 0xff8000002f727808 */ /* 0x002fe20000800000 */
[----:B------:R-:W1:Y:S01]  /*31d0*/  MUFU.TANH R55, R55 ;  /* 0x0000003700377308 */ /* 0x000e620000002400 */
[----:B------:R-:W-:Y:S01]  /*31e0*/  FMNMX.FTZ R5, R74, R5, !PT ;  /* 0x000000054a057209 */ /* 0x000fe20007810000 */
[-CC-:B------:R-:W-:Y:S01]  /*31f0*/  FFMA.FTZ R47, R30, R11.reuse, -R29.reuse ;  /* 0x0000000b1e2f7223 */ /* 0x180fe2000001081d */
[----:B------:R-:W-:Y:S01]  /*3200*/  ISETP.GT.AND P1, PT, R108, 0x69, PT ;  /* 0x000000696c00780c */ /* 0x000fe20003f24270 */
[----:B------:R-:W-:Y:S01]  /*3210*/  FFMA.FTZ R30, R32, R11, -R29 ;  /* 0x0000000b201e7223 */ /* 0x000fe2000001081d */
        /* <DEDUP_REMOVED lines=12> */
[----:B------:R-:W1:Y:S01]  /*32e0*/  MUFU.TANH R59, R59 ;  /* 0x0000003b003b7308 */ /* 0x000e620000002400 */
[----:B0-----:R-:W-:Y:S02]  /*32f0*/  FSEL R120, R57, -INF , P1 ;  /* 0xff80000039787808 */ /* 0x001fe40000800000 */
[----:B------:R-:W-:Y:S02]  /*3300*/  ISETP.GT.AND P1, PT, R108, 0x79, PT ;  /* 0x000000796c00780c */ /* 0x000fe40003f24270 */
[----:B------:R-:W-:-:S03]  /*3310*/  FMNMX.FTZ R5, R120, R5, !PT ;  /* 0x0000000578057209 */ /* 0x000fc60007810000 */
[----:B------:R-:W-:Y:S01]  /*3320*/  MUFU.EX2 R31, R31 ;  /* 0x0000001f001f7308 */ /* 0x000fe20000000800 */
[----:B--2---:R-:W-:-:S04]  /*3330*/  FSEL R108, R61, -INF , P2 ;  /* 0xff8000003d6c7808 */ /* 0x004fc80001000000 */
[----:B------:R-:W-:-:S03]  /*3340*/  FMNMX.FTZ R5, R108, R5, !PT ;  /* 0x000000056c057209 */ /* 0x000fc60007810000 */
[----:B------:R-:W0:Y:S01]  /*3350*/  MUFU.EX2 R64, R64 ;  /* 0x0000004000407308 */ /* 0x000e220000000800 */
[----:B-1----:R-:W-:-:S04]  /*3360*/  FSEL R122, R59, -INF , P1 ;  /* 0xff8000003b7a7808 */ /* 0x002fc80000800000 */
[----:B------:R-:W-:-:S03]  /*3370*/  FMNMX.FTZ R5, R122, R5, !PT ;  /* 0x000000057a057209 */ /* 0x000fc60007810000 */
[----:B------:R-:W1:Y:S02]  /*3380*/  MUFU.EX2 R9, R9 ;  /* 0x0000000900097308 */ /* 0x000e640000000800 */
[----:B------:R-:W2:Y:S06]  /*3390*/  SHFL.BFLY PT, R62, R5, 0x2, 0x1f ;  /* 0x0c401f00053e7f89 */ /* 0x000eac00000e0000 */
[----:B------:R-:W3:Y:S08]  /*33a0*/  MUFU.EX2 R12, R12 ;  /* 0x0000000c000c7308 */ /* 0x000ef00000000800 */
[----:B------:R-:W4:Y:S08]  /*33b0*/  MUFU.EX2 R15, R15 ;  /* 0x0000000f000f7308 */ /* 0x000f300000000800 */
[----:B------:R-:W5:Y:S01]  /*33c0*/  MUFU.EX2 R20, R20 ;  /* 0x0000001400147308 */ /* 0x000f620000000800 */
[----:B--2---:R-:W-:-:S05]  /*33d0*/  FMNMX.FTZ R62, R5, R62, !PT ;  /* 0x0000003e053e7209 */ /* 0x004fca0007810000 */
[----:B------:R-:W2:Y:S02]  /*33e0*/  SHFL.BFLY PT, R5, R62, 0x1, 0x1f ;  /* 0x0c201f003e057f89 */ /* 0x000ea400000e0000 */
[----:B------:R-:W-:Y:S08]  /*33f0*/  MUFU.EX2 R25, R25 ;  /* 0x0000001900197308 */ /* 0x000ff00000000800 */
[----:B------:R-:W-:Y:S08]  /*3400*/  MUFU.EX2 R24, R24 ;  /* 0x0000001800187308 */ /* 0x000ff00000000800 */
[----:B------:R-:W-:Y:S01]  /*3410*/  MUFU.EX2 R27, R27 ;  /* 0x0000001b001b7308 */ /* 0x000fe20000000800 */
[----:B--2---:R-:W-:-:S07]  /*3420*/  FMNMX.FTZ R78, R62, R5, !PT ;  /* 0x000000053e4e7209 */ /* 0x004fce0007810000 */
[----:B------:R-:W-:Y:S01]  /*3430*/  MUFU.EX2 R26, R26 ;  /* 0x0000001a001a7308 */ /* 0x000fe20000000800 */
[C---:B------:R-:W-:Y:S01]  /*3440*/  FSETP.NEU.FTZ.AND P1, PT, R78.reuse, -INF , PT ;  /* 0xff8000004e00780b */ /* 0x040fe20003f3d000 */
[----:B------:R-:W-:-:S06]  /*3450*/  FMUL.FTZ R5, R78, R11 ;  /* 0x0000000b4e057220 */ /* 0x000fcc0000410000 */
[----:B------:R-:W-:Y:S01]  /*3460*/  MUFU.EX2 R21, R21 ;  /* 0x0000001500157308 */ /* 0x000fe20000000800 */
[----:B------:R-:W-:-:S05]  /*3470*/  FSEL R5, R5, RZ, P1 ;  /* 0x000000ff05057208 */ /* 0x000fca0000800000 */
        /* <DEDUP_REMOVED lines=8> */
[----:B0-----:R-:W-:Y:S01]  /*3500*/  FADD.FTZ R6, R31, R64 ;  /* 0x000000401f067221 */ /* 0x001fe20000010000 */
[-CC-:B------:R-:W-:Y:S01]  /*3510*/  FFMA.FTZ R55, R8, R11.reuse, -R5.reuse ;  /* 0x0000000b08377223 */ /* 0x180fe20000010805 */
[-CC-:B------:R-:W-:Y:S01]  /*3520*/  FFMA.FTZ R8, R80, R11.reuse, -R5.reuse ;  /* 0x0000000b50087223 */ /* 0x180fe20000010805 */
[-CC-:B------:R-:W-:Y:S01]  /*3530*/  FFMA.FTZ R53, R14, R11.reuse, -R5.reuse ;  /* 0x0000000b0e357223 */ /* 0x180fe20000010805 */
[----:B------:R-:W-:Y:S01]  /*3540*/  FADD.FTZ R67, R7, R6 ;  /* 0x0000000607437221 */ /* 0x000fe20000010000 */
[-CC-:B------:R-:W-:Y:S01]  /*3550*/  FFMA.FTZ R46, R82, R11.reuse, -R5.reuse ;  /* 0x0000000b522e7223 */ /* 0x180fe20000010805 */
[----:B------:R-:W0:Y:S01]  /*3560*/  MUFU.EX2 R3, R3 ;  /* 0x0000000300037308 */ /* 0x000e220000000800 */
[-C--:B------:R-:W-:Y:S01]  /*3570*/  FFMA.FTZ R57, R84, R11.reuse, -R5 ;  /* 0x0000000b54397223 */ /* 0x080fe20000010805 */
[----:B------:R-:W-:Y:S01]  /*3580*/  FADD.FTZ R14, R10, R67 ;  /* 0x000000430a0e7221 */ /* 0x000fe20000010000 */
[--C-:B------:R-:W-:Y:S01]  /*3590*/  FFMA.FTZ R52, R86, R11, -R5.reuse ;  /* 0x0000000b56347223 */ /* 0x100fe20000010805 */
[----:B------:R-:W-:Y:S01]  /*35a0*/  F2FP.BF16.F32.PACK_AB R7, R10, R7 ;  /* 0x000000070a07723e */ /* 0x000fe200000010ff */
[-CC-:B------:R-:W-:Y:S01]  /*35b0*/  FFMA.FTZ R59, R92, R11.reuse, -R5.reuse ;  /* 0x0000000b5c3b7223 */ /* 0x180fe20000010805 */
[----:B-1----:R-:W-:Y:S01]  /*35c0*/  FADD.FTZ R67, R9, R14 ;  /* 0x0000000e09437221 */ /* 0x002fe20000010000 */
[-CC-:B------:R-:W-:Y:S01]  /*35d0*/  FFMA.FTZ R54, R100, R11.reuse, -R5.reuse ;  /* 0x0000000b64367223 */ /* 0x180fe20000010805 */
[----:B------:R-:W1:Y:S01]  /*35e0*/  MUFU.EX2 R32, R32 ;  /* 0x0000002000207308 */ /* 0x000e620000000800 */
[-C--:B------:R-:W-:Y:S01]  /*35f0*/  FFMA.FTZ R61, R102, R11.reuse, -R5 ;  /* 0x0000000b663d7223 */ /* 0x080fe20000010805 */
[----:B---3--:R-:W-:Y:S01]  /*3600*/  FADD.FTZ R14, R12, R67 ;  /* 0x000000430c0e7221 */ /* 0x008fe20000010000 */
[-CC-:B------:R-:W-:Y:S01]  /*3610*/  FFMA.FTZ R60, R98, R11.reuse, -R5.reuse ;  /* 0x0000000b623c7223 */ /* 0x180fe20000010805 */
[-CC-:B------:R-:W-:Y:S01]  /*3620*/  FFMA.FTZ R65, R104, R11.reuse, -R5.reuse ;  /* 0x0000000b68417223 */ /* 0x180fe20000010805 */
[----:B------:R-:W-:Y:S01]  /*3630*/  FFMA.FTZ R96, R96, R11, -R5 ;  /* 0x0000000b60607223 */ /* 0x000fe20000010805 */
[----:B----4-:R-:W-:Y:S01]  /*3640*/  FADD.FTZ R69, R15, R14 ;  /* 0x0000000e0f457221 */ /* 0x010fe20000010000 */
[----:B-----5:R-:W-:Y:S01]  /*3650*/  F2FP.BF16.F32.PACK_AB R15, R20, R15 ;  /* 0x0000000f140f723e */ /* 0x020fe200000010ff */
[----:B------:R-:W2:Y:S01]  /*3660*/  MUFU.EX2 R49, R49 ;  /* 0x0000003100317308 */ /* 0x000ea20000000800 */
[----:B0-----:R-:W-:Y:S01]  /*3670*/  FADD.FTZ R13, R4, R3 ;  /* 0x00000003040d7221 */ /* 0x001fe20000010000 */
[----:B------:R-:W-:Y:S01]  /*3680*/  FADD.FTZ R10, R20, R69 ;  /* 0x00000045140a7221 */ /* 0x000fe20000010000 */
[----:B------:R-:W-:Y:S01]  /*3690*/  F2FP.BF16.F32.PACK_AB R4, R3, R4 ;  /* 0x000000040304723e */ /* 0x000fe200000010ff */
        /* <DEDUP_REMOVED lines=9> */
[-CC-:B------:R-:W-:Y:S01]  /*3730*/  FFMA.FTZ R116, R116, R11.reuse, -R5.reuse ;  /* 0x0000000b74747223 */ /* 0x180fe20000010805 */
[-CC-:B------:R-:W-:Y:S01]  /*3740*/  FFMA.FTZ R118, R118, R11.reuse, -R5.reuse ;  /* 0x0000000b76767223 */ /* 0x180fe20000010805 */
[-CC-:B------:R-:W-:Y:S01]  /*3750*/  FFMA.FTZ R66, R66, R11.reuse, -R5.reuse ;  /* 0x0000000b42427223 */ /* 0x180fe20000010805 */
[----:B------:R-:W1:Y:S01]  /*3760*/  MUFU.EX2 R51, R51 ;  /* 0x0000003300337308 */ /* 0x000e620000000800 */
[----:B--2---:R-:W-:Y:S01]  /*3770*/  FADD.FTZ R13, R49, R6 ;  /* 0x00000006310d7221 */ /* 0x004fe20000010000 */
[-CC-:B------:R-:W-:Y:S01]  /*3780*/  FFMA.FTZ R120, R120, R11.reuse, -R5.reuse ;  /* 0x0000000b78787223 */ /* 0x180fe20000010805 */
[-CC-:B------:R-:W-:Y:S01]  /*3790*/  FFMA.FTZ R108, R108, R11.reuse, -R5.reuse ;  /* 0x0000000b6c6c7223 */ /* 0x180fe20000010805 */
[----:B------:R-:W-:Y:S01]  /*37a0*/  FFMA.FTZ R122, R122, R11, -R5 ;  /* 0x0000000b7a7a7223 */ /* 0x000fe20000010805 */
[----:B------:R-:W-:-:S02]  /*37b0*/  F2FP.BF16.F32.PACK_AB R5, R64, R31 ;  /* 0x0000001f4005723e */ /* 0x000fc400000010ff */
[----:B------:R-:W-:Y:S02]  /*37c0*/  CS2R R106, SRZ ;  /* 0x00000000006a7805 */ /* 0x000fe4000001ff00 */
[----:B------:R-:W-:Y:S01]  /*37d0*/  CS2R R104, SRZ ;  /* 0x0000000000687805 */ /* 0x000fe2000001ff00 */
[----:B------:R-:W2:Y:S01]  /*37e0*/  MUFU.EX2 R42, R42 ;  /* 0x0000002a002a7308 */ /* 0x000ea20000000800 */
[----:B0-----:R-:W-:Y:S01]  /*37f0*/  FADD.FTZ R6, R38, R13 ;  /* 0x0000000d26067221 */ /* 0x001fe20000010000 */
[----:B------:R-:W-:Y:S02]  /*3800*/  F2FP.BF16.F32.PACK_AB R13, R12, R9 ;  /* 0x000000090c0d723e */ /* 0x000fe400000010ff */
[----:B------:R-:W-:Y:S02]  /*3810*/  CS2R R102, SRZ ;  /* 0x0000000000667805 */ /* 0x000fe4000001ff00 */
[----:B------:R-:W-:Y:S02]  /*3820*/  CS2R R100, SRZ ;  /* 0x0000000000647805 */ /* 0x000fe4000001ff00 */
[----:B------:R-:W-:-:S02]  /*3830*/  CS2R R98, SRZ ;  /* 0x0000000000627805 */ /* 0x000fc4000001ff00 */
[----:B------:R-:W-:Y:S02]  /*3840*/  CS2R R94, SRZ ;  /* 0x00000000005e7805 */ /* 0x000fe4000001ff00 */
[----:B------:R-:W-:Y:S01]  /*3850*/  CS2R R92, SRZ ;  /* 0x00000000005c7805 */ /* 0x000fe2000001ff00 */
[----:B------:R-:W0:Y:S01]  /*3860*/  MUFU.EX2 R55, R55 ;  /* 0x0000003700377308 */ /* 0x000e220000000800 */
[C---:B-1----:R-:W-:Y:S01]  /*3870*/  FADD.FTZ R67, R51.reuse, R6 ;  /* 0x0000000633437221 */ /* 0x042fe20000010000 */
[----:B------:R-:W-:-:S06]  /*3880*/  F2FP.BF16.F32.PACK_AB R12, R51, R38 ;  /* 0x00000026330c723e */ /* 0x000fcc00000010ff */
[----:B------:R-:W1:Y:S01]  /*3890*/  MUFU.EX2 R8, R8 ;  /* 0x0000000800087308 */ /* 0x000e620000000800 */
[----:B--2---:R-:W-:-:S07]  /*38a0*/  FADD.FTZ R6, R42, R67 ;  /* 0x000000432a067221 */ /* 0x004fce0000010000 */
[----:B------:R-:W2:Y:S01]  /*38b0*/  MUFU.EX2 R53, R53 ;  /* 0x0000003500357308 */ /* 0x000ea20000000800 */
[----:B0-----:R-:W-:Y:S01]  /*38c0*/  FADD.FTZ R3, R55, R6 ;  /* 0x0000000637037221 */ /* 0x001fe20000010000 */
[----:B------:R-:W-:Y:S01]  /*38d0*/  F2FP.BF16.F32.PACK_AB R6, R49, R32 ;  /* 0x000000203106723e */ /* 0x000fe200000010ff */
[----:B------:R-:W-:Y:S01]  /*38e0*/  FADD.FTZ R49, R25, R10 ;  /* 0x0000000a19317221 */ /* 0x000fe20000010000 */
[----:B------:R-:W-:Y:S02]  /*38f0*/  F2FP.BF16.F32.PACK_AB R14, R55, R42 ;  /* 0x0000002a370e723e */ /* 0x000fe400000010ff */
[C---:B------:R-:W-:Y:S01]  /*3900*/  F2FP.BF16.F32.PACK_AB R25, R24.reuse, R25 ;  /* 0x000000191819723e */ /* 0x040fe200000010ff */
[----:B------:R-:W-:Y:S01]  /*3910*/  FADD.FTZ R20, R24, R49 ;  /* 0x0000003118147221 */ /* 0x000fe20000010000 */
[----:B------:R-:W0:Y:S01]  /*3920*/  MUFU.EX2 R46, R46 ;  /* 0x0000002e002e7308 */ /* 0x000e220000000800 */
[----:B-1----:R-:W-:Y:S01]  /*3930*/  FADD.FTZ R10, R8, R3 ;  /* 0x00000003080a7221 */ /* 0x002fe20000010000 */
[----:B------:R1:W-:Y:S01]  /*3940*/  STSM.16.M88.4 [R16+0x21800], R4 ;  /* 0x0218000410007844 */ /* 0x0003e20000000200 */
[----:B------:R-:W-:Y:S01]  /*3950*/  FADD.FTZ R49, R27, R20 ;  /* 0x000000141b317221 */ /* 0x000fe20000010000 */
[----:B------:R-:W-:-:S02]  /*3960*/  F2FP.BF16.F32.PACK_AB R27, R26, R27 ;  /* 0x0000001b1a1b723e */ /* 0x000fc400000010ff */
[----:B------:R3:W-:Y:S01]  /*3970*/  STSM.16.M88.4 [R22], R12 ;  /* 0x0000000c16007844 */ /* 0x0007e20000000200 */
[----:B------:R-:W-:Y:S01]  /*3980*/  FADD.FTZ R20, R26, R49 ;  /* 0x000000311a147221 */ /* 0x000fe20000010000 */
[----:B------:R-:W4:Y:S01]  /*3990*/  MUFU.EX2 R57, R57 ;  /* 0x0000003900397308 */ /* 0x000f220000000800 */
[C---:B--2---:R-:W-:Y:S01]  /*39a0*/  FADD.FTZ R3, R53.reuse, R10 ;  /* 0x0000000a35037221 */ /* 0x044fe20000010000 */
[----:B------:R-:W-:Y:S01]  /*39b0*/  F2FP.BF16.F32.PACK_AB R24, R53, R8 ;  /* 0x000000083518723e */ /* 0x000fe200000010ff */
[----:B------:R-:W-:-:S05]  /*39c0*/  FADD.FTZ R49, R21, R20 ;  /* 0x0000001415317221 */ /* 0x000fca0000010000 */
[----:B------:R-:W2:Y:S01]  /*39d0*/  MUFU.EX2 R52, R52 ;  /* 0x0000003400347308 */ /* 0x000ea20000000800 */
[----:B0-----:R-:W-:-:S07]  /*39e0*/  FADD.FTZ R10, R46, R3 ;  /* 0x000000032e0a7221 */ /* 0x001fce0000010000 */
[----:B------:R-:W0:Y:S01]  /*39f0*/  MUFU.EX2 R70, R70 ;  /* 0x0000004600467308 */ /* 0x000e220000000800 */
[C---:B----4-:R-:W-:Y:S01]  /*3a00*/  FADD.FTZ R3, R57.reuse, R10 ;  /* 0x0000000a39037221 */ /* 0x050fe20000010000 */
[----:B------:R-:W-:-:S05]  /*3a10*/  F2FP.BF16.F32.PACK_AB R26, R57, R46 ;  /* 0x0000002e391a723e */ /* 0x000fca00000010ff */
[----:B------:R-:W-:Y:S01]  /*3a20*/  STSM.16.M88.4 [R18], R24 ;  /* 0x0000001812007844 */ /* 0x000fe20000000200 */
[----:B------:R-:W4:Y:S01]  /*3a30*/  MUFU.EX2 R59, R59 ;  /* 0x0000003b003b7308 */ /* 0x000f220000000800 */
[----:B--2---:R-:W-:-:S07]  /*3a40*/  FADD.FTZ R10, R52, R3 ;  /* 0x00000003340a7221 */ /* 0x004fce0000010000 */
[----:B------:R-:W2:Y:S01]  /*3a50*/  MUFU.EX2 R54, R54 ;  /* 0x0000003600367308 */ /* 0x000ea20000000800 */
[C---:B0-----:R-:W-:Y:S01]  /*3a60*/  FADD.FTZ R20, R70.reuse, R49 ;  /* 0x0000003146147221 */ /* 0x041fe20000010000 */
[----:B-1----:R-:W-:-:S06]  /*3a70*/  F2FP.BF16.F32.PACK_AB R5, R70, R21 ;  /* 0x000000154605723e */ /* 0x002fcc00000010ff */
[----:B------:R-:W0:Y:S01]  /*3a80*/  MUFU.EX2 R33, R33 ;  /* 0x0000002100217308 */ /* 0x000e220000000800 */
[C---:B----4-:R-:W-:Y:S01]  /*3a90*/  FADD.FTZ R49, R59.reuse, R10 ;  /* 0x0000000a3b317221 */ /* 0x050fe20000010000 */
[----:B------:R-:W-:-:S06]  /*3aa0*/  F2FP.BF16.F32.PACK_AB R4, R59, R52 ;  /* 0x000000343b04723e */ /* 0x000fcc00000010ff */
[----:B------:R-:W3:Y:S01]  /*3ab0*/  MUFU.EX2 R61, R61 ;  /* 0x0000003d003d7308 */ /* 0x000ee20000000800 */
[----:B--2---:R-:W-:-:S07]  /*3ac0*/  FADD.FTZ R6, R54, R49 ;  /* 0x0000003136067221 */ /* 0x004fce0000010000 */
[----:B------:R-:W1:Y:S01]  /*3ad0*/  MUFU.EX2 R58, R58 ;  /* 0x0000003a003a7308 */ /* 0x000e620000000800 */
[----:B0-----:R-:W-:-:S07]  /*3ae0*/  FADD.FTZ R7, R33, R20 ;  /* 0x0000001421077221 */ /* 0x001fce0000010000 */
[----:B------:R-:W0:Y:S01]  /*3af0*/  MUFU.EX2 R60, R60 ;  /* 0x0000003c003c7308 */ /* 0x000e220000000800 */
[C---:B---3--:R-:W-:Y:S01]  /*3b00*/  FADD.FTZ R13, R61.reuse, R6 ;  /* 0x000000063d0d7221 */ /* 0x048fe20000010000 */
[----:B------:R-:W-:-:S06]  /*3b10*/  F2FP.BF16.F32.PACK_AB R6, R61, R54 ;  /* 0x000000363d06723e */ /* 0x000fcc00000010ff */
[----:B------:R-:W2:Y:S01]  /*3b20*/  MUFU.EX2 R45, R45 ;  /* 0x0000002d002d7308 */ /* 0x000ea20000000800 */
[C---:B-1----:R-:W-:Y:S01]  /*3b30*/  FADD.FTZ R8, R58.reuse, R7 ;  /* 0x000000073a087221 */ /* 0x042fe20000010000 */
[----:B------:R-:W-:-:S05]  /*3b40*/  F2FP.BF16.F32.PACK_AB R7, R58, R33 ;  /* 0x000000213a07723e */ /* 0x000fca00000010ff */
[----:B------:R1:W-:Y:S01]  /*3b50*/  STSM.16.M88.4 [R17], R4 ;  /* 0x0000000411007844 */ /* 0x0003e20000000200 */
[----:B------:R-:W3:Y:S01]  /*3b60*/  MUFU.EX2 R65, R65 ;  /* 0x0000004100417308 */ /* 0x000ee20000000800 */
[----:B0-----:R-:W-:-:S07]  /*3b70*/  FADD.FTZ R10, R60, R13 ;  /* 0x0000000d3c0a7221 */ /* 0x001fce0000010000 */
[----:B------:R-:W0:Y:S01]  /*3b80*/  MUFU.EX2 R56, R56 ;  /* 0x0000003800387308 */ /* 0x000e220000000800 */
[----:B--2---:R-:W-:-:S07]  /*3b90*/  FADD.FTZ R13, R45, R8 ;  /* 0x000000082d0d7221 */ /* 0x004fce0000010000 */
[----:B------:R2:W4:Y:S01]  /*3ba0*/  MUFU.EX2 R0, R96 ;  /* 0x0000006000007308 */ /* 0x0005220000000800 */
[C---:B---3--:R-:W-:Y:S01]  /*3bb0*/  FADD.FTZ R15, R65.reuse, R10 ;  /* 0x0000000a410f7221 */ /* 0x048fe20000010000 */
[----:B------:R-:W-:-:S06]  /*3bc0*/  F2FP.BF16.F32.PACK_AB R12, R65, R60 ;  /* 0x0000003c410c723e */ /* 0x000fcc00000010ff */
[----:B------:R-:W3:Y:S01]  /*3bd0*/  MUFU.EX2 R35, R35 ;  /* 0x0000002300237308 */ /* 0x000ee20000000800 */
[C---:B0-----:R-:W-:Y:S01]  /*3be0*/  FADD.FTZ R8, R56.reuse, R13 ;  /* 0x0000000d38087221 */ /* 0x041fe20000010000 */
[----:B------:R-:W-:Y:S02]  /*3bf0*/  F2FP.BF16.F32.PACK_AB R13, R56, R45 ;  /* 0x0000002d380d723e */ /* 0x000fe400000010ff */
[----:B--2---:R-:W-:Y:S01]  /*3c00*/  CS2R R96, SRZ ;  /* 0x0000000000607805 */ /* 0x004fe2000001ff00 */
[----:B------:R-:W0:Y:S03]  /*3c10*/  @P4 LDC R45, c[0x0][0x44c] ;  /* 0x00011300ff2d4b82 */ /* 0x000e260000000800 */
[----:B------:R-:W2:Y:S01]  /*3c20*/  MUFU.EX2 R29, R29 ;  /* 0x0000001d001d7308 */ /* 0x000ea20000000800 */
[----:B----4-:R-:W-:-:S07]  /*3c30*/  FADD.FTZ R10, R0, R15 ;  /* 0x0000000f000a7221 */ /* 0x010fce0000010000 */
[----:B------:R-:W4:Y:S01]  /*3c40*/  MUFU.EX2 R50, R50 ;  /* 0x0000003200327308 */ /* 0x000f220000000800 */
[----:B---3--:R-:W-:-:S07]  /*3c50*/  FADD.FTZ R15, R35, R8 ;  /* 0x00000008230f7221 */ /* 0x008fce0000010000 */
[----:B------:R-:W3:Y:S01]  /*3c60*/  MUFU.EX2 R62, R62 ;  /* 0x0000003e003e7308 */ /* 0x000ee20000000800 */
[C---:B--2---:R-:W-:Y:S01]  /*3c70*/  FADD.FTZ R33, R29.reuse, R10 ;  /* 0x0000000a1d217221 */ /* 0x044fe20000010000 */
[----:B------:R-:W-:Y:S01]  /*3c80*/  F2FP.BF16.F32.PACK_AB R14, R29, R0 ;  /* 0x000000001d0e723e */ /* 0x000fe200000010ff */
[----:B------:R-:W-:Y:S02]  /*3c90*/  IMAD.MOV.U32 R10, RZ, RZ, R136 ;  /* 0x000000ffff0a7224 */ /* 0x000fe400078e0088 */
[----:B0-----:R-:W-:-:S03]  /*3ca0*/  @P4 IMAD.HI.U32 R20, R136, R45, RZ ;  /* 0x0000002d88144227 */ /* 0x001fc600078e00ff */
[----:B------:R-:W1:Y:S01]  /*3cb0*/  MUFU.EX2 R43, R43 ;  /* 0x0000002b002b7308 */ /* 0x000e620000000800 */
[C---:B----4-:R-:W-:Y:S01]  /*3cc0*/  FADD.FTZ R8, R50.reuse, R15 ;  /* 0x0000000f32087221 */ /* 0x050fe20000010000 */
[----:B------:R-:W-:-:S05]  /*3cd0*/  F2FP.BF16.F32.PACK_AB R15, R50, R35 ;  /* 0x00000023320f723e */ /* 0x000fca00000010ff */
[----:B------:R0:W-:Y:S01]  /*3ce0*/  STSM.16.M88.4 [R16+0x27800], R12 ;  /* 0x0278000c10007844 */ /* 0x0001e20000000200 */
[----:B------:R2:W4:Y:S01]  /*3cf0*/  MUFU.EX2 R31, R110 ;  /* 0x0000006e001f7308 */ /* 0x0005220000000800 */
[----:B---3--:R-:W-:Y:S02]  /*3d00*/  FADD.FTZ R0, R62, R33 ;  /* 0x000000213e007221 */ /* 0x008fe40000010000 */
[----:B------:R-:W3:Y:S05]  /*3d10*/  @P4 LDC R33, c[0x0][0x450] ;  /* 0x00011400ff214b82 */ /* 0x000eea0000000800 */
[----:B------:R-:W5:Y:S01]  /*3d20*/  MUFU.EX2 R48, R48 ;  /* 0x0000003000307308 */ /* 0x000f620000000800 */
[----:B-1----:R-:W-:Y:S01]  /*3d30*/  FADD.FTZ R5, R43, R8 ;  /* 0x000000082b057221 */ /* 0x002fe20000010000 */
[----:B--2---:R-:W-:-:S06]  /*3d40*/  CS2R R110, SRZ ;  /* 0x00000000006e7805 */ /* 0x004fcc000001ff00 */
[----:B------:R1:W2:Y:S01]  /*3d50*/  MUFU.EX2 R9, R90 ;  /* 0x0000005a00097308 */ /* 0x0002a20000000800 */
[C---:B----4-:R-:W-:Y:S01]  /*3d60*/  FADD.FTZ R0, R31.reuse, R0 ;  /* 0x000000001f007221 */ /* 0x050fe20000010000 */
[----:B------:R-:W-:-:S06]  /*3d70*/  F2FP.BF16.F32.PACK_AB R4, R31, R62 ;  /* 0x0000003e1f04723e */ /* 0x000fcc00000010ff */
[----:B------:R-:W4:Y:S01]  /*3d80*/  MUFU.EX2 R41, R41 ;  /* 0x0000002900297308 */ /* 0x000f220000000800 */
[C---:B-----5:R-:W-:Y:S01]  /*3d90*/  FADD.FTZ R6, R48.reuse, R5 ;  /* 0x0000000530067221 */ /* 0x060fe20000010000 */
[----:B------:R-:W-:Y:S02]  /*3da0*/  F2FP.BF16.F32.PACK_AB R5, R48, R43 ;  /* 0x0000002b3005723e */ /* 0x000fe400000010ff */
[----:B-1----:R-:W-:Y:S02]  /*3db0*/  CS2R R90, SRZ ;  /* 0x00000000005a7805 */ /* 0x002fe4000001ff00 */
[----:B---3--:R-:W-:Y:S02]  /*3dc0*/  @P4 SHF.R.U32.HI R10, RZ, R33, R20 ;  /* 0x00000021ff0a4219 */ /* 0x008fe40000011614 */
[----:B------:R-:W1:Y:S01]  /*3dd0*/  MUFU.EX2 R112, R112 ;  /* 0x0000007000707308 */ /* 0x000e620000000800 */
[----:B--2---:R-:W-:-:S07]  /*3de0*/  FADD.FTZ R7, R9, R0 ;  /* 0x0000000009077221 */ /* 0x004fce0000010000 */
[----:B------:R-:W2:Y:S01]  /*3df0*/  MUFU.EX2 R44, R44 ;  /* 0x0000002c002c7308 */ /* 0x000ea20000000800 */
[----:B----4-:R-:W-:-:S07]  /*3e00*/  FADD.FTZ R27, R41, R6 ;  /* 0x00000006291b7221 */ /* 0x010fce0000010000 */
[----:B------:R-:W3:Y:S01]  /*3e10*/  MUFU.EX2 R74, R74 ;  /* 0x0000004a004a7308 */ /* 0x000ee20000000800 */
[C---:B-1----:R-:W-:Y:S01]  /*3e20*/  FADD.FTZ R29, R112.reuse, R7 ;  /* 0x00000007701d7221 */ /* 0x042fe20000010000 */
[----:B------:R-:W-:Y:S02]  /*3e30*/  F2FP.BF16.F32.PACK_AB R6, R112, R9 ;  /* 0x000000097006723e */ /* 0x000fe400000010ff */
[----:B------:R-:W-:-:S04]  /*3e40*/  CS2R R112, SRZ ;  /* 0x0000000000707805 */ /* 0x000fc8000001ff00 */
[----:B------:R-:W1:Y:S01]  /*3e50*/  MUFU.EX2 R39, R39 ;  /* 0x0000002700277308 */ /* 0x000e620000000800 */
[C---:B--2---:R-:W-:Y:S01]  /*3e60*/  FADD.FTZ R0, R44.reuse, R27 ;  /* 0x0000001b2c007221 */ /* 0x044fe20000010000 */
[----:B------:R-:W-:-:S05]  /*3e70*/  F2FP.BF16.F32.PACK_AB R7, R44, R41 ;  /* 0x000000292c07723e */ /* 0x000fca00000010ff */
[----:B------:R2:W-:Y:S01]  /*3e80*/  STSM.16.M88.4 [R23], R4 ;  /* 0x0000000417007844 */ /* 0x0005e20000000200 */
[----:B------:R4:W5:Y:S01]  /*3e90*/  MUFU.EX2 R3, R114 ;  /* 0x0000007200037308 */ /* 0x0009620000000800 */
[----:B---3--:R-:W-:-:S07]  /*3ea0*/  FADD.FTZ R8, R74, R29 ;  /* 0x0000001d4a087221 */ /* 0x008fce0000010000 */
[----:B------:R-:W3:Y:S01]  /*3eb0*/  MUFU.EX2 R40, R40 ;  /* 0x0000002800287308 */ /* 0x000ee20000000800 */
[----:B-1----:R-:W-:Y:S01]  /*3ec0*/  FADD.FTZ R27, R39, R0 ;  /* 0x00000000271b7221 */ /* 0x002fe20000010000 */
[----:B----4-:R-:W-:-:S06]  /*3ed0*/  CS2R R114, SRZ ;  /* 0x0000000000727805 */ /* 0x010fcc000001ff00 */
[----:B------:R-:W1:Y:S01]  /*3ee0*/  MUFU.EX2 R116, R116 ;  /* 0x0000007400747308 */ /* 0x000e620000000800 */
[C---:B-----5:R-:W-:Y:S01]  /*3ef0*/  FADD.FTZ R29, R3.reuse, R8 ;  /* 0x00000008031d7221 */ /* 0x060fe20000010000 */
[----:B0-----:R-:W-:-:S06]  /*3f00*/  F2FP.BF16.F32.PACK_AB R12, R3, R74 ;  /* 0x0000004a030c723e */ /* 0x001fcc00000010ff */
[----:B------:R-:W0:Y:S01]  /*3f10*/  MUFU.EX2 R37, R37 ;  /* 0x0000002500257308 */ /* 0x000e220000000800 */
[----:B---3--:R-:W-:-:S07]  /*3f20*/  FADD.FTZ R0, R40, R27 ;  /* 0x0000001b28007221 */ /* 0x008fce0000010000 */
[----:B------:R-:W3:Y:S01]  /*3f30*/  MUFU.EX2 R36, R36 ;  /* 0x0000002400247308 */ /* 0x000ee20000000800 */
[----:B-1----:R-:W-:-:S07]  /*3f40*/  FADD.FTZ R8, R116, R29 ;  /* 0x0000001d74087221 */ /* 0x002fce0000010000 */
[----:B------:R1:W4:Y:S01]  /*3f50*/  MUFU.EX2 R21, R118 ;  /* 0x0000007600157308 */ /* 0x0003220000000800 */
[----:B0-----:R-:W-:-:S07]  /*3f60*/  FADD.FTZ R13, R37, R0 ;  /* 0x00000000250d7221 */ /* 0x001fce0000010000 */
[----:B------:R-:W2:Y:S01]  /*3f70*/  MUFU.EX2 R34, R34 ;  /* 0x0000002200227308 */ /* 0x000ea20000000800 */
[----:B---3--:R-:W-:Y:S01]  /*3f80*/  FADD.FTZ R3, R36, R13 ;  /* 0x0000000d24037221 */ /* 0x008fe20000010000 */
[----:B------:R-:W-:Y:S02]  /*3f90*/  F2FP.BF16.F32.PACK_AB R13, R40, R39 ;  /* 0x00000027280d723e */ /* 0x000fe400000010ff */
[----:B-1----:R-:W-:-:S04]  /*3fa0*/  CS2R R118, SRZ ;  /* 0x0000000000767805 */ /* 0x002fc8000001ff00 */
[----:B------:R-:W0:Y:S01]  /*3fb0*/  MUFU.EX2 R66, R66 ;  /* 0x0000004200427308 */ /* 0x000e220000000800 */
[C---:B----4-:R-:W-:Y:S01]  /*3fc0*/  FADD.FTZ R15, R21.reuse, R8 ;  /* 0x00000008150f7221 */ /* 0x050fe20000010000 */
[----:B------:R-:W-:Y:S02]  /*3fd0*/  F2FP.BF16.F32.PACK_AB R14, R21, R116 ;  /* 0x00000074150e723e */ /* 0x000fe400000010ff */
[----:B------:R-:W-:-:S04]  /*3fe0*/  CS2R R116, SRZ ;  /* 0x0000000000747805 */ /* 0x000fc8000001ff00 */
[----:B------:R-:W1:Y:S01]  /*3ff0*/  MUFU.EX2 R47, R47 ;  /* 0x0000002f002f7308 */ /* 0x000e620000000800 */
[----:B--2---:R-:W-:-:S07]  /*4000*/  FADD.FTZ R4, R34, R3 ;  /* 0x0000000322047221 */ /* 0x004fce0000010000 */
[----:B------:R2:W3:Y:S01]  /*4010*/  MUFU.EX2 R25, R120 ;  /* 0x0000007800197308 */ /* 0x0004e20000000800 */
[----:B0-----:R-:W-:Y:S01]  /*4020*/  FADD.FTZ R0, R66, R15 ;  /* 0x0000000f42007221 */ /* 0x001fe20000010000 */
[----:B------:R-:W-:-:S05]  /*4030*/  F2FP.BF16.F32.PACK_AB R15, R36, R37 ;  /* 0x00000025240f723e */ /* 0x000fca00000010ff */
[----:B------:R0:W-:Y:S01]  /*4040*/  STSM.16.M88.4 [R18+0x6000], R12 ;  /* 0x0060000c12007844 */ /* 0x0001e20000000200 */
[----:B------:R-:W4:Y:S01]  /*4050*/  MUFU.EX2 R30, R30 ;  /* 0x0000001e001e7308 */ /* 0x000f220000000800 */
[----:B-1----:R-:W-:Y:S01]  /*4060*/  FADD.FTZ R5, R47, R4 ;  /* 0x000000042f057221 */ /* 0x002fe20000010000 */
[----:B------:R-:W-:Y:S02]  /*4070*/  IADD3 R4, R10, R137, -R138 ;  /* 0x000000890a047210 */ /* 0x000fe40007ffe88a */
[----:B--2---:R-:W-:-:S04]  /*4080*/  CS2R R120, SRZ ;  /* 0x0000000000787805 */ /* 0x004fc8000001ff00 */
[----:B------:R-:W-:Y:S01]  /*4090*/  MUFU.EX2 R108, R108 ;  /* 0x0000006c006c7308 */ /* 0x000fe20000000800 */
[C---:B---3--:R-:W-:Y:S01]  /*40a0*/  FADD.FTZ R3, R25.reuse, R0 ;  /* 0x0000000019037221 */ /* 0x048fe20000010000 */
[----:B------:R-:W-:Y:S02]  /*40b0*/  F2FP.BF16.F32.PACK_AB R24, R25, R66 ;  /* 0x000000421918723e */ /* 0x000fe400000010ff */
[----:B------:R-:W-:-:S04]  /*40c0*/  F2FP.BF16.F32.PACK_AB R25, R47, R34 ;  /* 0x000000222f19723e */ /* 0x000fc800000010ff */
[----:B------:R1:W2:Y:S01]  /*40d0*/  MUFU.EX2 R9, R122 ;  /* 0x0000007a00097308 */ /* 0x0002a20000000800 */
[----:B----4-:R-:W-:Y:S01]  /*40e0*/  FADD.FTZ R0, R30, R5 ;  /* 0x000000051e007221 */ /* 0x010fe20000010000 */
[----:B------:R-:W-:-:S04]  /*40f0*/  SHF.R.S32.HI R5, RZ, 0x1f, R4 ;  /* 0x0000001fff057819 */ /* 0x000fc80000011404 */
[----:B------:R-:W-:Y:S01]  /*4100*/  LEA.HI R4, R5, R4, RZ, 0x7 ;  /* 0x0000000405047211 */ /* 0x000fe200078f38ff */
[----:B------:R-:W-:Y:S01]  /*4110*/  VIADD R5, R88, 0xfffffffe ;  /* 0xfffffffe58057836 */ /* 0x000fe20000000000 */
[----:B------:R-:W3:Y:S01]  /*4120*/  MUFU.EX2 R29, R28 ;  /* 0x0000001c001d7308 */ /* 0x000ee20000000800 */
[----:B-1----:R-:W-:Y:S02]  /*4130*/  CS2R R122, SRZ ;  /* 0x00000000007a7805 */ /* 0x002fe4000001ff00 */
[----:B------:R-:W-:Y:S02]  /*4140*/  SHF.R.S32.HI R4, RZ, 0x7, R4 ;  /* 0x00000007ff047819 */ /* 0x000fe40000011404 */
[----:B------:R-:W-:Y:S02]  /*4150*/  CS2R R88, SRZ ;  /* 0x0000000000587805 */ /* 0x000fe4000001ff00 */
[----:B------:R-:W-:Y:S02]  /*4160*/  VIMNMX R4, RZ, R4, !PT ;  /* 0x00000004ff047248 */ /* 0x000fe40007fe0100 */
[----:B--2---:R-:W-:Y:S01]  /*4170*/  F2FP.BF16.F32.PACK_AB R26, R9, R108 ;  /* 0x0000006c091a723e */ /* 0x004fe200000010ff */
[----:B------:R-:W-:Y:S01]  /*4180*/  FADD.FTZ R108, R108, R3 ;  /* 0x000000036c6c7221 */ /* 0x000fe20000010000 */
[----:B------:R-:W-:-:S03]  /*4190*/  ISETP.GE.AND P1, PT, R5, R4, PT ;  /* 0x000000040500720c */ /* 0x000fc60003f26270 */
[----:B------:R-:W-:Y:S01]  /*41a0*/  FADD.FTZ R3, R9, R108 ;  /* 0x0000006c09037221 */ /* 0x000fe20000010000 */
[----:B------:R-:W-:Y:S02]  /*41b0*/  CS2R R108, SRZ ;  /* 0x00000000006c7805 */ /* 0x000fe4000001ff00 */
[C---:B---3--:R-:W-:Y:S01]  /*41c0*/  F2FP.BF16.F32.PACK_AB R27, R29.reuse, R30 ;  /* 0x0000001e1d1b723e */ /* 0x048fe200000010ff */
[----:B------:R-:W-:-:S04]  /*41d0*/  FADD.FTZ R0, R29, R0 ;  /* 0x000000001d007221 */ /* 0x000fc80000010000 */
[----:B------:R0:W-:Y:S01]  /*41e0*/  STSM.16.M88.4 [R17+0x6000], R24 ;  /* 0x0060001811007844 */ /* 0x0001e20000000200 */
[----:B------:R1:W-:Y:S06]  /*41f0*/  MEMBAR.ALL.CTA ;  /* 0x0000000000007992 */ /* 0x0003ec0000008000 */
[----:B-1----:R-:W1:Y:S02]  /*4200*/  FENCE.VIEW.ASYNC.S ;  /* 0x00000000000073c6 */ /* 0x002e640000000000 */
[----:B-1----:R-:W-:Y:S01]  /*4210*/  NOP ;  /* 0x0000000000007918 */ /* 0x002fe20000000000 */
[----:B------:R-:W-:Y:S05]  /*4220*/  @!P1 BRA `(.L_x_2072) ;  /* 0x00000030008c9947 */ /* 0x000fea0003800000 */
[----:B------:R-:W-:Y:S01]  /*4230*/  IMAD.MOV.U32 R8, RZ, RZ, R63 ;  /* 0x000000ffff087224 */ /* 0x000fe200078e003f */
[----:B------:R-:W-:Y:S01]  /*4240*/  UMOV UR6, UR38 ;  /* 0x0000002600067c82 */ /* 0x000fe20008000000 */
[----:B------:R-:W-:Y:S01]  /*4250*/  IMAD.MOV.U32 R7, RZ, RZ, R78 ;  /* 0x000000ffff077224 */ /* 0x000fe200078e004e */
[----:B------:R-:W-:Y:S01]  /*4260*/  ULDC UR5, c[0x0][0x9d8] ;  /* 0x0002760000057ab9 */ /* 0x000fe20000000800 */
[----:B------:R-:W-:Y:S02]  /*4270*/  IMAD.MOV.U32 R6, RZ, RZ, R2 ;  /* 0x000000ffff067224 */ /* 0x000fe400078e0002 */
[----:B------:R-:W-:-:S07]  /*4280*/  IMAD.MOV.U32 R135, RZ, RZ, RZ ;  /* 0x000000ffff877224 */ /* 0x000fce00078e00ff */
.L_x_2083:
[----:B------:R-:W-:Y:S01]  /*4290*/  ISETP.NE.AND P2, PT, RZ, UR40, PT ;  /* 0x00000028ff007c0c */ /* 0x000fe2000bf45270 */
[----:B------:R-:W-:-:S04]  /*42a0*/  UISETP.NE.AND UP0, UPT, UR6, 0x1, UPT ;  /* 0x000000010600788c */ /* 0x000fc8000bf05270 */
[----:B------:R-:W-:-:S06]  /*42b0*/  USEL UR7, URZ, 0x1, UP0 ;  /* 0x000000013f077887 */ /* 0x000fcc0008000000 */
[----:B------:R-:W-:Y:S02]  /*42c0*/  LOP3.LUT R2, R6, UR7, RZ, 0x3c, !PT ;  /* 0x0000000706027c12 */ /* 0x000fe4000f8e3cff */
[----:B------:R-:W-:Y:S05]  /*42d0*/  @P2 BRA `(.L_x_2073) ;  /* 0x0000000000342947 */ /* 0x000fea0003800000 */
[----:B------:R-:W-:Y:S05]  /*42e0*/  @!P0 BRA `(.L_x_2074) ;  /* 0x0000000000048947 */ /* 0x000fea0003800000 */
[----:B------:R-:W-:Y:S01]  /*42f0*/  BPT.TRAP 0x1 ;  /* 0x000000040000795c */ /* 0x000fe20000300000 */
.L_x_2074:
[----:B------:R-:W-:Y:S01]  /*4300*/  UIADD3 UR7, UR6, 0x1, URZ ;  /* 0x0000000106077890 */ /* 0x000fe2000fffe03f */
[----:B------:R-:W-:-:S03]  /*4310*/  SHF.L.U32 R9, R2, 0x1f, RZ ;  /* 0x0000001f02097819 */ /* 0x000fc600000006ff */
[----:B------:R-:W-:-:S04]  /*4320*/  UISETP.NE.AND UP0, UPT, UR7, 0x2, UPT ;  /* 0x000000020700788c */ /* 0x000fc8000bf05270 */
[----:B------:R-:W-:-:S04]  /*4330*/  USEL UR7, UR7, URZ, UP0 ;  /* 0x0000003f07077287 */ /* 0x000fc80008000000 */
[----:B------:R-:W-:-:S09]  /*4340*/  ULEA UR7, UR7, UR41, 0x3 ;  /* 0x0000002907077291 */ /* 0x000fd2000f8e183f */
[----:B------:R1:W2:Y:S01]  /*4350*/  SYNCS.PHASECHK.TRANS64.TRYWAIT P1, [UR7+0x2d830], R9 ;  /* 0x02d83009ff0075a7 */ /* 0x0002a20008020147 */
[----:B------:R-:W-:Y:S05]  /*4360*/  @!P0 BRA `(.L_x_2075) ;  /* 0x0000000000048947 */ /* 0x000fea0003800000 */
[----:B------:R-:W-:Y:S01]  /*4370*/  BPT.TRAP 0x1 ;  /* 0x000000040000795c */ /* 0x000fe20000300000 */
.L_x_2075:
[----:B--2---:R-:W-:Y:S05]  /*4380*/  @P1 BRA `(.L_x_2073) ;  /* 0x0000000000081947 */ /* 0x004fea0003800000 */
[----:B------:R-:W2:Y:S02]  /*4390*/  SYNCS.PHASECHK.TRANS64.TRYWAIT P1, [UR7+0x2d830], R9 ;  /* 0x02d83009ff0075a7 */ /* 0x000ea40008020147 */
[----:B--2---:R-:W-:Y:S05]  /*43a0*/  @!P1 BRA `(.L_x_2076) ;  /* 0x000000d400d49947 */ /* 0x004fea0003800000 */
.L_x_2073:
        /* <DEDUP_REMOVED lines=16> */
[----:B--2---:R-:W-:-:S04]  /*44b0*/  SHF.R.U32.HI R10, RZ, 0x7, R10 ;  /* 0x00000007ff0a7819 */ /* 0x004fc8000001160a */
[----:B-1----:R-:W-:-:S05]  /*44c0*/  IADD3 R9, R10, 0x8, RZ ;  /* 0x000000080a097810 */ /* 0x002fca0007ffe0ff */
        /* <DEDUP_REMOVED lines=22> */
.L_x_2078:
[----:B------:R-:W-:Y:S01]  /*4630*/  ULEA UR7, UR6, UR41, 0x3 ;  /* 0x0000002906077291 */ /* 0x000fe2000f8e183f */
[----:B------:R-:W-:-:S08]  /*4640*/  SHF.L.U32 R6, R6, 0x1f, RZ ;  /* 0x0000001f06067819 */ /* 0x000fd000000006ff */
[----:B------:R0:W1:Y:S01]  /*4650*/  SYNCS.PHASECHK.TRANS64.TRYWAIT P1, [UR7+0x2d850], R6 ;  /* 0x02d85006ff0075a7 */ /* 0x0000620008020147 */
[----:B------:R-:W-:Y:S05]  /*4660*/  @!P0 BRA `(.L_x_2079) ;  /* 0x0000000000048947 */ /* 0x000fea0003800000 */
[----:B------:R-:W-:Y:S01]  /*4670*/  BPT.TRAP 0x1 ;  /* 0x000000040000795c */ /* 0x000fe20000300000 */
.L_x_2079:
[----:B-1----:R-:W-:Y:S05]  /*4680*/  @P1 BRA `(.L_x_2077) ;  /* 0x0000000000081947 */ /* 0x002fea0003800000 */
[----:B------:R-:W1:Y:S02]  /*4690*/  SYNCS.PHASECHK.TRANS64.TRYWAIT P1, [UR7+0x2d850], R6 ;  /* 0x02d85006ff0075a7 */ /* 0x000e640008020147 */
[----:B-1----:R-:W-:Y:S05]  /*46a0*/  @!P1 BRA `(.L_x_2080) ;  /* 0x000000d4002c9947 */ /* 0x002fea0003800000 */
.L_x_2077:
        /* <DEDUP_REMOVED lines=70> */
.L_x_2081:
[----:B------:R-:W-:Y:S01]  /*4b10*/  ISETP.NE.AND P1, PT, R154, 0x1, PT ;  /* 0x000000019a00780c */ /* 0x000fe20003f25270 */
[----:B0-----:R-:W-:Y:S02]  /*4b20*/  IMAD.IADD R6, R140, 0x1, R136 ;  /* 0x000000018c067824 */ /* 0x001fe400078e0288 */
        /* <DEDUP_REMOVED lines=15> */
[----:B------:R-:W-:Y:S01]  /*4c20*/  MUFU.TANH R13, R13 ;  /* 0x0000000d000d7308 */ /* 0x000fe20000002400 */
[----:B------:R-:W-:Y:S01]  /*4c30*/  FMUL.FTZ R15, R30, UR5 ;  /* 0x000000051e0f7c20 */ /* 0x000fe20008410000 */
[----:B------:R-:W-:Y:S01]  /*4c40*/  FMUL.FTZ R44, R60, UR5 ;  /* 0x000000053c2c7c20 */ /* 0x000fe20008410000 */
[----:B------:R-:W-:Y:S01]  /*4c50*/  FMUL.FTZ R29, R38, UR5 ;  /* 0x00000005261d7c20 */ /* 0x000fe20008410000 */
[----:B------:R-:W1:Y:S01]  /*4c60*/  @P1 LDC R10, c[0x0][0x450] ;  /* 0x00011400ff0a1b82 */ /* 0x000e620000000800 */
[----:B------:R-:W-:Y:S01]  /*4c70*/  FMUL.FTZ R30, R39, UR5 ;  /* 0x00000005271e7c20 */ /* 0x000fe20008410000 */
[----:B------:R-:W-:Y:S01]  /*4c80*/  FMUL.FTZ R38, R48, UR5 ;  /* 0x0000000530267c20 */ /* 0x000fe20008410000 */
[----:B------:R-:W-:Y:S01]  /*4c90*/  FMUL.FTZ R39, R49, UR5 ;  /* 0x0000000531277c20 */ /* 0x000fe20008410000 */
[----:B------:R-:W-:Y:S01]  /*4ca0*/  MUFU.TANH R14, R14 ;  /* 0x0000000e000e7308 */ /* 0x000fe20000002400 */
[----:B------:R-:W-:Y:S01]  /*4cb0*/  FMUL.FTZ R40, R52, UR5 ;  /* 0x0000000534287c20 */ /* 0x000fe20008410000 */
[----:B------:R-:W-:Y:S01]  /*4cc0*/  FMUL.FTZ R41, R53, UR5 ;  /* 0x0000000535297c20 */ /* 0x000fe20008410000 */
[----:B------:R-:W-:Y:S01]  /*4cd0*/  FMUL.FTZ R37, R46, UR5 ;  /* 0x000000052e257c20 */ /* 0x000fe20008410000 */
[----:B------:R-:W-:Y:S01]  /*4ce0*/  FMUL.FTZ R46, R64, UR5 ;  /* 0x00000005402e7c20 */ /* 0x000fe20008410000 */
[----:B------:R-:W-:Y:S01]  /*4cf0*/  FMUL.FTZ R48, R65, UR5 ;  /* 0x0000000541307c20 */ /* 0x000fe20008410000 */
[----:B------:R-:W-:Y:S01]  /*4d00*/  FMUL.FTZ R49, R68, UR5 ;  /* 0x0000000544317c20 */ /* 0x000fe20008410000 */
[----:B------:R-:W-:Y:S01]  /*4d10*/  FMUL.FTZ R52, R69, UR5 ;  /* 0x0000000545347c20 */ /* 0x000fe20008410000 */
[----:B------:R-:W-:Y:S01]  /*4d20*/  MUFU.TANH R21, R21 ;  /* 0x0000001500157308 */ /* 0x000fe20000002400 */
[----:B------:R-:W-:Y:S01]  /*4d30*/  FMUL.FTZ R53, R72, UR5 ;  /* 0x0000000548357c20 */ /* 0x000fe20008410000 */
[----:B------:R-:W-:Y:S01]  /*4d40*/  FMUL.FTZ R76, R76, UR5 ;  /* 0x000000054c4c7c20 */ /* 0x000fe20008410000 */
[----:B------:R-:W-:Y:S01]  /*4d50*/  FMUL.FTZ R50, R50, UR5 ;  /* 0x0000000532327c20 */ /* 0x000fe20008410000 */
[----:B0-----:R-:W-:-:S04]  /*4d60*/  @P1 IMAD.HI.U32 R9, R6, R9, RZ ;  /* 0x0000000906091227 */ /* 0x001fc800078e00ff */
[----:B------:R-:W-:Y:S01]  /*4d70*/  FMUL.FTZ R51, R51, UR5 ;  /* 0x0000000533337c20 */ /* 0x000fe20008410000 */
[----:B------:R-:W-:Y:S01]  /*4d80*/  FMUL.FTZ R54, R54, UR5 ;  /* 0x0000000536367c20 */ /* 0x000fe20008410000 */
[----:B------:R-:W-:Y:S01]  /*4d90*/  FMUL.FTZ R55, R55, UR5 ;  /* 0x0000000537377c20 */ /* 0x000fe20008410000 */
[----:B------:R-:W-:Y:S01]  /*4da0*/  MUFU.TANH R27, R27 ;  /* 0x0000001b001b7308 */ /* 0x000fe20000002400 */
        /* <DEDUP_REMOVED lines=8> */
[----:B------:R-:W0:Y:S01]  /*4e30*/  SHFL.IDX PT, R61, R6, RZ, 0x1c1f ;  /* 0x001c1fff063d7589 */ /* 0x000e2200000e0000 */
[----:B------:R-:W-:-:S02]  /*4e40*/  IMAD.MOV.U32 R56, RZ, RZ, -0x80 ;  /* 0xffffff80ff387424 */ /* 0x000fc400078e00ff */
[----:B------:R-:W-:Y:S01]  /*4e50*/  FMUL.FTZ R10, R25, UR5 ;  /* 0x00000005190a7c20 */ /* 0x000fe20008410000 */
[----:B------:R-:W1:Y:S01]  /*4e60*/  MUFU.TANH R9, R9 ;  /* 0x0000000900097308 */ /* 0x000e620000002400 */
[----:B------:R-:W-:Y:S01]  /*4e70*/  FMUL.FTZ R25, R34, UR5 ;  /* 0x0000000522197c20 */ /* 0x000fe20008410000 */
[----:B------:R-:W-:Y:S02]  /*4e80*/  IMAD R56, R5, R56, 0x1 ;  /* 0x0000000105387424 */ /* 0x000fe400078e0238 */
[----:B------:R-:W-:Y:S01]  /*4e90*/  FMUL.FTZ R34, R43, UR5 ;  /* 0x000000052b227c20 */ /* 0x000fe20008410000 */
[----:B------:R-:W-:Y:S01]  /*4ea0*/  FMUL.FTZ R43, R57, UR5 ;  /* 0x00000005392b7c20 */ /* 0x000fe20008410000 */
[----:B------:R-:W-:Y:S01]  /*4eb0*/  FMUL.FTZ R57, R73, UR5 ;  /* 0x0000000549397c20 */ /* 0x000fe20008410000 */
[----:B------:R-:W-:Y:S02]  /*4ec0*/  IMAD R56, R139, -0x2, R56 ;  /* 0xfffffffe8b387824 */ /* 0x000fe400078e0238 */
[----:B------:R-:W-:Y:S01]  /*4ed0*/  FMUL.FTZ R70, R70, UR5 ;  /* 0x0000000546467c20 */ /* 0x000fe20008410000 */
[----:B------:R-:W2:Y:S01]  /*4ee0*/  MUFU.TANH R10, R10 ;  /* 0x0000000a000a7308 */ /* 0x000ea20000002400 */
[----:B------:R-:W-:Y:S01]  /*4ef0*/  FMUL.FTZ R71, R71, UR5 ;  /* 0x0000000547477c20 */ /* 0x000fe20008410000 */
[----:B------:R-:W-:Y:S01]  /*4f00*/  FMUL.FTZ R87, R87, UR5 ;  /* 0x0000000557577c20 */ /* 0x000fe20008410000 */
[----:B------:R-:W-:Y:S01]  /*4f10*/  IADD3 R56, -R138, R56, R137 ;  /* 0x000000388a387210 */ /* 0x000fe20007ffe189 */
[----:B------:R-:W-:-:S04]  /*4f20*/  ULEA UR7, UR38, UR41, 0x3 ;  /* 0x0000002926077291 */ /* 0x000fc8000f8e183f */
[----:B------:R-:W3:Y:S01]  /*4f30*/  MUFU.TANH R24, R24 ;  /* 0x0000001800187308 */ /* 0x000ee20000002400 */
[----:B------:R-:W-:Y:S01]  /*4f40*/  UIADD3 UR7, UR7, 0x2d840, URZ ;  /* 0x0002d84007077890 */ /* 0x000fe2000fffe03f */
[----:B0-----:R-:W-:Y:S02]  /*4f50*/  IMAD.IADD R60, R56, 0x1, R61 ;  /* 0x00000001383c7824 */ /* 0x001fe400078e023d */
[----:B------:R-:W-:Y:S01]  /*4f60*/  FMUL.FTZ R61, R47, UR5 ;  /* 0x000000052f3d7c20 */ /* 0x000fe20008410000 */
[----:B------:R-:W-:-:S03]  /*4f70*/  UPRMT UR7, UR42, 0x654, UR7 ;  /* 0x000006542a077896 */ /* 0x000fc60008000007 */
[----:B------:R-:W0:Y:S01]  /*4f80*/  MUFU.TANH R28, R28 ;  /* 0x0000001c001c7308 */ /* 0x000e220000002400 */
[C---:B------:R-:W-:Y:S02]  /*4f90*/  ISETP.GT.AND P1, PT, R60.reuse, RZ, PT ;  /* 0x000000ff3c00720c */ /* 0x040fe40003f24270 */
[----:B------:R-:W-:Y:S02]  /*4fa0*/  ISETP.GT.AND P3, PT, R60, 0x1, PT ;  /* 0x000000013c00780c */ /* 0x000fe40003f64270 */
[----:B-1----:R-:W-:-:S03]  /*4fb0*/  FSEL R9, R9, -INF , P1 ;  /* 0xff80000009097808 */ /* 0x002fc60000800000 */
[----:B------:R-:W1:Y:S01]  /*4fc0*/  MUFU.TANH R31, R31 ;  /* 0x0000001f001f7308 */ /* 0x000e620000002400 */
[----:B--2---:R-:W-:Y:S01]  /*4fd0*/  FSEL R10, R10, -INF , P3 ;  /* 0xff8000000a0a7808 */ /* 0x004fe20001800000 */
[----:B------:R-:W-:Y:S01]  /*4fe0*/  SYNCS.ARRIVE.TRANS64.RED.A1T0 RZ, [UR7], RZ ;  /* 0x000000ffffff79a7 */ /* 0x000fe20008100407 */
[C---:B------:R-:W-:Y:S02]  /*4ff0*/  ISETP.GT.AND P2, PT, R60.reuse, 0x8, PT ;  /* 0x000000083c00780c */ /* 0x040fe40003f44270 */
[C---:B------:R-:W-:Y:S02]  /*5000*/  ISETP.GT.AND P5, PT, R60.reuse, 0x9, PT ;  /* 0x000000093c00780c */ /* 0x040fe40003fa4270 */
[C---:B------:R-:W-:Y:S01]  /*5010*/  ISETP.GT.AND P4, PT, R60.reuse, 0x10, PT ;  /* 0x000000103c00780c */ /* 0x040fe20003f84270 */
[----:B------:R-:W2:Y:S01]  /*5020*/  MUFU.TANH R32, R32 ;  /* 0x0000002000207308 */ /* 0x000ea20000002400 */
[C---:B------:R-:W-:Y:S02]  /*5030*/  ISETP.GT.AND P1, PT, R60.reuse, 0x11, PT ;  /* 0x000000113c00780c */ /* 0x040fe40003f24270 */
[----:B------:R-:W-:-:S02]  /*5040*/  ISETP.GT.AND P3, PT, R60, 0x18, PT ;  /* 0x000000183c00780c */ /* 0x000fc40003f64270 */
[----:B------:R-:W-:Y:S02]  /*5050*/  FSEL R13, R13, -INF , P2 ;  /* 0xff8000000d0d7808 */ /* 0x000fe40001000000 */
[----:B------:R-:W-:Y:S01]  /*5060*/  FSEL R14, R14, -INF , P5 ;  /* 0xff8000000e0e7808 */ /* 0x000fe20002800000 */
[----:B------:R-:W4:Y:S01]  /*5070*/  MUFU.TANH R35, R35 ;  /* 0x0000002300237308 */ /* 0x000f220000002400 */
[----:B------:R-:W-:Y:S02]  /*5080*/  FSEL R21, R21, -INF , P4 ;  /* 0xff80000015157808 */ /* 0x000fe40002000000 */
[----:B---3--:R-:W-:Y:S02]  /*5090*/  FSEL R24, R24, -INF , P1 ;  /* 0xff80000018187808 */ /* 0x008fe40000800000 */
[----:B------:R-:W-:Y:S02]  /*50a0*/  FSEL R27, R27, -INF , P3 ;  /* 0xff8000001b1b7808 */ /* 0x000fe40001800000 */
[C---:B------:R-:W-:Y:S01]  /*50b0*/  ISETP.GT.AND P2, PT, R60.reuse, 0x19, PT ;  /* 0x000000193c00780c */ /* 0x040fe20003f44270 */
[----:B------:R-:W3:Y:S01]  /*50c0*/  MUFU.TANH R36, R36 ;  /* 0x0000002400247308 */ /* 0x000ee20000002400 */
[----:B------:R-:W-:-:S02]  /*50d0*/  ISETP.GT.AND P5, PT, R60, 0x20, PT ;  /* 0x000000203c00780c */ /* 0x000fc40003fa4270 */
[C---:B------:R-:W-:Y:S02]  /*50e0*/  ISETP.GT.AND P4, PT, R60.reuse, 0x21, PT ;  /* 0x000000213c00780c */ /* 0x040fe40003f84270 */
[C---:B------:R-:W-:Y:S02]  /*50f0*/  ISETP.GT.AND P1, PT, R60.reuse, 0x28, PT ;  /* 0x000000283c00780c */ /* 0x040fe40003f24270 */
[----:B------:R-:W-:Y:S01]  /*5100*/  ISETP.GT.AND P3, PT, R60, 0x29, PT ;  /* 0x000000293c00780c */ /* 0x000fe20003f64270 */
[----:B------:R-:W5:Y:S01]  /*5110*/  MUFU.TANH R38, R38 ;  /* 0x0000002600267308 */ /* 0x000f620000002400 */
[----:B0-----:R-:W-:Y:S02]  /*5120*/  FSEL R28, R28, -INF , P2 ;  /* 0xff8000001c1c7808 */ /* 0x001fe40001000000 */
[----:B-1----:R-:W-:Y:S02]  /*5130*/  FSEL R31, R31, -INF , P5 ;  /* 0xff8000001f1f7808 */ /* 0x002fe40002800000 */
[----:B--2---:R-:W-:-:S02]  /*5140*/  FSEL R32, R32, -INF , P4 ;  /* 0xff80000020207808 */ /* 0x004fc40002000000 */
[----:B----4-:R-:W-:Y:S01]  /*5150*/  FSEL R35, R35, -INF , P1 ;  /* 0xff80000023237808 */ /* 0x010fe20000800000 */
[----:B------:R-:W0:Y:S01]  /*5160*/  MUFU.TANH R39, R39 ;  /* 0x0000002700277308 */ /* 0x000e220000002400 */
[----:B---3--:R-:W-:Y:S02]  /*5170*/  FSEL R36, R36, -INF , P3 ;  /* 0xff80000024247808 */ /* 0x008fe40001800000 */
[C---:B------:R-:W-:Y:S02]  /*5180*/  ISETP.GT.AND P2, PT, R60.reuse, 0x30, PT ;  /* 0x000000303c00780c */ /* 0x040fe40003f44270 */
[C---:B------:R-:W-:Y:S02]  /*5190*/  ISETP.GT.AND P5, PT, R60.reuse, 0x31, PT ;  /* 0x000000313c00780c */ /* 0x040fe40003fa4270 */
[C---:B------:R-:W-:Y:S01]  /*51a0*/  ISETP.GT.AND P4, PT, R60.reuse, 0x38, PT ;  /* 0x000000383c00780c */ /* 0x040fe20003f84270 */
[----:B------:R-:W1:Y:S01]  /*51b0*/  MUFU.TANH R40, R40 ;  /* 0x0000002800287308 */ /* 0x000e620000002400 */
[----:B------:R-:W-:-:S02]  /*51c0*/  ISETP.GT.AND P1, PT, R60, 0x39, PT ;  /* 0x000000393c00780c */ /* 0x000fc40003f24270 */
[----:B------:R-:W-:Y:S02]  /*51d0*/  ISETP.GT.AND P3, PT, R60, 0x40, PT ;  /* 0x000000403c00780c */ /* 0x000fe40003f64270 */
[----:B-----5:R-:W-:Y:S02]  /*51e0*/  FSEL R38, R38, -INF , P2 ;  /* 0xff80000026267808 */ /* 0x020fe40001000000 */
[C---:B------:R-:W-:Y:S01]  /*51f0*/  ISETP.GT.AND P2, PT, R60.reuse, 0x41, PT ;  /* 0x000000413c00780c */ /* 0x040fe20003f44270 */
[----:B------:R-:W2:Y:S01]  /*5200*/  MUFU.TANH R41, R41 ;  /* 0x0000002900297308 */ /* 0x000ea20000002400 */
[----:B0-----:R-:W-:Y:S02]  /*5210*/  FSEL R39, R39, -INF , P5 ;  /* 0xff80000027277808 */ /* 0x001fe40002800000 */
[----:B------:R-:W-:Y:S02]  /*5220*/  ISETP.GT.AND P5, PT, R60, 0x48, PT ;  /* 0x000000483c00780c */ /* 0x000fe40003fa4270 */
[----:B------:R-:W-:-:S03]  /*5230*/  FMNMX.FTZ R65, R9, R7, !PT ;  /* 0x0000000709417209 */ /* 0x000fc60007810000 */
[----:B------:R-:W0:Y:S01]  /*5240*/  MUFU.TANH R42, R42 ;  /* 0x0000002a002a7308 */ /* 0x000e220000002400 */
[----:B-1----:R-:W-:Y:S02]  /*5250*/  FSEL R40, R40, -INF , P4 ;  /* 0xff80000028287808 */ /* 0x002fe40002000000 */
[----:B------:R-:W-:-:S05]  /*5260*/  ISETP.GT.AND P4, PT, R60, 0x49, PT ;  /* 0x000000493c00780c */ /* 0x000fca0003f84270 */
[----:B------:R-:W1:Y:S01]  /*5270*/  MUFU.TANH R43, R43 ;  /* 0x0000002b002b7308 */ /* 0x000e620000002400 */
[----:B--2---:R-:W-:Y:S02]  /*5280*/  FSEL R41, R41, -INF , P1 ;  /* 0xff80000029297808 */ /* 0x004fe40000800000 */
[----:B------:R-:W-:-:S05]  /*5290*/  ISETP.GT.AND P1, PT, R60, 0x50, PT ;  /* 0x000000503c00780c */ /* 0x000fca0003f24270 */
[----:B------:R-:W2:Y:S01]  /*52a0*/  MUFU.TANH R44, R44 ;  /* 0x0000002c002c7308 */ /* 0x000ea20000002400 */
[----:B0-----:R-:W-:Y:S02]  /*52b0*/  FSEL R42, R42, -INF , P3 ;  /* 0xff8000002a2a7808 */ /* 0x001fe40001800000 */
[----:B------:R-:W-:-:S05]  /*52c0*/  ISETP.GT.AND P3, PT, R60, 0x51, PT ;  /* 0x000000513c00780c */ /* 0x000fca0003f64270 */
        /* <DEDUP_REMOVED lines=24> */
[----:B------:R-:W-:Y:S01]  /*5450*/  MUFU.TANH R11, R11 ;  /* 0x0000000b000b7308 */ /* 0x000fe20000002400 */
[----:B0-----:R-:W-:Y:S02]  /*5460*/  FSEL R57, R57, -INF , P1 ;  /* 0xff80000039397808 */ /* 0x001fe40000800000 */
[----:B------:R-:W-:-:S05]  /*5470*/  ISETP.GT.AND P1, PT, R60, 0x78, PT ;  /* 0x000000783c00780c */ /* 0x000fca0003f24270 */
[----:B------:R-:W-:Y:S01]  /*5480*/  MUFU.TANH R15, R15 ;  /* 0x0000000f000f7308 */ /* 0x000fe20000002400 */
[----:B-1----:R-:W-:Y:S02]  /*5490*/  FSEL R47, R47, -INF , P3 ;  /* 0xff8000002f2f7808 */ /* 0x002fe40001800000 */
[----:B------:R-:W-:Y:S02]  /*54a0*/  ISETP.GT.AND P3, PT, R60, 0x79, PT ;  /* 0x000000793c00780c */ /* 0x000fe40003f64270 */
[----:B------:R-:W-:-:S03]  /*54b0*/  FMNMX.FTZ R60, R10, R65, !PT ;  /* 0x000000410a3c7209 */ /* 0x000fc60007810000 */
[----:B------:R-:W-:Y:S01]  /*54c0*/  MUFU.TANH R20, R20 ;  /* 0x0000001400147308 */ /* 0x000fe20000002400 */
[----:B------:R-:W-:-:S04]  /*54d0*/  FMNMX.FTZ R65, R13, R60, !PT ;  /* 0x0000003c0d417209 */ /* 0x000fc80007810000 */
        /* <DEDUP_REMOVED lines=11> */
[----:B------:R-:W-:Y:S01]  /*5590*/  FMNMX.FTZ R65, R35, R60, !PT ;  /* 0x0000003c23417209 */ /* 0x000fe20007810000 */
[----:B------:R-:W-:Y:S01]  /*55a0*/  FMUL.FTZ R60, R62, UR5 ;  /* 0x000000053e3c7c20 */ /* 0x000fe20008410000 */
[----:B------:R-:W-:Y:S02]  /*55b0*/  FMUL.FTZ R62, R63, UR5 ;  /* 0x000000053f3e7c20 */ /* 0x000fe40008410000 */
        /* <DEDUP_REMOVED lines=9> */
[----:B------:R-:W-:-:S03]  /*5650*/  FMUL.FTZ R63, R77, UR5 ;  /* 0x000000054d3f7c20 */ /* 0x000fc60008410000 */
[----:B------:R-:W-:Y:S01]  /*5660*/  FMNMX.FTZ R65, R43, R64, !PT ;  /* 0x000000402b417209 */ /* 0x000fe20007810000 */
[----:B------:R-:W-:Y:S02]  /*5670*/  FMUL.FTZ R64, R80, UR5 ;  /* 0x0000000550407c20 */ /* 0x000fe40008410000 */
[----:B------:R-:W0:Y:S01]  /*5680*/  MUFU.TANH R63, R63 ;  /* 0x0000003f003f7308 */ /* 0x000e220000002400 */
[----:B------:R-:W-:-:S04]  /*5690*/  FMNMX.FTZ R68, R44, R65, !PT ;  /* 0x000000412c447209 */ /* 0x000fc80007810000 */
[----:B------:R-:W-:-:S03]  /*56a0*/  FMNMX.FTZ R65, R45, R68, !PT ;  /* 0x000000442d417209 */ /* 0x000fc60007810000 */
[----:B------:R-:W1:Y:S01]  /*56b0*/  MUFU.TANH R64, R64 ;  /* 0x0000004000407308 */ /* 0x000e620000002400 */
[----:B------:R-:W-:Y:S01]  /*56c0*/  FMNMX.FTZ R69, R46, R65, !PT ;  /* 0x000000412e457209 */ /* 0x000fe20007810000 */
[----:B------:R-:W-:Y:S02]  /*56d0*/  FMUL.FTZ R65, R81, UR5 ;  /* 0x0000000551417c20 */ /* 0x000fe40008410000 */
[----:B------:R-:W2:Y:S01]  /*56e0*/  SHFL.IDX PT, R81, R6, 0x1, 0x1c1f ;  /* 0x003c1f0006517f89 */ /* 0x000ea200000e0000 */
[----:B------:R-:W-:-:S03]  /*56f0*/  FMNMX.FTZ R68, R48, R69, !PT ;  /* 0x0000004530447209 */ /* 0x000fc60007810000 */
[----:B------:R-:W3:Y:S01]  /*5700*/  MUFU.TANH R65, R65 ;  /* 0x0000004100417308 */ /* 0x000ee20000002400 */
[----:B------:R-:W-:Y:S01]  /*5710*/  FMNMX.FTZ R69, R49, R68, !PT ;  /* 0x0000004431457209 */ /* 0x000fe20007810000 */
[----:B------:R-:W-:Y:S01]  /*5720*/  FMUL.FTZ R68, R84, UR5 ;  /* 0x0000000554447c20 */ /* 0x000fe20008410000 */
[----:B0-----:R-:W-:Y:S01]  /*5730*/  FSEL R63, R63, -INF , P2 ;  /* 0xff8000003f3f7808 */ /* 0x001fe20001000000 */
[----:B------:R-:W-:Y:S01]  /*5740*/  FMUL.FTZ R84, R79, UR5 ;  /* 0x000000054f547c20 */ /* 0x000fe20008410000 */
[----:B------:R-:W-:Y:S01]  /*5750*/  FMNMX.FTZ R72, R52, R69, !PT ;  /* 0x0000004534487209 */ /* 0x000fe20007810000 */
[----:B------:R-:W-:Y:S02]  /*5760*/  FMUL.FTZ R69, R85, UR5 ;  /* 0x0000000555457c20 */ /* 0x000fe40008410000 */
[----:B------:R-:W0:Y:S01]  /*5770*/  MUFU.TANH R68, R68 ;  /* 0x0000004400447308 */ /* 0x000e220000002400 */
[----:B------:R-:W-:Y:S02]  /*5780*/  FMNMX.FTZ R72, R53, R72, !PT ;  /* 0x0000004835487209 */ /* 0x000fe40007810000 */
[----:B-1----:R-:W-:-:S02]  /*5790*/  FSEL R64, R64, -INF , P5 ;  /* 0xff80000040407808 */ /* 0x002fc40002800000 */
[----:B------:R-:W-:-:S03]  /*57a0*/  FMNMX.FTZ R72, R57, R72, !PT ;  /* 0x0000004839487209 */ /* 0x000fc60007810000 */
[----:B------:R-:W1:Y:S01]  /*57b0*/  MUFU.TANH R69, R69 ;  /* 0x0000004500457308 */ /* 0x000e620000002400 */
[----:B------:R-:W-:Y:S02]  /*57c0*/  FMNMX.FTZ R72, R47, R72, !PT ;  /* 0x000000482f487209 */ /* 0x000fe40007810000 */
[----:B---3--:R-:W-:Y:S01]  /*57d0*/  FSEL R65, R65, -INF , P4 ;  /* 0xff80000041417808 */ /* 0x008fe20002000000 */
[----:B--2---:R-:W-:Y:S01]  /*57e0*/  IMAD.IADD R56, R56, 0x1, R81 ;  /* 0x0000000138387824 */ /* 0x004fe200078e0251 */
[----:B------:R-:W-:-:S03]  /*57f0*/  FMNMX.FTZ R73, R63, R72, !PT ;  /* 0x000000483f497209 */ /* 0x000fc60007810000 */
[----:B------:R-:W2:Y:S01]  /*5800*/  MUFU.TANH R51, R51 ;  /* 0x0000003300337308 */ /* 0x000ea20000002400 */
[----:B------:R-:W-:Y:S01]  /*5810*/  FMNMX.FTZ R72, R64, R73, !PT ;  /* 0x0000004940487209 */ /* 0x000fe20007810000 */
[----:B------:R-:W-:Y:S01]  /*5820*/  FMUL.FTZ R73, R67, UR5 ;  /* 0x0000000543497c20 */ /* 0x000fe20008410000 */
[----:B0-----:R-:W-:Y:S02]  /*5830*/  FSEL R67, R68, -INF , P1 ;  /* 0xff80000044437808 */ /* 0x001fe40000800000 */
[----:B------:R-:W-:Y:S02]  /*5840*/  FMNMX.FTZ R72, R65, R72, !PT ;  /* 0x0000004841487209 */ /* 0x000fe40007810000 */
[----:B------:R-:W-:Y:S01]  /*5850*/  ISETP.GT.AND P4, PT, R56, RZ, PT ;  /* 0x000000ff3800720c */ /* 0x000fe20003f84270 */
[----:B------:R-:W0:Y:S01]  /*5860*/  MUFU.TANH R54, R54 ;  /* 0x0000003600367308 */ /* 0x000e220000002400 */
[----:B-1----:R-:W-:Y:S02]  /*5870*/  FSEL R69, R69, -INF , P3 ;  /* 0xff80000045457808 */ /* 0x002fe40001800000 */
[----:B------:R-:W-:-:S02]  /*5880*/  FMNMX.FTZ R72, R67, R72, !PT ;  /* 0x0000004843487209 */ /* 0x000fc40007810000 */
[----:B------:R-:W-:Y:S02]  /*5890*/  ISETP.GT.AND P2, PT, R56, 0x8, PT ;  /* 0x000000083800780c */ /* 0x000fe40003f44270 */
[----:B------:R-:W-:Y:S01]  /*58a0*/  FMNMX.FTZ R76, R69, R72, !PT ;  /* 0x00000048454c7209 */ /* 0x000fe20007810000 */
[----:B------:R-:W-:Y:S01]  /*58b0*/  FMUL.FTZ R72, R74, UR5 ;  /* 0x000000054a487c20 */ /* 0x000fe20008410000 */
[----:B------:R-:W-:Y:S01]  /*58c0*/  MUFU.TANH R55, R55 ;  /* 0x0000003700377308 */ /* 0x000fe20000002400 */
[----:B------:R-:W-:Y:S01]  /*58d0*/  FMUL.FTZ R74, R78, UR5 ;  /* 0x000000054e4a7c20 */ /* 0x000fe20008410000 */
[C---:B------:R-:W-:Y:S01]  /*58e0*/  ISETP.GT.AND P3, PT, R56.reuse, 0x9, PT ;  /* 0x000000093800780c */ /* 0x040fe20003f64270 */
[----:B------:R-:W1:Y:S01]  /*58f0*/  SHFL.BFLY PT, R77, R76, 0x2, 0x1f ;  /* 0x0c401f004c4d7f89 */ /* 0x000e6200000e0000 */
[----:B------:R-:W-:Y:S02]  /*5900*/  ISETP.GT.AND P5, PT, R56, 0x10, PT ;  /* 0x000000103800780c */ /* 0x000fe40003fa4270 */
[----:B------:R-:W-:-:S02]  /*5910*/  FSEL R15, R15, -INF , P2 ;  /* 0xff8000000f0f7808 */ /* 0x000fc40001000000 */
[----:B------:R-:W3:Y:S01]  /*5920*/  MUFU.TANH R58, R58 ;  /* 0x0000003a003a7308 */ /* 0x000ee20000002400 */
[----:B------:R-:W-:Y:S02]  /*5930*/  FSEL R20, R20, -INF , P3 ;  /* 0xff80000014147808 */ /* 0x000fe40001800000 */
[----:B------:R-:W-:Y:S02]  /*5940*/  FSEL R25, R25, -INF , P5 ;  /* 0xff80000019197808 */ /* 0x000fe40002800000 */
[C---:B------:R-:W-:Y:S02]  /*5950*/  ISETP.GT.AND P2, PT, R56.reuse, 0x19, PT ;  /* 0x000000193800780c */ /* 0x040fe40003f44270 */
[C---:B------:R-:W-:Y:S01]  /*5960*/  ISETP.GT.AND P3, PT, R56.reuse, 0x20, PT ;  /* 0x000000203800780c */ /* 0x040fe20003f64270 */
[----:B------:R-:W4:Y:S01]  /*5970*/  MUFU.TANH R59, R59 ;  /* 0x0000003b003b7308 */ /* 0x000f220000002400 */
[----:B------:R-:W-:Y:S02]  /*5980*/  ISETP.GT.AND P5, PT, R56, 0x21, PT ;  /* 0x000000213800780c */ /* 0x000fe40003fa4270 */
[----:B------:R-:W-:-:S02]  /*5990*/  FSEL R30, R30, -INF , P2 ;  /* 0xff8000001e1e7808 */ /* 0x000fc40001000000 */
[----:B------:R-:W-:Y:S02]  /*59a0*/  FSEL R33, R33, -INF , P3 ;  /* 0xff80000021217808 */ /* 0x000fe40001800000 */
[----:B------:R-:W-:Y:S01]  /*59b0*/  FSEL R34, R34, -INF , P5 ;  /* 0xff80000022227808 */ /* 0x000fe20002800000 */
[----:B------:R-:W5:Y:S01]  /*59c0*/  MUFU.TANH R60, R60 ;  /* 0x0000003c003c7308 */ /* 0x000f620000002400 */
[----:B------:R-:W-:Y:S02]  /*59d0*/  ISETP.GT.AND P2, PT, R56, 0x30, PT ;  /* 0x000000303800780c */ /* 0x000fe40003f44270 */
[----:B-1----:R-:W-:Y:S01]  /*59e0*/  FMNMX.FTZ R80, R76, R77, !PT ;  /* 0x0000004d4c507209 */ /* 0x002fe20007810000 */
[----:B------:R-:W-:Y:S01]  /*59f0*/  FMUL.FTZ R76, R83, UR5 ;  /* 0x00000005534c7c20 */ /* 0x000fe20008410000 */
[----:B------:R-:W-:Y:S01]  /*5a00*/  ISETP.GT.AND P3, PT, R56, 0x31, PT ;  /* 0x000000313800780c */ /* 0x000fe20003f64270 */
[----:B------:R-:W-:Y:S01]  /*5a10*/  FMUL.FTZ R77, R86, UR5 ;  /* 0x00000005564d7c20 */ /* 0x000fe20008410000 */
[----:B------:R-:W-:Y:S01]  /*5a20*/  ISETP.GT.AND P5, PT, R56, 0x38, PT ;  /* 0x000000383800780c */ /* 0x000fe20003fa4270 */
[----:B------:R-:W1:Y:S01]  /*5a30*/  SHFL.BFLY PT, R79, R80, 0x1, 0x1f ;  /* 0x0c201f00504f7f89 */ /* 0x000e6200000e0000 */
[----:B------:R-:W-:Y:S01]  /*5a40*/  MUFU.TANH R62, R62 ;  /* 0x0000003e003e7308 */ /* 0x000fe20000002400 */
[----:B------:R-:W-:-:S02]  /*5a50*/  FSEL R50, R50, -INF , P2 ;  /* 0xff80000032327808 */ /* 0x000fc40001000000 */
[----:B--2---:R-:W-:Y:S02]  /*5a60*/  FSEL R51, R51, -INF , P3 ;  /* 0xff80000033337808 */ /* 0x004fe40001800000 */
[----:B0-----:R-:W-:Y:S02]  /*5a70*/  FSEL R54, R54, -INF , P5 ;  /* 0xff80000036367808 */ /* 0x001fe40002800000 */
[C---:B------:R-:W-:Y:S01]  /*5a80*/  ISETP.GT.AND P2, PT, R56.reuse, 0x40, PT ;  /* 0x000000403800780c */ /* 0x040fe20003f44270 */
[----:B------:R0:W-:Y:S01]  /*5a90*/  MUFU.TANH R68, R73 ;  /* 0x0000004900447308 */ /* 0x0001e20000002400 */
[C---:B------:R-:W-:Y:S02]  /*5aa0*/  ISETP.GT.AND P3, PT, R56.reuse, 0x41, PT ;  /* 0x000000413800780c */ /* 0x040fe40003f64270 */
[----:B------:R-:W-:Y:S02]  /*5ab0*/  ISETP.GT.AND P5, PT, R56, 0x48, PT ;  /* 0x000000483800780c */ /* 0x000fe40003fa4270 */
[----:B---3--:R-:W-:-:S02]  /*5ac0*/  FSEL R58, R58, -INF , P2 ;  /* 0xff8000003a3a7808 */ /* 0x008fc40001000000 */
[----:B----4-:R-:W-:Y:S01]  /*5ad0*/  FSEL R59, R59, -INF , P3 ;  /* 0xff8000003b3b7808 */ /* 0x010fe20001800000 */
[----:B------:R-:W2:Y:S01]  /*5ae0*/  MUFU.TANH R12, R12 ;  /* 0x0000000c000c7308 */ /* 0x000ea20000002400 */
[----:B0-----:R-:W-:Y:S01]  /*5af0*/  FMUL.FTZ R73, R75, UR5 ;  /* 0x000000054b497c20 */ /* 0x001fe20008410000 */
[----:B-----5:R-:W-:Y:S01]  /*5b00*/  FSEL R60, R60, -INF , P5 ;  /* 0xff8000003c3c7808 */ /* 0x020fe20002800000 */
[----:B------:R-:W-:Y:S01]  /*5b10*/  FMUL.FTZ R75, R82, UR5 ;  /* 0x00000005524b7c20 */ /* 0x000fe20008410000 */
[C---:B------:R-:W-:Y:S02]  /*5b20*/  ISETP.GT.AND P1, PT, R56.reuse, 0x1, PT ;  /* 0x000000013800780c */ /* 0x040fe40003f24270 */
[----:B------:R-:W-:Y:S02]  /*5b30*/  ISETP.GT.AND P2, PT, R56, 0x50, PT ;  /* 0x000000503800780c */ /* 0x000fe40003f44270 */
[----:B-1----:R-:W-:Y:S01]  /*5b40*/  FMNMX.FTZ R78, R80, R79, !PT ;  /* 0x0000004f504e7209 */ /* 0x002fe20007810000 */
[----:B------:R-:W0:Y:S01]  /*5b50*/  MUFU.TANH R66, R66 ;  /* 0x0000004200427308 */ /* 0x000e220000002400 */
[----:B------:R-:W-:-:S02]  /*5b60*/  FSEL R80, R11, -INF , P4 ;  /* 0xff8000000b507808 */ /* 0x000fc40002000000 */
[C---:B------:R-:W-:Y:S01]  /*5b70*/  ISETP.GT.AND P4, PT, R56.reuse, 0x11, PT ;  /* 0x000000113800780c */ /* 0x040fe20003f84270 */
[----:B------:R-:W1:Y:S01]  /*5b80*/  LDC R11, c[0x0][0x988] ;  /* 0x00026200ff0b7b82 */ /* 0x000e620000000800 */
[----:B------:R-:W-:Y:S02]  /*5b90*/  ISETP.GT.AND P3, PT, R56, 0x51, PT ;  /* 0x000000513800780c */ /* 0x000fe40003f64270 */
[----:B------:R-:W-:Y:S01]  /*5ba0*/  FSEL R26, R26, -INF , P4 ;  /* 0xff8000001a1a7808 */ /* 0x000fe20002000000 */
[----:B------:R-:W3:Y:S01]  /*5bb0*/  MUFU.TANH R70, R70 ;  /* 0x0000004600467308 */ /* 0x000ee20000002400 */
[C---:B------:R-:W-:Y:S02]  /*5bc0*/  ISETP.GT.AND P4, PT, R56.reuse, 0x28, PT ;  /* 0x000000283800780c */ /* 0x040fe40003f84270 */
[----:B------:R-:W-:Y:S02]  /*5bd0*/  ISETP.GT.AND P5, PT, R56, 0x58, PT ;  /* 0x000000583800780c */ /* 0x000fe40003fa4270 */
[----:B------:R-:W-:-:S02]  /*5be0*/  FSEL R37, R37, -INF , P4 ;  /* 0xff80000025257808 */ /* 0x000fc40002000000 */
[----:B------:R-:W-:Y:S01]  /*5bf0*/  ISETP.GT.AND P4, PT, R56, 0x39, PT ;  /* 0x000000393800780c */ /* 0x000fe20003f84270 */
[----:B------:R-:W4:Y:S01]  /*5c00*/  MUFU.TANH R71, R71 ;  /* 0x0000004700477308 */ /* 0x000f220000002400 */
[----:B--2---:R-:W-:Y:S02]  /*5c10*/  FSEL R12, R12, -INF , P1 ;  /* 0xff8000000c0c7808 */ /* 0x004fe40000800000 */
[----:B------:R-:W-:Y:S02]  /*5c20*/  FSEL R55, R55, -INF , P4 ;  /* 0xff80000037377808 */ /* 0x000fe40002000000 */
[----:B------:R-:W-:Y:S02]  /*5c30*/  ISETP.GT.AND P4, PT, R56, 0x49, PT ;  /* 0x000000493800780c */ /* 0x000fe40003f84270 */
[----:B0-----:R-:W-:Y:S01]  /*5c40*/  FSEL R66, R66, -INF , P2 ;  /* 0xff80000042427808 */ /* 0x001fe20001000000 */
[----:B------:R-:W0:Y:S01]  /*5c50*/  MUFU.TANH R29, R29 ;  /* 0x0000001d001d7308 */ /* 0x000e220000002400 */
[----:B------:R-:W-:-:S02]  /*5c60*/  FSEL R62, R62, -INF , P4 ;  /* 0xff8000003e3e7808 */ /* 0x000fc40002000000 */
[----:B------:R-:W-:Y:S01]  /*5c70*/  ISETP.GT.AND P4, PT, R56, 0x59, PT ;  /* 0x000000593800780c */ /* 0x000fe20003f84270 */
[----:B-1----:R-:W-:Y:S01]  /*5c80*/  FMUL.FTZ R82, R78, R11 ;  /* 0x0000000b4e527220 */ /* 0x002fe20000410000 */
[----:B------:R-:W-:Y:S02]  /*5c90*/  FSEL R68, R68, -INF , P3 ;  /* 0xff80000044447808 */ /* 0x000fe40001800000 */
[----:B---3--:R-:W-:Y:S01]  /*5ca0*/  FSEL R70, R70, -INF , P5 ;  /* 0xff80000046467808 */ /* 0x008fe20002800000 */
[----:B------:R-:W1:Y:S01]  /*5cb0*/  MUFU.TANH R72, R72 ;  /* 0x0000004800487308 */ /* 0x000e620000002400 */
[----:B----4-:R-:W-:Y:S02]  /*5cc0*/  FSEL R71, R71, -INF , P4 ;  /* 0xff80000047477808 */ /* 0x010fe40002000000 */
[C---:B------:R-:W-:Y:S02]  /*5cd0*/  ISETP.GT.AND P1, PT, R56.reuse, 0x18, PT ;  /* 0x000000183800780c */ /* 0x040fe40003f24270 */
[----:B------:R-:W-:-:S02]  /*5ce0*/  ISETP.GT.AND P2, PT, R56, 0x60, PT ;  /* 0x000000603800780c */ /* 0x000fc40003f44270 */
[C---:B------:R-:W-:Y:S01]  /*5cf0*/  ISETP.GT.AND P3, PT, R56.reuse, 0x61, PT ;  /* 0x000000613800780c */ /* 0x040fe20003f64270 */
[----:B------:R-:W2:Y:S01]  /*5d00*/  MUFU.TANH R73, R73 ;  /* 0x0000004900497308 */ /* 0x000ea20000002400 */
[C---:B------:R-:W-:Y:S02]  /*5d10*/  ISETP.GT.AND P5, PT, R56.reuse, 0x68, PT ;  /* 0x000000683800780c */ /* 0x040fe40003fa4270 */
[----:B------:R-:W-:Y:S02]  /*5d20*/  ISETP.GT.AND P4, PT, R56, 0x69, PT ;  /* 0x000000693800780c */ /* 0x000fe40003f84270 */
[----:B------:R-:W-:Y:S02]  /*5d30*/  FMNMX.FTZ R81, R80, R8, !PT ;  /* 0x0000000850517209 */ /* 0x000fe40007810000 */
[----:B0-----:R-:W-:Y:S01]  /*5d40*/  FSEL R29, R29, -INF , P1 ;  /* 0xff8000001d1d7808 */ /* 0x001fe20000800000 */
[----:B------:R-:W0:Y:S01]  /*5d50*/  MUFU.TANH R74, R74 ;  /* 0x0000004a004a7308 */ /* 0x000e220000002400 */
[----:B-1----:R-:W-:-:S02]  /*5d60*/  FSEL R72, R72, -INF , P2 ;  /* 0xff80000048487808 */ /* 0x002fc40001000000 */
[C---:B------:R-:W-:Y:S02]  /*5d70*/  ISETP.GT.AND P1, PT, R56.reuse, 0x29, PT ;  /* 0x000000293800780c */ /* 0x040fe40003f24270 */
[----:B------:R-:W-:-:S03]  /*5d80*/  ISETP.GT.AND P2, PT, R56, 0x70, PT ;  /* 0x000000703800780c */ /* 0x000fc60003f44270 */
[----:B------:R-:W1:Y:S01]  /*5d90*/  MUFU.TANH R6, R84 ;  /* 0x0000005400067308 */ /* 0x000e620000002400 */
[----:B--2---:R-:W-:Y:S02]  /*5da0*/  FSEL R73, R73, -INF , P3 ;  /* 0xff80000049497808 */ /* 0x004fe40001800000 */
[----:B------:R-:W-:-:S05]  /*5db0*/  ISETP.GT.AND P3, PT, R56, 0x71, PT ;  /* 0x000000713800780c */ /* 0x000fca0003f64270 */
[----:B------:R-:W2:Y:S01]  /*5dc0*/  MUFU.TANH R61, R61 ;  /* 0x0000003d003d7308 */ /* 0x000ea20000002400 */
[----:B0-----:R-:W-:Y:S02]  /*5dd0*/  FSEL R74, R74, -INF , P5 ;  /* 0xff8000004a4a7808 */ /* 0x001fe40002800000 */
[----:B------:R-:W-:-:S05]  /*5de0*/  ISETP.GT.AND P5, PT, R56, 0x78, PT ;  /* 0x000000783800780c */ /* 0x000fca0003fa4270 */
[----:B------:R-:W-:Y:S01]  /*5df0*/  MUFU.TANH R75, R75 ;  /* 0x0000004b004b7308 */ /* 0x000fe20000002400 */
[----:B-1----:R-:W-:Y:S02]  /*5e00*/  FSEL R6, R6, -INF , P4 ;  /* 0xff80000006067808 */ /* 0x002fe40002000000 */
[----:B------:R-:W-:Y:S02]  /*5e10*/  ISETP.GT.AND P4, PT, R56, 0x79, PT ;  /* 0x000000793800780c */ /* 0x000fe40003f84270 */
[----:B------:R-:W-:-:S03]  /*5e20*/  FMNMX.FTZ R56, R12, R81, !PT ;  /* 0x000000510c387209 */ /* 0x000fc60007810000 */
[----:B------:R-:W-:Y:S01]  /*5e30*/  MUFU.TANH R76, R76 ;  /* 0x0000004c004c7308 */ /* 0x000fe20000002400 */
[----:B------:R-:W-:Y:S02]  /*5e40*/  FMNMX.FTZ R81, R15, R56, !PT ;  /* 0x000000380f517209 */ /* 0x000fe40007810000 */
[----:B--2---:R-:W-:Y:S02]  /*5e50*/  FSEL R61, R61, -INF , P1 ;  /* 0xff8000003d3d7808 */ /* 0x004fe40000800000 */
[----:B------:R-:W-:Y:S02]  /*5e60*/  FMNMX.FTZ R56, R20, R81, !PT ;  /* 0x0000005114387209 */ /* 0x000fe40007810000 */
[----:B------:R-:W-:Y:S01]  /*5e70*/  FSETP.NEU.FTZ.AND P1, PT, R78, -INF , PT ;  /* 0xff8000004e00780b */ /* 0x000fe20003f3d000 */
[----:B------:R-:W0:Y:S01]  /*5e80*/  MUFU.TANH R77, R77 ;  /* 0x0000004d004d7308 */ /* 0x000e220000002400 */
[----:B------:R-:W-:Y:S02]  /*5e90*/  FMNMX.FTZ R81, R25, R56, !PT ;  /* 0x0000003819517209 */ /* 0x000fe40007810000 */
[----:B------:R-:W-:-:S02]  /*5ea0*/  FSEL R82, R82, RZ, P1 ;  /* 0x000000ff52527208 */ /* 0x000fc40000800000 */
[----:B------:R-:W-:-:S03]  /*5eb0*/  FMNMX.FTZ R56, R26, R81, !PT ;  /* 0x000000511a387209 */ /* 0x000fc60007810000 */
[-CC-:B------:R-:W-:Y:S01]  /*5ec0*/  FFMA.FTZ R83, R32, R11.reuse, -R82.reuse ;  /* 0x0000000b20537223 */ /* 0x180fe20000010852 */
[----:B------:R-:W-:Y:S01]  /*5ed0*/  FMNMX.FTZ R81, R29, R56, !PT ;  /* 0x000000381d517209 */ /* 0x000fe20007810000 */
[-CC-:B------:R-:W-:Y:S01]  /*5ee0*/  FFMA.FTZ R84, R35, R11.reuse, -R82.reuse ;  /* 0x0000000b23547223 */ /* 0x180fe20000010852 */
[----:B------:R-:W1:Y:S01]  /*5ef0*/  MUFU.TANH R79, R87 ;  /* 0x00000057004f7308 */ /* 0x000e620000002400 */
[--C-:B------:R-:W-:Y:S01]  /*5f00*/  FFMA.FTZ R9, R9, R11, -R82.reuse ;  /* 0x0000000b09097223 */ /* 0x100fe20000010852 */
[----:B------:R-:W-:Y:S01]  /*5f10*/  FMNMX.FTZ R56, R30, R81, !PT ;  /* 0x000000511e387209 */ /* 0x000fe20007810000 */
[-CC-:B------:R-:W-:Y:S01]  /*5f20*/  FFMA.FTZ R10, R10, R11.reuse, -R82.reuse ;  /* 0x0000000b0a0a7223 */ /* 0x180fe20000010852 */
[-CC-:B------:R-:W-:Y:S01]  /*5f30*/  FFMA.FTZ R13, R13, R11.reuse, -R82.reuse ;  /* 0x0000000b0d0d7223 */ /* 0x180fe20000010852 */
[-CC-:B------:R-:W-:Y:S01]  /*5f40*/  FFMA.FTZ R14, R14, R11.reuse, -R82.reuse ;  /* 0x0000000b0e0e7223 */ /* 0x180fe20000010852 */
[----:B------:R-:W-:Y:S01]  /*5f50*/  FMNMX.FTZ R81, R33, R56, !PT ;  /* 0x0000003821517209 */ /* 0x000fe20007810000 */
[-CC-:B------:R-:W-:Y:S01]  /*5f60*/  FFMA.FTZ R21, R21, R11.reuse, -R82.reuse ;  /* 0x0000000b15157223 */ /* 0x180fe20000010852 */
[----:B0-----:R-:W-:Y:S01]  /*5f70*/  FSEL R77, R77, -INF , P5 ;  /* 0xff8000004d4d7808 */ /* 0x001fe20002800000 */
[--C-:B------:R-:W-:Y:S01]  /*5f80*/  FFMA.FTZ R24, R24, R11, -R82.reuse ;  /* 0x0000000b18187223 */ /* 0x100fe20000010852 */
[----:B------:R-:W-:Y:S01]  /*5f90*/  FMNMX.FTZ R56, R34, R81, !PT ;  /* 0x0000005122387209 */ /* 0x000fe20007810000 */
[-CC-:B------:R-:W-:Y:S01]  /*5fa0*/  FFMA.FTZ R27, R27, R11.reuse, -R82.reuse ;  /* 0x0000000b1b1b7223 */ /* 0x180fe20000010852 */
[-CC-:B------:R-:W-:Y:S01]  /*5fb0*/  FFMA.FTZ R28, R28, R11.reuse, -R82.reuse ;  /* 0x0000000b1c1c7223 */ /* 0x180fe20000010852 */
[-CC-:B------:R-:W-:Y:S01]  /*5fc0*/  FFMA.FTZ R31, R31, R11.reuse, -R82.reuse ;  /* 0x0000000b1f1f7223 */ /* 0x180fe20000010852 */
[----:B------:R-:W-:Y:S01]  /*5fd0*/  FMNMX.FTZ R32, R37, R56, !PT ;  /* 0x0000003825207209 */ /* 0x000fe20007810000 */
[-CC-:B------:R-:W-:Y:S01]  /*5fe0*/  FFMA.FTZ R36, R36, R11.reuse, -R82.reuse ;  /* 0x0000000b24247223 */ /* 0x180fe20000010852 */
[----:B------:R-:W-:Y:S01]  /*5ff0*/  MUFU.EX2 R56, R83 ;  /* 0x0000005300387308 */ /* 0x000fe20000000800 */
[----:B-1----:R-:W-:Y:S01]  /*6000*/  FSEL R79, R79, -INF , P4 ;  /* 0xff8000004f4f7808 */ /* 0x002fe20002000000 */
[-CC-:B------:R-:W-:Y:S01]  /*6010*/  FFMA.FTZ R38, R38, R11.reuse, -R82.reuse ;  /* 0x0000000b26267223 */ /* 0x180fe20000010852 */
[----:B------:R-:W-:Y:S01]  /*6020*/  FMNMX.FTZ R81, R61, R32, !PT ;  /* 0x000000203d517209 */ /* 0x000fe20007810000 */
[-CC-:B------:R-:W-:Y:S01]  /*6030*/  FFMA.FTZ R39, R39, R11.reuse, -R82.reuse ;  /* 0x0000000b27277223 */ /* 0x180fe20000010852 */
[-CC-:B------:R-:W-:Y:S01]  /*6040*/  FFMA.FTZ R40, R40, R11.reuse, -R82.reuse ;  /* 0x0000000b28287223 */ /* 0x180fe20000010852 */
[--C-:B------:R-:W-:Y:S01]  /*6050*/  FFMA.FTZ R41, R41, R11, -R82.reuse ;  /* 0x0000000b29297223 */ /* 0x100fe20000010852 */
[----:B------:R-:W-:Y:S01]  /*6060*/  FMNMX.FTZ R32, R50, R81, !PT ;  /* 0x0000005132207209 */ /* 0x000fe20007810000 */
[-CC-:B------:R-:W-:Y:S01]  /*6070*/  FFMA.FTZ R42, R42, R11.reuse, -R82.reuse ;  /* 0x0000000b2a2a7223 */ /* 0x180fe20000010852 */
[----:B------:R0:W-:Y:S01]  /*6080*/  MUFU.EX2 R81, R84 ;  /* 0x0000005400517308 */ /* 0x0001e20000000800 */
[-CC-:B------:R-:W-:Y:S01]  /*6090*/  FFMA.FTZ R43, R43, R11.reuse, -R82.reuse ;  /* 0x0000000b2b2b7223 */ /* 0x180fe20000010852 */
[----:B------:R-:W-:Y:S01]  /*60a0*/  FMNMX.FTZ R35, R51, R32, !PT ;  /* 0x0000002033237209 */ /* 0x000fe20007810000 */
[-CC-:B------:R-:W-:Y:S01]  /*60b0*/  FFMA.FTZ R44, R44, R11.reuse, -R82.reuse ;  /* 0x0000000b2c2c7223 */ /* 0x180fe20000010852 */
[-CC-:B------:R-:W-:Y:S01]  /*60c0*/  FFMA.FTZ R45, R45, R11.reuse, -R82.reuse ;  /* 0x0000000b2d2d7223 */ /* 0x180fe20000010852 */
[--C-:B------:R-:W-:Y:S01]  /*60d0*/  FFMA.FTZ R46, R46, R11, -R82.reuse ;  /* 0x0000000b2e2e7223 */ /* 0x100fe20000010852 */
[----:B------:R-:W-:Y:S01]  /*60e0*/  FMNMX.FTZ R32, R54, R35, !PT ;  /* 0x0000002336207209 */ /* 0x000fe20007810000 */
[-CC-:B------:R-:W-:Y:S01]  /*60f0*/  FFMA.FTZ R48, R48, R11.reuse, -R82.reuse ;  /* 0x0000000b30307223 */ /* 0x180fe20000010852 */
[-CC-:B------:R-:W-:Y:S01]  /*6100*/  FFMA.FTZ R49, R49, R11.reuse, -R82.reuse ;  /* 0x0000000b31317223 */ /* 0x180fe20000010852 */
[-CC-:B0-----:R-:W-:Y:S01]  /*6110*/  FFMA.FTZ R84, R57, R11.reuse, -R82.reuse ;  /* 0x0000000b39547223 */ /* 0x181fe20000010852 */
[----:B------:R-:W-:Y:S01]  /*6120*/  FMNMX.FTZ R35, R55, R32, !PT ;  /* 0x0000002037237209 */ /* 0x000fe20007810000 */
[-CC-:B------:R-:W-:Y:S01]  /*6130*/  FFMA.FTZ R52, R52, R11.reuse, -R82.reuse ;  /* 0x0000000b34347223 */ /* 0x180fe20000010852 */
[-CC-:B------:R-:W-:Y:S01]  /*6140*/  FFMA.FTZ R53, R53, R11.reuse, -R82.reuse ;  /* 0x0000000b35357223 */ /* 0x180fe20000010852 */
[--C-:B------:R-:W-:Y:S01]  /*6150*/  FFMA.FTZ R47, R47, R11, -R82.reuse ;  /* 0x0000000b2f2f7223 */ /* 0x100fe20000010852 */
[----:B------:R-:W-:Y:S01]  /*6160*/  FMNMX.FTZ R32, R58, R35, !PT ;  /* 0x000000233a207209 */ /* 0x000fe20007810000 */
[-CC-:B------:R-:W-:Y:S01]  /*6170*/  FFMA.FTZ R64, R64, R11.reuse, -R82.reuse ;  /* 0x0000000b40407223 */ /* 0x180fe20000010852 */
[-CC-:B------:R-:W-:Y:S01]  /*6180*/  FFMA.FTZ R65, R65, R11.reuse, -R82.reuse ;  /* 0x0000000b41417223 */ /* 0x180fe20000010852 */
[-CC-:B------:R-:W-:Y:S01]  /*6190*/  FFMA.FTZ R67, R67, R11.reuse, -R82.reuse ;  /* 0x0000000b43437223 */ /* 0x180fe20000010852 */
[----:B------:R-:W-:Y:S01]  /*61a0*/  FMNMX.FTZ R35, R59, R32, !PT ;  /* 0x000000203b237209 */ /* 0x000fe20007810000 */
[----:B------:R-:W-:Y:S01]  /*61b0*/  FFMA.FTZ R69, R69, R11, -R82 ;  /* 0x0000000b45457223 */ /* 0x000fe20000010852 */
[----:B------:R-:W-:Y:S02]  /*61c0*/  MUFU.EX2 R9, R9 ;  /* 0x0000000900097308 */ /* 0x000fe40000000800 */
        /* <DEDUP_REMOVED lines=11> */
[----:B------:R-:W-:Y:S01]  /*6280*/  FSEL R32, R75, -INF , P2 ;  /* 0xff8000004b207808 */ /* 0x000fe20001000000 */
        /* <DEDUP_REMOVED lines=9> */
[----:B------:R-:W-:Y:S01]  /*6320*/  FMNMX.FTZ R75, R79, R76, !PT ;  /* 0x0000004c4f4b7209 */ /* 0x000fe20007810000 */
[----:B------:R-:W-:Y:S02]  /*6330*/  FFMA.FTZ R76, R63, R11, -R82 ;  /* 0x0000000b3f4c7223 */ /* 0x000fe40000010852 */
[----:B------:R-:W-:Y:S02]  /*6340*/  MUFU.EX2 R28, R28 ;  /* 0x0000001c001c7308 */ /* 0x000fe40000000800 */
[----:B------:R-:W0:Y:S06]  /*6350*/  SHFL.BFLY PT, R83, R75, 0x2, 0x1f ;  /* 0x0c401f004b537f89 */ /* 0x000e2c00000e0000 */
[----:B------:R-:W-:Y:S08]  /*6360*/  MUFU.EX2 R31, R31 ;  /* 0x0000001f001f7308 */ /* 0x000ff00000000800 */
[----:B------:R-:W-:Y:S08]  /*6370*/  MUFU.EX2 R36, R36 ;  /* 0x0000002400247308 */ /* 0x000ff00000000800 */
        /* <DEDUP_REMOVED lines=8> */
[C---:B------:R-:W-:Y:S01]  /*6400*/  FSETP.NEU.FTZ.AND P2, PT, R63.reuse, -INF , PT ;  /* 0xff8000003f00780b */ /* 0x040fe20003f5d000 */
[----:B-1----:R-:W-:-:S06]  /*6410*/  FMUL.FTZ R84, R63, R11 ;  /* 0x0000000b3f547220 */ /* 0x002fcc0000410000 */
[----:B------:R-:W-:Y:S01]  /*6420*/  MUFU.EX2 R42, R42 ;  /* 0x0000002a002a7308 */ /* 0x000fe20000000800 */
[----:B------:R-:W-:-:S05]  /*6430*/  FSEL R84, R84, RZ, P2 ;  /* 0x000000ff54547208 */ /* 0x000fca0001000000 */
[-CC-:B------:R-:W-:Y:S01]  /*6440*/  FFMA.FTZ R83, R34, R11.reuse, -R84.reuse ;  /* 0x0000000b22537223 */ /* 0x180fe20000010854 */
[----:B------:R-:W-:Y:S01]  /*6450*/  FSEL R34, R78, RZ, P1 ;  /* 0x000000ff4e227208 */ /* 0x000fe20000800000 */
[-CC-:B------:R-:W-:Y:S01]  /*6460*/  FFMA.FTZ R82, R80, R11.reuse, -R84.reuse ;  /* 0x0000000b50527223 */ /* 0x180fe20000010854 */
[-CC-:B------:R-:W-:Y:S01]  /*6470*/  FFMA.FTZ R87, R12, R11.reuse, -R84.reuse ;  /* 0x0000000b0c577223 */ /* 0x180fe20000010854 */
[-CC-:B------:R-:W-:Y:S01]  /*6480*/  FFMA.FTZ R80, R15, R11.reuse, -R84.reuse ;  /* 0x0000000b0f507223 */ /* 0x180fe20000010854 */
[-CC-:B------:R-:W-:Y:S01]  /*6490*/  FFMA.FTZ R86, R20, R11.reuse, -R84.reuse ;  /* 0x0000000b14567223 */ /* 0x180fe20000010854 */
[----:B------:R-:W-:Y:S01]  /*64a0*/  FADD.FTZ R34, -R34, R7 ;  /* 0x0000000722227221 */ /* 0x000fe20000010100 */
[----:B------:R-:W-:Y:S01]  /*64b0*/  FSEL R7, R63, RZ, P2 ;  /* 0x000000ff3f077208 */ /* 0x000fe20001000000 */
[----:B------:R-:W-:Y:S01]  /*64c0*/  MUFU.EX2 R82, R82 ;  /* 0x0000005200527308 */ /* 0x000fe20000000800 */
[-CC-:B------:R-:W-:Y:S01]  /*64d0*/  FFMA.FTZ R25, R25, R11.reuse, -R84.reuse ;  /* 0x0000000b19197223 */ /* 0x180fe20000010854 */
[-CC-:B------:R-:W-:Y:S01]  /*64e0*/  FFMA.FTZ R26, R26, R11.reuse, -R84.reuse ;  /* 0x0000000b1a1a7223 */ /* 0x180fe20000010854 */
[-C--:B------:R-:W-:Y:S01]  /*64f0*/  FFMA.FTZ R20, R50, R11.reuse, -R84 ;  /* 0x0000000b32147223 */ /* 0x080fe20000010854 */
[----:B------:R-:W-:Y:S01]  /*6500*/  FADD.FTZ R8, -R7, R8 ;  /* 0x0000000807087221 */ /* 0x000fe20000010100 */
[-C--:B------:R-:W-:Y:S01]  /*6510*/  FMUL.FTZ R7, R34, R11.reuse ;  /* 0x0000000b22077220 */ /* 0x080fe20000410000 */
[-CC-:B------:R-:W-:Y:S01]  /*6520*/  FFMA.FTZ R29, R29, R11.reuse, -R84.reuse ;  /* 0x0000000b1d1d7223 */ /* 0x180fe20000010854 */
[-CC-:B------:R-:W-:Y:S01]  /*6530*/  FFMA.FTZ R50, R55, R11.reuse, -R84.reuse ;  /* 0x0000000b37327223 */ /* 0x180fe20000010854 */
[-C--:B------:R-:W-:Y:S01]  /*6540*/  FMUL.FTZ R8, R8, R11.reuse ;  /* 0x0000000b08087220 */ /* 0x080fe20000410000 */
        /* <DEDUP_REMOVED lines=8> */
[----:B------:R-:W0:Y:S01]  /*65d0*/  MUFU.EX2 R7, R7 ;  /* 0x0000000700077308 */ /* 0x000e220000000800 */
[-CC-:B------:R-:W-:Y:S01]  /*65e0*/  FFMA.FTZ R37, R61, R11.reuse, -R84.reuse ;  /* 0x0000000b3d257223 */ /* 0x180fe20000010854 */
[-CC-:B------:R-:W-:Y:S01]  /*65f0*/  FFMA.FTZ R30, R51, R11.reuse, -R84.reuse ;  /* 0x0000000b331e7223 */ /* 0x180fe20000010854 */
[-CC-:B------:R-:W-:Y:S01]  /*6600*/  FFMA.FTZ R15, R54, R11.reuse, -R84.reuse ;  /* 0x0000000b360f7223 */ /* 0x180fe20000010854 */
[-CC-:B------:R-:W-:Y:S01]  /*6610*/  FFMA.FTZ R54, R58, R11.reuse, -R84.reuse ;  /* 0x0000000b3a367223 */ /* 0x180fe20000010854 */
[-CC-:B------:R-:W-:Y:S01]  /*6620*/  FFMA.FTZ R60, R60, R11.reuse, -R84.reuse ;  /* 0x0000000b3c3c7223 */ /* 0x180fe20000010854 */
[-CC-:B------:R-:W-:Y:S01]  /*6630*/  FFMA.FTZ R51, R6, R11.reuse, -R84.reuse ;  /* 0x0000000b06337223 */ /* 0x180fe20000010854 */
[-CC-:B------:R-:W-:Y:S01]  /*6640*/  FFMA.FTZ R6, R77, R11.reuse, -R84.reuse ;  /* 0x0000000b4d067223 */ /* 0x180fe20000010854 */
[----:B------:R-:W1:Y:S01]  /*6650*/  MUFU.EX2 R8, R8 ;  /* 0x0000000800087308 */ /* 0x000e620000000800 */
[-CC-:B------:R-:W-:Y:S01]  /*6660*/  FFMA.FTZ R62, R62, R11.reuse, -R84.reuse ;  /* 0x0000000b3e3e7223 */ /* 0x180fe20000010854 */
[-CC-:B------:R-:W-:Y:S01]  /*6670*/  FFMA.FTZ R66, R66, R11.reuse, -R84.reuse ;  /* 0x0000000b42427223 */ /* 0x180fe20000010854 */
[-CC-:B------:R-:W-:Y:S01]  /*6680*/  FFMA.FTZ R68, R68, R11.reuse, -R84.reuse ;  /* 0x0000000b44447223 */ /* 0x180fe20000010854 */
[-CC-:B------:R-:W-:Y:S01]  /*6690*/  FFMA.FTZ R70, R70, R11.reuse, -R84.reuse ;  /* 0x0000000b46467223 */ /* 0x180fe20000010854 */
[-CC-:B------:R-:W-:Y:S01]  /*66a0*/  FFMA.FTZ R71, R71, R11.reuse, -R84.reuse ;  /* 0x0000000b47477223 */ /* 0x180fe20000010854 */
[-CC-:B------:R-:W-:Y:S01]  /*66b0*/  FFMA.FTZ R61, R74, R11.reuse, -R84.reuse ;  /* 0x0000000b4a3d7223 */ /* 0x180fe20000010854 */
[--C-:B------:R-:W-:Y:S01]  /*66c0*/  FFMA.FTZ R35, R35, R11, -R84.reuse ;  /* 0x0000000b23237223 */ /* 0x100fe20000010854 */
[----:B------:R-:W2:Y:S01]  /*66d0*/  MUFU.EX2 R80, R80 ;  /* 0x0000005000507308 */ /* 0x000ea20000000800 */
[----:B0-----:R-:W-:Y:S01]  /*66e0*/  FFMA.FTZ R3, R7, R3, R9 ;  /* 0x0000000307037223 */ /* 0x001fe20000010009 */
[----:B------:R-:W-:-:S03]  /*66f0*/  FFMA.FTZ R84, R79, R11, -R84 ;  /* 0x0000000b4f547223 */ /* 0x000fc60000010854 */
[----:B------:R-:W-:-:S03]  /*6700*/  FADD.FTZ R32, R10, R3 ;  /* 0x000000030a207221 */ /* 0x000fc60000010000 */
[----:B------:R-:W0:Y:S01]  /*6710*/  MUFU.EX2 R86, R86 ;  /* 0x0000005600567308 */ /* 0x000e220000000800 */
[----:B-1----:R-:W-:Y:S01]  /*6720*/  FFMA.FTZ R0, R8, R0, R82 ;  /* 0x0000000008007223 */ /* 0x002fe20000010052 */
[----:B------:R-:W-:-:S03]  /*6730*/  FADD.FTZ R73, R13, R32 ;  /* 0x000000200d497221 */ /* 0x000fc60000010000 */
[----:B------:R-:W-:Y:S01]  /*6740*/  FADD.FTZ R3, R87, R0 ;  /* 0x0000000057037221 */ /* 0x000fe20000010000 */
[----:B------:R-:W-:Y:S02]  /*6750*/  FADD.FTZ R0, R14, R73 ;  /* 0x000000490e007221 */ /* 0x000fe40000010000 */
[----:B------:R-:W1:Y:S01]  /*6760*/  MUFU.EX2 R25, R25 ;  /* 0x0000001900197308 */ /* 0x000e620000000800 */
[----:B--2---:R-:W-:-:S07]  /*6770*/  FADD.FTZ R3, R80, R3 ;  /* 0x0000000350037221 */ /* 0x004fce0000010000 */
[----:B------:R-:W2:Y:S01]  /*6780*/  MUFU.EX2 R26, R26 ;  /* 0x0000001a001a7308 */ /* 0x000ea20000000800 */
[----:B0-----:R-:W-:Y:S01]  /*6790*/  FADD.FTZ R32, R86, R3 ;  /* 0x0000000356207221 */ /* 0x001fe20000010000 */
[----:B------:R-:W-:-:S04]  /*67a0*/  FADD.FTZ R3, R21, R0 ;  /* 0x0000000015037221 */ /* 0x000fc80000010000 */
[----:B------:R-:W-:Y:S02]  /*67b0*/  FADD.FTZ R0, R24, R3 ;  /* 0x0000000318007221 */ /* 0x000fe40000010000 */
[----:B------:R-:W0:Y:S02]  /*67c0*/  MUFU.EX2 R29, R29 ;  /* 0x0000001d001d7308 */ /* 0x000e240000000800 */
[----:B------:R-:W-:-:S04]  /*67d0*/  FADD.FTZ R3, R27, R0 ;  /* 0x000000001b037221 */ /* 0x000fc80000010000 */
[----:B------:R-:W-:Y:S02]  /*67e0*/  FADD.FTZ R0, R28, R3 ;  /* 0x000000031c007221 */ /* 0x000fe40000010000 */
[----:B------:R-:W3:Y:S02]  /*67f0*/  MUFU.EX2 R85, R85 ;  /* 0x0000005500557308 */ /* 0x000ee40000000800 */
[----:B------:R-:W-:-:S04]  /*6800*/  FADD.FTZ R3, R31, R0 ;  /* 0x000000001f037221 */ /* 0x000fc80000010000 */
[----:B------:R-:W-:Y:S02]  /*6810*/  FADD.FTZ R0, R56, R3 ;  /* 0x0000000338007221 */ /* 0x000fe40000010000 */
[----:B------:R-:W4:Y:S08]  /*6820*/  MUFU.EX2 R57, R57 ;  /* 0x0000003900397308 */ /* 0x000f300000000800 */
[----:B------:R1:W-:Y:S08]  /*6830*/  MUFU.EX2 R72, R59 ;  /* 0x0000003b00487308 */ /* 0x0003f00000000800 */
[----:B------:R-:W5:Y:S01]  /*6840*/  MUFU.EX2 R83, R83 ;  /* 0x0000005300537308 */ /* 0x000f620000000800 */
[----:B-1----:R-:W-:-:S04]  /*6850*/  FADD.FTZ R59, R25, R32 ;  /* 0x00000020193b7221 */ /* 0x002fc80000010000 */
[----:B--2---:R-:W-:Y:S01]  /*6860*/  FADD.FTZ R32, R26, R59 ;  /* 0x0000003b1a207221 */ /* 0x004fe20000010000 */
[----:B------:R-:W-:Y:S02]  /*6870*/  FADD.FTZ R59, R81, R0 ;  /* 0x00000000513b7221 */ /* 0x000fe40000010000 */
[----:B------:R-:W1:Y:S01]  /*6880*/  MUFU.EX2 R12, R12 ;  /* 0x0000000c000c7308 */ /* 0x000e620000000800 */
[----:B0-----:R-:W-:Y:S01]  /*6890*/  FADD.FTZ R32, R29, R32 ;  /* 0x000000201d207221 */ /* 0x001fe20000010000 */
[----:B------:R-:W-:-:S03]  /*68a0*/  FADD.FTZ R59, R36, R59 ;  /* 0x0000003b243b7221 */ /* 0x000fc60000010000 */
[----:B---3--:R-:W-:-:S03]  /*68b0*/  FADD.FTZ R32, R85, R32 ;  /* 0x0000002055207221 */ /* 0x008fc60000010000 */
[----:B------:R-:W0:Y:S01]  /*68c0*/  MUFU.EX2 R37, R37 ;  /* 0x0000002500257308 */ /* 0x000e220000000800 */
[----:B----4-:R-:W-:-:S04]  /*68d0*/  FADD.FTZ R32, R57, R32 ;  /* 0x0000002039207221 */ /* 0x010fc80000010000 */
[----:B-----5:R-:W-:-:S03]  /*68e0*/  FADD.FTZ R3, R83, R32 ;  /* 0x0000002053037221 */ /* 0x020fc60000010000 */
[----:B------:R-:W2:Y:S01]  /*68f0*/  MUFU.EX2 R20, R20 ;  /* 0x0000001400147308 */ /* 0x000ea20000000800 */
[----:B-1----:R-:W-:-:S07]  /*6900*/  FADD.FTZ R0, R12, R3 ;  /* 0x000000030c007221 */ /* 0x002fce0000010000 */
        /* <DEDUP_REMOVED lines=16> */
[----:B-1----:R-:W-:-:S07]  /*6a10*/  FADD.FTZ R3, R54, R3 ;  /* 0x0000000336037221 */ /* 0x002fce0000010000 */
[----:B------:R-:W1:Y:S08]  /*6a20*/  MUFU.EX2 R77, R60 ;  /* 0x0000003c004d7308 */ /* 0x000e700000000800 */
[----:B------:R-:W3:Y:S08]  /*6a30*/  MUFU.EX2 R45, R45 ;  /* 0x0000002d002d7308 */ /* 0x000ef00000000800 */
[----:B------:R-:W4:Y:S08]  /*6a40*/  MUFU.EX2 R79, R62 ;  /* 0x0000003e004f7308 */ /* 0x000f300000000800 */
[----:B------:R-:W5:Y:S08]  /*6a50*/  MUFU.EX2 R46, R46 ;  /* 0x0000002e002e7308 */ /* 0x000f700000000800 */
[----:B------:R-:W5:Y:S08]  /*6a60*/  MUFU.EX2 R73, R66 ;  /* 0x0000004200497308 */ /* 0x000f700000000800 */
[----:B------:R-:W5:Y:S08]  /*6a70*/  MUFU.EX2 R48, R48 ;  /* 0x0000003000307308 */ /* 0x000f700000000800 */
[----:B------:R0:W-:Y:S08]  /*6a80*/  MUFU.EX2 R66, R33 ;  /* 0x0000002100427308 */ /* 0x0001f00000000800 */
[----:B------:R-:W5:Y:S01]  /*6a90*/  MUFU.EX2 R74, R68 ;  /* 0x00000044004a7308 */ /* 0x000f620000000800 */
[----:B0-----:R-:W-:Y:S01]  /*6aa0*/  FADD.FTZ R33, R43, R0 ;  /* 0x000000002b217221 */ /* 0x001fe20000010000 */
[----:B------:R-:W-:-:S03]  /*6ab0*/  FADD.FTZ R0, R72, R3 ;  /* 0x0000000348007221 */ /* 0x000fc60000010000 */
[----:B--2---:R-:W-:Y:S01]  /*6ac0*/  FADD.FTZ R32, R44, R33 ;  /* 0x000000212c207221 */ /* 0x004fe20000010000 */
[----:B-1----:R-:W-:Y:S02]  /*6ad0*/  FADD.FTZ R0, R77, R0 ;  /* 0x000000004d007221 */ /* 0x002fe40000010000 */
[----:B------:R-:W0:Y:S01]  /*6ae0*/  MUFU.EX2 R49, R49 ;  /* 0x0000003100317308 */ /* 0x000e220000000800 */
[----:B---3--:R-:W-:Y:S01]  /*6af0*/  FADD.FTZ R3, R45, R32 ;  /* 0x000000202d037221 */ /* 0x008fe20000010000 */
[----:B----4-:R-:W-:-:S03]  /*6b00*/  FADD.FTZ R0, R79, R0 ;  /* 0x000000004f007221 */ /* 0x010fc60000010000 */
[----:B-----5:R-:W-:Y:S01]  /*6b10*/  FADD.FTZ R3, R46, R3 ;  /* 0x000000032e037221 */ /* 0x020fe20000010000 */
[----:B------:R-:W-:Y:S02]  /*6b20*/  FADD.FTZ R33, R73, R0 ;  /* 0x0000000049217221 */ /* 0x000fe40000010000 */
[----:B------:R-:W1:Y:S01]  /*6b30*/  MUFU.EX2 R70, R70 ;  /* 0x0000004600467308 */ /* 0x000e620000000800 */
[----:B------:R-:W-:Y:S01]  /*6b40*/  FADD.FTZ R0, R48, R3 ;  /* 0x0000000330007221 */ /* 0x000fe20000010000 */
        /* <DEDUP_REMOVED lines=11> */
[----:B-1----:R-:W-:-:S04]  /*6c00*/  FADD.FTZ R32, R53, R32 ;  /* 0x0000002035207221 */ /* 0x002fc80000010000 */
        /* <DEDUP_REMOVED lines=27> */
.L_x_2082:
[----:B------:R-:W-:Y:S01]  /*6dc0*/  ULEA UR6, UR6, UR41, 0x3 ;  /* 0x0000002906067291 */ /* 0x000fe2000f8e183f */
[----:B------:R-:W-:Y:S01]  /*6dd0*/  F2FP.BF16.F32.PACK_AB R25, R26, R25 ;  /* 0x000000191a19723e */ /* 0x000fe200000010ff */
[----:B------:R-:W-:Y:S01]  /*6de0*/  FMUL.FTZ R88, R88, R7 ;  /* 0x0000000758587220 */ /* 0x000fe20000410000 */
[----:B------:R-:W-:Y:S01]  /*6df0*/  F2FP.BF16.F32.PACK_AB R32, R10, R9 ;  /* 0x000000090a20723e */ /* 0x000fe200000010ff */
[----:B------:R-:W-:Y:S01]  /*6e00*/  UIADD3 UR6, UR6, 0x2d860, URZ ;  /* 0x0002d86006067890 */ /* 0x000fe2000fffe03f */
[----:B------:R-:W-:Y:S01]  /*6e10*/  F2FP.BF16.F32.PACK_AB R33, R87, R82 ;  /* 0x000000525721723e */ /* 0x000fe200000010ff */
[----:B------:R-:W-:Y:S01]  /*6e20*/  FMUL.FTZ R89, R89, R7 ;  /* 0x0000000759597220 */ /* 0x000fe20000410000 */
[----:B------:R-:W-:Y:S01]  /*6e30*/  F2FP.BF16.F32.PACK_AB R34, R14, R13 ;  /* 0x0000000d0e22723e */ /* 0x000fe200000010ff */
[----:B------:R-:W-:Y:S01]  /*6e40*/  UPRMT UR6, UR42, 0x654, UR6 ;  /* 0x000006542a067896 */ /* 0x000fe20008000006 */
[----:B------:R-:W-:Y:S01]  /*6e50*/  F2FP.BF16.F32.PACK_AB R35, R86, R80 ;  /* 0x000000505623723e */ /* 0x000fe200000010ff */
[----:B------:R-:W-:Y:S01]  /*6e60*/  FMUL.FTZ R92, R92, R7 ;  /* 0x000000075c5c7220 */ /* 0x000fe20000410000 */
[----:B------:R-:W-:Y:S01]  /*6e70*/  F2FP.BF16.F32.PACK_AB R26, R28, R27 ;  /* 0x0000001b1c1a723e */ /* 0x000fe200000010ff */
[----:B------:R-:W-:Y:S01]  /*6e80*/  FMUL.FTZ R93, R93, R7 ;  /* 0x000000075d5d7220 */ /* 0x000fe20000410000 */
[----:B------:R-:W-:Y:S01]  /*6e90*/  F2FP.BF16.F32.PACK_AB R24, R24, R21 ;  /* 0x000000151818723e */ /* 0x000fe200000010ff */
[----:B------:R-:W-:Y:S01]  /*6ea0*/  FMUL.FTZ R96, R96, R7 ;  /* 0x0000000760607220 */ /* 0x000fe20000410000 */
[----:B------:R-:W-:Y:S01]  /*6eb0*/  F2FP.BF16.F32.PACK_AB R27, R85, R29 ;  /* 0x0000001d551b723e */ /* 0x000fe200000010ff */
[----:B------:R-:W-:Y:S01]  /*6ec0*/  FMUL.FTZ R97, R97, R7 ;  /* 0x0000000761617220 */ /* 0x000fe20000410000 */
[----:B------:R-:W-:Y:S01]  /*6ed0*/  SYNCS.ARRIVE.TRANS64.RED.A1T0 RZ, [UR6], RZ ;  /* 0x000000ffffff79a7 */ /* 0x000fe20008100406 */
[----:B------:R-:W-:Y:S01]  /*6ee0*/  F2FP.BF16.F32.PACK_AB R56, R56, R31 ;  /* 0x0000001f3838723e */ /* 0x000fe200000010ff */
[----:B------:R-:W-:Y:S01]  /*6ef0*/  STSM.16.M88.4 [R16+0x21800], R32 ;  /* 0x0218002010007844 */ /* 0x000fe20000000200 */
[----:B------:R-:W-:Y:S01]  /*6f00*/  F2FP.BF16.F32.PACK_AB R57, R83, R57 ;  /* 0x000000395339723e */ /* 0x000fe200000010ff */
[----:B------:R-:W-:Y:S01]  /*6f10*/  UMOV UR6, UR38 ;  /* 0x0000002600067c82 */ /* 0x000fe20008000000 */
        /* <DEDUP_REMOVED lines=44> */
[----:B------:R-:W-:Y:S01]  /*71e0*/  ISETP.GT.AND P1, PT, R5, R4, PT ;  /* 0x000000040500720c */ /* 0x000fe20003f24270 */
[-C--:B------:R-:W-:Y:S01]  /*71f0*/  FMUL.FTZ R132, R132, R7.reuse ;  /* 0x0000000784847220 */ /* 0x080fe20000410000 */
[----:B------:R-:W-:Y:S01]  /*7200*/  FMUL.FTZ R133, R133, R7 ;  /* 0x0000000785857220 */ /* 0x000fe20000410000 */
        /* <DEDUP_REMOVED lines=36> */
[----:B-1----:R-:W-:Y:S05]  /*7450*/  @P1 BRA `(.L_x_2083) ;  /* 0xffffffcc008c1947 */ /* 0x002fea000383ffff */
.L_x_2072:
[----:B------:R-:W-:-:S13]  /*7460*/  ISETP.GE.AND P1, PT, R5, RZ, PT ;  /* 0x000000ff0500720c */ /* 0x000fda0003f26270 */
[----:B------:R-:W-:Y:S05]  /*7470*/  @!P1 BRA `(.L_x_2084) ;  /* 0x0000002800389947 */ /* 0x000fea0003800000 */
[----:B------:R-:W-:Y:S01]  /*7480*/  IMAD.MOV.U32 R6, RZ, RZ, R63 ;  /* 0x000000ffff067224 */ /* 0x000fe200078e003f */
[----:B------:R-:W-:Y:S01]  /*7490*/  UMOV UR6, UR38 ;  /* 0x0000002600067c82 */ /* 0x000fe20008000000 */
[----:B------:R-:W-:Y:S01]  /*74a0*/  IMAD.MOV.U32 R4, RZ, RZ, R78 ;  /* 0x000000ffff047224 */ /* 0x000fe200078e004e */
[----:B------:R-:W-:Y:S01]  /*74b0*/  ULDC UR5, c[0x0][0x9d8] ;  /* 0x0002760000057ab9 */ /* 0x000fe20000000800 */
[----:B------:R-:W-:-:S07]  /*74c0*/  IMAD.MOV.U32 R7, RZ, RZ, R2 ;  /* 0x000000ffff077224 */ /* 0x000fce00078e0002 */
.L_x_2095:
[----:B------:R-:W-:Y:S01]  /*74d0*/  ISETP.NE.AND P2, PT, RZ, UR40, PT ;  /* 0x00000028ff007c0c */ /* 0x000fe2000bf45270 */
[----:B------:R-:W-:-:S04]  /*74e0*/  UISETP.NE.AND UP0, UPT, UR6, 0x1, UPT ;  /* 0x000000010600788c */ /* 0x000fc8000bf05270 */
[----:B------:R-:W-:-:S06]  /*74f0*/  USEL UR7, URZ, 0x1, UP0 ;  /* 0x000000013f077887 */ /* 0x000fcc0008000000 */
[----:B------:R-:W-:Y:S02]  /*7500*/  LOP3.LUT R2, R7, UR7, RZ, 0x3c, !PT ;  /* 0x0000000707027c12 */ /* 0x000fe4000f8e3cff */
[----:B------:R-:W-:Y:S05]  /*7510*/  @P2 BRA `(.L_x_2085) ;  /* 0x0000000000342947 */ /* 0x000fea0003800000 */
[----:B------:R-:W-:Y:S05]  /*7520*/  @!P0 BRA `(.L_x_2086) ;  /* 0x0000000000048947 */ /* 0x000fea0003800000 */
[----:B------:R-:W-:Y:S01]  /*7530*/  BPT.TRAP 0x1 ;  /* 0x000000040000795c */ /* 0x000fe20000300000 */
.L_x_2086:
        /* <DEDUP_REMOVED lines=8> */
.L_x_2087:
[----:B--2---:R-:W-:Y:S05]  /*75c0*/  @P1 BRA `(.L_x_2085) ;  /* 0x0000000000081947 */ /* 0x004fea0003800000 */
[----:B------:R-:W2:Y:S02]  /*75d0*/  SYNCS.PHASECHK.TRANS64.TRYWAIT P1, [UR7+0x2d830], R8 ;  /* 0x02d83008ff0075a7 */ /* 0x000ea40008020147 */
[----:B--2---:R-:W-:Y:S05]  /*75e0*/  @!P1 BRA `(.L_x_2088) ;  /* 0x000000a400749947 */ /* 0x004fea0003800000 */
.L_x_2085:
        /* <DEDUP_REMOVED lines=40> */
.L_x_2090:
[----:B------:R-:W-:Y:S01]  /*7870*/  ULEA UR7, UR6, UR41, 0x3 ;  /* 0x0000002906077291 */ /* 0x000fe2000f8e183f */
[----:B------:R-:W-:-:S08]  /*7880*/  SHF.L.U32 R7, R7, 0x1f, RZ ;  /* 0x0000001f07077819 */ /* 0x000fd000000006ff */
[----:B------:R0:W1:Y:S01]  /*7890*/  SYNCS.PHASECHK.TRANS64.TRYWAIT P1, [UR7+0x2d850], R7 ;  /* 0x02d85007ff0075a7 */ /* 0x0000620008020147 */
[----:B------:R-:W-:Y:S05]  /*78a0*/  @!P0 BRA `(.L_x_2091) ;  /* 0x0000000000048947 */ /* 0x000fea0003800000 */
[----:B------:R-:W-:Y:S01]  /*78b0*/  BPT.TRAP 0x1 ;  /* 0x000000040000795c */ /* 0x000fe20000300000 */
.L_x_2091:
[----:B-1----:R-:W-:Y:S05]  /*78c0*/  @P1 BRA `(.L_x_2089) ;  /* 0x0000000000081947 */ /* 0x002fea0003800000 */
[----:B------:R-:W1:Y:S02]  /*78d0*/  SYNCS.PHASECHK.TRANS64.TRYWAIT P1, [UR7+0x2d850], R7 ;  /* 0x02d85007ff0075a7 */ /* 0x000e640008020147 */
[----:B-1----:R-:W-:Y:S05]  /*78e0*/  @!P1 BRA `(.L_x_2092) ;  /* 0x000000a000cc9947 */ /* 0x002fea0003800000 */
.L_x_2089:
        /* <DEDUP_REMOVED lines=70> */
.L_x_2093:
        /* <DEDUP_REMOVED lines=73> */
[----:B------:R-:W-:-:S04]  /*81e0*/  ULEA UR7, UR38, UR41, 0x3 ;  /* 0x0000002926077291 */ /* 0x000fc8000f8e183f */
[----:B------:R-:W-:Y:S01]  /*81f0*/  UIADD3 UR7, UR7, 0x2d840, URZ ;  /* 0x0002d84007077890 */ /* 0x000fe2000fffe03f */
[----:B------:R-:W0:Y:S01]  /*8200*/  MUFU.TANH R24, R24 ;  /* 0x0000001800187308 */ /* 0x000e220000002400 */
[----:B-1----:R-:W-:Y:S02]  /*8210*/  FMNMX.FTZ R63, R15, R70, !PT ;  /* 0x000000460f3f7209 */ /* 0x002fe40007810000 */
[----:B------:R-:W-:-:S05]  /*8220*/  UPRMT UR7, UR42, 0x654, UR7 ;  /* 0x000006542a077896 */ /* 0x000fca0008000007 */
[----:B------:R-:W1:Y:S01]  /*8230*/  MUFU.TANH R21, R21 ;  /* 0x0000001500157308 */ /* 0x000e620000002400 */
[----:B--2---:R-:W-:-:S03]  /*8240*/  FMNMX.FTZ R68, R20, R11, !PT ;  /* 0x0000000b14447209 */ /* 0x004fc60007810000 */
[----:B------:R-:W-:Y:S04]  /*8250*/  SYNCS.ARRIVE.TRANS64.RED.A1T0 RZ, [UR7], RZ ;  /* 0x000000ffffff79a7 */ /* 0x000fe80008100407 */
[----:B------:R-:W2:Y:S01]  /*8260*/  MUFU.TANH R25, R25 ;  /* 0x0000001900197308 */ /* 0x000ea20000002400 */
[----:B0-----:R-:W-:-:S07]  /*8270*/  FMNMX.FTZ R70, R24, R63, !PT ;  /* 0x0000003f18467209 */ /* 0x001fce0007810000 */
[----:B------:R-:W0:Y:S01]  /*8280*/  MUFU.TANH R26, R26 ;  /* 0x0000001a001a7308 */ /* 0x000e220000002400 */
[----:B-1----:R-:W-:Y:S01]  /*8290*/  FMNMX.FTZ R11, R21, R68, !PT ;  /* 0x00000044150b7209 */ /* 0x002fe20007810000 */
[----:B------:R-:W-:Y:S01]  /*82a0*/  FMUL.FTZ R68, R77, UR5 ;  /* 0x000000054d447c20 */ /* 0x000fe20008410000 */
[----:B------:R-:W-:-:S05]  /*82b0*/  FMUL.FTZ R77, R86, UR5 ;  /* 0x00000005564d7c20 */ /* 0x000fca0008410000 */
        /* <DEDUP_REMOVED lines=16> */
[----:B------:R-:W-:Y:S01]  /*83c0*/  FMUL.FTZ R70, R79, UR5 ;  /* 0x000000054f467c20 */ /* 0x000fe20008410000 */
[----:B------:R-:W-:-:S05]  /*83d0*/  FMUL.FTZ R79, R87, UR5 ;  /* 0x00000005574f7c20 */ /* 0x000fca0008410000 */
        /* <DEDUP_REMOVED lines=93> */
[----:B-1----:R-:W-:-:S05]  /*89b0*/  FMNMX.FTZ R82, R81, R78, !PT ;  /* 0x0000004e51527209 */ /* 0x002fca0007810000 */
[----:B------:R-:W1:Y:S01]  /*89c0*/  SHFL.BFLY PT, R63, R82, 0x1, 0x1f ;  /* 0x0c201f00523f7f89 */ /* 0x000e6200000e0000 */
[----:B0-----:R-:W-:Y:S02]  /*89d0*/  FMNMX.FTZ R83, R80, R11, !PT ;  /* 0x0000000b50537209 */ /* 0x001fe40007810000 */
[----:B------:R-:W0:Y:S03]  /*89e0*/  LDC R11, c[0x0][0x988] ;  /* 0x00026200ff0b7b82 */ /* 0x000e260000000800 */
[----:B------:R-:W2:Y:S01]  /*89f0*/  SHFL.BFLY PT, R84, R83, 0x1, 0x1f ;  /* 0x0c201f0053547f89 */ /* 0x000ea200000e0000 */
[----:B-1----:R-:W-:-:S05]  /*8a00*/  FMNMX.FTZ R78, R82, R63, !PT ;  /* 0x0000003f524e7209 */ /* 0x002fca0007810000 */
[C---:B------:R-:W-:Y:S01]  /*8a10*/  FADD.FTZ R4, -R78.reuse, R4 ;  /* 0x000000044e047221 */ /* 0x040fe20000010100 */
[-C--:B0-----:R-:W-:Y:S01]  /*8a20*/  FMUL.FTZ R80, R78, R11.reuse ;  /* 0x0000000b4e507220 */ /* 0x081fe20000410000 */
[----:B--2---:R-:W-:Y:S02]  /*8a30*/  FMNMX.FTZ R63, R83, R84, !PT ;  /* 0x00000054533f7209 */ /* 0x004fe40007810000 */
[-C--:B------:R-:W-:Y:S01]  /*8a40*/  FMUL.FTZ R84, R4, R11.reuse ;  /* 0x0000000b04547220 */ /* 0x080fe20000410000 */
[-CC-:B------:R-:W-:Y:S01]  /*8a50*/  FFMA.FTZ R7, R7, R11.reuse, -R80.reuse ;  /* 0x0000000b07077223 */ /* 0x180fe20000010850 */
[-CC-:B------:R-:W-:Y:S01]  /*8a60*/  FFMA.FTZ R81, R34, R11.reuse, -R80.reuse ;  /* 0x0000000b22517223 */ /* 0x180fe20000010850 */
[-C--:B------:R-:W-:Y:S01]  /*8a70*/  FFMA.FTZ R8, R8, R11.reuse, -R80 ;  /* 0x0000000b08087223 */ /* 0x080fe20000010850 */
[C---:B------:R-:W-:Y:S01]  /*8a80*/  FADD.FTZ R4, -R63.reuse, R6 ;  /* 0x000000063f047221 */ /* 0x040fe20000010100 */
[-C--:B------:R-:W-:Y:S01]  /*8a90*/  FMUL.FTZ R138, R63, R11.reuse ;  /* 0x0000000b3f8a7220 */ /* 0x080fe20000410000 */
[----:B------:R-:W-:Y:S01]  /*8aa0*/  MUFU.EX2 R6, R84 ;  /* 0x0000005400067308 */ /* 0x000fe20000000800 */
[-C--:B------:R-:W-:Y:S01]  /*8ab0*/  FFMA.FTZ R12, R12, R11.reuse, -R80 ;  /* 0x0000000b0c0c7223 */ /* 0x080fe20000010850 */
[-C--:B------:R-:W-:Y:S01]  /*8ac0*/  FMUL.FTZ R4, R4, R11.reuse ;  /* 0x0000000b04047220 */ /* 0x080fe20000410000 */
[-CC-:B------:R-:W-:Y:S01]  /*8ad0*/  FFMA.FTZ R34, R9, R11.reuse, -R138.reuse ;  /* 0x0000000b09227223 */ /* 0x180fe2000001088a */
[-C--:B------:R-:W-:Y:S01]  /*8ae0*/  FFMA.FTZ R86, R10, R11.reuse, -R138 ;  /* 0x0000000b0a567223 */ /* 0x080fe2000001088a */
[-C--:B------:R-:W-:Y:S01]  /*8af0*/  FFMA.FTZ R82, R35, R11.reuse, -R80 ;  /* 0x0000000b23527223 */ /* 0x080fe20000010850 */
[-C--:B------:R-:W-:Y:S01]  /*8b00*/  FFMA.FTZ R35, R14, R11.reuse, -R138 ;  /* 0x0000000b0e237223 */ /* 0x080fe2000001088a */
[-C--:B------:R-:W-:Y:S01]  /*8b10*/  FFMA.FTZ R13, R13, R11.reuse, -R80 ;  /* 0x0000000b0d0d7223 */ /* 0x080fe20000010850 */
[----:B------:R-:W0:Y:S01]  /*8b20*/  MUFU.EX2 R7, R7 ;  /* 0x0000000700077308 */ /* 0x000e220000000800 */
[-C--:B------:R-:W-:Y:S01]  /*8b30*/  FFMA.FTZ R85, R15, R11.reuse, -R138 ;  /* 0x0000000b0f557223 */ /* 0x080fe2000001088a */
        /* <DEDUP_REMOVED lines=31> */
[-CC-:B------:R-:W-:Y:S01]  /*8d30*/  FFMA.FTZ R25, R25, R11.reuse, -R138.reuse ;  /* 0x0000000b19197223 */ /* 0x180fe2000001088a */
[-CC-:B------:R-:W-:Y:S01]  /*8d40*/  FFMA.FTZ R14, R32, R11.reuse, -R138.reuse ;  /* 0x0000000b200e7223 */ /* 0x180fe2000001088a */
[----:B------:R-:W-:Y:S01]  /*8d50*/  FFMA.FTZ R32, R57, R11, -R138 ;  /* 0x0000000b39207223 */ /* 0x000fe2000001088a */
[----:B0-----:R-:W-:Y:S01]  /*8d60*/  FFMA.FTZ R3, R6, R3, R7 ;  /* 0x0000000306037223 */ /* 0x001fe20000010007 */
[----:B-1----:R-:W-:Y:S01]  /*8d70*/  FFMA.FTZ R57, R4, R0, R34 ;  /* 0x0000000004397223 */ /* 0x002fe20000010022 */
[-CC-:B------:R-:W-:Y:S01]  /*8d80*/  FFMA.FTZ R28, R28, R11.reuse, -R138.reuse ;  /* 0x0000000b1c1c7223 */ /* 0x180fe2000001088a */
[-CC-:B------:R-:W-:Y:S01]  /*8d90*/  FFMA.FTZ R84, R29, R11.reuse, -R138.reuse ;  /* 0x0000000b1d547223 */ /* 0x180fe2000001088a */
[----:B------:R-:W0:Y:S01]  /*8da0*/  MUFU.EX2 R12, R12 ;  /* 0x0000000c000c7308 */ /* 0x000e220000000800 */
[----:B--2---:R-:W-:Y:S01]  /*8db0*/  FADD.FTZ R3, R8, R3 ;  /* 0x0000000308037221 */ /* 0x004fe20000010000 */
[-CC-:B------:R-:W-:Y:S01]  /*8dc0*/  FFMA.FTZ R10, R40, R11.reuse, -R138.reuse ;  /* 0x0000000b280a7223 */ /* 0x180fe2000001088a */
        /* <DEDUP_REMOVED lines=25> */
[----:B------:R-:W-:-:S04]  /*8f60*/  FFMA.FTZ R79, R79, R11, -R138 ;  /* 0x0000000b4f4f7223 */ /* 0x000fc8000001088a */
        /* <DEDUP_REMOVED lines=25> */
[----:B------:R-:W-:Y:S08]  /*9100*/  MUFU.EX2 R15, R15 ;  /* 0x0000000f000f7308 */ /* 0x000ff00000000800 */
[----:B------:R-:W1:Y:S01]  /*9110*/  MUFU.EX2 R82, R82 ;  /* 0x0000005200527308 */ /* 0x000e620000000800 */
[----:B0-----:R-:W-:-:S07]  /*9120*/  FADD.FTZ R3, R81, R0 ;  /* 0x0000000051037221 */ /* 0x001fce0000010000 */
[----:B------:R-:W-:Y:S08]  /*9130*/  MUFU.EX2 R36, R36 ;  /* 0x0000002400247308 */ /* 0x000ff00000000800 */
[----:B------:R-:W0:Y:S01]  /*9140*/  MUFU.EX2 R38, R38 ;  /* 0x0000002600267308 */ /* 0x000e220000000800 */
[----:B-1----:R-:W-:-:S07]  /*9150*/  FADD.FTZ R3, R82, R3 ;  /* 0x0000000352037221 */ /* 0x002fce0000010000 */
[----:B------:R-:W-:Y:S08]  /*9160*/  MUFU.EX2 R10, R10 ;  /* 0x0000000a000a7308 */ /* 0x000ff00000000800 */
[----:B------:R1:W-:Y:S01]  /*9170*/  MUFU.EX2 R70, R52 ;  /* 0x0000003400467308 */ /* 0x0003e20000000800 */
[----:B0-----:R-:W-:-:S07]  /*9180*/  FADD.FTZ R0, R38, R3 ;  /* 0x0000000326007221 */ /* 0x001fce0000010000 */
[----:B------:R-:W0:Y:S01]  /*9190*/  MUFU.EX2 R39, R39 ;  /* 0x0000002700277308 */ /* 0x000e220000000800 */
[----:B-1----:R-:W-:-:S04]  /*91a0*/  FADD.FTZ R52, R14, R61 ;  /* 0x0000003d0e347221 */ /* 0x002fc80000010000 */
[----:B------:R-:W-:-:S03]  /*91b0*/  FADD.FTZ R52, R83, R52 ;  /* 0x0000003453347221 */ /* 0x000fc60000010000 */
[----:B------:R-:W-:Y:S08]  /*91c0*/  MUFU.EX2 R41, R41 ;  /* 0x0000002900297308 */ /* 0x000ff00000000800 */
[----:B------:R-:W1:Y:S01]  /*91d0*/  MUFU.EX2 R42, R42 ;  /* 0x0000002a002a7308 */ /* 0x000e620000000800 */
[----:B0-----:R-:W-:-:S07]  /*91e0*/  FADD.FTZ R3, R39, R0 ;  /* 0x0000000027037221 */ /* 0x001fce0000010000 */
[----:B------:R-:W-:Y:S08]  /*91f0*/  MUFU.EX2 R9, R9 ;  /* 0x0000000900097308 */ /* 0x000ff00000000800 */
[----:B------:R0:W-:Y:S01]  /*9200*/  MUFU.EX2 R74, R53 ;  /* 0x00000035004a7308 */ /* 0x0001e20000000800 */
[----:B-1----:R-:W-:-:S07]  /*9210*/  FADD.FTZ R0, R42, R3 ;  /* 0x000000032a007221 */ /* 0x002fce0000010000 */
[----:B------:R-:W1:Y:S01]  /*9220*/  MUFU.EX2 R43, R43 ;  /* 0x0000002b002b7308 */ /* 0x000e620000000800 */
[----:B0-----:R-:W-:-:S04]  /*9230*/  FADD.FTZ R53, R15, R52 ;  /* 0x000000340f357221 */ /* 0x001fc80000010000 */
[----:B------:R-:W-:-:S03]  /*9240*/  FADD.FTZ R53, R36, R53 ;  /* 0x0000003524357221 */ /* 0x000fc60000010000 */
[----:B------:R-:W-:Y:S08]  /*9250*/  MUFU.EX2 R29, R29 ;  /* 0x0000001d001d7308 */ /* 0x000ff00000000800 */
[----:B------:R-:W0:Y:S01]  /*9260*/  MUFU.EX2 R46, R46 ;  /* 0x0000002e002e7308 */ /* 0x000e220000000800 */
[----:B-1----:R-:W-:-:S07]  /*9270*/  FADD.FTZ R3, R43, R0 ;  /* 0x000000002b037221 */ /* 0x002fce0000010000 */
[----:B------:R-:W1:Y:S08]  /*9280*/  MUFU.EX2 R49, R87 ;  /* 0x0000005700317308 */ /* 0x000e700000000800 */
[----:B------:R2:W-:Y:S01]  /*9290*/  MUFU.EX2 R57, R24 ;  /* 0x0000001800397308 */ /* 0x0005e20000000800 */
[----:B0-----:R-:W-:-:S07]  /*92a0*/  FADD.FTZ R0, R46, R3 ;  /* 0x000000032e007221 */ /* 0x001fce0000010000 */
[----:B------:R-:W-:Y:S01]  /*92b0*/  MUFU.EX2 R47, R47 ;  /* 0x0000002f002f7308 */ /* 0x000fe20000000800 */
[----:B--2---:R-:W-:-:S04]  /*92c0*/  FADD.FTZ R24, R10, R53 ;  /* 0x000000350a187221 */ /* 0x004fc80000010000 */
[----:B------:R-:W-:-:S03]  /*92d0*/  FADD.FTZ R24, R41, R24 ;  /* 0x0000001829187221 */ /* 0x000fc60000010000 */
[----:B------:R0:W2:Y:S01]  /*92e0*/  MUFU.EX2 R56, R37 ;  /* 0x0000002500387308 */ /* 0x0000a20000000800 */
[----:B------:R-:W-:-:S04]  /*92f0*/  FADD.FTZ R24, R9, R24 ;  /* 0x0000001809187221 */ /* 0x000fc80000010000 */
[----:B------:R-:W-:-:S03]  /*9300*/  FADD.FTZ R24, R29, R24 ;  /* 0x000000181d187221 */ /* 0x000fc60000010000 */
[----:B------:R-:W3:Y:S01]  /*9310*/  MUFU.EX2 R50, R50 ;  /* 0x0000003200327308 */ /* 0x000ee20000000800 */
[----:B-1----:R-:W-:Y:S01]  /*9320*/  FADD.FTZ R3, R49, R24 ;  /* 0x0000001831037221 */ /* 0x002fe20000010000 */
[----:B0-----:R-:W-:-:S06]  /*9330*/  FFMA.FTZ R37, R77, R11, -R138 ;  /* 0x0000000b4d257223 */ /* 0x001fcc000001088a */
[----:B------:R-:W0:Y:S01]  /*9340*/  MUFU.EX2 R51, R51 ;  /* 0x0000003300337308 */ /* 0x000e220000000800 */
[----:B--2---:R-:W-:-:S04]  /*9350*/  FADD.FTZ R3, R56, R3 ;  /* 0x0000000338037221 */ /* 0x004fc80000010000 */
[----:B------:R-:W-:-:S03]  /*9360*/  FADD.FTZ R3, R70, R3 ;  /* 0x0000000346037221 */ /* 0x000fc60000010000 */
[----:B------:R-:W1:Y:S08]  /*9370*/  MUFU.EX2 R54, R54 ;  /* 0x0000003600367308 */ /* 0x000e700000000800 */
[----:B------:R-:W2:Y:S08]  /*9380*/  MUFU.EX2 R55, R55 ;  /* 0x0000003700377308 */ /* 0x000eb00000000800 */
[----:B------:R4:W-:Y:S08]  /*9390*/  MUFU.EX2 R66, R33 ;  /* 0x0000002100427308 */ /* 0x0009f00000000800 */
[----:B------:R-:W5:Y:S01]  /*93a0*/  MUFU.EX2 R69, R32 ;  /* 0x0000002000457308 */ /* 0x000f620000000800 */
[----:B----4-:R-:W-:-:S04]  /*93b0*/  FADD.FTZ R33, R47, R0 ;  /* 0x000000002f217221 */ /* 0x010fc80000010000 */
[----:B---3--:R-:W-:-:S03]  /*93c0*/  FADD.FTZ R0, R50, R33 ;  /* 0x0000002132007221 */ /* 0x008fc60000010000 */
[----:B------:R-:W3:Y:S01]  /*93d0*/  MUFU.EX2 R58, R58 ;  /* 0x0000003a003a7308 */ /* 0x000ee20000000800 */
[----:B0-----:R-:W-:Y:S01]  /*93e0*/  FADD.FTZ R33, R51, R0 ;  /* 0x0000000033217221 */ /* 0x001fe20000010000 */
[----:B------:R-:W-:-:S03]  /*93f0*/  FADD.FTZ R0, R74, R3 ;  /* 0x000000034a007221 */ /* 0x000fc60000010000 */
[----:B-1----:R-:W-:Y:S01]  /*9400*/  FADD.FTZ R24, R54, R33 ;  /* 0x0000002136187221 */ /* 0x002fe20000010000 */
[----:B------:R-:W-:Y:S02]  /*9410*/  FADD.FTZ R0, R57, R0 ;  /* 0x0000000039007221 */ /* 0x000fe40000010000 */
[----:B------:R-:W0:Y:S01]  /*9420*/  MUFU.EX2 R61, R60 ;  /* 0x0000003c003d7308 */ /* 0x000e220000000800 */
[----:B--2---:R-:W-:Y:S01]  /*9430*/  FADD.FTZ R3, R55, R24 ;  /* 0x0000001837037221 */ /* 0x004fe20000010000 */
[----:B-----5:R-:W-:-:S06]  /*9440*/  FADD.FTZ R0, R69, R0 ;  /* 0x0000000045007221 */ /* 0x020fcc0000010000 */
[----:B------:R-:W1:Y:S01]  /*9450*/  MUFU.EX2 R59, R59 ;  /* 0x0000003b003b7308 */ /* 0x000e620000000800 */
[----:B---3--:R-:W-:-:S07]  /*9460*/  FADD.FTZ R24, R58, R3 ;  /* 0x000000033a187221 */ /* 0x008fce0000010000 */
        /* <DEDUP_REMOVED lines=37> */
.L_x_2094:
        /* <DEDUP_REMOVED lines=22> */
[----:B------:R-:W-:Y:S01]  /*9820*/  UMOV UR6, UR38 ;  /* 0x0000002600067c82 */ /* 0x000fe20008000000 */
[----:B------:R-:W-:Y:S01]  /*9830*/  F2FP.BF16.F32.PACK_AB R15, R36, R15 ;  /* 0x0000000f240f723e */ /* 0x000fe200000010ff */
[----:B------:R1:W-:Y:S01]  /*9840*/  STSM.16.M88.4 [R22], R24 ;  /* 0x0000001816007844 */ /* 0x0003e20000000200 */
        /* <DEDUP_REMOVED lines=35> */
[----:B------:R1:W-:Y:S01]  /*9a80*/  STSM.16.M88.4 [R18+0x6000], R64 ;  /* 0x0060004012007844 */ /* 0x0003e20000000200 */
[----:B------:R-:W-:Y:S01]  /*9a90*/  F2FP.BF16.F32.PACK_AB R73, R45, R73 ;  /* 0x000000492d49723e */ /* 0x000fe200000010ff */
[-C--:B------:R-:W-:Y:S01]  /*9aa0*/  FMUL.FTZ R125, R125, R6.reuse ;  /* 0x000000067d7d7220 */ /* 0x080fe20000410000 */
        /* <DEDUP_REMOVED lines=40> */
[----:B------:R-:W-:Y:S01]  /*9d30*/  IMAD.MOV.U32 R7, RZ, RZ, R2 ;  /* 0x000000ffff077224 */ /* 0x000fe200078e0002 */
[----:B0-----:R-:W-:Y:S01]  /*9d40*/  NOP ;  /* 0x0000000000007918 */ /* 0x001fe20000000000 */
[----:B-1----:R-:W-:Y:S05]  /*9d50*/  @P1 BRA `(.L_x_2095) ;  /* 0xffffffd400dc1947 */ /* 0x002fea000383ffff */
.L_x_2084:
[----:B------:R-:W-:Y:S06]  /*9d60*/  BAR.ARV 0x8, 0x200 ;  /* 0x0208000000007b1d */ /* 0x000fec0000002000 */
[----:B------:R-:W-:Y:S05]  /*9d70*/  @!P0 BRA `(.L_x_2096) ;  /* 0x0000000000048947 */ /* 0x000fea0003800000 */
[----:B------:R-:W-:Y:S01]  /*9d80*/  BPT.TRAP 0x1 ;  /* 0x000000040000795c */ /* 0x000fe20000300000 */
.L_x_2096:
[----:B------:R-:W-:Y:S01]  /*9d90*/  ULEA UR4, UR38, UR41, 0x3 ;  /* 0x0000002926047291 */ /* 0x000fe2000f8e183f */
[----:B------:R-:W-:-:S08]  /*9da0*/  SHF.L.U32 R4, R2, 0x1f, RZ ;  /* 0x0000001f02047819 */ /* 0x000fd000000006ff */
[----:B------:R1:W2:Y:S01]  /*9db0*/  SYNCS.PHASECHK.TRANS64.TRYWAIT P1, [UR4+0x2d850], R4 ;  /* 0x02d85004ff0075a7 */ /* 0x0002a20008020144 */
[----:B------:R-:W-:Y:S05]  /*9dc0*/  @!P0 BRA `(.L_x_2097) ;  /* 0x0000000000048947 */ /* 0x000fea0003800000 */
[----:B------:R-:W-:Y:S01]  /*9dd0*/  BPT.TRAP 0x1 ;  /* 0x000000040000795c */ /* 0x000fe20000300000 */
.L_x_2097:
[----:B--2---:R-:W-:Y:S05]  /*9de0*/  @P1 BRA `(.L_x_2098) ;  /* 0x0000000000081947 */ /* 0x004fea0003800000 */
[----:B------:R-:W2:Y:S02]  /*9df0*/  SYNCS.PHASECHK.TRANS64.TRYWAIT P1, [UR4+0x2d850], R4 ;  /* 0x02d85004ff0075a7 */ /* 0x000ea40008020144 */
[----:B--2---:R-:W-:Y:S05]  /*9e00*/  @!P1 BRA `(.L_x_2099) ;  /* 0x0000007c009c9947 */ /* 0x004fea0003800000 */
.L_x_2098:
        /* <DEDUP_REMOVED lines=10> */
[----:B------:R-:W-:-:S02]  /*9eb0*/  UMOV UR8, UR39 ;  /* 0x0000002700087c82 */ /* 0x000fc40008000000 */
[----:B------:R-:W-:-:S04]  /*9ec0*/  ULOP3.LUT UR5, UR41, 0x2000000, URZ, 0xfc, !UPT ;  /* 0x0200000029057892 */ /* 0x000fc8000f8efc3f */
[----:B------:R-:W-:-:S07]  /*9ed0*/  UIMAD UR5, UR38, 0x600, UR5 ;  /* 0x00000600260578a4 */ /* 0x000fce000f8e0205 */
        /* <DEDUP_REMOVED lines=8> */
[----:B--2---:R-:W-:Y:S01]  /*9f60*/  FADD.FTZ R6, R5, R0 ;  /* 0x0000000005067221 */ /* 0x004fe20000010000 */
[----:B------:R-:W-:Y:S01]  /*9f70*/  MOV R0, 0xff800000 ;  /* 0xff80000000007802 */ /* 0x000fe20000000f00 */
[----:B------:R-:W0:Y:S04]  /*9f80*/  SHFL.BFLY PT, R5, R4, 0x1, 0x1f ;  /* 0x0c201f0004057f89 */ /* 0x000e2800000e0000 */
[----:B------:R-:W1:Y:S01]  /*9f90*/  SHFL.BFLY PT, R7, R6, 0x1, 0x1f ;  /* 0x0c201f0006077f89 */ /* 0x000e6200000e0000 */
[----:B0-----:R-:W-:Y:S01]  /*9fa0*/  FADD.FTZ R12, R4, R5 ;  /* 0x00000005040c7221 */ /* 0x001fe20000010000 */
[----:B------:R-:W-:-:S02]  /*9fb0*/  IMAD.MOV.U32 R5, RZ, RZ, RZ ;  /* 0x000000ffff057224 */ /* 0x000fc400078e00ff */
        /* <DEDUP_REMOVED lines=61> */
.L_x_2100:
        /* <DEDUP_REMOVED lines=55> */
[----:B------:R-:W-:Y:S01]  /*a700*/  VIADD R149, R149, 0x1 ;  /* 0x0000000195957836 */ /* 0x000fe20000000000 */
[----:B------:R-:W-:Y:S01]  /*a710*/  LOP3.LUT R2, R2, UR4, RZ, 0x3c, !PT ;  /* 0x0000000402027c12 */ /* 0x000fe2000f8e3cff */
[----:B------:R-:W-:-:S12]  /*a720*/  USEL UR38, UR38, URZ, UP0 ;  /* 0x0000003f26267287 */ /* 0x000fd80008000000 */
.L_x_2064:
        /* <DEDUP_REMOVED lines=9> */
[----:B------:R-:W-:Y:S01]  /*a7c0*/  BAR.SYNC.DEFER_BLOCKING 0x1, 0x180 ;  /* 0x0046000000007b1d */ /* 0x000fe20000010000 */
[----:B------:R-:W-:Y:S01]  /*a7d0*/  F2FP.BF16.F32.PACK_AB R6, R93, R6 ;  /* 0x000000065d06723e */ /* 0x000fe200000010ff */
[----:B------:R-:W-:Y:S01]  /*a7e0*/  IMAD.MOV.U32 R40, RZ, RZ, RZ ;  /* 0x000000ffff287224 */ /* 0x000fe200078e00ff */
[----:B------:R-:W-:-:S02]  /*a7f0*/  F2FP.BF16.F32.PACK_AB R14, R109, R14 ;  /* 0x0000000e6d0e723e */ /* 0x000fc400000010ff */
[----:B------:R-:W-:Y:S01]  /*a800*/  F2FP.BF16.F32.PACK_AB R15, R15, R110 ;  /* 0x0000006e0f0f723e */ /* 0x000fe200000010ff */
[----:B------:R-:W-:Y:S01]  /*a810*/  UMOV UR4, UR41 ;  /* 0x0000002900047c82 */ /* 0x000fe20008000000 */
[----:B-1----:R-:W-:Y:S01]  /*a820*/  UMOV UR5, UR6 ;  /* 0x0000000600057c82 */ /* 0x002fe20008000000 */
[----:B------:R-:W-:Y:S02]  /*a830*/  IMAD.U32 R20, RZ, RZ, UR4 ;  /* 0x00000004ff147e24 */ /* 0x000fe4000f8e00ff */
        /* <DEDUP_REMOVED lines=14> */
[----:B------:R-:W-:Y:S01]  /*a920*/  LOP3.LUT R10, R33, 0x180, RZ, 0xc0, !PT ;  /* 0x00000180210a7812 */ /* 0x000fe200078ec0ff */
[----:B------:R-:W-:Y:S01]  /*a930*/  IMAD.X R27, RZ, RZ, R5, P0 ;  /* 0x000000ffff1b7224 */ /* 0x000fe200000e0605 */
[----:B------:R-:W-:Y:S02]  /*a940*/  MOV R34, R4 ;  /* 0x0000000400227202 */ /* 0x000fe40000000f00 */
[----:B------:R-:W-:Y:S02]  /*a950*/  F2FP.BF16.F32.PACK_AB R4, R8, R7 ;  /* 0x000000070804723e */ /* 0x000fe400000010ff */
[----:B------:R-:W-:Y:S02]  /*a960*/  LOP3.LUT R8, R37, 0x180, RZ, 0xc0, !PT ;  /* 0x0000018025087812 */ /* 0x000fe400078ec0ff */
[----:B------:R-:W-:-:S02]  /*a970*/  LOP3.LUT R12, R35, 0x180, RZ, 0xc0, !PT ;  /* 0x00000180230c7812 */ /* 0x000fc400078ec0ff */
[----:B------:R-:W-:Y:S02]  /*a980*/  SHF.R.U64 R10, R10, 0x3, RZ ;  /* 0x000000030a0a7819 */ /* 0x000fe400000012ff */
[----:B------:R-:W-:Y:S02]  /*a990*/  SHF.R.U64 R8, R8, 0x3, RZ ;  /* 0x0000000308087819 */ /* 0x000fe400000012ff */
[----:B------:R-:W-:Y:S02]  /*a9a0*/  LOP3.LUT R24, R39, 0x180, RZ, 0xc0, !PT ;  /* 0x0000018027187812 */ /* 0x000fe400078ec0ff */
[----:B------:R-:W-:Y:S02]  /*a9b0*/  LOP3.LUT R26, R41, 0x180, RZ, 0xc0, !PT ;  /* 0x00000180291a7812 */ /* 0x000fe400078ec0ff */
[----:B------:R-:W-:Y:S02]  /*a9c0*/  SHF.R.U64 R12, R12, 0x3, RZ ;  /* 0x000000030c0c7819 */ /* 0x000fe400000012ff */
[----:B------:R-:W-:-:S02]  /*a9d0*/  LOP3.LUT R10, R10, R33, RZ, 0x3c, !PT ;  /* 0x000000210a0a7212 */ /* 0x000fc400078e3cff */
[----:B------:R-:W-:Y:S01]  /*a9e0*/  IADD3.X R9, RZ, R5, RZ, P2, !PT ;  /* 0x00000005ff097210 */ /* 0x000fe200017fe4ff */
[----:B------:R-:W1:Y:S01]  /*a9f0*/  LDC.64 R32, c[0x0][0xc00] ;  /* 0x00030000ff207b82 */ /* 0x000e620000000a00 */
[----:B------:R-:W-:Y:S02]  /*aa00*/  LOP3.LUT R8, R8, R37, RZ, 0x3c, !PT ;  /* 0x0000002508087212 */ /* 0x000fe400078e3cff */
[----:B------:R-:W-:Y:S02]  /*aa10*/  SHF.R.U64 R24, R24, 0x3, RZ ;  /* 0x0000000318187819 */ /* 0x000fe400000012ff */
[----:B------:R-:W-:Y:S02]  /*aa20*/  SHF.R.U64 R26, R26, 0x3, RZ ;  /* 0x000000031a1a7819 */ /* 0x000fe400000012ff */
[----:B------:R-:W-:Y:S02]  /*aa30*/  LOP3.LUT R12, R12, R35, RZ, 0x3c, !PT ;  /* 0x000000230c0c7212 */ /* 0x000fe400078e3cff */
[----:B------:R-:W-:-:S02]  /*aa40*/  F2FP.BF16.F32.PACK_AB R5, R91, R90 ;  /* 0x0000005a5b05723e */ /* 0x000fc400000010ff */
[----:B------:R-:W-:Y:S02]  /*aa50*/  F2FP.BF16.F32.PACK_AB R7, R95, R94 ;  /* 0x0000005e5f07723e */ /* 0x000fe400000010ff */
[----:B------:R-:W-:Y:S02]  /*aa60*/  MOV R37, R10 ;  /* 0x0000000a00257202 */ /* 0x000fe40000000f00 */
[----:B------:R-:W-:Y:S01]  /*aa70*/  MOV R36, R8 ;  /* 0x0000000800247202 */ /* 0x000fe20000000f00 */
[----:B------:R2:W-:Y:S01]  /*aa80*/  STSM.16.M88.4 [R34], R4 ;  /* 0x0000000422007844 */ /* 0x0005e20000000200 */
[----:B------:R-:W-:Y:S02]  /*aa90*/  LOP3.LUT R24, R24, R39, RZ, 0x3c, !PT ;  /* 0x0000002718187212 */ /* 0x000fe400078e3cff */
[----:B------:R-:W-:Y:S02]  /*aaa0*/  LOP3.LUT R26, R26, R41, RZ, 0x3c, !PT ;  /* 0x000000291a1a7212 */ /* 0x000fe400078e3cff */
[----:B------:R-:W-:-:S02]  /*aab0*/  F2FP.BF16.F32.PACK_AB R8, R97, R96 ;  /* 0x000000606108723e */ /* 0x000fc400000010ff */
[----:B------:R-:W-:Y:S02]  /*aac0*/  F2FP.BF16.F32.PACK_AB R9, R99, R98 ;  /* 0x000000626309723e */ /* 0x000fe400000010ff */
[----:B------:R-:W-:Y:S02]  /*aad0*/  F2FP.BF16.F32.PACK_AB R10, R101, R100 ;  /* 0x00000064650a723e */ /* 0x000fe400000010ff */
[----:B------:R-:W-:Y:S02]  /*aae0*/  F2FP.BF16.F32.PACK_AB R11, R103, R102 ;  /* 0x00000066670b723e */ /* 0x000fe400000010ff */
[----:B0-----:R-:W-:Y:S02]  /*aaf0*/  MOV R28, R12 ;  /* 0x0000000c001c7202 */ /* 0x001fe40000000f00 */
[----:B------:R-:W-:Y:S01]  /*ab00*/  F2FP.BF16.F32.PACK_AB R12, R105, R104 ;  /* 0x00000068690c723e */ /* 0x000fe200000010ff */
[----:B------:R0:W-:Y:S01]  /*ab10*/  STSM.16.M88.4 [R37], R8 ;  /* 0x0000000825007844 */ /* 0x0001e20000000200 */
[----:B------:R-:W-:-:S02]  /*ab20*/  F2FP.BF16.F32.PACK_AB R13, R107, R106 ;  /* 0x0000006a6b0d723e */ /* 0x000fc400000010ff */
[----:B------:R-:W-:Y:S02]  /*ab30*/  MOV R35, R24 ;  /* 0x0000001800237202 */ /* 0x000fe40000000f00 */
[----:B--2---:R-:W-:Y:S01]  /*ab40*/  MOV R34, R26 ;  /* 0x0000001a00227202 */ /* 0x004fe20000000f00 */
[----:B------:R2:W-:Y:S01]  /*ab50*/  STSM.16.M88.4 [R28], R12 ;  /* 0x0000000c1c007844 */ /* 0x0005e20000000200 */
[----:B------:R-:W-:Y:S02]  /*ab60*/  F2FP.BF16.F32.PACK_AB R4, R113, R112 ;  /* 0x000000707104723e */ /* 0x000fe400000010ff */
[----:B------:R-:W-:Y:S02]  /*ab70*/  F2FP.BF16.F32.PACK_AB R5, R115, R114 ;  /* 0x000000727305723e */ /* 0x000fe400000010ff */
[----:B------:R-:W-:Y:S02]  /*ab80*/  F2FP.BF16.F32.PACK_AB R6, R117, R116 ;  /* 0x000000747506723e */ /* 0x000fe400000010ff */
[----:B------:R-:W-:-:S02]  /*ab90*/  F2FP.BF16.F32.PACK_AB R7, R119, R118 ;  /* 0x000000767707723e */ /* 0x000fc400000010ff */
[----:B------:R-:W-:Y:S01]  /*aba0*/  F2FP.BF16.F32.PACK_AB R24, R121, R120 ;  /* 0x000000787918723e */ /* 0x000fe200000010ff */
[----:B0-----:R-:W-:Y:S01]  /*abb0*/  IMAD.SHL.U32 R37, R141, 0x4, RZ ;  /* 0x000000048d257824 */ /* 0x001fe200078e00ff */
[----:B------:R-:W-:Y:S01]  /*abc0*/  F2FP.BF16.F32.PACK_AB R25, R123, R122 ;  /* 0x0000007a7b19723e */ /* 0x000fe200000010ff */
[----:B------:R0:W-:Y:S01]  /*abd0*/  STSM.16.M88.4 [R36], R4 ;  /* 0x0000000424007844 */ /* 0x0001e20000000200 */
[----:B------:R-:W-:Y:S02]  /*abe0*/  F2FP.BF16.F32.PACK_AB R26, R125, R124 ;  /* 0x0000007c7d1a723e */ /* 0x000fe400000010ff */
[----:B------:R-:W-:Y:S01]  /*abf0*/  F2FP.BF16.F32.PACK_AB R27, R127, R126 ;  /* 0x0000007e7f1b723e */ /* 0x000fe200000010ff */
[----:B--2---:R-:W2:Y:S01]  /*ac00*/  LDC R28, c[0x0][0xbe8] ;  /* 0x0002fa00ff1c7b82 */ /* 0x004ea20000000800 */
[----:B------:R-:W-:Y:S02]  /*ac10*/  F2FP.BF16.F32.PACK_AB R8, R129, R128 ;  /* 0x000000808108723e */ /* 0x000fe400000010ff */
[----:B------:R-:W-:Y:S01]  /*ac20*/  F2FP.BF16.F32.PACK_AB R9, R131, R130 ;  /* 0x000000828309723e */ /* 0x000fe200000010ff */
[----:B------:R3:W-:Y:S01]  /*ac30*/  STSM.16.M88.4 [R35], R24 ;  /* 0x0000001823007844 */ /* 0x0007e20000000200 */
[----:B------:R-:W-:-:S02]  /*ac40*/  F2FP.BF16.F32.PACK_AB R10, R133, R132 ;  /* 0x00000084850a723e */ /* 0x000fc400000010ff */
[----:B------:R-:W-:Y:S02]  /*ac50*/  F2FP.BF16.F32.PACK_AB R11, R135, R134 ;  /* 0x00000086870b723e */ /* 0x000fe400000010ff */
[----:B------:R-:W-:Y:S02]  /*ac60*/  ISETP.NE.U32.AND P2, PT, RZ, UR4, PT ;  /* 0x00000004ff007c0c */ /* 0x000fe4000bf45070 */
[----:B-1----:R-:W-:Y:S01]  /*ac70*/  ISETP.NE.U32.AND P0, PT, R32, RZ, PT ;  /* 0x000000ff2000720c */ /* 0x002fe20003f05070 */
[----:B------:R3:W-:Y:S01]  /*ac80*/  STSM.16.M88.4 [R34], R8 ;  /* 0x0000000822007844 */ /* 0x0007e20000000200 */
[----:B------:R-:W-:Y:S01]  /*ac90*/  BAR.SYNC.DEFER_BLOCKING 0x1, 0x180 ;  /* 0x0046000000007b1d */ /* 0x000fe20000010000 */
[----:B------:R-:W-:Y:S02]  /*aca0*/  ISETP.NE.AND.EX P2, PT, RZ, UR5, PT, P2 ;  /* 0x00000005ff007c0c */ /* 0x000fe4000bf45320 */
[----:B------:R-:W-:Y:S02]  /*acb0*/  ISETP.NE.AND.EX P0, PT, R33, RZ, PT, P0 ;  /* 0x000000ff2100720c */ /* 0x000fe40003f05300 */
[----:B------:R-:W-:-:S02]  /*acc0*/  SHF.L.U64.HI R12, R141, 0x2, R145 ;  /* 0x000000028d0c7819 */ /* 0x000fc40000010291 */
[----:B------:R-:W-:-:S05]  /*acd0*/  IADD3 R32, P1, R37, R32, RZ ;  /* 0x0000002025207210 */ /* 0x000fca0007f3e0ff */
[C---:B------:R-:W-:Y:S02]  /*ace0*/  IMAD.X R33, R12.reuse, 0x1, R33, P1 ;  /* 0x000000010c217824 */ /* 0x040fe400008e0621 */
[----:B0-----:R-:W-:Y:S01]  /*acf0*/  @P2 IADD3 R4, P3, R37, UR4, RZ ;  /* 0x0000000425042c10 */ /* 0x001fe2000ff7e0ff */
[----:B------:R-:W-:Y:S02]  /*ad00*/  ULDC UR4, c[0x0][0xa88] ;  /* 0x0002a20000047ab9 */ /* 0x000fe40000000800 */
[----:B------:R-:W-:Y:S01]  /*ad10*/  IMAD.U32 R7, RZ, RZ, UR4 ;  /* 0x00000004ff077e24 */ /* 0x000fe2000f8e00ff */
[----:B------:R-:W-:Y:S01]  /*ad20*/  @P2 IADD3.X R5, R12, UR5, RZ, P3, !PT ;  /* 0x000000050c052c10 */ /* 0x000fe20009ffe4ff */
[----:B------:R3:W5:Y:S01]  /*ad30*/  @P0 LDG.E R40, desc[UR36][R32.64] ;  /* 0x0000002420280981 */ /* 0x000762000c1e1900 */
[----:B--2---:R-:W-:Y:S02]  /*ad40*/  ISETP.NE.AND P1, PT, R28, 0x1, PT ;  /* 0x000000011c00780c */ /* 0x004fe40003f25270 */
[----:B------:R-:W-:Y:S01]  /*ad50*/  IADD3 R15, R140, R136, RZ ;  /* 0x000000888c0f7210 */ /* 0x000fe20007ffe0ff */
        /* <DEDUP_REMOVED lines=8> */
.L_x_2103:
        /* <DEDUP_REMOVED lines=12> */
[----:B------:R-:W-:Y:S01]  /*aea0*/  IADD3 R14, R152, R136, RZ ;  /* 0x00000088980e7210 */ /* 0x000fe20007ffe0ff */
[----:B------:R-:W-:Y:S01]  /*aeb0*/  IMAD.WIDE.U32 R4, R143, UR4, R40 ;  /* 0x000000048f047c25 */ /* 0x000fe2000f8e0028 */
[----:B------:R-:W-:Y:S01]  /*aec0*/  ULDC.64 UR4, c[0x0][0xb98] ;  /* 0x0002e60000047ab9 */ /* 0x000fe20000000a00 */
[----:B------:R-:W-:-:S02]  /*aed0*/  ULDC.64 UR6, c[0x0][0xa80] ;  /* 0x0002a00000067ab9 */ /* 0x000fc40000000a00 */
[----:B------:R-:W-:-:S04]  /*aee0*/  IMAD.WIDE R20, R11, 0x2, R20 ;  /* 0x000000020b147825 */ /* 0x000fc800078e0214 */
[----:B------:R-:W-:Y:S01]  /*aef0*/  IMAD.MOV R11, RZ, RZ, -R9 ;  /* 0x000000ffff0b7224 */ /* 0x000fe200078e0a09 */
[----:B------:R-:W-:Y:S01]  /*af00*/  IADD3 R25, P6, R20, 0x3000, RZ ;  /* 0x0000300014197810 */ /* 0x000fe20007fde0ff */
[----:B------:R-:W-:Y:S01]  /*af10*/  IMAD.IADD R5, R5, 0x1, R13 ;  /* 0x0000000105057824 */ /* 0x000fe200078e020d */
[----:B------:R-:W-:Y:S01]  /*af20*/  SHF.R.S32.HI R13, RZ, 0x1f, R9 ;  /* 0x0000001fff0d7819 */ /* 0x000fe20000011409 */
[----:B------:R-:W-:Y:S01]  /*af30*/  IMAD R11, R28, R11, R15 ;  /* 0x0000000b1c0b7224 */ /* 0x000fe200078e020f */
[C---:B------:R-:W-:Y:S01]  /*af40*/  IADD3 R15, P2, R20.reuse, 0x1800, RZ ;  /* 0x00001800140f7810 */ /* 0x040fe20007f5e0ff */
[----:B------:R-:W-:Y:S01]  /*af50*/  IMAD R6, R145, UR4, RZ ;  /* 0x0000000491067c24 */ /* 0x000fe2000f8e02ff */
[----:B------:R-:W-:Y:S01]  /*af60*/  IADD3 R33, P4, R20, 0x6000, RZ ;  /* 0x0000600014217810 */ /* 0x000fe20007f9e0ff */
[----:B------:R-:W-:Y:S01]  /*af70*/  IMAD.WIDE.U32 R4, R141, UR4, R4 ;  /* 0x000000048d047c25 */ /* 0x000fe2000f8e0004 */
[----:B------:R-:W-:Y:S02]  /*af80*/  LOP3.LUT R8, R15, 0x180, RZ, 0xc0, !PT ;  /* 0x000001800f087812 */ /* 0x000fe400078ec0ff */
[----:B------:R-:W-:Y:S01]  /*af90*/  LOP3.LUT R24, R25, 0x180, RZ, 0xc0, !PT ;  /* 0x0000018019187812 */ /* 0x000fe200078ec0ff */
[----:B------:R-:W-:Y:S01]  /*afa0*/  IMAD R10, R141, UR5, R6 ;  /* 0x000000058d0a7c24 */ /* 0x000fe2000f8e0206 */
[----:B------:R-:W-:Y:S01]  /*afb0*/  SHF.R.S32.HI R6, RZ, 0x1f, R11 ;  /* 0x0000001fff067819 */ /* 0x000fe2000001140b */
[----:B------:R-:W-:Y:S01]  /*afc0*/  ULDC.64 UR4, c[0x0][0xb88] ;  /* 0x0002e20000047ab9 */ /* 0x000fe20000000a00 */
[----:B------:R-:W-:Y:S01]  /*afd0*/  IADD3 R4, P0, R9, R4, RZ ;  /* 0x0000000409047210 */ /* 0x000fe20007f1e0ff */
[----:B------:R-:W-:Y:S01]  /*afe0*/  IMAD R47, R7, R28, RZ ;  /* 0x0000001c072f7224 */ /* 0x000fe200078e02ff */
[----:B------:R-:W-:Y:S01]  /*aff0*/  SHF.R.U64 R8, R8, 0x3, RZ ;  /* 0x0000000308087819 */ /* 0x000fe200000012ff */
[----:B------:R-:W-:Y:S01]  /*b000*/  IMAD R12, R6, UR4, RZ ;  /* 0x00000004060c7c24 */ /* 0x000fe2000f8e02ff */
[----:B------:R-:W-:Y:S01]  /*b010*/  IADD3.X R5, R13, R5, R10, P0, !PT ;  /* 0x000000050d057210 */ /* 0x000fe200007fe40a */
[----:B------:R-:W-:Y:S01]  /*b020*/  IMAD.X R7, RZ, RZ, R21, P2 ;  /* 0x000000ffff077224 */ /* 0x000fe200010e0615 */
[----:B------:R-:W-:Y:S01]  /*b030*/  LOP3.LUT R6, R8, R15, RZ, 0x3c, !PT ;  /* 0x0000000f08067212 */ /* 0x000fe200078e3cff */
[C---:B------:R-:W-:Y:S01]  /*b040*/  IMAD R9, R11.reuse, UR5, R12 ;  /* 0x000000050b097c24 */ /* 0x040fe2000f8e020c */
[----:B------:R-:W-:Y:S01]  /*b050*/  IADD3 R13, P5, R20, 0x4800, RZ ;  /* 0x00004800140d7810 */ /* 0x000fe20007fbe0ff */
[----:B------:R-:W-:Y:S01]  /*b060*/  IMAD.WIDE.U32 R4, R11, UR4, R4 ;  /* 0x000000040b047c25 */ /* 0x000fe2000f8e0004 */
[----:B------:R-:W-:Y:S01]  /*b070*/  ULDC.64 UR4, c[0x0][0xb50] ;  /* 0x0002d40000047ab9 */ /* 0x000fe20000000a00 */
[----:B------:R-:W-:-:S02]  /*b080*/  LOP3.LUT R32, R33, 0x180, RZ, 0xc0, !PT ;  /* 0x0000018021207812 */ /* 0x000fc400078ec0ff */
[----:B------:R-:W-:Y:S01]  /*b090*/  IMAD.IADD R5, R5, 0x1, R9 ;  /* 0x0000000105057824 */ /* 0x000fe200078e0209 */
[----:B------:R-:W-:Y:S02]  /*b0a0*/  LEA R8, P0, R4, UR4, 0x2 ;  /* 0x0000000404087c11 */ /* 0x000fe4000f8010ff */
        /* <DEDUP_REMOVED lines=11> */
[----:B------:R-:W-:Y:S01]  /*b160*/  SHF.R.U64 R9, R9, 0x3, RZ ;  /* 0x0000000309097819 */ /* 0x000fe200000012ff */
[----:B------:R-:W2:Y:S01]  /*b170*/  SHFL.IDX PT, R45, R10, 0x1, 0x1c1f ;  /* 0x003c1f000a2d7f89 */ /* 0x000ea200000e0000 */
[----:B------:R-:W-:Y:S01]  /*b180*/  IMAD R41, R41, UR4, RZ ;  /* 0x0000000429297c24 */ /* 0x000fe2000f8e02ff */
[----:B------:R-:W-:Y:S02]  /*b190*/  IADD3 R5, P3, R20, 0x7800, RZ ;  /* 0x0000780014057810 */ /* 0x000fe40007f7e0ff */
[----:B------:R-:W-:Y:S02]  /*b1a0*/  SHF.R.U64 R24, R24, 0x3, RZ ;  /* 0x0000000318187819 */ /* 0x000fe400000012ff */
[----:B------:R-:W-:Y:S01]  /*b1b0*/  SHF.R.U64 R12, R12, 0x3, RZ ;  /* 0x000000030c0c7819 */ /* 0x000fe200000012ff */
[----:B------:R-:W-:Y:S01]  /*b1c0*/  IMAD.X R37, RZ, RZ, R21, P3 ;  /* 0x000000ffff257224 */ /* 0x000fe200018e0615 */
[----:B------:R-:W-:-:S02]  /*b1d0*/  SHF.R.U64 R32, R32, 0x3, RZ ;  /* 0x0000000320207819 */ /* 0x000fc400000012ff */
[----:B------:R-:W-:Y:S02]  /*b1e0*/  LOP3.LUT R20, R9, R20, RZ, 0x3c, !PT ;  /* 0x0000001409147212 */ /* 0x000fe400078e3cff */
[----:B------:R-:W-:Y:S01]  /*b1f0*/  LOP3.LUT R24, R24, R25, RZ, 0x3c, !PT ;  /* 0x0000001918187212 */ /* 0x000fe200078e3cff */
[--C-:B------:R-:W-:Y:S01]  /*b200*/  IMAD.X R25, RZ, RZ, R21.reuse, P6 ;  /* 0x000000ffff197224 */ /* 0x100fe200030e0615 */
[----:B------:R-:W-:Y:S01]  /*b210*/  LOP3.LUT R12, R12, R13, RZ, 0x3c, !PT ;  /* 0x0000000d0c0c7212 */ /* 0x000fe200078e3cff */
[--C-:B------:R-:W-:Y:S01]  /*b220*/  IMAD.X R13, RZ, RZ, R21.reuse, P5 ;  /* 0x000000ffff0d7224 */ /* 0x100fe200028e0615 */
[----:B-1----:R1:W-:Y:S01]  /*b230*/  @!P2 ST.E desc[UR36][R42.64], R0 ;  /* 0x000000002a00a985 */ /* 0x0023e2000c101924 */
[----:B------:R-:W-:Y:S01]  /*b240*/  LOP3.LUT R32, R32, R33, RZ, 0x3c, !PT ;  /* 0x0000002120207212 */ /* 0x000fe200078e3cff */
[----:B------:R-:W-:Y:S01]  /*b250*/  IMAD.X R33, RZ, RZ, R21, P4 ;  /* 0x000000ffff217224 */ /* 0x000fe200020e0615 */
[----:B------:R-:W-:-:S04]  /*b260*/  LOP3.LUT R4, R5, 0x180, RZ, 0xc0, !PT ;  /* 0x0000018005047812 */ /* 0x000fc800078ec0ff */
[----:B------:R-:W-:Y:S01]  /*b270*/  SHF.R.U64 R4, R4, 0x3, RZ ;  /* 0x0000000304047819 */ /* 0x000fe200000012ff */
[----:B--2---:R2:W-:Y:S03]  /*b280*/  @!P0 ST.E desc[UR36][R44.64], R3 ;  /* 0x000000032c008985 */ /* 0x0045e6000c101924 */
[----:B------:R-:W-:Y:S01]  /*b290*/  LOP3.LUT R36, R4, R5, RZ, 0x3c, !PT ;  /* 0x0000000504247212 */ /* 0x000fe200078e3cff */
[C---:B-1----:R-:W-:Y:S01]  /*b2a0*/  IMAD R43, R40.reuse, UR5, R41 ;  /* 0x00000005282b7c24 */ /* 0x042fe2000f8e0229 */
[----:B------:R1:W5:Y:S01]  /*b2b0*/  LD.E.128 R8, desc[UR36][R20.64] ;  /* 0x0000002414087980 */ /* 0x000362000c101d00 */
[----:B--2---:R-:W2:Y:S01]  /*b2c0*/  @P1 LDC R45, c[0x0][0xbf0] ;  /* 0x0002fc00ff2d1b82 */ /* 0x004ea20000000800 */
[----:B------:R-:W-:Y:S01]  /*b2d0*/  IMAD.WIDE.U32 R40, R40, UR4, RZ ;  /* 0x0000000428287c25 */ /* 0x000fe2000f8e00ff */
[----:B------:R-:W-:Y:S01]  /*b2e0*/  ULDC.64 UR4, c[0x0][0xae8] ;  /* 0x0002ba0000047ab9 */ /* 0x000fe20000000a00 */
[----:B------:R-:W5:Y:S02]  /*b2f0*/  LD.E.128 R4, desc[UR36][R6.64] ;  /* 0x0000002406047980 */ /* 0x000f64000c101d00 */
[----:B------:R-:W-:Y:S01]  /*b300*/  IMAD R3, R147, 0x60, R148 ;  /* 0x0000006093037824 */ /* 0x000fe200078e0294 */
[----:B-1----:R-:W-:Y:S01]  /*b310*/  IADD3 R21, R41, R43, RZ ;  /* 0x0000002b29157210 */ /* 0x002fe20007ffe0ff */
[----:B------:R-:W-:Y:S01]  /*b320*/  IMAD R0, R46, UR4, RZ ;  /* 0x000000042e007c24 */ /* 0x000fe2000f8e02ff */
[----:B------:R-:W5:Y:S01]  /*b330*/  LD.E.128 R24, desc[UR36][R24.64] ;  /* 0x0000002418187980 */ /* 0x000f62000c101d00 */
[----:B------:R-:W-:-:S02]  /*b340*/  IMAD.MOV.U32 R20, RZ, RZ, R40 ;  /* 0x000000ffff147224 */ /* 0x000fc400078e0028 */
[----:B------:R-:W-:Y:S01]  /*b350*/  IMAD.IADD R42, R136, 0x1, R3 ;  /* 0x00000001882a7824 */ /* 0x000fe200078e0203 */
[----:B------:R-:W5:Y:S01]  /*b360*/  LD.E.128 R12, desc[UR36][R12.64] ;  /* 0x000000240c0c7980 */ /* 0x000f62000c101d00 */
[C---:B------:R-:W-:Y:S02]  /*b370*/  IMAD R3, R143.reuse, UR5, R0 ;  /* 0x000000058f037c24 */ /* 0x040fe4000f8e0200 */
[----:B------:R-:W-:Y:S01]  /*b380*/  IMAD.WIDE.U32 R20, R143, UR4, R20 ;  /* 0x000000048f147c25 */ /* 0x000fe2000f8e0014 */
[----:B------:R-:W-:Y:S01]  /*b390*/  ULDC.64 UR4, c[0x0][0xaf0] ;  /* 0x0002bc0000047ab9 */ /* 0x000fe20000000a00 */
[----:B------:R-:W5:Y:S02]  /*b3a0*/  LD.E.128 R32, desc[UR36][R32.64] ;  /* 0x0000002420207980 */ /* 0x000f64000c101d00 */
[----:B0-----:R-:W-:Y:S02]  /*b3b0*/  @P1 IMAD.HI.U32 R0, R42, R49, RZ ;  /* 0x000000312a001227 */ /* 0x001fe400078e00ff */
[----:B------:R-:W5:Y:S01]  /*b3c0*/  LD.E.128 R36, desc[UR36][R36.64] ;  /* 0x0000002424247980 */ /* 0x000f62000c101d00 */
[----:B------:R-:W-:Y:S01]  /*b3d0*/  BSSY B1, `(.L_x_2104) ;  /* 0x0000032000017945 */ /* 0x000fe20003800000 */
[----:B------:R-:W-:-:S02]  /*b3e0*/  IMAD.IADD R21, R21, 0x1, R3 ;  /* 0x0000000115157824 */ /* 0x000fc400078e0203 */
[----:B------:R-:W-:Y:S01]  /*b3f0*/  IMAD.MOV.U32 R3, RZ, RZ, R42 ;  /* 0x000000ffff037224 */ /* 0x000fe200078e002a */
[----:B--2---:R-:W-:Y:S01]  /*b400*/  @P1 SHF.R.U32.HI R3, RZ, R45, R0 ;  /* 0x0000002dff031219 */ /* 0x004fe20000011600 */
[----:B------:R-:W-:Y:S01]  /*b410*/  IMAD R40, R145, UR4, RZ ;  /* 0x0000000491287c24 */ /* 0x000fe2000f8e02ff */
[----:B------:R-:W-:Y:S01]  /*b420*/  @!PT LDS RZ, [RZ] ;  /* 0x00000000fffff984 */ /* 0x000fe20000000800 */
[----:B------:R-:W-:Y:S01]  /*b430*/  @!PT LDS RZ, [RZ] ;  /* 0x00000000fffff984 */ /* 0x000fe20000000800 */
[----:B------:R-:W-:Y:S01]  /*b440*/  @!PT LDS RZ, [RZ] ;  /* 0x00000000fffff984 */ /* 0x000fe20000000800 */
[----:B------:R-:W-:Y:S01]  /*b450*/  @!PT LDS RZ, [RZ] ;  /* 0x00000000fffff984 */ /* 0x000fe20000000800 */
[----:B------:R0:W-:Y:S06]  /*b460*/  MEMBAR.ALL.CTA ;  /* 0x0000000000007992 */ /* 0x0001ec0000008000 */
[----:B0-----:R-:W0:Y:S01]  /*b470*/  FENCE.VIEW.ASYNC.S ;  /* 0x00000000000073c6 */ /* 0x001e220000000000 */
        /* <DEDUP_REMOVED lines=8> */
[----:B------:R-:W-:-:S02]  /*b500*/  IMAD R43, R3, UR5, R0 ;  /* 0x00000005032b7c24 */ /* 0x000fc4000f8e0200 */
[----:B------:R-:W-:Y:S01]  /*b510*/  IMAD.WIDE.U32 R20, R3, UR4, R20 ;  /* 0x0000000403147c25 */ /* 0x000fe2000f8e0014 */
[----:B------:R-:W-:Y:S01]  /*b520*/  SHF.R.S32.HI R0, RZ, 0x1f, R41 ;  /* 0x0000001fff007819 */ /* 0x000fe20000011429 */
[----:B------:R-:W-:-:S03]  /*b530*/  ULDC.64 UR4, c[0x0][0xad8] ;  /* 0x0002b60000047ab9 */ /* 0x000fc60000000a00 */
[----:B------:R-:W-:Y:S01]  /*b540*/  IADD3 R21, R21, R43, RZ ;  /* 0x0000002b15157210 */ /* 0x000fe20007ffe0ff */
[----:B------:R-:W-:-:S04]  /*b550*/  IMAD R0, R0, UR4, RZ ;  /* 0x0000000400007c24 */ /* 0x000fc8000f8e02ff */
[C---:B------:R-:W-:Y:S02]  /*b560*/  IMAD R3, R41.reuse, UR5, R0 ;  /* 0x0000000529037c24 */ /* 0x040fe4000f8e0200 */
[----:B------:R-:W-:Y:S02]  /*b570*/  IMAD.IADD R0, R148, 0x1, R136 ;  /* 0x0000000194007824 */ /* 0x000fe400078e0288 */
[----:B------:R-:W-:Y:S01]  /*b580*/  IMAD.WIDE.U32 R20, R41, UR4, R20 ;  /* 0x0000000429147c25 */ /* 0x000fe2000f8e0014 */
[----:B------:R-:W-:Y:S02]  /*b590*/  UIADD3 UR4, UR41, 0x2d820, URZ ;  /* 0x0002d82029047890 */ /* 0x000fe4000fffe03f */
[----:B------:R-:W-:Y:S01]  /*b5a0*/  ISETP.GE.AND P0, PT, R0, R47, PT ;  /* 0x0000002f0000720c */ /* 0x000fe20003f06270 */
[----:B------:R-:W-:Y:S01]  /*b5b0*/  IMAD.IADD R3, R21, 0x1, R3 ;  /* 0x0000000115037824 */ /* 0x000fe200078e0203 */
[----:B------:R-:W-:Y:S01]  /*b5c0*/  LEA R28, P1, R20, UR6, 0x1 ;  /* 0x00000006141c7c11 */ /* 0x000fe2000f8208ff */
[----:B------:R-:W-:-:S03]  /*b5d0*/  UPRMT UR4, URZ, 0x654, UR4 ;  /* 0x000006543f047896 */ /* 0x000fc60008000004 */
[----:B------:R-:W-:Y:S01]  /*b5e0*/  LEA.HI.X R3, R20, UR7, R3, 0x1, P1 ;  /* 0x0000000714037c11 */ /* 0x000fe200088f0c03 */
[----:B0-----:R0:W1:Y:S04]  /*b5f0*/  SHFL.IDX PT, R40, R28, RZ, 0x1c1f ;  /* 0x001c1fff1c287589 */ /* 0x00106800000e0000 */
        /* <DEDUP_REMOVED lines=15> */
.L_x_2105:
[----:B------:R-:W-:Y:S05]  /*b6f0*/  BSYNC B1 ;  /* 0x0000000000017941 */ /* 0x000fea0003800000 */
.L_x_2104:
        /* <DEDUP_REMOVED lines=19> */
.L_x_2102:
        /* <DEDUP_REMOVED lines=23> */
[----:B--2---:R-:W-:-:S07]  /*b9a0*/  IMAD.IADD R0, R0, 0x1, -R5 ;  /* 0x0000000100007824 */ /* 0x004fce00078e0a05 */
.L_x_2107:
        /* <DEDUP_REMOVED lines=8> */
[----:B---3--:R-:W-:Y:S01]  /*ba30*/  IMAD R4, R0, R14, RZ ;  /* 0x0000000e00047224 */ /* 0x008fe200078e02ff */
[----:B--2---:R-:W-:-:S04]  /*ba40*/  IADD3 R11, R136, -0x80, R5 ;  /* 0xffffff80880b7810 */ /* 0x004fc80007ffe005 */
        /* <DEDUP_REMOVED lines=11> */
[----:B------:R-:W2:Y:S01]  /*bb00*/  @P0 LDC R6, c[0x0][0xbec] ;  /* 0x0002fb00ff060b82 */ /* 0x000ea20000000800 */
[----:B------:R-:W-:Y:S02]  /*bb10*/  IMAD.IADD R5, R5, 0x1, R9 ;  /* 0x0000000105057824 */ /* 0x000fe400078e0209 */
[----:B------:R-:W-:-:S05]  /*bb20*/  IMAD.WIDE.U32 R4, R141, UR4, R4 ;  /* 0x000000048d047c25 */ /* 0x000fca000f8e0004 */
[----:B------:R-:W3:Y:S01]  /*bb30*/  @P0 LDC R13, c[0x0][0xbf0] ;  /* 0x0002fc00ff0d0b82 */ /* 0x000ee20000000800 */
[----:B--2---:R-:W-:-:S05]  /*bb40*/  @P0 IMAD.HI.U32 R6, R11, R6, RZ ;  /* 0x000000060b060227 */ /* 0x004fca00078e00ff */
[----:B---3--:R-:W-:Y:S01]  /*bb50*/  @P0 SHF.R.U32.HI R7, RZ, R13, R6 ;  /* 0x0000000dff070219 */ /* 0x008fe20000011606 */
        /* <DEDUP_REMOVED lines=18> */
.L_x_2109:
[----:B------:R-:W-:Y:S05]  /*bc80*/  BSYNC B1 ;  /* 0x0000000000017941 */ /* 0x000fea0003800000 */
.L_x_2108:
[----:B------:R-:W3:Y:S01]  /*bc90*/  @P2 LDC R9, c[0x0][0xbf0] ;  /* 0x0002fc00ff092b82 */ /* 0x000ee20000000800 */
[----:B------:R-:W-:Y:S01]  /*bca0*/  ULDC.64 UR4, c[0x0][0xaa0] ;  /* 0x0002a80000047ab9 */ /* 0x000fe20000000a00 */
[----:B------:R-:W-:Y:S01]  /*bcb0*/  BSSY B1, `(.L_x_2110) ;  /* 0x0000037000017945 */ /* 0x000fe20003800000 */
[----:B------:R-:W-:-:S04]  /*bcc0*/  IMAD R4, R10, UR4, RZ ;  /* 0x000000040a047c24 */ /* 0x000fc8000f8e02ff */
[C---:B--2---:R-:W-:Y:S02]  /*bcd0*/  IMAD R7, R3.reuse, UR5, R4 ;  /* 0x0000000503077c24 */ /* 0x044fe4000f8e0204 */
[----:B------:R-:W-:Y:S01]  /*bce0*/  IMAD.WIDE.U32 R4, R3, UR4, RZ ;  /* 0x0000000403047c25 */ /* 0x000fe2000f8e00ff */
[----:B------:R-:W-:-:S03]  /*bcf0*/  ULDC.64 UR4, c[0x0][0xae8] ;  /* 0x0002ba0000047ab9 */ /* 0x000fc60000000a00 */
[----:B------:R-:W-:Y:S01]  /*bd00*/  IMAD R3, R147, 0x60, R148 ;  /* 0x0000006093037824 */ /* 0x000fe200078e0294 */
[----:B------:R-:W-:Y:S01]  /*bd10*/  IADD3 R5, R5, R7, RZ ;  /* 0x0000000705057210 */ /* 0x000fe20007ffe0ff */
[----:B------:R-:W-:Y:S02]  /*bd20*/  IMAD R6, R12, UR4, RZ ;  /* 0x000000040c067c24 */ /* 0x000fe4000f8e02ff */
[----:B------:R-:W-:Y:S02]  /*bd30*/  IMAD.IADD R11, R136, 0x1, R3 ;  /* 0x00000001880b7824 */ /* 0x000fe400078e0203 */
[----:B------:R-:W-:Y:S02]  /*bd40*/  IMAD R7, R143, UR5, R6 ;  /* 0x000000058f077c24 */ /* 0x000fe4000f8e0206 */
[----:B-1----:R-:W-:-:S04]  /*bd50*/  @P2 IMAD.HI.U32 R6, R11, R20, RZ ;  /* 0x000000140b062227 */ /* 0x002fc800078e00ff */
[----:B------:R-:W-:Y:S01]  /*bd60*/  IMAD.WIDE.U32 R4, R143, UR4, R4 ;  /* 0x000000048f047c25 */ /* 0x000fe2000f8e0004 */
[----:B------:R-:W-:-:S03]  /*bd70*/  ULDC.64 UR4, c[0x0][0xaf0] ;  /* 0x0002bc0000047ab9 */ /* 0x000fc60000000a00 */
[----:B------:R-:W-:Y:S01]  /*bd80*/  IMAD.MOV.U32 R3, RZ, RZ, R11 ;  /* 0x000000ffff037224 */ /* 0x000fe200078e000b */
[----:B---3--:R-:W-:Y:S01]  /*bd90*/  @P2 SHF.R.U32.HI R3, RZ, R9, R6 ;  /* 0x00000009ff032219 */ /* 0x008fe20000011606 */
[----:B------:R-:W-:Y:S02]  /*bda0*/  IMAD.IADD R5, R5, 0x1, R7 ;  /* 0x0000000105057824 */ /* 0x000fe400078e0207 */
[----:B------:R-:W-:Y:S01]  /*bdb0*/  IMAD R7, R145, UR4, RZ ;  /* 0x0000000491077c24 */ /* 0x000fe2000f8e02ff */
[--C-:B------:R-:W-:Y:S01]  /*bdc0*/  SHF.R.S32.HI R6, RZ, 0x1f, R3.reuse ;  /* 0x0000001fff067819 */ /* 0x100fe20000011403 */
[----:B------:R-:W-:Y:S02]  /*bdd0*/  IMAD.MOV R8, RZ, RZ, -R3 ;  /* 0x000000ffff087224 */ /* 0x000fe400078e0a03 */
        /* <DEDUP_REMOVED lines=12> */
[----:B------:R-:W-:Y:S01]  /*bea0*/  IMAD R15, R0, R15, RZ ;  /* 0x0000000f000f7224 */ /* 0x000fe200078e02ff */
[----:B------:R-:W-:Y:S01]  /*beb0*/  IADD3 R0, R148, R136, RZ ;  /* 0x0000008894007210 */ /* 0x000fe20007ffe0ff */
[C---:B------:R-:W-:Y:S02]  /*bec0*/  IMAD R3, R7.reuse, UR5, R6 ;  /* 0x0000000507037c24 */ /* 0x040fe4000f8e0206 */
[----:B------:R-:W-:Y:S01]  /*bed0*/  IMAD.WIDE.U32 R4, R7, UR4, R4 ;  /* 0x0000000407047c25 */ /* 0x000fe2000f8e0004 */
[----:B------:R-:W-:Y:S01]  /*bee0*/  ISETP.GE.AND P0, PT, R0, R15, PT ;  /* 0x0000000f0000720c */ /* 0x000fe20003f06270 */
[----:B------:R-:W-:-:S02]  /*bef0*/  ULDC.64 UR4, c[0x0][0xa80] ;  /* 0x0002a00000047ab9 */ /* 0x000fc40000000a00 */
[----:B------:R-:W-:Y:S01]  /*bf00*/  IMAD.IADD R3, R5, 0x1, R3 ;  /* 0x0000000105037824 */ /* 0x000fe200078e0203 */
        /* <DEDUP_REMOVED lines=10> */
[----:B------:R-:W-:Y:S02]  /*bfb0*/  @!P4 LEA R12, P1, R146, R4, 0x1 ;  /* 0x00000004920cc211 */ /* 0x000fe400078208ff */
[----:B---3--:R-:W-:Y:S01]  /*bfc0*/  @!P2 IMAD.WIDE R8, R142, 0x2, R4 ;  /* 0x000000028e08a825 */ /* 0x008fe200078e0204 */
[-C--:B------:R-:W-:Y:S02]  /*bfd0*/  @!P3 LEA.HI.X R11, R144, R5.reuse, R156, 0x1, P0 ;  /* 0x00000005900bb211 */ /* 0x080fe400000f0c9c */
[----:B------:R-:W-:Y:S02]  /*bfe0*/  @!P4 LEA.HI.X R13, R146, R5, R155, 0x1, P1 ;  /* 0x00000005920dc211 */ /* 0x000fe400008f0c9b */
[----:B------:R4:W-:Y:S04]  /*bff0*/  @!P2 ST.E.128 desc[UR36][R8.64], RZ ;  /* 0x000000ff0800a985 */ /* 0x0009e8000c101d24 */
[----:B------:R4:W-:Y:S04]  /*c000*/  @!P3 ST.E.128 desc[UR36][R10.64], RZ ;  /* 0x000000ff0a00b985 */ /* 0x0009e8000c101d24 */
[----:B------:R4:W-:Y:S02]  /*c010*/  @!P4 ST.E.128 desc[UR36][R12.64], RZ ;  /* 0x000000ff0c00c985 */ /* 0x0009e4000c101d24 */
.L_x_2111:
[----:B------:R-:W-:Y:S05]  /*c020*/  BSYNC B1 ;  /* 0x0000000000017941 */ /* 0x000fea0003800000 */
.L_x_2110:
        /* <DEDUP_REMOVED lines=10> */
[----:B------:R-:W-:Y:S02]  /*c0d0*/  @!P4 LEA R10, P1, R146, R4, 0x1 ;  /* 0x00000004920ac211 */ /* 0x000fe400078208ff */
[----:B01----:R-:W-:Y:S01]  /*c0e0*/  @!P2 IMAD.WIDE R6, R142, 0x2, R4 ;  /* 0x000000028e06a825 */ /* 0x003fe200078e0204 */
[-C--:B------:R-:W-:Y:S02]  /*c0f0*/  @!P3 LEA.HI.X R9, R144, R5.reuse, R156, 0x1, P0 ;  /* 0x000000059009b211 */ /* 0x080fe400000f0c9c */
[----:B------:R-:W-:Y:S02]  /*c100*/  @!P4 LEA.HI.X R11, R146, R5, R155, 0x1, P1 ;  /* 0x00000005920bc211 */ /* 0x000fe400008f0c9b */
[----:B------:R3:W-:Y:S04]  /*c110*/  @!P2 ST.E.128 desc[UR36][R6.64], RZ ;  /* 0x000000ff0600a985 */ /* 0x0007e8000c101d24 */
[----:B------:R3:W-:Y:S04]  /*c120*/  @!P3 ST.E.128 desc[UR36][R8.64], RZ ;  /* 0x000000ff0800b985 */ /* 0x0007e8000c101d24 */
[----:B------:R3:W-:Y:S02]  /*c130*/  @!P4 ST.E.128 desc[UR36][R10.64], RZ ;  /* 0x000000ff0a00c985 */ /* 0x0007e4000c101d24 */
.L_x_2106:
[----:B------:R-:W-:Y:S05]  /*c140*/  BSYNC B0 ;  /* 0x0000000000007941 */ /* 0x000fea0003800000 */
.L_x_2101:
[----:B------:R-:W-:Y:S02]  /*c150*/  ULDC UR4, c[0x0][0xc3c] ;  /* 0x00030f0000047ab9 */ /* 0x000fe40000000800 */
[----:B0-----:R-:W-:-:S13]  /*c160*/  ISETP.GE.AND P0, PT, R31, UR4, PT ;  /* 0x000000041f007c0c */ /* 0x001fda000bf06270 */
[----:B------:R-:W-:Y:S05]  /*c170*/  @!P0 BRA `(.L_x_2112) ;  /* 0xffffff4c00388947 */ /* 0x000fea000383ffff */
[----:B------:R-:W-:Y:S05]  /*c180*/  EXIT ;  /* 0x000000000000794d */ /* 0x000fea0003800000 */
.L_x_2059:
        /* <DEDUP_REMOVED lines=16> */
.L_x_2113:
        /* <DEDUP_REMOVED lines=40> */
.L_x_2119:
        /* <DEDUP_REMOVED lines=12> */
.L_x_2118:
[----:B------:R-:W-:Y:S05]  /*c5d0*/  BSYNC B0 ;  /* 0x0000000000007941 */ /* 0x000fea0003800000 */
.L_x_2117:
[----:B0----5:R-:W0:Y:S02]  /*c5e0*/  SHFL.UP PT, R2, R0, 0x1, RZ ;  /* 0x0420000000027989 */ /* 0x021e2400000e00ff */
        /* <DEDUP_REMOVED lines=19> */
.L_x_2115:
[----:B------:R-:W-:-:S04]  /*c720*/  IMAD.IADD R13, R4, 0x1, -R3 ;  /* 0x00000001040d7824 */ /* 0x000fc800078e0a03 */
[----:B------:R-:W-:-:S05]  /*c730*/  IMAD R2, R6, UR5, R13 ;  /* 0x0000000506027c24 */ /* 0x000fca000f8e020d */
[----:B------:R-:W-:Y:S02]  /*c740*/  ISETP.GT.AND P0, PT, R2, UR6, PT ;  /* 0x0000000602007c0c */ /* 0x000fe4000bf04270 */
[----:B------:R-:W0:Y:S11]  /*c750*/  LDC.64 R2, c[0x0][0xc90] ;  /* 0x00032400ff027b82 */ /* 0x000e360000000a00 */
[----:B------:R-:W-:-:S04]  /*c760*/  VOTE.ANY R9, PT, !P0 ;  /* 0x0000000000097806 */ /* 0x000fc800040e0100 */
[----:B------:R-:W1:Y:S02]  /*c770*/  POPC R15, R9 ;  /* 0x00000009000f7309 */ /* 0x000e640000000000 */
[----:B-1----:R-:W-:-:S05]  /*c780*/  IADD3 R19, R15, UR4, RZ ;  /* 0x000000040f137c10 */ /* 0x002fca000fffe0ff */
        /* <DEDUP_REMOVED lines=14> */
.L_x_2120:
        /* <DEDUP_REMOVED lines=8> */
[----:B------:R-:W-:Y:S01]  /*c8f0*/  IMAD.MOV.U32 R3, RZ, RZ, R6 ;  /* 0x000000ffff037224 */ /* 0x000fe200078e0006 */
[----:B------:R-:W-:-:S03]  /*c900*/  MOV R6, R10 ;  /* 0x0000000a00067202 */ /* 0x000fc60000000f00 */
        /* <DEDUP_REMOVED lines=12> */
[----:B------:R-:W-:Y:S01]  /*c9d0*/  IMAD R6, R7, R2, RZ ;  /* 0x0000000207067224 */ /* 0x000fe200078e02ff */
[----:B------:R-:W-:-:S03]  /*c9e0*/  IADD3 R2, -R2, RZ, RZ ;  /* 0x000000ff02027210 */ /* 0x000fc60007ffe1ff */
        /* <DEDUP_REMOVED lines=26> */
[----:B------:R-:W-:-:S06]  /*cb90*/  @P0 IADD3 R2, R2, 0x1, RZ ;  /* 0x0000000102020810 */ /* 0x000fcc0007ffe0ff */
[----:B------:R-:W-:Y:S01]  /*cba0*/  @!P2 IMAD.MOV R2, RZ, RZ, -R2 ;  /* 0x000000ffff02a224 */ /* 0x000fe200078e0a02 */
[----:B------:R-:W-:Y:S01]  /*cbb0*/  @!P1 LOP3.LUT R2, RZ, R7, RZ, 0x33, !PT ;  /* 0x00000007ff029212 */ /* 0x000fe200078e33ff */
[----:B------:R-:W-:-:S03]  /*cbc0*/  IMAD.MOV R7, RZ, RZ, -R7 ;  /* 0x000000ffff077224 */ /* 0x000fc600078e0a07 */
[----:B------:R-:W-:Y:S01]  /*cbd0*/  LOP3.LUT R17, RZ, R2, RZ, 0x33, !PT ;  /* 0x00000002ff117212 */ /* 0x000fe200078e33ff */
[----:B------:R-:W-:-:S04]  /*cbe0*/  IMAD R18, R2, R7, R3 ;  /* 0x0000000702127224 */ /* 0x000fc800078e0203 */
[----:B------:R-:W-:Y:S01]  /*cbf0*/  IMAD.IADD R17, R0, 0x1, R17 ;  /* 0x0000000100117824 */ /* 0x000fe200078e0211 */
[----:B------:R-:W-:Y:S06]  /*cc00*/  BRA `(.L_x_2121) ;  /* 0x0000000000147947 */ /* 0x000fec0003800000 */
.L_x_2116:
[----:B------:R-:W-:Y:S01]  /*cc10*/  ULDC UR4, c[0x0][0xc3c] ;  /* 0x00030f0000047ab9 */ /* 0x000fe20000000800 */
[----:B------:R-:W-:Y:S01]  /*cc20*/  IMAD.MOV.U32 R17, RZ, RZ, RZ ;  /* 0x000000ffff117224 */ /* 0x000fe200078e00ff */
[----:B------:R-:W-:Y:S01]  /*cc30*/  MOV R18, RZ ;  /* 0x000000ff00127202 */ /* 0x000fe20000000f00 */
[----:B------:R-:W-:Y:S02]  /*cc40*/  IMAD.U32 R16, RZ, RZ, UR6 ;  /* 0x00000006ff107e24 */ /* 0x000fe4000f8e00ff */
[----:B------:R-:W-:-:S07]  /*cc50*/  IMAD.U32 R19, RZ, RZ, UR4 ;  /* 0x00000004ff137e24 */ /* 0x000fce000f8e00ff */
.L_x_2121:
[----:B------:R-:W-:-:S13]  /*cc60*/  ISETP.NE.AND P0, PT, R5, RZ, PT ;  /* 0x000000ff0500720c */ /* 0x000fda0003f05270 */
[----:B------:R-:W0:Y:S01]  /*cc70*/  @!P0 S2R R3, SR_CgaCtaId ;  /* 0x0000000000038919 */ /* 0x000e220000008800 */
[----:B------:R-:W-:-:S04]  /*cc80*/  @!P0 MOV R0, 0x400 ;  /* 0x0000040000008802 */ /* 0x000fc80000000f00 */
[----:B0-----:R-:W-:-:S05]  /*cc90*/  @!P0 LEA R0, R3, R0, 0x18 ;  /* 0x0000000003008211 */ /* 0x001fca00078ec0ff */
[----:B------:R1:W-:Y:S01]  /*cca0*/  @!P0 STS.128 [R0+0x2d8d0], R16 ;  /* 0x02d8d01000008388 */ /* 0x0003e20000000c00 */
[----:B------:R-:W-:Y:S06]  /*ccb0*/  BAR.ARV 0x5, 0x200 ;  /* 0x0148000000007b1d */ /* 0x000fec0000002000 */
.L_x_2114:
[----:B------:R2:W-:Y:S01]  /*ccc0*/  STL [R1+0x34], RZ ;  /* 0x000034ff01007387 */ /* 0x0005e20000100800 */
[----:B------:R-:W-:Y:S01]  /*ccd0*/  ULDC UR4, c[0x0][0xc3c] ;  /* 0x00030f0000047ab9 */ /* 0x000fe20000000800 */
[----:B------:R-:W-:Y:S01]  /*cce0*/  IMAD.MOV.U32 R29, RZ, RZ, 0x1 ;  /* 0x00000001ff1d7424 */ /* 0x000fe200078e00ff */
[----:B0-----:R-:W-:Y:S01]  /*ccf0*/  ISETP.GE.AND P0, PT, R19, UR4, PT ;  /* 0x0000000413007c0c */ /* 0x001fe2000bf06270 */
[----:B------:R-:W-:-:S12]  /*cd00*/  IMAD.MOV.U32 R26, RZ, RZ, RZ ;  /* 0x000000ffff1a7224 */ /* 0x000fd800078e00ff */
[----:B--2---:R-:W-:Y:S05]  /*cd10*/  @P0 BRA `(.L_x_2122) ;  /* 0x0000004800640947 */ /* 0x004fea0003800000 */
[----:B------:R-:W2:Y:S01]  /*cd20*/  LDL R6, [R1+0x1c] ;  /* 0x00001c0001067983 */ /* 0x000ea20000100800 */
[----:B------:R-:W1:Y:S01]  /*cd30*/  S2R R3, SR_TID.X ;  /* 0x0000000000037919 */ /* 0x000e620000002100 */
[----:B------:R-:W0:Y:S01]  /*cd40*/  S2UR UR5, SR_CgaCtaId ;  /* 0x00000000000579c3 */ /* 0x000e220000008800 */
[----:B------:R-:W-:Y:S01]  /*cd50*/  UMOV UR4, 0x400 ;  /* 0x0000040000047882 */ /* 0x000fe20000000000 */
[C---:B-1----:R-:W-:Y:S01]  /*cd60*/  IMAD.SHL.U32 R0, R3.reuse, 0x8, RZ ;  /* 0x0000000803007824 */ /* 0x042fe200078e00ff */
[C---:B------:R-:W-:Y:S01]  /*cd70*/  LOP3.LUT R5, R3.reuse, 0x7f, RZ, 0xc0, !PT ;  /* 0x0000007f03057812 */ /* 0x040fe200078ec0ff */
[----:B------:R-:W-:-:S03]  /*cd80*/  IMAD.SHL.U32 R4, R3, 0x20, RZ ;  /* 0x0000002003047824 */ /* 0x000fc600078e00ff */
[----:B------:R-:W-:Y:S01]  /*cd90*/  LOP3.LUT R2, R0, 0xd8, RZ, 0xc0, !PT ;  /* 0x000000d800027812 */ /* 0x000fe200078ec0ff */
[----:B0-----:R-:W-:-:S03]  /*cda0*/  ULEA UR4, UR5, UR4, 0x18 ;  /* 0x0000000405047291 */ /* 0x001fc6000f8ec03f */
[----:B------:R-:W-:Y:S02]  /*cdb0*/  LOP3.LUT R3, R2, 0x18, R3, 0x78, !PT ;  /* 0x0000001802037812 */ /* 0x000fe400078e7803 */
[----:B------:R-:W-:Y:S01]  /*cdc0*/  SHF.R.U32.HI R5, RZ, 0x2, R5 ;  /* 0x00000002ff057819 */ /* 0x000fe20000011605 */
[----:B------:R-:W-:Y:S01]  /*cdd0*/  IMAD.U32 R23, RZ, RZ, UR4 ;  /* 0x00000004ff177e24 */ /* 0x000fe2000f8e00ff */
[----:B------:R-:W-:Y:S01]  /*cde0*/  BSSY B8, `(.L_x_2122) ;  /* 0x000048c000087945 */ /* 0x000fe20003800000 */
[----:B------:R-:W-:Y:S01]  /*cdf0*/  IMAD.MOV.U32 R29, RZ, RZ, 0x1 ;  /* 0x00000001ff1d7424 */ /* 0x000fe200078e00ff */
[----:B------:R-:W-:Y:S01]  /*ce00*/  MOV R26, RZ ;  /* 0x000000ff001a7202 */ /* 0x000fe20000000f00 */
[----:B------:R-:W-:Y:S01]  /*ce10*/  ULDC UR38, c[0x0][0xc] ;  /* 0x0000030000267ab9 */ /* 0x000fe20000000800 */
[----:B--2---:R-:W-:Y:S02]  /*ce20*/  LOP3.LUT R2, R6, 0x2, RZ, 0xfc, !PT ;  /* 0x0000000206027812 */ /* 0x004fe400078efcff */
        /* <DEDUP_REMOVED lines=10> */
.L_x_2183:
        /* <DEDUP_REMOVED lines=39> */
[----:B0-----:R-:W-:-:S03]  /*d140*/  IMAD.U32 R0, RZ, RZ, UR4 ;  /* 0x00000004ff007e24 */ /* 0x001fc6000f8e00ff */
[----:B----4-:R1:W-:Y:S01]  /*d150*/  @P0 STL [R1+0x20], R4 ;  /* 0x0000200401000387 */ /* 0x0103e20000100800 */
[----:B------:R-:W-:Y:S05]  /*d160*/  @P0 BRA `(.L_x_2123) ;  /* 0x0000000000200947 */ /* 0x000fea0003800000 */
[----:B------:R-:W-:Y:S02]  /*d170*/  ULDC UR4, c[0x0][0x288] ;  /* 0x0000a20000047ab9 */ /* 0x000fe40000000800 */
[----:B-1----:R-:W-:-:S05]  /*d180*/  MOV R4, UR4 ;  /* 0x0000000400047c02 */ /* 0x002fca0008000f00 */
[----:B------:R0:W-:Y:S01]  /*d190*/  STL [R1+0x20], R4 ;  /* 0x0000200401007387 */ /* 0x0001e20000100800 */
[----:B------:R-:W-:Y:S05]  /*d1a0*/  @!P2 BRA `(.L_x_2123) ;  /* 0x000000000010a947 */ /* 0x000fea0003800000 */
[----:B0-----:R-:W2:Y:S04]  /*d1b0*/  LDG.E R4, desc[UR36][R2.64] ;  /* 0x0000002402047981 */ /* 0x001ea8000c1e1900 */
[----:B------:R-:W2:Y:S02]  /*d1c0*/  LDG.E R2, desc[UR36][R2.64+0x4] ;  /* 0x0000042402027981 */ /* 0x000ea4000c1e1900 */
[----:B--2---:R-:W-:-:S05]  /*d1d0*/  IMAD.IADD R2, R2, 0x1, -R4 ;  /* 0x0000000102027824 */ /* 0x004fca00078e0a04 */
[----:B------:R2:W-:Y:S02]  /*d1e0*/  STL [R1+0x20], R2 ;  /* 0x0000200201007387 */ /* 0x0005e40000100800 */
.L_x_2123:
        /* <DEDUP_REMOVED lines=10> */
.L_x_2124:
        /* <DEDUP_REMOVED lines=9> */
.L_x_2125:
[----:B------:R-:W3:Y:S01]  /*d320*/  LDL R6, [R1+0x20] ;  /* 0x0000200001067983 */ /* 0x000ee20000100800 */
[----:B0-2---:R-:W0:Y:S01]  /*d330*/  LDC R2, c[0x0][0x448] ;  /* 0x00011200ff027b82 */ /* 0x005e220000000800 */
[----:B-----5:R-:W-:Y:S01]  /*d340*/  IMAD.IADD R5, R0, 0x1, -R7 ;  /* 0x0000000100057824 */ /* 0x020fe200078e0a07 */
[----:B------:R-:W-:Y:S01]  /*d350*/  LOP3.LUT R22, R22, 0xffffffdf, RZ, 0xc0, !PT ;  /* 0xffffffdf16167812 */ /* 0x000fe200078ec0ff */
[----:B------:R-:W-:Y:S03]  /*d360*/  BSSY B7, `(.L_x_2126) ;  /* 0x0000372000077945 */ /* 0x000fe60003800000 */
[----:B------:R1:W-:Y:S01]  /*d370*/  STL [R1+0xc], R5 ;  /* 0x00000c0501007387 */ /* 0x0003e20000100800 */
[----:B0-----:R-:W-:Y:S01]  /*d380*/  ISETP.NE.AND P0, PT, R2, 0x1, PT ;  /* 0x000000010200780c */ /* 0x001fe20003f05270 */
[----:B------:R-:W-:-:S04]  /*d390*/  IMAD R2, R17, 0xc0, RZ ;  /* 0x000000c011027824 */ /* 0x000fc800078e02ff */
[----:B------:R-:W-:-:S08]  /*d3a0*/  VIADD R2, R2, 0xbf ;  /* 0x000000bf02027836 */ /* 0x000fd00000000000 */
[----:B------:R-:W0:Y:S01]  /*d3b0*/  @P0 LDC R4, c[0x0][0x44c] ;  /* 0x00011300ff040b82 */ /* 0x000e220000000800 */
[----:B------:R-:W-:-:S07]  /*d3c0*/  @P0 LOP3.LUT R22, R22, 0x20, RZ, 0xfc, !PT ;  /* 0x0000002016160812 */ /* 0x000fce00078efcff */
[----:B------:R-:W2:Y:S01]  /*d3d0*/  @P0 LDC R3, c[0x0][0x450] ;  /* 0x00011400ff030b82 */ /* 0x000ea20000000800 */
[----:B0-----:R-:W-:-:S05]  /*d3e0*/  @P0 IMAD.HI.U32 R4, R2, R4, RZ ;  /* 0x0000000402040227 */ /* 0x001fca00078e00ff */
[----:B--2---:R-:W-:Y:S02]  /*d3f0*/  @P0 SHF.R.U32.HI R2, RZ, R3, R4 ;  /* 0x00000003ff020219 */ /* 0x004fe40000011604 */
[----:B---3--:R-:W-:-:S05]  /*d400*/  IADD3 R0, R5, 0x80, -R6 ;  /* 0x0000008005007810 */ /* 0x008fca0007ffe806 */
[----:B------:R-:W-:-:S05]  /*d410*/  IMAD.IADD R0, R0, 0x1, R2 ;  /* 0x0000000100007824 */ /* 0x000fca00078e0202 */
[----:B------:R-:W-:-:S04]  /*d420*/  SHF.R.S32.HI R2, RZ, 0x1f, R0 ;  /* 0x0000001fff027819 */ /* 0x000fc80000011400 */
[----:B------:R-:W-:Y:S02]  /*d430*/  LEA.HI R0, R2, R0, RZ, 0x7 ;  /* 0x0000000002007211 */ /* 0x000fe400078f38ff */
[----:B------:R-:W-:Y:S02]  /*d440*/  IADD3 R2, R5, 0x7f, RZ ;  /* 0x0000007f05027810 */ /* 0x000fe40007ffe0ff */
[----:B------:R-:W-:Y:S02]  /*d450*/  SHF.R.S32.HI R0, RZ, 0x7, R0 ;  /* 0x00000007ff007819 */ /* 0x000fe40000011400 */
[----:B------:R-:W-:-:S04]  /*d460*/  SHF.R.S32.HI R3, RZ, 0x1f, R2 ;  /* 0x0000001fff037819 */ /* 0x000fc80000011402 */
[----:B------:R-:W-:-:S04]  /*d470*/  LEA.HI R2, R3, R2, RZ, 0x7 ;  /* 0x0000000203027211 */ /* 0x000fc800078f38ff */
[----:B------:R-:W-:-:S04]  /*d480*/  SHF.R.S32.HI R2, RZ, 0x7, R2 ;  /* 0x00000007ff027819 */ /* 0x000fc80000011402 */
[----:B------:R-:W-:-:S04]  /*d490*/  VIMNMX R4, R2, R0, PT ;  /* 0x0000000002047248 */ /* 0x000fc80003fe0100 */
[----:B------:R-:W-:Y:S01]  /*d4a0*/  ISETP.GT.AND P0, PT, R4, RZ, PT ;  /* 0x000000ff0400720c */ /* 0x000fe20003f04270 */
[----:B------:R1:W-:-:S12]  /*d4b0*/  STL [R1+0x24], R4 ;  /* 0x0000240401007387 */ /* 0x0003d80000100800 */
[----:B-1----:R-:W-:Y:S05]  /*d4c0*/  @P0 BRA `(.L_x_2127) ;  /* 0x0000000000440947 */ /* 0x002fea0003800000 */
[----:B------:R-:W0:Y:S02]  /*d4d0*/  S2R R5, SR_TID.X ;  /* 0x0000000000057919 */ /* 0x000e240000002100 */
[----:B0-----:R-:W-:-:S04]  /*d4e0*/  LOP3.LUT R5, R5, 0x7f, RZ, 0xc0, !PT ;  /* 0x0000007f05057812 */ /* 0x001fc800078ec0ff */
[----:B------:R-:W-:-:S13]  /*d4f0*/  ISETP.NE.AND P0, PT, R5, RZ, PT ;  /* 0x000000ff0500720c */ /* 0x000fda0003f05270 */
[----:B------:R-:W-:Y:S05]  /*d500*/  @P0 BRA `(.L_x_2128) ;  /* 0x00000034005c0947 */ /* 0x000fea0003800000 */
[----:B------:R-:W0:Y:S01]  /*d510*/  S2R R5, SR_LANEID ;  /* 0x0000000000057919 */ /* 0x000e220000000000 */
        /* <DEDUP_REMOVED lines=10> */
[----:B0-----:R-:W-:Y:S01]  /*d5c0*/  IADD3 R16, R0, UR38, R7 ;  /* 0x0000002600107c10 */ /* 0x001fe2000fffe007 */
[----:B------:R-:W-:Y:S06]  /*d5d0*/  BRA `(.L_x_2128) ;  /* 0x0000003400287947 */ /* 0x000fec0003800000 */
.L_x_2127:
        /* <DEDUP_REMOVED lines=20> */
.L_x_2130:
[----:B------:R-:W-:Y:S05]  /*d720*/  BSYNC B6 ;  /* 0x0000000000067941 */ /* 0x000fea0003800000 */
.L_x_2129:
        /* <DEDUP_REMOVED lines=20> */
.L_x_2133:
[----:B------:R0:W1:Y:S01]  /*d870*/  LDC.64 R2, c[0x4][R27] ;  /* 0x010000001b027b82 */ /* 0x0000620000000a00 */
[----:B------:R-:W-:Y:S01]  /*d880*/  ULDC.64 UR6, c[0x4][0x88] ;  /* 0x0100220000067ab9 */ /* 0x000fe20000000a00 */
[----:B------:R-:W-:Y:S01]  /*d890*/  ULDC.64 UR8, c[0x4][0x90] ;  /* 0x0100240000087ab9 */ /* 0x000fe20000000a00 */
[----:B------:R-:W-:Y:S01]  /*d8a0*/  ULDC.64 UR4, c[0x4][0x18] ;  /* 0x0100060000047ab9 */ /* 0x000fe20000000a00 */
[----:B------:R-:W-:Y:S01]  /*d8b0*/  MOV R4, UR6 ;  /* 0x0000000600047c02 */ /* 0x000fe20008000f00 */
[----:B------:R-:W-:Y:S01]  /*d8c0*/  IMAD.U32 R5, RZ, RZ, UR7 ;  /* 0x00000007ff057e24 */ /* 0x000fe2000f8e00ff */
[----:B------:R-:W-:Y:S01]  /*d8d0*/  MOV R12, 0x1 ;  /* 0x00000001000c7802 */ /* 0x000fe20000000f00 */
[----:B------:R-:W-:Y:S02]  /*d8e0*/  IMAD.U32 R6, RZ, RZ, UR8 ;  /* 0x00000008ff067e24 */ /* 0x000fe4000f8e00ff */
[----:B------:R-:W-:Y:S02]  /*d8f0*/  IMAD.U32 R7, RZ, RZ, UR9 ;  /* 0x00000009ff077e24 */ /* 0x000fe4000f8e00ff */
[----:B------:R-:W-:-:S02]  /*d900*/  IMAD.U32 R10, RZ, RZ, UR4 ;  /* 0x00000004ff0a7e24 */ /* 0x000fc4000f8e00ff */
[----:B------:R-:W-:Y:S02]  /*d910*/  IMAD.U32 R11, RZ, RZ, UR5 ;  /* 0x00000005ff0b7e24 */ /* 0x000fe4000f8e00ff */
[----:B------:R-:W-:Y:S02]  /*d920*/  IMAD.MOV.U32 R8, RZ, RZ, 0x70 ;  /* 0x00000070ff087424 */ /* 0x000fe400078e00ff */
[----:B0-----:R-:W-:-:S07]  /*d930*/  IMAD.MOV.U32 R13, RZ, RZ, RZ ;  /* 0x000000ffff0d7224 */ /* 0x001fce00078e00ff */
[----:B------:R-:W-:-:S07]  /*d940*/  LEPC R20, `(.L_x_2132) ;  /* 0x000000001014794e */ /* 0x000fce0000000000 */
[----:B-1----:R-:W-:Y:S05]  /*d950*/  CALL.ABS.NOINC R2 ;  /* 0x0000000002007343 */ /* 0x002fea0003c00000 */
.L_x_2132:
[----:B------:R-:W-:Y:S05]  /*d960*/  BSYNC B6 ;  /* 0x0000000000067941 */ /* 0x000fea0003800000 */
.L_x_2131:
[----:B------:R0:W2:Y:S01]  /*d970*/  LDL R20, [R1+0x8] ;  /* 0x0000080001147983 */ /* 0x0000a20000100800 */
[----:B------:R-:W-:Y:S01]  /*d980*/  ULDC.64 UR4, c[0x0][0x9f8] ;  /* 0x00027e0000047ab9 */ /* 0x000fe20000000a00 */
[----:B------:R-:W1:Y:S01]  /*d990*/  LDC R7, c[0x0][0x430] ;  /* 0x00010c00ff077b82 */ /* 0x000e620000000800 */
[----:B------:R-:W-:Y:S01]  /*d9a0*/  ISETP.NE.U32.AND P0, PT, RZ, UR4, PT ;  /* 0x00000004ff007c0c */ /* 0x000fe2000bf05070 */
[----:B------:R-:W3:Y:S03]  /*d9b0*/  LDL R27, [R1+0x24] ;  /* 0x00002400011b7983 */ /* 0x000ee60000100800 */
[----:B------:R-:W-:Y:S01]  /*d9c0*/  ISETP.NE.AND.EX P0, PT, RZ, UR5, PT, P0 ;  /* 0x00000005ff007c0c */ /* 0x000fe2000bf05300 */
[----:B------:R-:W4:Y:S04]  /*d9d0*/  LDL R21, [R1+0xc] ;  /* 0x00000c0001157983 */ /* 0x000f280000100800 */
[----:B------:R-:W4:Y:S08]  /*d9e0*/  LDL R2, [R1+0x10] ;  /* 0x0000100001027983 */ /* 0x000f300000100800 */
[----:B------:R-:W-:Y:S01]  /*d9f0*/  @P0 IADD3 R24, P1, R24, UR4, RZ ;  /* 0x0000000418180c10 */ /* 0x000fe2000ff3e0ff */
[----:B------:R-:W0:Y:S01]  /*da00*/  S2R R3, SR_TID.X ;  /* 0x0000000000037919 */ /* 0x000e220000002100 */
[----:B------:R-:W0:Y:S02]  /*da10*/  S2R R0, SR_TID.X ;  /* 0x0000000000007919 */ /* 0x000e240000002100 */
[----:B------:R-:W-:Y:S01]  /*da20*/  @P0 IADD3.X R25, R25, UR5, RZ, P1, !PT ;  /* 0x0000000519190c10 */ /* 0x000fe20008ffe4ff */
[----:B------:R-:W-:-:S04]  /*da30*/  ULDC UR4, c[0x0][0x2f4] ;  /* 0x0000bd0000047ab9 */ /* 0x000fc80000000800 */
[----:B--2---:R-:W2:Y:S01]  /*da40*/  @P0 LDG.E R20, desc[UR36][R24.64] ;  /* 0x0000002418140981 */ /* 0x004ea2000c1e1900 */
[----:B-1----:R-:W-:Y:S01]  /*da50*/  ISETP.NE.AND P2, PT, R7, 0x1, PT ;  /* 0x000000010700780c */ /* 0x002fe20003f45270 */
[----:B0-----:R-:W-:Y:S01]  /*da60*/  IMAD.SHL.U32 R3, R3, 0x20, RZ ;  /* 0x0000002003037824 */ /* 0x001fe200078e00ff */
[----:B------:R-:W-:Y:S01]  /*da70*/  LOP3.LUT R0, R0, 0x7f, RZ, 0xc0, !PT ;  /* 0x0000007f00007812 */ /* 0x000fe200078ec0ff */
[----:B---3--:R-:W-:-:S03]  /*da80*/  VIADD R27, R27, 0xffffffff ;  /* 0xffffffff1b1b7836 */ /* 0x008fc60000000000 */
[----:B------:R-:W-:Y:S01]  /*da90*/  SHF.R.U32.HI R0, RZ, 0x2, R0 ;  /* 0x00000002ff007819 */ /* 0x000fe20000011600 */
[----:B------:R-:W-:Y:S01]  /*daa0*/  IMAD.SHL.U32 R8, R27, 0x80, RZ ;  /* 0x000000801b087824 */ /* 0x000fe200078e00ff */
[----:B------:R-:W-:-:S04]  /*dab0*/  LOP3.LUT R3, R3, 0x60, RZ, 0xc0, !PT ;  /* 0x0000006003037812 */ /* 0x000fc800078ec0ff */
[----:B------:R-:W-:Y:S01]  /*dac0*/  LOP3.LUT R4, R8, R0, R3, 0xfe, !PT ;  /* 0x0000000008047212 */ /* 0x000fe200078efe03 */
[----:B------:R-:W0:Y:S08]  /*dad0*/  @P2 LDC R5, c[0x0][0x434] ;  /* 0x00010d00ff052b82 */ /* 0x000e300000000800 */
[----:B------:R-:W1:Y:S01]  /*dae0*/  @P2 LDC R0, c[0x0][0x438] ;  /* 0x00010e00ff002b82 */ /* 0x000e620000000800 */
[----:B------:R-:W3:Y:S01]  /*daf0*/  S2R R9, SR_TID.X ;  /* 0x0000000000097919 */ /* 0x000ee20000002100 */
[----:B------:R-:W-:-:S04]  /*db00*/  LOP3.LUT R22, R22, 0xffffffef, RZ, 0xc0, !PT ;  /* 0xffffffef16167812 */ /* 0x000fc800078ec0ff */
[----:B------:R-:W-:-:S04]  /*db10*/  @P2 LOP3.LUT R22, R22, 0x10, RZ, 0xfc, !PT ;  /* 0x0000001016162812 */ /* 0x000fc800078efcff */
        /* <DEDUP_REMOVED lines=16> */
[----:B------:R-:W0:Y:S01]  /*dc20*/  @!P0 LDC.64 R2, c[0x0][0x418] ;  /* 0x00010600ff028b82 */ /* 0x000e220000000a00 */
[----:B---3--:R-:W-:-:S05]  /*dc30*/  IMAD.SHL.U32 R20, R9, 0x8, RZ ;  /* 0x0000000809147824 */ /* 0x008fca00078e00ff */
[----:B------:R-:W-:Y:S01]  /*dc40*/  LOP3.LUT R20, R20, 0x18, RZ, 0xc0, !PT ;  /* 0x0000001814147812 */ /* 0x000fe200078ec0ff */
[----:B------:R-:W-:-:S03]  /*dc50*/  @!P0 IMAD.IADD R0, R7, 0x1, R0 ;  /* 0x0000000107008824 */ /* 0x000fc600078e0200 */
[C---:B------:R-:W-:Y:S01]  /*dc60*/  ISETP.GE.AND P2, PT, R20.reuse, UR4, PT ;  /* 0x0000000414007c0c */ /* 0x040fe2000bf46270 */
[----:B------:R1:W-:Y:S01]  /*dc70*/  STL [R1+0x14], R5 ;  /* 0x0000140501007387 */ /* 0x0003e20000100800 */
[C---:B------:R-:W-:Y:S02]  /*dc80*/  LOP3.LUT R10, R20.reuse, 0x20, RZ, 0xfc, !PT ;  /* 0x00000020140a7812 */ /* 0x040fe400078efcff */
[----:B------:R-:W-:Y:S02]  /*dc90*/  LOP3.LUT R9, R20, 0x40, RZ, 0xfc, !PT ;  /* 0x0000004014097812 */ /* 0x000fe400078efcff */
[----:B0-----:R-:W-:-:S04]  /*dca0*/  @!P0 LEA R2, P1, R6, R2, 0x2 ;  /* 0x0000000206028211 */ /* 0x001fc800078210ff */
[----:B------:R-:W-:Y:S01]  /*dcb0*/  @!P0 LEA.HI.X R3, R6, R3, R0, 0x2, P1 ;  /* 0x0000000306038211 */ /* 0x000fe200008f1400 */
[----:B------:R-:W-:Y:S01]  /*dcc0*/  IMAD.MOV.U32 R0, RZ, RZ, RZ ;  /* 0x000000ffff007224 */ /* 0x000fe200078e00ff */
[----:B------:R-:W-:Y:S02]  /*dcd0*/  ISETP.GE.AND P1, PT, R10, UR4, PT ;  /* 0x000000040a007c0c */ /* 0x000fe4000bf26270 */
[----:B------:R-:W-:-:S03]  /*dce0*/  @P2 LOP3.LUT R22, R22, 0x4, RZ, 0xfc, !PT ;  /* 0x0000000416162812 */ /* 0x000fc600078efcff */
[----:B------:R1:W5:Y:S01]  /*dcf0*/  @!P0 LDG.E R0, desc[UR36][R2.64] ;  /* 0x0000002402008981 */ /* 0x000362000c1e1900 */
[----:B------:R-:W-:Y:S02]  /*dd00*/  ISETP.GE.AND P0, PT, R9, UR4, PT ;  /* 0x0000000409007c0c */ /* 0x000fe4000bf06270 */
[----:B------:R-:W-:-:S04]  /*dd10*/  LOP3.LUT R22, R22, 0xfffffffe, RZ, 0xc0, !PT ;  /* 0xfffffffe16167812 */ /* 0x000fc800078ec0ff */
[----:B------:R-:W-:-:S04]  /*dd20*/  LOP3.LUT R22, R22, 0xfffffffd, RZ, 0xc0, !PT ;  /* 0xfffffffd16167812 */ /* 0x000fc800078ec0ff */
[----:B------:R-:W-:-:S04]  /*dd30*/  @P1 LOP3.LUT R22, R22, 0x2, RZ, 0xfc, !PT ;  /* 0x0000000216161812 */ /* 0x000fc800078efcff */
[----:B------:R-:W-:Y:S01]  /*dd40*/  @P0 LOP3.LUT R22, R22, 0x1, RZ, 0xfc, !PT ;  /* 0x0000000116160812 */ /* 0x000fe200078efcff */
[----:B-1----:R-:W-:Y:S06]  /*dd50*/  BRA.DIV UR5, `(.L_x_2134) ;  /* 0x0000003e05e07947 */ /* 0x002fec000b800000 */
.L_x_2200:
[----:B------:R-:W2:Y:S01]  /*dd60*/  LDL R2, [R1+0x38] ;  /* 0x0000380001027983 */ /* 0x000ea20000100800 */
[----:B------:R-:W-:Y:S02]  /*dd70*/  SHF.R.S32.HI R9, RZ, 0x1f, R18 ;  /* 0x0000001fff097819 */ /* 0x000fe40000011412 */
[----:B------:R-:W-:-:S03]  /*dd80*/  LOP3.LUT R22, R22, 0xfffffff7, RZ, 0xc0, !PT ;  /* 0xfffffff716167812 */ /* 0x000fc600078ec0ff */
[----:B------:R0:W-:Y:S01]  /*dd90*/  STL [R1+0x4], R9 ;  /* 0x0000040901007387 */ /* 0x0001e20000100800 */
[----:B--2---:R-:W-:-:S13]  /*dda0*/  ISETP.NE.AND P0, PT, R2, 0x3, PT ;  /* 0x000000030200780c */ /* 0x004fda0003f05270 */
[----:B------:R-:W-:Y:S01]  /*ddb0*/  @P0 LOP3.LUT R22, R22, 0x8, RZ, 0xfc, !PT ;  /* 0x0000000816160812 */ /* 0x000fe200078efcff */
[----:B0-----:R-:W-:Y:S06]  /*ddc0*/  @!P0 BRA `(.L_x_2135) ;  /* 0x0000000000048947 */ /* 0x001fec0003800000 */
[----:B------:R-:W-:Y:S01]  /*ddd0*/  BPT.TRAP 0x1 ;  /* 0x000000040000795c */ /* 0x000fe20000300000 */
.L_x_2135:
        /* <DEDUP_REMOVED lines=19> */
[----:B------:R-:W-:Y:S01]  /*df10*/  IMAD.IADD R25, R3, 0x1, R7 ;  /* 0x0000000103197824 */ /* 0x000fe200078e0207 */
[----:B------:R-:W-:-:S04]  /*df20*/  SHF.L.U32 R3, R29, 0x1f, RZ ;  /* 0x0000001f1d037819 */ /* 0x000fc800000006ff */
[----:B------:R-:W-:Y:S02]  /*df30*/  LEA.HI.X R25, R2, UR5, R25, 0x1, P0 ;  /* 0x0000000502197c11 */ /* 0x000fe400080f0c19 */
[----:B------:R-:W-:-:S04]  /*df40*/  LEA R2, R26, R23, 0x3 ;  /* 0x000000171a027211 */ /* 0x000fc800078e18ff */
[----:B------:R-:W0:Y:S02]  /*df50*/  SYNCS.PHASECHK.TRANS64.TRYWAIT P0, [R2+URZ+0x2d840], R3 ;  /* 0x02d84003020075a7 */ /* 0x000e24000800017f */
[----:B0-----:R-:W-:Y:S05]  /*df60*/  @!P0 BRA `(.L_x_2137) ;  /* 0x0000003c00908947 */ /* 0x001fea0003800000 */
.L_x_2201:
[----:B------:R-:W-:Y:S05]  /*df70*/  BSYNC B0 ;  /* 0x0000000000007941 */ /* 0x000fea0003800000 */
.L_x_2136:
[----:B------:R-:W2:Y:S01]  /*df80*/  LDL R7, [R1+0x4] ;  /* 0x0000040001077983 */ /* 0x000ea20000100800 */
[----:B------:R-:W-:-:S03]  /*df90*/  ULDC.64 UR4, c[0x0][0x300] ;  /* 0x0000c00000047ab9 */ /* 0x000fc60000000a00 */
[----:B------:R-:W3:Y:S01]  /*dfa0*/  LDL R12, [R1+0xc] ;  /* 0x00000c00010c7983 */ /* 0x000ee20000100800 */
[----:B------:R-:W-:Y:S01]  /*dfb0*/  IMAD R5, R5, UR4, RZ ;  /* 0x0000000405057c24 */ /* 0x000fe2000f8e02ff */
[----:B------:R-:W-:Y:S01]  /*dfc0*/  LOP3.LUT P4, RZ, R22, 0x4, RZ, 0xc0, !PT ;  /* 0x0000000416ff7812 */ /* 0x000fe2000788c0ff */
[----:B------:R-:W1:Y:S02]  /*dfd0*/  S2R R9, SR_TID.X ;  /* 0x0000000000097919 */ /* 0x000e640000002100 */
[----:B0-----:R-:W-:Y:S01]  /*dfe0*/  IMAD R3, R4, UR5, R5 ;  /* 0x0000000504037c24 */ /* 0x001fe2000f8e0205 */
        /* <DEDUP_REMOVED lines=13> */
[----:B------:R-:W0:Y:S02]  /*e0c0*/  S2R R7, SR_TID.X ;  /* 0x0000000000077919 */ /* 0x000e240000002100 */
[----:B------:R-:W-:Y:S01]  /*e0d0*/  IMAD R0, R18, UR5, R0 ;  /* 0x0000000512007c24 */ /* 0x000fe2000f8e0200 */
[----:B------:R-:W-:-:S03]  /*e0e0*/  ULDC.64 UR4, c[0x0][0x2e8] ;  /* 0x0000ba0000047ab9 */ /* 0x000fc60000000a00 */
[----:B------:R-:W-:Y:S01]  /*e0f0*/  IMAD.IADD R6, R5, 0x1, R0 ;  /* 0x0000000105067824 */ /* 0x000fe200078e0200 */
        /* <DEDUP_REMOVED lines=16> */
[----:B------:R-:W-:-:S03]  /*e200*/  @P0 IMAD R8, R7, 0x2, R23 ;  /* 0x0000000207080824 */ /* 0x000fc600078e0217 */
[----:B------:R-:W1:Y:S01]  /*e210*/  SHFL.IDX PT, R4, R6, RZ, 0x1c1f ;  /* 0x001c1fff06047589 */ /* 0x000e6200000e0000 */
[----:B0-----:R-:W-:-:S04]  /*e220*/  @P0 LEA R5, P1, R9, R5, 0x1 ;  /* 0x0000000509050211 */ /* 0x001fc800078208ff */
[----:B-1----:R-:W-:Y:S02]  /*e230*/  @P0 IADD3.X R4, RZ, R4, RZ, P1, !PT ;  /* 0x00000004ff040210 */ /* 0x002fe40000ffe4ff */
[----:B------:R-:W-:Y:S02]  /*e240*/  ISETP.GE.AND P1, PT, R3, 0x21, PT ;  /* 0x000000210300780c */ /* 0x000fe40003f26270 */
        /* <DEDUP_REMOVED lines=32> */
.L_x_2211:
[----:B------:R-:W-:-:S13]  /*e450*/  ISETP.GE.AND P0, PT, R3, 0x61, PT ;  /* 0x000000610300780c */ /* 0x000fda0003f06270 */
[----:B01----:R-:W-:Y:S02]  /*e460*/  @P0 LEA R4, P1, R9, R0, 0x1 ;  /* 0x0000000009040211 */ /* 0x003fe400078208ff */
[----:B------:R-:W-:-:S03]  /*e470*/  @P0 LEA R7, R7, R23, 0x1 ;  /* 0x0000001707070211 */ /* 0x000fc600078e08ff */
        /* <DEDUP_REMOVED lines=9> */
.L_x_2139:
        /* <DEDUP_REMOVED lines=11> */
.L_x_2140:
[----:B------:R1:W5:Y:S01]  /*e5c0*/  LDL.LU R0, [R1+0x28] ;  /* 0x0000280001007983 */ /* 0x0003620000300800 */
[----:B------:R-:W-:Y:S01]  /*e5d0*/  LOP3.LUT P0, RZ, R22, 0x40, RZ, 0xc0, !PT ;  /* 0x0000004016ff7812 */ /* 0x000fe2000780c0ff */
[----:B------:R1:W-:Y:S02]  /*e5e0*/  SYNCS.ARRIVE.TRANS64.A1T0 RZ, [R2+URZ+0x2d830], RZ ;  /* 0x02d830ff02ff79a7 */ /* 0x0003e4000810003f */
[----:B------:R1:W5:Y:S10]  /*e5f0*/  LDL.LU R3, [R1] ;  /* 0x0000000001037983 */ /* 0x0003740000300800 */
[----:B------:R-:W-:Y:S05]  /*e600*/  WARPSYNC.ALL ;  /* 0x0000000000007948 */ /* 0x000fea0003800000 */
[----:B------:R-:W-:Y:S01]  /*e610*/  ULDC.64 UR4, c[0x0][0x298] ;  /* 0x0000a60000047ab9 */ /* 0x000fe20000000a00 */
[----:B-1----:R-:W-:Y:S01]  /*e620*/  VIADD R2, R23, 0xc400 ;  /* 0x0000c40017027836 */ /* 0x002fe20000000000 */
[----:B------:R-:W-:Y:S01]  /*e630*/  SEL R28, R28, RZ, !P0 ;  /* 0x000000ff1c1c7207 */ /* 0x000fe20004000000 */
[----:B------:R-:W-:Y:S01]  /*e640*/  BSSY B6, `(.L_x_2141) ;  /* 0x000001d000067945 */ /* 0x000fe20003800000 */
[----:B------:R-:W-:Y:S01]  /*e650*/  BAR.SYNC.DEFER_BLOCKING 0x8, 0x200 ;  /* 0x0208000000007b1d */ /* 0x000fe20000010000 */
[----:B-----5:R-:W-:-:S02]  /*e660*/  SEL R0, R0, RZ, !P0 ;  /* 0x000000ff00007207 */ /* 0x020fc40004000000 */
[----:B------:R-:W-:Y:S01]  /*e670*/  LOP3.LUT P0, RZ, R2, 0x1bf, RZ, 0xc0, !PT ;  /* 0x000001bf02ff7812 */ /* 0x000fe2000780c0ff */
[----:B0-----:R-:W-:Y:S02]  /*e680*/  IMAD.WIDE.U32 R4, R3, UR4, RZ ;  /* 0x0000000403047c25 */ /* 0x001fe4000f8e00ff */
[----:B------:R0:W-:Y:S04]  /*e690*/  STL [R1+0x30], R0 ;  /* 0x0000300001007387 */ /* 0x0001e80000100800 */
[----:B------:R1:W-:Y:S01]  /*e6a0*/  STL.64 [R1+0x28], R4 ;  /* 0x0000280401007387 */ /* 0x0003e20000100a00 */
[----:B0-----:R-:W-:-:S05]  /*e6b0*/  SHF.R.S32.HI R0, RZ, 0x1f, R3 ;  /* 0x0000001fff007819 */ /* 0x001fca0000011403 */
[----:B------:R-:W-:-:S04]  /*e6c0*/  IMAD R0, R0, UR4, RZ ;  /* 0x0000000400007c24 */ /* 0x000fc8000f8e02ff */
        /* <DEDUP_REMOVED lines=8> */
[----:B-1----:R-:W-:Y:S01]  /*e750*/  IMAD.U32 R4, RZ, RZ, UR6 ;  /* 0x00000006ff047e24 */ /* 0x002fe2000f8e00ff */
        /* <DEDUP_REMOVED lines=11> */
.L_x_2142:
[----:B------:R-:W-:Y:S05]  /*e810*/  BSYNC B6 ;  /* 0x0000000000067941 */ /* 0x000fea0003800000 */
.L_x_2141:
[----:B------:R-:W2:Y:S01]  /*e820*/  LDL.LU R21, [R1+0x30] ;  /* 0x0000300001157983 */ /* 0x000ea20000300800 */
[----:B------:R-:W-:Y:S01]  /*e830*/  ULDC.64 UR4, c[0x0][0x2d8] ;  /* 0x0000b60000047ab9 */ /* 0x000fe20000000a00 */
[----:B-1----:R-:W0:Y:S01]  /*e840*/  LDC R4, c[0x0][0x448] ;  /* 0x00011200ff047b82 */ /* 0x002e220000000800 */
[----:B------:R-:W-:Y:S01]  /*e850*/  ULDC.64 UR6, c[0x0][0x2c8] ;  /* 0x0000b20000067ab9 */ /* 0x000fe20000000a00 */
[----:B------:R-:W3:Y:S01]  /*e860*/  LDL.LU R0, [R1] ;  /* 0x0000000001007983 */ /* 0x000ee20000300800 */
[----:B------:R-:W-:-:S03]  /*e870*/  ULDC.64 UR8, c[0x0][0x280] ;  /* 0x0000a00000087ab9 */ /* 0x000fc60000000a00 */
[----:B------:R-:W3:Y:S02]  /*e880*/  LDL.LU.64 R2, [R1+0x28] ;  /* 0x0000280001027983 */ /* 0x000ee40000300a00 */
[----:B------:R-:W1:Y:S02]  /*e890*/  LDC R10, c[0x0][0x448] ;  /* 0x00011200ff0a7b82 */ /* 0x000e640000000800 */
[----:B------:R-:W4:Y:S01]  /*e8a0*/  LDL R20, [R1+0x4] ;  /* 0x0000040001147983 */ /* 0x000f220000100800 */
[----:B------:R-:W5:Y:S01]  /*e8b0*/  S2R R13, SR_TID.X ;  /* 0x00000000000d7919 */ /* 0x000f620000002100 */
[----:B0-----:R-:W-:-:S13]  /*e8c0*/  ISETP.NE.AND P6, PT, R4, 0x1, PT ;  /* 0x000000010400780c */ /* 0x001fda0003fc5270 */
[----:B------:R-:W0:Y:S01]  /*e8d0*/  @P6 LDC R5, c[0x0][0x450] ;  /* 0x00011400ff056b82 */ /* 0x000e220000000800 */
[----:B-----5:R-:W-:-:S05]  /*e8e0*/  IMAD.SHL.U32 R11, R13, 0x8, RZ ;  /* 0x000000080d0b7824 */ /* 0x020fca00078e00ff */
[----:B------:R-:W-:-:S04]  /*e8f0*/  LOP3.LUT R11, R11, 0x18, RZ, 0xc0, !PT ;  /* 0x000000180b0b7812 */ /* 0x000fc800078ec0ff */
[C---:B------:R-:W-:Y:S02]  /*e900*/  LOP3.LUT R12, R11.reuse, 0x20, RZ, 0xfc, !PT ;  /* 0x000000200b0c7812 */ /* 0x040fe400078efcff */
[----:B------:R-:W-:Y:S01]  /*e910*/  LOP3.LUT R11, R11, 0x40, RZ, 0xfc, !PT ;  /* 0x000000400b0b7812 */ /* 0x000fe200078efcff */
[----:B---3--:R-:W-:Y:S02]  /*e920*/  IMAD.MOV.U32 R3, RZ, RZ, R0 ;  /* 0x000000ffff037224 */ /* 0x008fe400078e0000 */
[----:B----4-:R-:W-:Y:S02]  /*e930*/  IMAD R0, R20, UR4, RZ ;  /* 0x0000000414007c24 */ /* 0x010fe4000f8e02ff */
[C---:B------:R-:W-:Y:S01]  /*e940*/  IMAD.WIDE.U32 R2, R18.reuse, UR4, R2 ;  /* 0x0000000412027c25 */ /* 0x040fe2000f8e0002 */
[----:B------:R-:W3:Y:S03]  /*e950*/  S2R R20, SR_TID.X ;  /* 0x0000000000147919 */ /* 0x000ee60000002100 */
[----:B------:R-:W-:Y:S01]  /*e960*/  IMAD R0, R18, UR5, R0 ;  /* 0x0000000512007c24 */ /* 0x000fe2000f8e0200 */
[----:B------:R-:W-:-:S03]  /*e970*/  ULDC.64 UR4, c[0x0][0x2e0] ;  /* 0x0000b80000047ab9 */ /* 0x000fc60000000a00 */
[----:B------:R-:W-:Y:S02]  /*e980*/  IMAD.IADD R3, R3, 0x1, R0 ;  /* 0x0000000103037824 */ /* 0x000fe400078e0200 */
[----:B--2---:R-:W-:Y:S02]  /*e990*/  IMAD R0, R21, UR4, RZ ;  /* 0x0000000415007c24 */ /* 0x004fe4000f8e02ff */
[----:B------:R-:W2:Y:S01]  /*e9a0*/  S2R R21, SR_TID.X ;  /* 0x0000000000157919 */ /* 0x000ea20000002100 */
[----:B------:R-:W-:-:S04]  /*e9b0*/  IMAD.WIDE.U32 R2, R28, UR4, R2 ;  /* 0x000000041c027c25 */ /* 0x000fc8000f8e0002 */
[----:B------:R-:W-:Y:S01]  /*e9c0*/  IMAD R4, R28, UR5, R0 ;  /* 0x000000051c047c24 */ /* 0x000fe2000f8e0200 */
[----:B------:R-:W-:Y:S01]  /*e9d0*/  ULDC.64 UR4, c[0x0][0x2d0] ;  /* 0x0000b40000047ab9 */ /* 0x000fe20000000a00 */
[----:B------:R-:W4:Y:S02]  /*e9e0*/  @P6 LDC R0, c[0x0][0x44c] ;  /* 0x00011300ff006b82 */ /* 0x000f240000000800 */
[----:B------:R-:W-:Y:S01]  /*e9f0*/  IMAD.IADD R3, R3, 0x1, R4 ;  /* 0x0000000103037824 */ /* 0x000fe200078e0204 */
[----:B---3--:R-:W-:-:S04]  /*ea00*/  LOP3.LUT R20, R20, 0x7f, RZ, 0xc0, !PT ;  /* 0x0000007f14147812 */ /* 0x008fc800078ec0ff */
[----:B------:R-:W-:Y:S02]  /*ea10*/  SHF.R.U32.HI R20, RZ, 0x2, R20 ;  /* 0x00000002ff147819 */ /* 0x000fe40000011614 */
[----:B--2---:R-:W-:-:S04]  /*ea20*/  SHF.L.U32 R21, R21, 0x5, RZ ;  /* 0x0000000515157819 */ /* 0x004fc800000006ff */
[----:B------:R-:W-:-:S04]  /*ea30*/  LOP3.LUT R21, R21, 0x60, RZ, 0xc0, !PT ;  /* 0x0000006015157812 */ /* 0x000fc800078ec0ff */
[----:B------:R-:W-:Y:S02]  /*ea40*/  LOP3.LUT R20, R20, R21, RZ, 0xfc, !PT ;  /* 0x0000001514147212 */ /* 0x000fe400078efcff */
[----:B------:R-:W-:-:S03]  /*ea50*/  LOP3.LUT R21, R13, 0x7f, RZ, 0xc0, !PT ;  /* 0x0000007f0d157812 */ /* 0x000fc600078ec0ff */
[----:B------:R-:W-:Y:S01]  /*ea60*/  IMAD R6, R17, 0xc0, R20 ;  /* 0x000000c011067824 */ /* 0x000fe200078e0214 */
[----:B------:R-:W-:Y:S01]  /*ea70*/  SHF.R.U32.HI R21, RZ, 0x2, R21 ;  /* 0x00000002ff157819 */ /* 0x000fe20000011615 */
[----:B------:R-:W-:Y:S02]  /*ea80*/  IMAD.SHL.U32 R20, R13, 0x8, RZ ;  /* 0x000000080d147824 */ /* 0x000fe400078e00ff */
[----:B----4-:R-:W-:-:S03]  /*ea90*/  @P6 IMAD.HI.U32 R0, R6, R0, RZ ;  /* 0x0000000006006227 */ /* 0x010fc600078e00ff */
[----:B------:R-:W-:Y:S01]  /*eaa0*/  LOP3.LUT R20, R20, 0x18, RZ, 0xc0, !PT ;  /* 0x0000001814147812 */ /* 0x000fe200078ec0ff */
[----:B------:R-:W-:Y:S01]  /*eab0*/  IMAD.MOV.U32 R4, RZ, RZ, R6 ;  /* 0x000000ffff047224 */ /* 0x000fe200078e0006 */
[----:B0-----:R-:W-:-:S04]  /*eac0*/  @P6 SHF.R.U32.HI R4, RZ, R5, R0 ;  /* 0x00000005ff046219 */ /* 0x001fc80000011600 */
[--C-:B------:R-:W-:Y:S01]  /*ead0*/  SHF.R.S32.HI R0, RZ, 0x1f, R4.reuse ;  /* 0x0000001fff007819 */ /* 0x100fe20000011404 */
[----:B------:R-:W-:-:S04]  /*eae0*/  IMAD.MOV R7, RZ, RZ, -R4 ;  /* 0x000000ffff077224 */ /* 0x000fc800078e0a04 */
[----:B------:R-:W-:-:S04]  /*eaf0*/  IMAD R0, R0, UR4, RZ ;  /* 0x0000000400007c24 */ /* 0x000fc8000f8e02ff */
[C---:B------:R-:W-:Y:S02]  /*eb00*/  IMAD R0, R4.reuse, UR5, R0 ;  /* 0x0000000504007c24 */ /* 0x040fe4000f8e0200 */
[----:B------:R-:W-:-:S04]  /*eb10*/  IMAD.WIDE.U32 R4, R4, UR4, R2 ;  /* 0x0000000404047c25 */ /* 0x000fc8000f8e0002 */
[----:B------:R-:W-:Y:S02]  /*eb20*/  IMAD.IADD R5, R5, 0x1, R0 ;  /* 0x0000000105057824 */ /* 0x000fe400078e0200 */
[----:B-1----:R-:W-:-:S04]  /*eb30*/  IMAD R0, R10, R7, R6 ;  /* 0x000000070a007224 */ /* 0x002fc800078e0206 */
[----:B------:R-:W-:Y:S01]  /*eb40*/  IMAD.WIDE.U32 R8, R0, UR6, R4 ;  /* 0x0000000600087c25 */ /* 0x000fe2000f8e0004 */
[----:B------:R-:W-:-:S03]  /*eb50*/  SHF.R.S32.HI R7, RZ, 0x1f, R0 ;  /* 0x0000001fff077819 */ /* 0x000fc60000011400 */
[----:B------:R-:W-:Y:S01]  /*eb60*/  VIADD R5, R6, 0x80 ;  /* 0x0000008006057836 */ /* 0x000fe20000000000 */
[----:B------:R-:W-:Y:S01]  /*eb70*/  LEA R4, P0, R8, UR8, 0x1 ;  /* 0x0000000808047c11 */ /* 0x000fe2000f8008ff */
[----:B------:R-:W-:-:S03]  /*eb80*/  IMAD R7, R7, UR6, RZ ;  /* 0x0000000607077c24 */ /* 0x000fc6000f8e02ff */
[----:B------:R-:W-:Y:S01]  /*eb90*/  MOV R6, R5 ;  /* 0x0000000500067202 */ /* 0x000fe20000000f00 */
        /* <DEDUP_REMOVED lines=15> */
[----:B------:R-:W-:Y:S01]  /*ec90*/  UMOV UR5, 0xffffffff ;  /* 0xffffffff00057882 */ /* 0x000fe20000000000 */
[----:B------:R-:W-:Y:S02]  /*eca0*/  ISETP.GE.AND P1, PT, R11, UR4, PT ;  /* 0x000000040b007c0c */ /* 0x000fe4000bf26270 */
[----:B------:R-:W-:Y:S01]  /*ecb0*/  IMAD.IADD R3, R3, 0x1, R6 ;  /* 0x0000000103037824 */ /* 0x000fe200078e0206 */
[----:B------:R-:W-:Y:S01]  /*ecc0*/  SHF.R.S32.HI R6, RZ, 0x1f, R5 ;  /* 0x0000001fff067819 */ /* 0x000fe20000011405 */
[----:B------:R-:W-:-:S04]  /*ecd0*/  IMAD.WIDE.U32 R2, R5, UR6, R2 ;  /* 0x0000000605027c25 */ /* 0x000fc8000f8e0002 */
[----:B------:R-:W-:Y:S01]  /*ece0*/  IMAD R6, R6, UR6, RZ ;  /* 0x0000000606067c24 */ /* 0x000fe2000f8e02ff */
[----:B------:R-:W-:-:S03]  /*ecf0*/  LEA R8, P0, R2, UR8, 0x1 ;  /* 0x0000000802087c11 */ /* 0x000fc6000f8008ff */
[----:B------:R-:W-:-:S04]  /*ed00*/  IMAD R6, R5, UR7, R6 ;  /* 0x0000000705067c24 */ /* 0x000fc8000f8e0206 */
[----:B------:R-:W-:-:S05]  /*ed10*/  IMAD.IADD R3, R3, 0x1, R6 ;  /* 0x0000000103037824 */ /* 0x000fca00078e0206 */
[----:B------:R-:W-:Y:S02]  /*ed20*/  LEA.HI.X R3, R2, UR9, R3, 0x1, P0 ;  /* 0x0000000902037c11 */ /* 0x000fe400080f0c03 */
[----:B------:R-:W-:Y:S01]  /*ed30*/  ISETP.GE.AND P0, PT, R12, UR4, PT ;  /* 0x000000040c007c0c */ /* 0x000fe2000bf06270 */
[----:B------:R-:W-:-:S12]  /*ed40*/  BRA.DIV UR5, `(.L_x_2143) ;  /* 0x0000003605947947 */ /* 0x000fd8000b800000 */
[----:B------:R-:W2:Y:S04]  /*ed50*/  LDL.LU R5, [R1+0x20] ;  /* 0x0000200001057983 */ /* 0x000ea80000300800 */
[----:B------:R-:W3:Y:S01]  /*ed60*/  LDL R9, [R1+0x18] ;  /* 0x0000180001097983 */ /* 0x000ee20000100800 */
[----:B------:R-:W-:-:S03]  /*ed70*/  IMAD R17, R17, 0xc0, R21 ;  /* 0x000000c011117824 */ /* 0x000fc600078e0215 */
[----:B------:R-:W0:Y:S04]  /*ed80*/  SHFL.IDX PT, R7, R4, RZ, 0x1c1f ;  /* 0x001c1fff04077589 */ /* 0x000e2800000e0000 */
[----:B------:R-:W1:Y:S01]  /*ed90*/  SHFL.IDX PT, R6, R0, RZ, 0x1c1f ;  /* 0x001c1fff00067589 */ /* 0x000e6200000e0000 */
[----:B--2---:R-:W-:Y:S01]  /*eda0*/  IMAD R2, R5, R10, RZ ;  /* 0x0000000a05027224 */ /* 0x004fe200078e02ff */
[----:B------:R-:W-:-:S04]  /*edb0*/  IADD3 R5, R17, 0x20, RZ ;  /* 0x0000002011057810 */ /* 0x000fc80007ffe0ff */
[----:B------:R-:W-:-:S13]  /*edc0*/  ISETP.GE.AND P2, PT, R17, R2, PT ;  /* 0x000000021100720c */ /* 0x000fda0003f46270 */
[----:B0-----:R-:W-:-:S05]  /*edd0*/  @!P2 LEA R7, P4, R20, R7, 0x1 ;  /* 0x000000071407a211 */ /* 0x001fca00078808ff */
[----:B-1----:R-:W-:-:S05]  /*ede0*/  @!P2 IMAD.X R6, RZ, RZ, R6, P4 ;  /* 0x000000ffff06a224 */ /* 0x002fca00020e0606 */
[----:B------:R-:W-:-:S04]  /*edf0*/  @!P2 LOP3.LUT R7, R7, R6, RZ, 0x3c, !PT ;  /* 0x000000060707a212 */ /* 0x000fc800078e3cff */
[----:B------:R-:W-:-:S04]  /*ee00*/  @!P2 LOP3.LUT R6, R7, R6, RZ, 0x3c, !PT ;  /* 0x000000060706a212 */ /* 0x000fc800078e3cff */
[----:B------:R-:W-:-:S05]  /*ee10*/  @!P2 LOP3.LUT R7, R7, R6, RZ, 0x3c, !PT ;  /* 0x000000060707a212 */ /* 0x000fca00078e3cff */
[----:B------:R-:W-:Y:S01]  /*ee20*/  @!PT LDS RZ, [RZ] ;  /* 0x00000000fffff984 */ /* 0x000fe20000000800 */
[----:B---3--:R-:W-:Y:S04]  /*ee30*/  @!P2 LDGSTS.E.BYPASS.LTC128B.128 [R9+0xc400], desc[UR36][R6.64], !P3 ;  /* 0x0c4000000609afae */ /* 0x008fe8000d901d64 */
[----:B------:R-:W-:Y:S04]  /*ee40*/  @!P2 LDGSTS.E.BYPASS.LTC128B.128 [R9+0xf400], desc[UR36][R6.64+0x40], !P0 ;  /* 0x0f4000400609afae */ /* 0x000fe8000c101d64 */
[----:B------:R0:W-:Y:S01]  /*ee50*/  @!P2 LDGSTS.E.BYPASS.LTC128B.128 [R9+0x12400], desc[UR36][R6.64+0x80], !P1 ;  /* 0x124000800609afae */ /* 0x0001e2000c901d64 */
[----:B------:R-:W-:Y:S01]  /*ee60*/  ISETP.GE.AND P2, PT, R5, R2, PT ;  /* 0x000000020500720c */ /* 0x000fe20003f46270 */
        /* <DEDUP_REMOVED lines=11> */
[----:B------:R-:W-:Y:S01]  /*ef20*/  ISETP.GE.AND P2, PT, R5, R2, PT ;  /* 0x000000020500720c */ /* 0x000fe20003f46270 */
[----:B------:R-:W-:-:S02]  /*ef30*/  VIADD R5, R17, 0x60 ;  /* 0x0000006011057836 */ /* 0x000fc40000000000 */
        /* <DEDUP_REMOVED lines=11> */
[----:B------:R-:W-:Y:S01]  /*eff0*/  @!P2 LDGSTS.E.BYPASS.LTC128B.128 [R9+0x13400], desc[UR36][R6.64+0x80], !P1 ;  /* 0x134000800609afae */ /* 0x000fe2000c901d64 */
[----:B------:R-:W-:-:S13]  /*f000*/  ISETP.GE.AND P2, PT, R5, R2, PT ;  /* 0x000000020500720c */ /* 0x000fda0003f46270 */
[----:B--2---:R-:W-:-:S05]  /*f010*/  @!P2 LEA R4, P4, R20, R4, 0x1 ;  /* 0x000000041404a211 */ /* 0x004fca00078808ff */
[----:B---3--:R-:W-:-:S04]  /*f020*/  @!P2 IMAD.X R0, RZ, RZ, R0, P4 ;  /* 0x000000ffff00a224 */ /* 0x008fc800020e0600 */
[----:B------:R-:W-:Y:S02]  /*f030*/  @!P2 IMAD.MOV.U32 R5, RZ, RZ, R0 ;  /* 0x000000ffff05a224 */ /* 0x000fe400078e0000 */
[----:B------:R-:W-:Y:S04]  /*f040*/  SHFL.IDX PT, R0, R3, RZ, 0x1c1f ;  /* 0x001c1fff03007589 */ /* 0x000fe800000e0000 */
[----:B------:R-:W-:Y:S04]  /*f050*/  @!P2 LDGSTS.E.BYPASS.LTC128B.128 [R9+0xdc00], desc[UR36][R4.64], !P3 ;  /* 0x0dc000000409afae */ /* 0x000fe8000d901d64 */
[----:B------:R-:W-:Y:S04]  /*f060*/  @!P2 LDGSTS.E.BYPASS.LTC128B.128 [R9+0x10c00], desc[UR36][R4.64+0x40], !P0 ;  /* 0x10c000400409afae */ /* 0x000fe8000c101d64 */
[----:B------:R0:W-:Y:S04]  /*f070*/  @!P2 LDGSTS.E.BYPASS.LTC128B.128 [R9+0x13c00], desc[UR36][R4.64+0x80], !P1 ;  /* 0x13c000800409afae */ /* 0x0001e8000c901d64 */
[----:B------:R-:W-:Y:S04]  /*f080*/  SHFL.IDX PT, R3, R3, 0x1, 0x1c1f ;  /* 0x003c1f0003037f89 */ /* 0x000fe800000e0000 */
[----:B0-----:R-:W0:Y:S01]  /*f090*/  SHFL.IDX PT, R4, R8, RZ, 0x1c1f ;  /* 0x001c1fff08047589 */ /* 0x001e2200000e0000 */
[----:B------:R-:W-:-:S03]  /*f0a0*/  IADD3 R5, R17, 0x80, RZ ;  /* 0x0000008011057810 */ /* 0x000fc60007ffe0ff */
[----:B------:R-:W1:Y:S01]  /*f0b0*/  SHFL.IDX PT, R8, R8, 0x1, 0x1c1f ;  /* 0x003c1f0008087f89 */ /* 0x000e6200000e0000 */
[----:B------:R-:W-:-:S13]  /*f0c0*/  ISETP.GE.AND P2, PT, R5, R2, PT ;  /* 0x000000020500720c */ /* 0x000fda0003f46270 */
[----:B0-----:R-:W-:-:S05]  /*f0d0*/  @!P2 LEA R4, P4, R20, R4, 0x1 ;  /* 0x000000041404a211 */ /* 0x001fca00078808ff */
[----:B------:R-:W-:-:S04]  /*f0e0*/  @!P2 IMAD.X R0, RZ, RZ, R0, P4 ;  /* 0x000000ffff00a224 */ /* 0x000fc800020e0600 */
[----:B------:R-:W-:-:S05]  /*f0f0*/  @!P2 IMAD.MOV.U32 R5, RZ, RZ, R0 ;  /* 0x000000ffff05a224 */ /* 0x000fca00078e0000 */
[----:B------:R0:W-:Y:S04]  /*f100*/  @!P2 LDGSTS.E.BYPASS.LTC128B.128 [R9+0xe400], desc[UR36][R4.64], !P3 ;  /* 0x0e4000000409afae */ /* 0x0001e8000d901d64 */
[----:B------:R0:W-:Y:S04]  /*f110*/  @!P2 LDGSTS.E.BYPASS.LTC128B.128 [R9+0x11400], desc[UR36][R4.64+0x40], !P0 ;  /* 0x114000400409afae */ /* 0x0001e8000c101d64 */
[----:B-1----:R0:W-:Y:S02]  /*f120*/  @!P2 LDGSTS.E.BYPASS.LTC128B.128 [R9+0x14400], desc[UR36][R4.64+0x80], !P1 ;  /* 0x144000800409afae */ /* 0x0021e4000c901d64 */
.L_x_2224:
        /* <DEDUP_REMOVED lines=13> */
.L_x_2144:
        /* <DEDUP_REMOVED lines=18> */
.L_x_2225:
[----:B------:R-:W-:Y:S05]  /*f320*/  BSYNC B0 ;  /* 0x0000000000007941 */ /* 0x000fea0003800000 */
.L_x_2145:
[----:B------:R-:W2:Y:S01]  /*f330*/  LDL R3, [R1+0x24] ;  /* 0x0000240001037983 */ /* 0x000ea20000100800 */
[----:B------:R-:W-:Y:S01]  /*f340*/  BSSY B0, `(.L_x_2147) ;  /* 0x00000ff000007945 */ /* 0x000fe20003800000 */
[----:B--2---:R-:W-:-:S13]  /*f350*/  ISETP.GE.AND P0, PT, R3, 0x2, PT ;  /* 0x000000020300780c */ /* 0x004fda0003f06270 */
[----:B------:R-:W-:Y:S05]  /*f360*/  @!P0 BRA `(.L_x_2148) ;  /* 0x0000000c00f08947 */ /* 0x000fea0003800000 */
[----:B------:R-:W0:Y:S01]  /*f370*/  S2R R2, SR_TID.X ;  /* 0x0000000000027919 */ /* 0x000e220000002100 */
[----:B-1----:R-:W-:Y:S01]  /*f380*/  IADD3 R0, R3, -0x2, RZ ;  /* 0xfffffffe03007810 */ /* 0x002fe20007ffe0ff */
        /* <DEDUP_REMOVED lines=11> */
.L_x_2161:
        /* <DEDUP_REMOVED lines=19> */
[----:B-1----:R-:W-:-:S04]  /*f570*/  @P0 SHF.R.U32.HI R2, RZ, R3, R5 ;  /* 0x00000003ff020219 */ /* 0x002fc80000011605 */
[----:B------:R-:W-:Y:S02]  /*f580*/  IADD3 R9, -R2, RZ, RZ ;  /* 0x000000ff02097210 */ /* 0x000fe40007ffe1ff */
        /* <DEDUP_REMOVED lines=21> */
.L_x_2149:
[----:B------:R-:W-:Y:S01]  /*f6e0*/  IMAD R5, R26, 0x8, R23 ;  /* 0x000000081a057824 */ /* 0x000fe200078e0217 */
[----:B------:R-:W-:Y:S01]  /*f6f0*/  SHF.L.U32 R0, R29, 0x1f, RZ ;  /* 0x0000001f1d007819 */ /* 0x000fe200000006ff */
[----:B------:R-:W-:Y:S03]  /*f700*/  BSSY B1, `(.L_x_2150) ;  /* 0x0000003000017945 */ /* 0x000fe60003800000 */
[----:B------:R-:W0:Y:S02]  /*f710*/  SYNCS.PHASECHK.TRANS64.TRYWAIT P0, [R5+URZ+0x2d840], R0 ;  /* 0x02d84000050075a7 */ /* 0x000e24000800017f */
[----:B0-----:R-:W-:Y:S05]  /*f720*/  @!P0 BRA `(.L_x_2151) ;  /* 0x0000003400448947 */ /* 0x001fea0003800000 */
.L_x_2226:
[----:B------:R-:W-:Y:S05]  /*f730*/  BSYNC B1 ;  /* 0x0000000000017941 */ /* 0x000fea0003800000 */
.L_x_2150:
        /* <DEDUP_REMOVED lines=16> */
[----:B------:R-:W-:Y:S01]  /*f840*/  IMAD.WIDE.U32 R2, R18, UR4, R2 ;  /* 0x0000000412027c25 */ /* 0x000fe2000f8e0002 */
[----:B-1----:R-:W-:-:S03]  /*f850*/  SHF.L.U32 R11, R6, 0x3, RZ ;  /* 0x00000003060b7819 */ /* 0x002fc600000006ff */
        /* <DEDUP_REMOVED lines=29> */
[----:B0-----:R-:W-:-:S04]  /*fa30*/  IADD3 R2, P0, R2, R0, RZ ;  /* 0x0000000002027210 */ /* 0x001fc80007f1e0ff */
[----:B-1----:R-:W-:-:S05]  /*fa40*/  IADD3.X R3, RZ, R3, RZ, P0, !PT ;  /* 0x00000003ff037210 */ /* 0x002fca00007fe4ff */
        /* <DEDUP_REMOVED lines=11> */
.L_x_2236:
        /* <DEDUP_REMOVED lines=11> */
.L_x_2153:
        /* <DEDUP_REMOVED lines=11> */
.L_x_2154:
[----:B------:R1:W-:Y:S01]  /*fc60*/  SYNCS.ARRIVE.TRANS64.A1T0 RZ, [R5+URZ+0x2d830], RZ ;  /* 0x02d830ff05ff79a7 */ /* 0x0003e2000810003f */
[----:B------:R-:W-:Y:S05]  /*fc70*/  @!P5 BRA `(.L_x_2155) ;  /* 0x000000000004d947 */ /* 0x000fea0003800000 */
[----:B------:R-:W-:Y:S01]  /*fc80*/  BPT.TRAP 0x1 ;  /* 0x000000040000795c */ /* 0x000fe20000300000 */
.L_x_2155:
[----:B------:R-:W-:Y:S01]  /*fc90*/  SHF.L.U32 R2, R17, 0x1f, RZ ;  /* 0x0000001f11027819 */ /* 0x000fe200000006ff */
[----:B-1----:R-:W-:Y:S01]  /*fca0*/  IMAD R5, R10, 0x8, R23 ;  /* 0x000000080a057824 */ /* 0x002fe200078e0217 */
[----:B------:R-:W-:Y:S03]  /*fcb0*/  BSSY B1, `(.L_x_2156) ;  /* 0x0000003000017945 */ /* 0x000fe60003800000 */
[----:B------:R-:W1:Y:S02]  /*fcc0*/  SYNCS.PHASECHK.TRANS64.TRYWAIT P0, [R5+URZ+0x2d860], R2 ;  /* 0x02d86002050075a7 */ /* 0x000e64000800017f */
[----:B-1----:R-:W-:Y:S05]  /*fcd0*/  @!P0 BRA `(.L_x_2157) ;  /* 0x0000003400408947 */ /* 0x002fea0003800000 */
.L_x_2237:
[----:B------:R-:W-:Y:S05]  /*fce0*/  BSYNC B1 ;  /* 0x0000000000017941 */ /* 0x000fea0003800000 */
.L_x_2156:
        /* <DEDUP_REMOVED lines=49> */
.L_x_2247:
        /* <DEDUP_REMOVED lines=27> */
[----:B0-----:R-:W-:Y:S02]  /*101b0*/  LEA R24, P0, R2, UR4, 0x1 ;  /* 0x0000000402187c11 */ /* 0x001fe4000f8008ff */
[----:B------:R-:W-:-:S04]  /*101c0*/  IADD3 R0, R0, R3, RZ ;  /* 0x0000000300007210 */ /* 0x000fc80007ffe0ff */
[----:B------:R-:W-:Y:S01]  /*101d0*/  LEA.HI.X R0, R2, UR5, R0, 0x1, P0 ;  /* 0x0000000502007c11 */ /* 0x000fe200080f0c00 */
[----:B------:R-:W-:Y:S01]  /*101e0*/  NOP ;  /* 0x0000000000007918 */ /* 0x000fe20000000000 */
[----:B------:R-:W-:-:S13]  /*101f0*/  PLOP3.LUT P0, PT, PT, PT, PT, 0x80, 0x0 ;  /* 0x000000000000781c */ /* 0x000fda0003f0f070 */
.L_x_2159:
        /* <DEDUP_REMOVED lines=12> */
.L_x_2160:
[----:B------:R2:W-:Y:S01]  /*102c0*/  STL [R1], R27 ;  /* 0x0000001b01007387 */ /* 0x0005e20000100800 */
[C---:B------:R-:W-:Y:S01]  /*102d0*/  ISETP.GT.AND P0, PT, R27.reuse, RZ, PT ;  /* 0x000000ff1b00720c */ /* 0x040fe20003f04270 */
[----:B------:R2:W-:Y:S01]  /*102e0*/  SYNCS.ARRIVE.TRANS64.A1T0 RZ, [R5+URZ+0x2d850], RZ ;  /* 0x02d850ff05ff79a7 */ /* 0x0005e2000810003f */
[----:B------:R-:W-:Y:S02]  /*102f0*/  VIADD R0, R27, 0xffffffff ;  /* 0xffffffff1b007836 */ /* 0x000fe40000000000 */
[----:B------:R-:W-:Y:S02]  /*10300*/  IMAD.MOV.U32 R17, RZ, RZ, R29 ;  /* 0x000000ffff117224 */ /* 0x000fe400078e001d */
[----:B------:R-:W-:-:S07]  /*10310*/  IMAD.MOV.U32 R10, RZ, RZ, R26 ;  /* 0x000000ffff0a7224 */ /* 0x000fce00078e001a */
[----:B--2---:R-:W-:Y:S05]  /*10320*/  @P0 BRA `(.L_x_2161) ;  /* 0xfffffff000440947 */ /* 0x004fea000383ffff */
.L_x_2148:
[----:B------:R-:W-:Y:S05]  /*10330*/  BSYNC B0 ;  /* 0x0000000000007941 */ /* 0x000fea0003800000 */
.L_x_2147:
        /* <DEDUP_REMOVED lines=17> */
.L_x_2163:
[----:B------:R-:W-:Y:S05]  /*10450*/  BSYNC B0 ;  /* 0x0000000000007941 */ /* 0x000fea0003800000 */
.L_x_2162:
[----:B-1----:R-:W2:Y:S02]  /*10460*/  LDL R0, [R1+0x38] ;  /* 0x0000380001007983 */ /* 0x002ea40000100800 */
[----:B--2---:R-:W-:-:S13]  /*10470*/  ISETP.NE.AND P0, PT, R0, 0x3, PT ;  /* 0x000000030000780c */ /* 0x004fda0003f05270 */
[----:B------:R-:W-:Y:S05]  /*10480*/  @!P0 BRA `(.L_x_2164) ;  /* 0x0000000000048947 */ /* 0x000fea0003800000 */
[----:B------:R-:W-:Y:S01]  /*10490*/  BPT.TRAP 0x1 ;  /* 0x000000040000795c */ /* 0x000fe20000300000 */
.L_x_2164:
[----:B------:R-:W2:Y:S01]  /*104a0*/  LDL.LU R2, [R1+0xc] ;  /* 0x00000c0001027983 */ /* 0x000ea20000300800 */
[----:B------:R-:W-:Y:S01]  /*104b0*/  IMAD R0, R26, 0x8, R23 ;  /* 0x000000081a007824 */ /* 0x000fe200078e0217 */
[----:B------:R-:W-:Y:S01]  /*104c0*/  SHF.L.U32 R3, R29, 0x1f, RZ ;  /* 0x0000001f1d037819 */ /* 0x000fe200000006ff */
[----:B------:R-:W-:Y:S03]  /*104d0*/  BSSY B0, `(.L_x_2165) ;  /* 0x0000004000007945 */ /* 0x000fe60003800000 */
[----:B------:R-:W1:Y:S01]  /*104e0*/  SYNCS.PHASECHK.TRANS64.TRYWAIT P0, [R0+URZ+0x2d860], R3 ;  /* 0x02d86003000075a7 */ /* 0x000e62000800017f */
[----:B--2---:R-:W-:Y:S01]  /*104f0*/  IMAD R6, R27, -0x80, R2 ;  /* 0xffffff801b067824 */ /* 0x004fe200078e0202 */
[----:B-1----:R-:W-:Y:S06]  /*10500*/  @!P0 BRA `(.L_x_2166) ;  /* 0x0000003000ac8947 */ /* 0x002fec0003800000 */
.L_x_2248:
[----:B------:R-:W-:Y:S05]  /*10510*/  BSYNC B0 ;  /* 0x0000000000007941 */ /* 0x000fea0003800000 */
.L_x_2165:
[----:B------:R-:W0:Y:S01]  /*10520*/  S2R R2, SR_TID.X ;  /* 0x0000000000027919 */ /* 0x000e220000002100 */
[----:B------:R-:W-:Y:S01]  /*10530*/  UMOV UR4, 0xffffffff ;  /* 0xffffffff00047882 */ /* 0x000fe20000000000 */
[----:B------:R-:W2:Y:S01]  /*10540*/  S2R R7, SR_TID.X ;  /* 0x0000000000077919 */ /* 0x000ea20000002100 */
[----:B0-----:R-:W-:Y:S02]  /*10550*/  LOP3.LUT R5, R2, 0x7f, RZ, 0xc0, !PT ;  /* 0x0000007f02057812 */ /* 0x001fe400078ec0ff */
[C---:B--2---:R-:W-:Y:S01]  /*10560*/  SHF.L.U32 R2, R7.reuse, 0x3, RZ ;  /* 0x0000000307027819 */ /* 0x044fe200000006ff */
[----:B------:R-:W-:Y:S01]  /*10570*/  IMAD.SHL.U32 R4, R7, 0x8, RZ ;  /* 0x0000000807047824 */ /* 0x000fe200078e00ff */
[----:B------:R-:W-:Y:S02]  /*10580*/  SHF.R.U32.HI R5, RZ, 0x2, R5 ;  /* 0x00000002ff057819 */ /* 0x000fe40000011605 */
        /* <DEDUP_REMOVED lines=43> */
[----:B-1----:R-:W-:Y:S02]  /*10840*/  IADD3.X R3, RZ, R3, RZ, P3, !PT ;  /* 0x00000003ff037210 */ /* 0x002fe40001ffe4ff */
[----:B------:R-:W-:-:S03]  /*10850*/  ISETP.LT.OR P3, PT, R6, 0x41, P1 ;  /* 0x000000410600780c */ /* 0x000fc60000f61670 */
[----:B------:R2:W-:Y:S01]  /*10860*/  LDGSTS.E.BYPASS.LTC128B.128 [R4+0x1400], desc[UR36][R2.64], !P4 ;  /* 0x0140000002047fae */ /* 0x0005e2000e101d64 */
[----:B------:R-:W-:-:S09]  /*10870*/  ISETP.LT.OR P4, PT, R6, 0x41, P0 ;  /* 0x000000410600780c */ /* 0x000fd20000781670 */
[----:B------:R2:W-:Y:S04]  /*10880*/  LDGSTS.E.BYPASS.LTC128B.128 [R4+0x3400], desc[UR36][R2.64+0x40], !P3 ;  /* 0x0340004002047fae */ /* 0x0005e8000d901d64 */
[----:B0--3--:R2:W-:Y:S02]  /*10890*/  LDGSTS.E.BYPASS.LTC128B.128 [R4+0x5400], desc[UR36][R2.64+0x80], !P4 ;  /* 0x0540008002047fae */ /* 0x0095e4000e101d64 */
.L_x_2258:
        /* <DEDUP_REMOVED lines=13> */
.L_x_2168:
        /* <DEDUP_REMOVED lines=11> */
.L_x_2169:
[----:B------:R-:W-:Y:S01]  /*10a20*/  VIADD R26, R26, 0x1 ;  /* 0x000000011a1a7836 */ /* 0x000fe20000000000 */
[----:B------:R0:W-:Y:S04]  /*10a30*/  SYNCS.ARRIVE.TRANS64.A1T0 RZ, [R0+URZ+0x2d850], RZ ;  /* 0x02d850ff00ff79a7 */ /* 0x0001e8000810003f */
[----:B------:R-:W-:-:S04]  /*10a40*/  ISETP.NE.AND P0, PT, R26, 0x2, PT ;  /* 0x000000021a00780c */ /* 0x000fc80003f05270 */
[----:B0-----:R-:W-:Y:S02]  /*10a50*/  SEL R0, RZ, 0x1, P0 ;  /* 0x00000001ff007807 */ /* 0x001fe40000000000 */
[----:B------:R-:W-:Y:S02]  /*10a60*/  SEL R26, R26, RZ, P0 ;  /* 0x000000ff1a1a7207 */ /* 0x000fe40000000000 */
[----:B------:R-:W-:-:S07]  /*10a70*/  LOP3.LUT R29, R29, R0, RZ, 0x3c, !PT ;  /* 0x000000001d1d7212 */ /* 0x000fce00078e3cff */
.L_x_2128:
[----:B------:R-:W-:Y:S05]  /*10a80*/  BSYNC B7 ;  /* 0x0000000000077941 */ /* 0x000fea0003800000 */
.L_x_2126:
[----:B------:R-:W-:-:S13]  /*10a90*/  LOP3.LUT P0, RZ, R22, 0x80, RZ, 0xc0, !PT ;  /* 0x0000008016ff7812 */ /* 0x000fda000780c0ff */
[----:B------:R-:W-:Y:S05]  /*10aa0*/  @!P0 BRA `(.L_x_2170) ;  /* 0x0000000000248947 */ /* 0x000fea0003800000 */
[----:B------:R-:W-:Y:S05]  /*10ab0*/  WARPSYNC.ALL ;  /* 0x0000000000007948 */ /* 0x000fea0003800000 */
[----:B------:R-:W0:Y:S08]  /*10ac0*/  S2UR UR5, SR_CgaCtaId ;  /* 0x00000000000579c3 */ /* 0x000e300000008800 */
[----:B------:R-:W-:Y:S06]  /*10ad0*/  BAR.SYNC.DEFER_BLOCKING 0x5, 0x200 ;  /* 0x0148000000007b1d */ /* 0x000fec0000010000 */
[----:B------:R-:W-:-:S02]  /*10ae0*/  UMOV UR4, 0x400 ;  /* 0x0000040000047882 */ /* 0x000fc40000000000 */
[----:B0-----:R-:W-:-:S06]  /*10af0*/  ULEA UR4, UR5, UR4, 0x18 ;  /* 0x0000000405047291 */ /* 0x001fcc000f8ec03f */
[----:B------:R-:W-:-:S05]  /*10b00*/  IMAD.U32 R23, RZ, RZ, UR4 ;  /* 0x00000004ff177e24 */ /* 0x000fca000f8e00ff */
[----:B------:R1:W2:Y:S01]  /*10b10*/  LDS.128 R16, [R23+0x2d8d0] ;  /* 0x02d8d00017107984 */ /* 0x0002a20000000c00 */
[----:B------:R-:W-:Y:S06]  /*10b20*/  BAR.ARV 0x4, 0x200 ;  /* 0x0108000000007b1d */ /* 0x000fec0000002000 */
[----:B------:R-:W-:Y:S05]  /*10b30*/  BRA `(.L_x_2171) ;  /* 0x0000000800cc7947 */ /* 0x000fea0003800000 */
.L_x_2170:
[----:B------:R-:W0:Y:S01]  /*10b40*/  S2R R0, SR_TID.X ;  /* 0x0000000000007919 */ /* 0x000e220000002100 */
[----:B------:R-:W-:Y:S01]  /*10b50*/  UMOV UR4, 0xffffffff ;  /* 0xffffffff00047882 */ /* 0x000fe20000000000 */
[----:B0-----:R-:W-:-:S04]  /*10b60*/  LOP3.LUT R7, R0, 0x1f, RZ, 0xc0, !PT ;  /* 0x0000001f00077812 */ /* 0x001fc800078ec0ff */
[----:B------:R-:W-:Y:S01]  /*10b70*/  ISETP.NE.AND P0, PT, R7, 0x1f, PT ;  /* 0x0000001f0700780c */ /* 0x000fe20003f05270 */
[----:B------:R-:W-:-:S12]  /*10b80*/  BRA.DIV UR4, `(.L_x_2172) ;  /* 0x0000003204907947 */ /* 0x000fd8000b800000 */
[----:B------:R-:W-:Y:S01]  /*10b90*/  IMAD.IADD R5, R19, 0x1, R7 ;  /* 0x0000000113057824 */ /* 0x000fe200078e0207 */
        /* <DEDUP_REMOVED lines=30> */
.L_x_2268:
[----:B------:R-:W-:Y:S02]  /*10d80*/  ULDC UR4, c[0x0][0xc38] ;  /* 0x00030e0000047ab9 */ /* 0x000fe40000000800 */
[----:B------:R-:W-:-:S04]  /*10d90*/  IMAD.U32 R4, RZ, RZ, UR4 ;  /* 0x00000004ff047e24 */ /* 0x000fc8000f8e00ff */
[----:B-1----:R-:W-:-:S04]  /*10da0*/  IMAD R5, R14, R4, RZ ;  /* 0x000000040e057224 */ /* 0x002fc800078e02ff */
[----:B------:R-:W-:-:S05]  /*10db0*/  IMAD.IADD R16, R16, 0x1, R5 ;  /* 0x0000000110107824 */ /* 0x000fca00078e0205 */
[----:B------:R-:W-:-:S13]  /*10dc0*/  ISETP.GT.AND P6, PT, R16, R0, PT ;  /* 0x000000001000720c */ /* 0x000fda0003fc4270 */
[----:B------:R-:W-:Y:S05]  /*10dd0*/  @P6 BRA `(.L_x_2173) ;  /* 0x00000000009c6947 */ /* 0x000fea0003800000 */
.L_x_2178:
        /* <DEDUP_REMOVED lines=14> */
.L_x_2176:
[----:B------:R-:W-:Y:S05]  /*10ec0*/  BSYNC B0 ;  /* 0x0000000000007941 */ /* 0x000fea0003800000 */
.L_x_2175:
        /* <DEDUP_REMOVED lines=17> */
[----:B------:R0:W1:Y:S02]  /*10fe0*/  SHFL.IDX PT, R14, R3, 0x1f, 0x1f ;  /* 0x03e01f00030e7f89 */ /* 0x00006400000e0000 */
.L_x_2276:
[----:B------:R-:W-:Y:S02]  /*10ff0*/  ULDC UR4, c[0x0][0xc38] ;  /* 0x00030e0000047ab9 */ /* 0x000fe40000000800 */
[----:B------:R-:W-:-:S04]  /*11000*/  IMAD.U32 R4, RZ, RZ, UR4 ;  /* 0x00000004ff047e24 */ /* 0x000fc8000f8e00ff */
[----:B-1----:R-:W-:-:S04]  /*11010*/  IMAD R5, R14, R4, RZ ;  /* 0x000000040e057224 */ /* 0x002fc800078e02ff */
[----:B------:R-:W-:-:S05]  /*11020*/  IMAD.IADD R16, R5, 0x1, R16 ;  /* 0x0000000105107824 */ /* 0x000fca00078e0210 */
[----:B------:R-:W-:-:S13]  /*11030*/  ISETP.GT.AND P6, PT, R16, R0, PT ;  /* 0x000000001000720c */ /* 0x000fda0003fc4270 */
[----:B------:R-:W-:Y:S05]  /*11040*/  @!P6 BRA `(.L_x_2178) ;  /* 0xfffffffc0064e947 */ /* 0x000fea000383ffff */
.L_x_2173:
        /* <DEDUP_REMOVED lines=8> */
.L_x_2280:
[----:B------:R-:W-:Y:S01]  /*110d0*/  ISETP.NE.AND P0, PT, R5, RZ, PT ;  /* 0x000000ff0500720c */ /* 0x000fe20003f05270 */
[----:B------:R-:W-:-:S12]  /*110e0*/  IMAD.MOV.U32 R5, RZ, RZ, RZ ;  /* 0x000000ffff057224 */ /* 0x000fd800078e00ff */
[----:B------:R-:W-:Y:S05]  /*110f0*/  @!P0 BRA `(.L_x_2180) ;  /* 0x0000000000108947 */ /* 0x000fea0003800000 */
[----:B------:R-:W-:Y:S01]  /*11100*/  UMOV UR4, 0xffffffff ;  /* 0xffffffff00047882 */ /* 0x000fe20000000000 */
[----:B------:R-:W-:Y:S02]  /*11110*/  VIADD R12, R6, 0xffffffff ;  /* 0xffffffff060c7836 */ /* 0x000fe40000000000 */
[----:B------:R-:W-:Y:S05]  /*11120*/  BRA.DIV UR4, `(.L_x_2181) ;  /* 0x0000003604507947 */ /* 0x000fea000b800000 */
[----:B------:R3:W4:Y:S02]  /*11130*/  SHFL.IDX PT, R5, R3, R12, 0x1f ;  /* 0x00001f0c03057589 */ /* 0x00072400000e0000 */
.L_x_2180:
        /* <DEDUP_REMOVED lines=10> */
[----:B0-----:R-:W-:-:S06]  /*111e0*/  IADD3 R10, R9, 0xffffffe, RZ ;  /* 0x0ffffffe090a7810 */ /* 0x001fcc0007ffe0ff */
        /* <DEDUP_REMOVED lines=17> */
[----:B------:R-:W-:-:S05]  /*11300*/  @P0 IADD3 R2, R2, 0x1, RZ ;  /* 0x0000000102020810 */ /* 0x000fca0007ffe0ff */
        /* <DEDUP_REMOVED lines=9> */
[----:B------:R-:W0:Y:S02]  /*113a0*/  I2F.RP R8, R7 ;  /* 0x0000000700087306 */ /* 0x000e240000209400 */
[----:B------:R-:W-:-:S06]  /*113b0*/  IADD3 R6, RZ, -R6, RZ ;  /* 0x80000006ff067210 */ /* 0x000fcc0007ffe0ff */
        /* <DEDUP_REMOVED lines=23> */
[----:B------:R-:W-:-:S04]  /*11530*/  LOP3.LUT R2, RZ, R2, RZ, 0x33, !PT ;  /* 0x00000002ff027212 */ /* 0x000fc800078e33ff */
[----:B------:R-:W-:Y:S01]  /*11540*/  IADD3 R17, R17, R2, RZ ;  /* 0x0000000211117210 */ /* 0x000fe20007ffe0ff */
[----:B------:R-:W-:Y:S06]  /*11550*/  BRA `(.L_x_2182) ;  /* 0x00000000001c7947 */ /* 0x000fec0003800000 */
.L_x_2174:
[----:B------:R-:W-:Y:S01]  /*11560*/  UMOV UR4, URZ ;  /* 0x0000003f00047c82 */ /* 0x000fe20008000000 */
[----:B------:R-:W-:Y:S01]  /*11570*/  UMOV UR5, URZ ;  /* 0x0000003f00057c82 */ /* 0x000fe20008000000 */
[----:B------:R-:W-:Y:S01]  /*11580*/  ULDC UR6, c[0x0][0xc3c] ;  /* 0x00030f0000067ab9 */ /* 0x000fe20000000800 */
[----:B------:R-:W-:Y:S02]  /*11590*/  IMAD.MOV.U32 R16, RZ, RZ, R0 ;  /* 0x000000ffff107224 */ /* 0x000fe400078e0000 */
[----:B------:R-:W-:Y:S02]  /*115a0*/  IMAD.U32 R17, RZ, RZ, UR4 ;  /* 0x00000004ff117e24 */ /* 0x000fe4000f8e00ff */
[----:B------:R-:W-:Y:S02]  /*115b0*/  IMAD.U32 R18, RZ, RZ, UR5 ;  /* 0x00000005ff127e24 */ /* 0x000fe4000f8e00ff */
[----:B------:R-:W-:-:S07]  /*115c0*/  IMAD.U32 R19, RZ, RZ, UR6 ;  /* 0x00000006ff137e24 */ /* 0x000fce000f8e00ff */
.L_x_2182:
        /* <DEDUP_REMOVED lines=10> */
.L_x_2171:
[----:B------:R-:W-:Y:S02]  /*11670*/  ULDC UR4, c[0x0][0xc3c] ;  /* 0x00030f0000047ab9 */ /* 0x000fe40000000800 */
[----:B--2---:R-:W-:-:S13]  /*11680*/  ISETP.GE.AND P0, PT, R19, UR4, PT ;  /* 0x0000000413007c0c */ /* 0x004fda000bf06270 */
[----:B------:R-:W-:Y:S05]  /*11690*/  @!P0 BRA `(.L_x_2183) ;  /* 0xffffffb8000c8947 */ /* 0x000fea000383ffff */
[----:B------:R-:W-:Y:S05]  /*116a0*/  BSYNC B8 ;  /* 0x0000000000087941 */ /* 0x000fea0003800000 */
.L_x_2122:
[----:B-1----:R-:W2:Y:S01]  /*116b0*/  LDL.LU R0, [R1+0x34] ;  /* 0x0000340001007983 */ /* 0x002ea20000300800 */
[----:B------:R-:W-:Y:S01]  /*116c0*/  BSSY B0, `(.L_x_2184) ;  /* 0x000000b000007945 */ /* 0x000fe20003800000 */
[----:B------:R-:W1:Y:S01]  /*116d0*/  S2R R5, SR_CgaCtaId ;  /* 0x0000000000057919 */ /* 0x000e620000008800 */
[----:B--2---:R-:W-:-:S05]  /*116e0*/  VIADD R0, R0, 0x1 ;  /* 0x0000000100007836 */ /* 0x004fca0000000000 */
[----:B------:R-:W-:-:S04]  /*116f0*/  LEA.HI R2, R0, R0, RZ, 0x1 ;  /* 0x0000000000027211 */ /* 0x000fc800078f08ff */
[----:B------:R-:W-:Y:S02]  /*11700*/  LOP3.LUT R3, R2, 0xfffffffe, RZ, 0xc0, !PT ;  /* 0xfffffffe02037812 */ /* 0x000fe400078ec0ff */
[----:B------:R-:W-:-:S03]  /*11710*/  MOV R2, 0x400 ;  /* 0x0000040000027802 */ /* 0x000fc60000000f00 */
[----:B------:R-:W-:Y:S01]  /*11720*/  IMAD.IADD R0, R0, 0x1, -R3 ;  /* 0x0000000100007824 */ /* 0x000fe200078e0a03 */
[----:B-1----:R-:W-:-:S04]  /*11730*/  LEA R5, R5, R2, 0x18 ;  /* 0x0000000205057211 */ /* 0x002fc800078ec0ff */
[----:B------:R-:W-:-:S04]  /*11740*/  SHF.L.U32 R0, R0, 0x1f, RZ ;  /* 0x0000001f00007819 */ /* 0x000fc800000006ff */
[----:B------:R-:W1:Y:S02]  /*11750*/  SYNCS.PHASECHK.TRANS64.TRYWAIT P0, [R5+URZ+0x2d820], R0 ;  /* 0x02d82000050075a7 */ /* 0x000e64000800017f */
[----:B-1----:R-:W-:Y:S05]  /*11760*/  @!P0 BRA `(.L_x_2185) ;  /* 0x0000002c00e88947 */ /* 0x002fea0003800000 */
.L_x_2283:
[----:B------:R-:W-:Y:S05]  /*11770*/  BSYNC B0 ;  /* 0x0000000000007941 */ /* 0x000fea0003800000 */
.L_x_2184:
[----:B------:R-:W-:-:S03]  /*11780*/  UMOV UR4, 0xffffffff ;  /* 0xffffffff00047882 */ /* 0x000fc60000000000 */
[----:B------:R-:W-:Y:S05]  /*11790*/  BRA.DIV UR4, `(.L_x_2186) ;  /* 0x0000002e04f07947 */ /* 0x000fea000b800000 */
[----:B-1----:R-:W1:Y:S02]  /*117a0*/  S2R R0, SR_TID.X ;  /* 0x0000000000007919 */ /* 0x002e640000002100 */
[----:B-1----:R-:W-:-:S04]  /*117b0*/  SHF.R.U32.HI R0, RZ, 0x5, R0 ;  /* 0x00000005ff007819 */ /* 0x002fc80000011600 */
[----:B------:R-:W-:-:S05]  /*117c0*/  LOP3.LUT R0, R0, 0x3, RZ, 0xc0, !PT ;  /* 0x0000000300007812 */ /* 0x000fca00078ec0ff */
[----:B------:R1:W2:Y:S02]  /*117d0*/  SHFL.IDX PT, R14, R0, RZ, 0x1f ;  /* 0x00001fff000e7589 */ /* 0x0002a400000e0000 */
.L_x_2286:
[----:B--2---:R-:W-:Y:S01]  /*117e0*/  ISETP.NE.AND P0, PT, R14, RZ, PT ;  /* 0x000000ff0e00720c */ /* 0x004fe20003f05270 */
[----:B------:R-:W-:-:S12]  /*117f0*/  BSSY B0, `(.L_x_2187) ;  /* 0x0000024000007945 */ /* 0x000fd80003800000 */
[----:B------:R-:W-:Y:S05]  /*11800*/  @P0 BRA `(.L_x_2188) ;  /* 0x0000000000880947 */ /* 0x000fea0003800000 */
[----:B------:R-:W-:-:S03]  /*11810*/  UMOV UR4, 0xffffffff ;  /* 0xffffffff00047882 */ /* 0x000fc60000000000 */
[----:B------:R-:W-:Y:S05]  /*11820*/  BRA.DIV UR4, `(.L_x_2189) ;  /* 0x0000003204007947 */ /* 0x000fea000b800000 */
[----:B------:R-:W-:-:S13]  /*11830*/  ELECT P6, URZ, PT ;  /* 0x00000000003f782f */ /* 0x000fda00038c0000 */
.L_x_2289:
[----:B------:R-:W-:Y:S05]  /*11840*/  @!P6 BRA `(.L_x_2188) ;  /* 0x000000000078e947 */ /* 0x000fea0003800000 */
[----:B-1----:R-:W2:Y:S02]  /*11850*/  LDL.LU R0, [R1+0x1c] ;  /* 0x00001c0001007983 */ /* 0x002ea40000300800 */
[----:B--2---:R-:W-:-:S04]  /*11860*/  LOP3.LUT R0, R0, 0x2, RZ, 0xfc, !PT ;  /* 0x0000000200007812 */ /* 0x004fc800078efcff */
[----:B------:R-:W-:-:S13]  /*11870*/  ISETP.NE.AND P0, PT, R0, 0x3, PT ;  /* 0x000000030000780c */ /* 0x000fda0003f05270 */
[----:B------:R-:W-:Y:S05]  /*11880*/  @!P0 BRA `(.L_x_2190) ;  /* 0x0000000000048947 */ /* 0x000fea0003800000 */
[----:B------:R-:W-:Y:S01]  /*11890*/  BPT.TRAP 0x1 ;  /* 0x000000040000795c */ /* 0x000fe20000300000 */
.L_x_2190:
[C---:B------:R-:W-:Y:S01]  /*118a0*/  LEA R3, R26.reuse, R5, 0x3 ;  /* 0x000000051a037211 */ /* 0x040fe200078e18ff */
[----:B------:R-:W-:Y:S01]  /*118b0*/  VIADD R26, R26, 0x1 ;  /* 0x000000011a1a7836 */ /* 0x000fe20000000000 */
[----:B------:R-:W-:-:S04]  /*118c0*/  SHF.L.U32 R2, R29, 0x1f, RZ ;  /* 0x0000001f1d027819 */ /* 0x000fc800000006ff */
[----:B------:R-:W1:Y:S01]  /*118d0*/  SYNCS.PHASECHK.TRANS64.TRYWAIT P1, [R3+URZ+0x2d840], R2 ;  /* 0x02d84002030075a7 */ /* 0x000e62000802017f */
[----:B------:R-:W-:-:S04]  /*118e0*/  ISETP.NE.AND P2, PT, R26, 0x2, PT ;  /* 0x000000021a00780c */ /* 0x000fc80003f45270 */
[----:B------:R-:W-:Y:S01]  /*118f0*/  SEL R0, RZ, 0x1, P2 ;  /* 0x00000001ff007807 */ /* 0x000fe20001000000 */
[----:B-1----:R-:W-:Y:S08]  /*11900*/  @!P1 BRA `(.L_x_2191) ;  /* 0x0000002c00e89947 */ /* 0x002ff00003800000 */
.L_x_2290:
[----:B------:R-:W-:Y:S02]  /*11910*/  SEL R26, R26, RZ, P2 ;  /* 0x000000ff1a1a7207 */ /* 0x000fe40001000000 */
[----:B------:R-:W-:Y:S01]  /*11920*/  LOP3.LUT R0, R29, R0, RZ, 0x3c, !PT ;  /* 0x000000001d007212 */ /* 0x000fe200078e3cff */
[----:B------:R-:W-:Y:S06]  /*11930*/  @!P0 BRA `(.L_x_2192) ;  /* 0x0000000000048947 */ /* 0x000fec0003800000 */
[----:B------:R-:W-:Y:S01]  /*11940*/  BPT.TRAP 0x1 ;  /* 0x000000040000795c */ /* 0x000fe20000300000 */
.L_x_2192:
[----:B------:R-:W-:Y:S01]  /*11950*/  IMAD R5, R26, 0x8, R5 ;  /* 0x000000081a057824 */ /* 0x000fe200078e0205 */
[----:B------:R-:W-:-:S04]  /*11960*/  SHF.L.U32 R0, R0, 0x1f, RZ ;  /* 0x0000001f00007819 */ /* 0x000fc800000006ff */
[----:B------:R-:W2:Y:S02]  /*11970*/  SYNCS.PHASECHK.TRANS64.TRYWAIT P1, [R5+URZ+0x2d840], R0 ;  /* 0x02d84000050075a7 */ /* 0x000ea4000802017f */
[----:B--2---:R-:W-:Y:S05]  /*11980*/  @!P1 BRA `(.L_x_2193) ;  /* 0x0000002c00dc9947 */ /* 0x004fea0003800000 */
.L_x_2291:
[----:B------:R-:W-:Y:S05]  /*11990*/  @!P0 BRA `(.L_x_2194) ;  /* 0x0000000000048947 */ /* 0x000fea0003800000 */
[----:B------:R-:W-:Y:S01]  /*119a0*/  BPT.TRAP 0x1 ;  /* 0x000000040000795c */ /* 0x000fe20000300000 */
.L_x_2194:
[----:B------:R-:W3:Y:S02]  /*119b0*/  SYNCS.PHASECHK.TRANS64.TRYWAIT P1, [R3+URZ+0x2d860], R2 ;  /* 0x02d86002030075a7 */ /* 0x000ee4000802017f */
[----:B---3--:R-:W-:Y:S05]  /*119c0*/  @!P1 BRA `(.L_x_2195) ;  /* 0x0000002c00e09947 */ /* 0x008fea0003800000 */
.L_x_2292:
[----:B------:R-:W-:Y:S05]  /*119d0*/  @!P0 BRA `(.L_x_2196) ;  /* 0x0000000000048947 */ /* 0x000fea0003800000 */
[----:B------:R-:W-:Y:S01]  /*119e0*/  BPT.TRAP 0x1 ;  /* 0x000000040000795c */ /* 0x000fe20000300000 */
.L_x_2196:
[----:B----4-:R4:W0:Y:S02]  /*119f0*/  SYNCS.PHASECHK.TRANS64.TRYWAIT P0, [R5+URZ+0x2d860], R0 ;  /* 0x02d86000050075a7 */ /* 0x010824000800017f */
[----:B0-----:R-:W-:Y:S05]  /*11a00*/  @!P0 NANOSLEEP.SYNCS 0x989680 ;  /* 0x009896800000895d */ /* 0x001fea0003900000 */
[----:B------:R-:W0:Y:S02]  /*11a10*/  @!P0 SYNCS.PHASECHK.TRANS64 P0, [R5+URZ+0x2d860], R0 ;  /* 0x02d86000050085a7 */ /* 0x000e24000800007f */
[----:B0-----:R-:W-:Y:S05]  /*11a20*/  @!P0 BRA `(.L_x_2196) ;  /* 0xfffffffc00f08947 */ /* 0x001fea000383ffff */
.L_x_2188:
[----:B------:R-:W-:Y:S05]  /*11a30*/  BSYNC B0 ;  /* 0x0000000000007941 */ /* 0x000fea0003800000 */
.L_x_2187:
[----:B------:R-:W-:Y:S05]  /*11a40*/  EXIT ;  /* 0x000000000000794d */ /* 0x000fea0003800000 */
.L_x_2066:
[----:B0-----:R-:W-:-:S04]  /*11a50*/  IMAD.U32 R3, RZ, RZ, UR41 ;  /* 0x00000029ff037e24 */ /* 0x001fc8000f8e00ff */
[----:B------:R0:W1:Y:S03]  /*11a60*/  SYNCS.PHASECHK.TRANS64.TRYWAIT P1, [R3+URZ+0x2d800], R0 ;  /* 0x02d80000030075a7 */ /* 0x000066000802017f */
[----:B-1----:R-:W-:Y:S05]  /*11a70*/  @!P1 NANOSLEEP.SYNCS 0x989680 ;  /* 0x009896800000995d */ /* 0x002fea0003900000 */
[----:B------:R-:W1:Y:S02]  /*11a80*/  @!P1 SYNCS.PHASECHK.TRANS64 P1, [R3+URZ+0x2d800], R0 ;  /* 0x02d80000030095a7 */ /* 0x000e64000802007f */
[----:B-1----:R-:W-:Y:S05]  /*11a90*/  @!P1 BRA `(.L_x_2066) ;  /* 0xfffffffc00ec9947 */ /* 0x002fea000383ffff */
[----:B------:R-:W-:Y:S05]  /*11aa0*/  BRA `(.L_x_2197) ;  /* 0xfffffefc00287947 */ /* 0x000fea000383ffff */
.L_x_2070:
[----:B-1----:R1:W2:Y:S02]  /*11ab0*/  SYNCS.PHASECHK.TRANS64.TRYWAIT P1, [R0+URZ+0x2d830], R3 ;  /* 0x02d83003000075a7 */ /* 0x0022a4000802017f */
[----:B--2---:R-:W-:Y:S05]  /*11ac0*/  @!P1 NANOSLEEP.SYNCS 0x989680 ;  /* 0x009896800000995d */ /* 0x004fea0003900000 */
[----:B------:R-:W2:Y:S02]  /*11ad0*/  @!P1 SYNCS.PHASECHK.TRANS64 P1, [R0+URZ+0x2d830], R3 ;  /* 0x02d83003000095a7 */ /* 0x000ea4000802007f */
[----:B--2---:R-:W-:Y:S05]  /*11ae0*/  @!P1 BRA `(.L_x_2070) ;  /* 0xfffffffc00f09947 */ /* 0x004fea000383ffff */
[----:B------:R-:W-:Y:S05]  /*11af0*/  BRA `(.L_x_2069) ;  /* 0xfffffefc00407947 */ /* 0x000fea000383ffff */
.L_x_2076:
[----:B--2---:R-:W-:-:S04]  /*11b00*/  IMAD.U32 R10, RZ, RZ, UR7 ;  /* 0x00000007ff0a7e24 */ /* 0x004fc8000f8e00ff */
[----:B------:R2:W3:Y:S03]  /*11b10*/  SYNCS.PHASECHK.TRANS64.TRYWAIT P1, [R10+URZ+0x2d830], R9 ;  /* 0x02d830090a0075a7 */ /* 0x0004e6000802017f */
[----:B---3--:R-:W-:Y:S05]  /*11b20*/  @!P1 NANOSLEEP.SYNCS 0x989680 ;  /* 0x009896800000995d */ /* 0x008fea0003900000 */
[----:B------:R-:W3:Y:S02]  /*11b30*/  @!P1 SYNCS.PHASECHK.TRANS64 P1, [R10+URZ+0x2d830], R9 ;  /* 0x02d830090a0095a7 */ /* 0x000ee4000802007f */
[----:B---3--:R-:W-:Y:S05]  /*11b40*/  @!P1 BRA `(.L_x_2076) ;  /* 0xfffffffc00ec9947 */ /* 0x008fea000383ffff */
[----:B------:R-:W-:Y:S05]  /*11b50*/  BRA `(.L_x_2073) ;  /* 0xffffff2800147947 */ /* 0x000fea000383ffff */
.L_x_2080:
[----:B-1----:R-:W-:-:S04]  /*11b60*/  IMAD.U32 R9, RZ, RZ, UR7 ;  /* 0x00000007ff097e24 */ /* 0x002fc8000f8e00ff */
[----:B------:R1:W2:Y:S03]  /*11b70*/  SYNCS.PHASECHK.TRANS64.TRYWAIT P1, [R9+URZ+0x2d850], R6 ;  /* 0x02d85006090075a7 */ /* 0x0002a6000802017f */
[----:B--2---:R-:W-:Y:S05]  /*11b80*/  @!P1 NANOSLEEP.SYNCS 0x989680 ;  /* 0x009896800000995d */ /* 0x004fea0003900000 */
[----:B------:R-:W2:Y:S02]  /*11b90*/  @!P1 SYNCS.PHASECHK.TRANS64 P1, [R9+URZ+0x2d850], R6 ;  /* 0x02d85006090095a7 */ /* 0x000ea4000802007f */
[----:B--2---:R-:W-:Y:S05]  /*11ba0*/  @!P1 BRA `(.L_x_2080) ;  /* 0xfffffffc00ec9947 */ /* 0x004fea000383ffff */
[----:B------:R-:W-:Y:S05]  /*11bb0*/  BRA `(.L_x_2077) ;  /* 0xffffff2800bc7947 */ /* 0x000fea000383ffff */
.L_x_2088:
[----:B--2---:R-:W-:-:S04]  /*11bc0*/  IMAD.U32 R9, RZ, RZ, UR7 ;  /* 0x00000007ff097e24 */ /* 0x004fc8000f8e00ff */
[----:B------:R2:W3:Y:S03]  /*11bd0*/  SYNCS.PHASECHK.TRANS64.TRYWAIT P1, [R9+URZ+0x2d830], R8 ;  /* 0x02d83008090075a7 */ /* 0x0004e6000802017f */
[----:B---3--:R-:W-:Y:S05]  /*11be0*/  @!P1 NANOSLEEP.SYNCS 0x989680 ;  /* 0x009896800000995d */ /* 0x008fea0003900000 */
[----:B------:R-:W3:Y:S02]  /*11bf0*/  @!P1 SYNCS.PHASECHK.TRANS64 P1, [R9+URZ+0x2d830], R8 ;  /* 0x02d83008090095a7 */ /* 0x000ee4000802007f */
[----:B---3--:R-:W-:Y:S05]  /*11c00*/  @!P1 BRA `(.L_x_2088) ;  /* 0xfffffffc00ec9947 */ /* 0x008fea000383ffff */
[----:B------:R-:W-:Y:S05]  /*11c10*/  BRA `(.L_x_2085) ;  /* 0xffffff5800747947 */ /* 0x000fea000383ffff */
.L_x_2092:
[----:B-1----:R-:W-:-:S04]  /*11c20*/  MOV R8, UR7 ;  /* 0x0000000700087c02 */ /* 0x002fc80008000f00 */
[----:B------:R1:W2:Y:S03]  /*11c30*/  SYNCS.PHASECHK.TRANS64.TRYWAIT P1, [R8+URZ+0x2d850], R7 ;  /* 0x02d85007080075a7 */ /* 0x0002a6000802017f */
[----:B--2---:R-:W-:Y:S05]  /*11c40*/  @!P1 NANOSLEEP.SYNCS 0x989680 ;  /* 0x009896800000995d */ /* 0x004fea0003900000 */
[----:B------:R-:W2:Y:S02]  /*11c50*/  @!P1 SYNCS.PHASECHK.TRANS64 P1, [R8+URZ+0x2d850], R7 ;  /* 0x02d85007080095a7 */ /* 0x000ea4000802007f */
[----:B--2---:R-:W-:Y:S05]  /*11c60*/  @!P1 BRA `(.L_x_2092) ;  /* 0xfffffffc00ec9947 */ /* 0x004fea000383ffff */
[----:B------:R-:W-:Y:S05]  /*11c70*/  BRA `(.L_x_2089) ;  /* 0xffffff5c001c7947 */ /* 0x000fea000383ffff */
.L_x_2099:
[----:B--2---:R-:W-:-:S04]  /*11c80*/  IMAD.U32 R5, RZ, RZ, UR4 ;  /* 0x00000004ff057e24 */ /* 0x004fc8000f8e00ff */
[----:B------:R2:W3:Y:S03]  /*11c90*/  SYNCS.PHASECHK.TRANS64.TRYWAIT P1, [R5+URZ+0x2d850], R4 ;  /* 0x02d85004050075a7 */ /* 0x0004e6000802017f */
[----:B---3--:R-:W-:Y:S05]  /*11ca0*/  @!P1 NANOSLEEP.SYNCS 0x989680 ;  /* 0x009896800000995d */ /* 0x008fea0003900000 */
[----:B------:R-:W3:Y:S02]  /*11cb0*/  @!P1 SYNCS.PHASECHK.TRANS64 P1, [R5+URZ+0x2d850], R4 ;  /* 0x02d85004050095a7 */ /* 0x000ee4000802007f */
[----:B---3--:R-:W-:Y:S05]  /*11cc0*/  @!P1 BRA `(.L_x_2099) ;  /* 0xfffffffc00ec9947 */ /* 0x008fea000383ffff */
[----:B------:R-:W-:Y:S05]  /*11cd0*/  BRA `(.L_x_2098) ;  /* 0xffffff80004c7947 */ /* 0x000fea000383ffff */
.L_x_2134:
        /* <DEDUP_REMOVED lines=11> */
.L_x_2199:
[----:B------:R-:W-:Y:S05]  /*11d90*/  BSYNC B0 ;  /* 0x0000000000007941 */ /* 0x000fea0003800000 */
.L_x_2198:
[----:B------:R-:W-:Y:S05]  /*11da0*/  BRA `(.L_x_2200) ;  /* 0xffffffbc00ec7947 */ /* 0x000fea000383ffff */
.L_x_2137:
[----:B0-----:R0:W1:Y:S02]  /*11db0*/  SYNCS.PHASECHK.TRANS64.TRYWAIT P0, [R2+URZ+0x2d840], R3 ;  /* 0x02d84003020075a7 */ /* 0x001064000800017f */
[----:B-1----:R-:W-:Y:S05]  /*11dc0*/  @!P0 NANOSLEEP.SYNCS 0x989680 ;  /* 0x009896800000895d */ /* 0x002fea0003900000 */
[----:B------:R-:W1:Y:S02]  /*11dd0*/  @!P0 SYNCS.PHASECHK.TRANS64 P0, [R2+URZ+0x2d840], R3 ;  /* 0x02d84003020085a7 */ /* 0x000e64000800007f */
[----:B-1----:R-:W-:Y:S05]  /*11de0*/  @!P0 BRA `(.L_x_2137) ;  /* 0xfffffffc00f08947 */ /* 0x002fea000383ffff */
[----:B------:R-:W-:Y:S05]  /*11df0*/  BRA `(.L_x_2201) ;  /* 0xffffffc0005c7947 */ /* 0x000fea000383ffff */
.L_x_2138:
[----:B------:R-:W-:Y:S01]  /*11e00*/  BSSY B0, `(.L_x_2202) ;  /* 0x0000008000007945 */ /* 0x000fe20003800000 */
[----:B------:R-:W-:Y:S01]  /*11e10*/  IMAD.MOV.U32 R13, RZ, RZ, R6 ;  /* 0x000000ffff0d7224 */ /* 0x000fe200078e0006 */
[----:B------:R-:W-:Y:S01]  /*11e20*/  MOV R12, RZ ;  /* 0x000000ff000c7202 */ /* 0x000fe20000000f00 */
[----:B------:R-:W-:Y:S02]  /*11e30*/  IMAD.MOV.U32 R11, RZ, RZ, 0x1c1f ;  /* 0x00001c1fff0b7424 */ /* 0x000fe400078e00ff */
[----:B------:R-:W-:-:S07]  /*11e40*/  IMAD.MOV.U32 R15, RZ, RZ, -0x1 ;  /* 0xffffffffff0f7424 */ /* 0x000fce00078e00ff */
[----:B------:R-:W-:Y:S05]  /*11e50*/  WARPSYNC.COLLECTIVE R15, `(.L_x_2203) ;  /* 0x000000000f087348 */ /* 0x000fea0003c00000 */
[----:B------:R0:W1:Y:S02]  /*11e60*/  SHFL.IDX P6, R14, R13, R12, R11 ;  /* 0x0000000c0d0e7389 */ /* 0x00006400000c000b */
[----:B01----:R-:W-:Y:S01]  /*11e70*/  ENDCOLLECTIVE ;  /* 0x000000000000791b */ /* 0x003fe20003800000 */
.L_x_2203:
[----:B------:R-:W-:Y:S05]  /*11e80*/  BSYNC B0 ;  /* 0x0000000000007941 */ /* 0x000fea0003800000 */
.L_x_2202:
        /* <DEDUP_REMOVED lines=9> */
.L_x_2204:
[----:B------:R-:W-:Y:S02]  /*11f20*/  IMAD.MOV.U32 R13, RZ, RZ, R6 ;  /* 0x000000ffff0d7224 */ /* 0x000fe400078e0006 */
[----:B------:R-:W-:Y:S02]  /*11f30*/  IMAD.MOV.U32 R12, RZ, RZ, 0x1 ;  /* 0x00000001ff0c7424 */ /* 0x000fe400078e00ff */
[----:B------:R-:W-:-:S07]  /*11f40*/  IMAD.MOV.U32 R5, RZ, RZ, R14 ;  /* 0x000000ffff057224 */ /* 0x000fce00078e000e */
[----:B------:R-:W-:Y:S05]  /*11f50*/  WARPSYNC.COLLECTIVE R15, `(.L_x_2205) ;  /* 0x000000000f087348 */ /* 0x000fea0003c00000 */
[----:B------:R0:W1:Y:S02]  /*11f60*/  SHFL.IDX P6, R14, R13, R12, R11 ;  /* 0x0000000c0d0e7389 */ /* 0x00006400000c000b */
[----:B01----:R-:W-:Y:S01]  /*11f70*/  ENDCOLLECTIVE ;  /* 0x000000000000791b */ /* 0x003fe20003800000 */
.L_x_2205:
[----:B------:R-:W-:-:S05]  /*11f80*/  @P0 LEA R5, P1, R9, R5, 0x1 ;  /* 0x0000000509050211 */ /* 0x000fca00078208ff */
[----:B------:R-:W-:Y:S01]  /*11f90*/  @P0 IMAD.X R4, RZ, RZ, R4, P1 ;  /* 0x000000ffff040224 */ /* 0x000fe200008e0604 */
[----:B------:R-:W-:-:S04]  /*11fa0*/  ISETP.GE.AND P1, PT, R3, 0x21, PT ;  /* 0x000000210300780c */ /* 0x000fc80003f26270 */
[----:B------:R-:W-:Y:S02]  /*11fb0*/  @P0 LOP3.LUT R5, R5, R4, RZ, 0x3c, !PT ;  /* 0x0000000405050212 */ /* 0x000fe400078e3cff */
        /* <DEDUP_REMOVED lines=13> */
.L_x_2206:
[----:B------:R-:W-:Y:S02]  /*12090*/  @P1 IMAD R8, R7, 0x2, R23 ;  /* 0x0000000207081824 */ /* 0x000fe400078e0217 */
[----:B------:R-:W-:Y:S02]  /*120a0*/  IMAD.MOV.U32 R13, RZ, RZ, R6 ;  /* 0x000000ffff0d7224 */ /* 0x000fe400078e0006 */
[----:B------:R-:W-:Y:S02]  /*120b0*/  IMAD.MOV.U32 R12, RZ, RZ, 0x2 ;  /* 0x00000002ff0c7424 */ /* 0x000fe400078e00ff */
[----:B------:R-:W-:-:S07]  /*120c0*/  IMAD.MOV.U32 R5, RZ, RZ, R14 ;  /* 0x000000ffff057224 */ /* 0x000fce00078e000e */
[----:B------:R-:W-:Y:S05]  /*120d0*/  WARPSYNC.COLLECTIVE R15, `(.L_x_2207) ;  /* 0x000000000f087348 */ /* 0x000fea0003c00000 */
[----:B------:R0:W1:Y:S02]  /*120e0*/  SHFL.IDX P6, R14, R13, R12, R11 ;  /* 0x0000000c0d0e7389 */ /* 0x00006400000c000b */
[----:B01----:R-:W-:Y:S01]  /*120f0*/  ENDCOLLECTIVE ;  /* 0x000000000000791b */ /* 0x003fe20003800000 */
.L_x_2207:
[----:B------:R-:W-:-:S05]  /*12100*/  @P1 LEA R5, P0, R9, R5, 0x1 ;  /* 0x0000000509051211 */ /* 0x000fca00078008ff */
[----:B------:R-:W-:-:S05]  /*12110*/  @P1 IMAD.X R4, RZ, RZ, R4, P0 ;  /* 0x000000ffff041224 */ /* 0x000fca00000e0604 */
        /* <DEDUP_REMOVED lines=15> */
.L_x_2208:
[----:B------:R-:W-:Y:S02]  /*12210*/  @P1 IMAD R8, R7, 0x2, R23 ;  /* 0x0000000207081824 */ /* 0x000fe400078e0217 */
[----:B------:R-:W-:Y:S02]  /*12220*/  IMAD.MOV.U32 R13, RZ, RZ, R6 ;  /* 0x000000ffff0d7224 */ /* 0x000fe400078e0006 */
[----:B------:R-:W-:Y:S02]  /*12230*/  IMAD.MOV.U32 R12, RZ, RZ, 0x3 ;  /* 0x00000003ff0c7424 */ /* 0x000fe400078e00ff */
[----:B------:R-:W-:-:S07]  /*12240*/  IMAD.MOV.U32 R5, RZ, RZ, R14 ;  /* 0x000000ffff057224 */ /* 0x000fce00078e000e */
[----:B------:R-:W-:Y:S05]  /*12250*/  WARPSYNC.COLLECTIVE R15, `(.L_x_2209) ;  /* 0x000000000f087348 */ /* 0x000fea0003c00000 */
[----:B------:R0:W1:Y:S02]  /*12260*/  SHFL.IDX P6, R14, R13, R12, R11 ;  /* 0x0000000c0d0e7389 */ /* 0x00006400000c000b */
[----:B01----:R-:W-:Y:S01]  /*12270*/  ENDCOLLECTIVE ;  /* 0x000000000000791b */ /* 0x003fe20003800000 */
.L_x_2209:
[----:B------:R-:W-:-:S05]  /*12280*/  @P1 LEA R5, P0, R9, R5, 0x1 ;  /* 0x0000000509051211 */ /* 0x000fca00078008ff */
[----:B------:R-:W-:-:S05]  /*12290*/  @P1 IMAD.X R4, RZ, RZ, R4, P0 ;  /* 0x000000ffff041224 */ /* 0x000fca00000e0604 */
[----:B------:R-:W-:Y:S02]  /*122a0*/  @P1 LOP3.LUT R5, R5, R4, RZ, 0x3c, !PT ;  /* 0x0000000405051212 */ /* 0x000fe400078e3cff */
[----:B------:R-:W-:Y:S02]  /*122b0*/  MOV R13, R0 ;  /* 0x00000000000d7202 */ /* 0x000fe40000000f00 */
[----:B------:R-:W-:-:S04]  /*122c0*/  @P1 LOP3.LUT R4, R5, R4, RZ, 0x3c, !PT ;  /* 0x0000000405041212 */ /* 0x000fc800078e3cff */
[----:B------:R-:W-:Y:S01]  /*122d0*/  @P1 LOP3.LUT R5, R5, R4, RZ, 0x3c, !PT ;  /* 0x0000000405051212 */ /* 0x000fe200078e3cff */
[----:B------:R-:W-:-:S07]  /*122e0*/  IMAD.MOV.U32 R6, RZ, RZ, R14 ;  /* 0x000000ffff067224 */ /* 0x000fce00078e000e */
[----:B------:R-:W-:Y:S05]  /*122f0*/  WARPSYNC.COLLECTIVE R15, `(.L_x_2210) ;  /* 0x000000000f087348 */ /* 0x000fea0003c00000 */
[----:B------:R0:W1:Y:S02]  /*12300*/  SHFL.IDX P6, R14, R13, R12, R11 ;  /* 0x0000000c0d0e7389 */ /* 0x00006400000c000b */
[----:B01----:R-:W-:Y:S01]  /*12310*/  ENDCOLLECTIVE ;  /* 0x000000000000791b */ /* 0x003fe20003800000 */
.L_x_2210:
        /* <DEDUP_REMOVED lines=8> */
.L_x_2143:
[----:B------:R-:W2:Y:S04]  /*123a0*/  LDL.LU R11, [R1+0x20] ;  /* 0x00002000010b7983 */ /* 0x000ea80000300800 */
[----:B------:R0:W5:Y:S01]  /*123b0*/  LDL R9, [R1+0x18] ;  /* 0x0000180001097983 */ /* 0x0001620000100800 */
[----:B------:R-:W-:Y:S02]  /*123c0*/  IMAD.MOV.U32 R13, RZ, RZ, R0 ;  /* 0x000000ffff0d7224 */ /* 0x000fe400078e0000 */
[----:B------:R-:W-:Y:S02]  /*123d0*/  IMAD.MOV.U32 R12, RZ, RZ, RZ ;  /* 0x000000ffff0c7224 */ /* 0x000fe400078e00ff */
[----:B------:R-:W-:Y:S02]  /*123e0*/  IMAD.MOV.U32 R15, RZ, RZ, -0x1 ;  /* 0xffffffffff0f7424 */ /* 0x000fe400078e00ff */
[----:B------:R-:W-:-:S04]  /*123f0*/  IMAD R17, R17, 0xc0, R21 ;  /* 0x000000c011117824 */ /* 0x000fc800078e0215 */
[----:B------:R-:W-:Y:S02]  /*12400*/  VIADD R5, R17, 0x20 ;  /* 0x0000002011057836 */ /* 0x000fe40000000000 */
[----:B--2---:R-:W-:Y:S02]  /*12410*/  IMAD R2, R11, R10, RZ ;  /* 0x0000000a0b027224 */ /* 0x004fe400078e02ff */
[----:B0-----:R-:W-:-:S07]  /*12420*/  IMAD.MOV.U32 R11, RZ, RZ, 0x1c1f ;  /* 0x00001c1fff0b7424 */ /* 0x001fce00078e00ff */
[----:B-----5:R-:W-:Y:S05]  /*12430*/  WARPSYNC.COLLECTIVE R15, `(.L_x_2212) ;  /* 0x000000000f087348 */ /* 0x020fea0003c00000 */
[----:B------:R0:W1:Y:S02]  /*12440*/  SHFL.IDX P6, R14, R13, R12, R11 ;  /* 0x0000000c0d0e7389 */ /* 0x00006400000c000b */
[----:B01---5:R-:W-:Y:S01]  /*12450*/  ENDCOLLECTIVE ;  /* 0x000000000000791b */ /* 0x023fe20003800000 */
.L_x_2212:
[----:B------:R-:W-:Y:S01]  /*12460*/  MOV R13, R4 ;  /* 0x00000004000d7202 */ /* 0x000fe20000000f00 */
[----:B------:R-:W-:-:S07]  /*12470*/  IMAD.MOV.U32 R6, RZ, RZ, R14 ;  /* 0x000000ffff067224 */ /* 0x000fce00078e000e */
[----:B------:R-:W-:Y:S05]  /*12480*/  WARPSYNC.COLLECTIVE R15, `(.L_x_2213) ;  /* 0x000000000f087348 */ /* 0x000fea0003c00000 */
[----:B------:R0:W1:Y:S02]  /*12490*/  SHFL.IDX P6, R14, R13, R12, R11 ;  /* 0x0000000c0d0e7389 */ /* 0x00006400000c000b */
[----:B01----:R-:W-:Y:S01]  /*124a0*/  ENDCOLLECTIVE ;  /* 0x000000000000791b */ /* 0x003fe20003800000 */
.L_x_2213:
[----:B------:R-:W-:Y:S01]  /*124b0*/  ISETP.GE.AND P2, PT, R17, R2, PT ;  /* 0x000000021100720c */ /* 0x000fe20003f46270 */
[----:B------:R-:W-:Y:S02]  /*124c0*/  IMAD.MOV.U32 R13, RZ, RZ, R0 ;  /* 0x000000ffff0d7224 */ /* 0x000fe400078e0000 */
[----:B------:R-:W-:Y:S02]  /*124d0*/  IMAD.MOV.U32 R12, RZ, RZ, 0x1 ;  /* 0x00000001ff0c7424 */ /* 0x000fe400078e00ff */
[----:B------:R-:W-:-:S08]  /*124e0*/  IMAD.MOV.U32 R7, RZ, RZ, R14 ;  /* 0x000000ffff077224 */ /* 0x000fd000078e000e */
[----:B------:R-:W-:Y:S05]  /*124f0*/  WARPSYNC.COLLECTIVE R15, `(.L_x_2214) ;  /* 0x000000000f087348 */ /* 0x000fea0003c00000 */
[----:B------:R0:W1:Y:S02]  /*12500*/  SHFL.IDX P6, R14, R13, R12, R11 ;  /* 0x0000000c0d0e7389 */ /* 0x00006400000c000b */
[----:B01----:R-:W-:Y:S01]  /*12510*/  ENDCOLLECTIVE ;  /* 0x000000000000791b */ /* 0x003fe20003800000 */
.L_x_2214:
[----:B------:R-:W-:-:S05]  /*12520*/  @!P2 LEA R7, P4, R20, R7, 0x1 ;  /* 0x000000071407a211 */ /* 0x000fca00078808ff */
[----:B------:R-:W-:-:S05]  /*12530*/  @!P2 IMAD.X R6, RZ, RZ, R6, P4 ;  /* 0x000000ffff06a224 */ /* 0x000fca00020e0606 */
[----:B------:R-:W-:-:S04]  /*12540*/  @!P2 LOP3.LUT R7, R7, R6, RZ, 0x3c, !PT ;  /* 0x000000060707a212 */ /* 0x000fc800078e3cff */
[----:B------:R-:W-:-:S04]  /*12550*/  @!P2 LOP3.LUT R6, R7, R6, RZ, 0x3c, !PT ;  /* 0x000000060706a212 */ /* 0x000fc800078e3cff */
[----:B------:R-:W-:Y:S02]  /*12560*/  @!P2 LOP3.LUT R7, R7, R6, RZ, 0x3c, !PT ;  /* 0x000000060707a212 */ /* 0x000fe400078e3cff */
[----:B------:R-:W-:-:S03]  /*12570*/  MOV R13, R4 ;  /* 0x00000004000d7202 */ /* 0x000fc60000000f00 */
        /* <DEDUP_REMOVED lines=10> */
.L_x_2215:
[----:B------:R-:W-:Y:S01]  /*12620*/  ISETP.GE.AND P2, PT, R5, R2, PT ;  /* 0x000000020500720c */ /* 0x000fe20003f46270 */
[----:B------:R-:W-:Y:S02]  /*12630*/  IMAD.MOV.U32 R13, RZ, RZ, R0 ;  /* 0x000000ffff0d7224 */ /* 0x000fe400078e0000 */
[----:B------:R-:W-:Y:S02]  /*12640*/  IMAD.MOV.U32 R12, RZ, RZ, 0x2 ;  /* 0x00000002ff0c7424 */ /* 0x000fe400078e00ff */
[----:B------:R-:W-:-:S08]  /*12650*/  IMAD.MOV.U32 R7, RZ, RZ, R14 ;  /* 0x000000ffff077224 */ /* 0x000fd000078e000e */
[----:B------:R-:W-:Y:S05]  /*12660*/  WARPSYNC.COLLECTIVE R15, `(.L_x_2216) ;  /* 0x000000000f087348 */ /* 0x000fea0003c00000 */
[----:B------:R0:W1:Y:S02]  /*12670*/  SHFL.IDX P6, R14, R13, R12, R11 ;  /* 0x0000000c0d0e7389 */ /* 0x00006400000c000b */
[----:B01----:R-:W-:Y:S01]  /*12680*/  ENDCOLLECTIVE ;  /* 0x000000000000791b */ /* 0x003fe20003800000 */
.L_x_2216:
        /* <DEDUP_REMOVED lines=16> */
.L_x_2217:
[----:B------:R-:W-:Y:S02]  /*12790*/  VIADD R5, R17, 0x40 ;  /* 0x0000004011057836 */ /* 0x000fe40000000000 */
[----:B------:R-:W-:Y:S02]  /*127a0*/  IMAD.MOV.U32 R13, RZ, RZ, R0 ;  /* 0x000000ffff0d7224 */ /* 0x000fe400078e0000 */
[----:B------:R-:W-:Y:S01]  /*127b0*/  IMAD.MOV.U32 R12, RZ, RZ, 0x3 ;  /* 0x00000003ff0c7424 */ /* 0x000fe200078e00ff */
[----:B------:R-:W-:Y:S01]  /*127c0*/  ISETP.GE.AND P2, PT, R5, R2, PT ;  /* 0x000000020500720c */ /* 0x000fe20003f46270 */
[----:B------:R-:W-:-:S12]  /*127d0*/  IMAD.MOV.U32 R7, RZ, RZ, R14 ;  /* 0x000000ffff077224 */ /* 0x000fd800078e000e */
[----:B------:R-:W-:Y:S05]  /*127e0*/  WARPSYNC.COLLECTIVE R15, `(.L_x_2218) ;  /* 0x000000000f087348 */ /* 0x000fea0003c00000 */
[----:B------:R0:W1:Y:S02]  /*127f0*/  SHFL.IDX P6, R14, R13, R12, R11 ;  /* 0x0000000c0d0e7389 */ /* 0x00006400000c000b */
[----:B01----:R-:W-:Y:S01]  /*12800*/  ENDCOLLECTIVE ;  /* 0x000000000000791b */ /* 0x003fe20003800000 */
.L_x_2218:
[----:B------:R-:W-:-:S05]  /*12810*/  @!P2 LEA R7, P4, R20, R7, 0x1 ;  /* 0x000000071407a211 */ /* 0x000fca00078808ff */
[----:B------:R-:W-:Y:S02]  /*12820*/  @!P2 IMAD.X R6, RZ, RZ, R6, P4 ;  /* 0x000000ffff06a224 */ /* 0x000fe400020e0606 */
[----:B------:R-:W-:-:S03]  /*12830*/  IMAD.MOV.U32 R13, RZ, RZ, R4 ;  /* 0x000000ffff0d7224 */ /* 0x000fc600078e0004 */
[----:B------:R-:W-:Y:S01]  /*12840*/  @!P2 LOP3.LUT R7, R7, R6, RZ, 0x3c, !PT ;  /* 0x000000060707a212 */ /* 0x000fe200078e3cff */
[----:B------:R-:W-:-:S07]  /*12850*/  IMAD.MOV.U32 R0, RZ, RZ, R14 ;  /* 0x000000ffff007224 */ /* 0x000fce00078e000e */
[----:B------:R-:W-:Y:S05]  /*12860*/  WARPSYNC.COLLECTIVE R15, `(.L_x_2219) ;  /* 0x000000000f087348 */ /* 0x000fea0003c00000 */
[----:B------:R0:W1:Y:S02]  /*12870*/  SHFL.IDX P6, R14, R13, R12, R11 ;  /* 0x0000000c0d0e7389 */ /* 0x00006400000c000b */
[----:B01----:R-:W-:Y:S01]  /*12880*/  ENDCOLLECTIVE ;  /* 0x000000000000791b */ /* 0x003fe20003800000 */
.L_x_2219:
[----:B------:R-:W-:Y:S01]  /*12890*/  @!P2 LOP3.LUT R6, R7, R6, RZ, 0x3c, !PT ;  /* 0x000000060706a212 */ /* 0x000fe200078e3cff */
[----:B------:R-:W-:-:S03]  /*128a0*/  VIADD R5, R17, 0x60 ;  /* 0x0000006011057836 */ /* 0x000fc60000000000 */
[----:B------:R-:W-:-:S05]  /*128b0*/  @!P2 LOP3.LUT R7, R7, R6, RZ, 0x3c, !PT ;  /* 0x000000060707a212 */ /* 0x000fca00078e3cff */
[----:B------:R-:W-:Y:S01]  /*128c0*/  @!PT LDS RZ, [RZ] ;  /* 0x00000000fffff984 */ /* 0x000fe20000000800 */
[----:B------:R-:W-:Y:S01]  /*128d0*/  @!PT LDS RZ, [RZ] ;  /* 0x00000000fffff984 */ /* 0x000fe20000000800 */
[----:B------:R-:W-:Y:S01]  /*128e0*/  @!PT LDS RZ, [RZ] ;  /* 0x00000000fffff984 */ /* 0x000fe20000000800 */
[----:B------:R0:W-:Y:S04]  /*128f0*/  @!P2 LDGSTS.E.BYPASS.LTC128B.128 [R9+0xd400], desc[UR36][R6.64], !P3 ;  /* 0x0d4000000609afae */ /* 0x0001e8000d901d64 */
[----:B------:R0:W-:Y:S01]  /*12900*/  @!P2 LDGSTS.E.BYPASS.LTC128B.128 [R9+0x10400], desc[UR36][R6.64+0x40], !P0 ;  /* 0x104000400609afae */ /* 0x0001e2000c101d64 */
[----:B------:R-:W-:-:S03]  /*12910*/  IMAD.MOV.U32 R13, RZ, RZ, R3 ;  /* 0x000000ffff0d7224 */ /* 0x000fc600078e0003 */
[----:B------:R0:W-:Y:S01]  /*12920*/  @!P2 LDGSTS.E.BYPASS.LTC128B.128 [R9+0x13400], desc[UR36][R6.64+0x80], !P1 ;  /* 0x134000800609afae */ /* 0x0001e2000c901d64 */
[----:B------:R-:W-:Y:S01]  /*12930*/  ISETP.GE.AND P2, PT, R5, R2, PT ;  /* 0x000000020500720c */ /* 0x000fe20003f46270 */
[----:B------:R-:W-:Y:S01]  /*12940*/  IMAD.MOV.U32 R12, RZ, RZ, RZ ;  /* 0x000000ffff0c7224 */ /* 0x000fe200078e00ff */
[----:B------:R-:W-:-:S11]  /*12950*/  MOV R4, R14 ;  /* 0x0000000e00047202 */ /* 0x000fd60000000f00 */
[----:B0-----:R-:W-:Y:S05]  /*12960*/  WARPSYNC.COLLECTIVE R15, `(.L_x_2220) ;  /* 0x000000000f087348 */ /* 0x001fea0003c00000 */
[----:B------:R1:W2:Y:S02]  /*12970*/  SHFL.IDX P6, R14, R13, R12, R11 ;  /* 0x0000000c0d0e7389 */ /* 0x0002a400000c000b */
[----:B012---:R-:W-:Y:S01]  /*12980*/  ENDCOLLECTIVE ;  /* 0x000000000000791b */ /* 0x007fe20003800000 */
.L_x_2220:
        /* <DEDUP_REMOVED lines=16> */
.L_x_2221:
[----:B------:R-:W-:Y:S02]  /*12a90*/  IMAD.MOV.U32 R13, RZ, RZ, R3 ;  /* 0x000000ffff0d7224 */ /* 0x000fe400078e0003 */
[----:B------:R-:W-:Y:S02]  /*12aa0*/  IMAD.MOV.U32 R12, RZ, RZ, 0x1 ;  /* 0x00000001ff0c7424 */ /* 0x000fe400078e00ff */
[----:B------:R-:W-:-:S07]  /*12ab0*/  IMAD.MOV.U32 R4, RZ, RZ, R14 ;  /* 0x000000ffff047224 */ /* 0x000fce00078e000e */
[----:B------:R-:W-:Y:S05]  /*12ac0*/  WARPSYNC.COLLECTIVE R15, `(.L_x_2222) ;  /* 0x000000000f087348 */ /* 0x000fea0003c00000 */
[----:B------:R0:W1:Y:S02]  /*12ad0*/  SHFL.IDX P6, R14, R13, R12, R11 ;  /* 0x0000000c0d0e7389 */ /* 0x00006400000c000b */
[----:B01----:R-:W-:Y:S01]  /*12ae0*/  ENDCOLLECTIVE ;  /* 0x000000000000791b */ /* 0x003fe20003800000 */
.L_x_2222:
        /* <DEDUP_REMOVED lines=9> */
[----:B------:R-:W-:-:S03]  /*12b80*/  MOV R3, R14 ;  /* 0x0000000e00037202 */ /* 0x000fc60000000f00 */
[----:B------:R0:W-:Y:S04]  /*12b90*/  @!P2 LDGSTS.E.BYPASS.LTC128B.128 [R9+0x14400], desc[UR36][R4.64+0x80], !P1 ;  /* 0x144000800409afae */ /* 0x0001e8000c901d64 */
[----:B0-----:R-:W-:Y:S05]  /*12ba0*/  WARPSYNC.COLLECTIVE R15, `(.L_x_2223) ;  /* 0x000000000f087348 */ /* 0x001fea0003c00000 */
[----:B------:R1:W2:Y:S02]  /*12bb0*/  SHFL.IDX P6, R14, R13, R12, R11 ;  /* 0x0000000c0d0e7389 */ /* 0x0002a400000c000b */
[----:B012---:R-:W-:Y:S01]  /*12bc0*/  ENDCOLLECTIVE ;  /* 0x000000000000791b */ /* 0x007fe20003800000 */
.L_x_2223:
[----:B------:R-:W-:Y:S01]  /*12bd0*/  IMAD.MOV.U32 R8, RZ, RZ, R14 ;  /* 0x000000ffff087224 */ /* 0x000fe200078e000e */
[----:B------:R-:W-:Y:S06]  /*12be0*/  BRA `(.L_x_2224) ;  /* 0xffffffc400507947 */ /* 0x000fec000383ffff */
.L_x_2146:
[----:B-1----:R1:W2:Y:S02]  /*12bf0*/  SYNCS.PHASECHK.TRANS64.TRYWAIT P0, [R23+URZ+0x2d820], R0 ;  /* 0x02d82000170075a7 */ /* 0x0022a4000800017f */
[----:B--2---:R-:W-:Y:S05]  /*12c00*/  @!P0 NANOSLEEP.SYNCS 0x989680 ;  /* 0x009896800000895d */ /* 0x004fea0003900000 */
[----:B------:R-:W2:Y:S02]  /*12c10*/  @!P0 SYNCS.PHASECHK.TRANS64 P0, [R23+URZ+0x2d820], R0 ;  /* 0x02d82000170085a7 */ /* 0x000ea4000800007f */
[----:B--2---:R-:W-:Y:S05]  /*12c20*/  @!P0 BRA `(.L_x_2146) ;  /* 0xfffffffc00f08947 */ /* 0x004fea000383ffff */
[----:B------:R-:W-:Y:S05]  /*12c30*/  BRA `(.L_x_2225) ;  /* 0xffffffc400b87947 */ /* 0x000fea000383ffff */
.L_x_2151:
[----:B0-----:R0:W1:Y:S02]  /*12c40*/  SYNCS.PHASECHK.TRANS64.TRYWAIT P0, [R5+URZ+0x2d840], R0 ;  /* 0x02d84000050075a7 */ /* 0x001064000800017f */
[----:B-1----:R-:W-:Y:S05]  /*12c50*/  @!P0 NANOSLEEP.SYNCS 0x989680 ;  /* 0x009896800000895d */ /* 0x002fea0003900000 */
[----:B------:R-:W1:Y:S02]  /*12c60*/  @!P0 SYNCS.PHASECHK.TRANS64 P0, [R5+URZ+0x2d840], R0 ;  /* 0x02d84000050085a7 */ /* 0x000e64000800007f */
[----:B-1----:R-:W-:Y:S05]  /*12c70*/  @!P0 BRA `(.L_x_2151) ;  /* 0xfffffffc00f08947 */ /* 0x002fea000383ffff */
[----:B------:R-:W-:Y:S05]  /*12c80*/  BRA `(.L_x_2226) ;  /* 0xffffffc800a87947 */ /* 0x000fea000383ffff */
.L_x_2152:
        /* <DEDUP_REMOVED lines=8> */
.L_x_2228:
[----:B------:R-:W-:Y:S05]  /*12d10*/  BSYNC B1 ;  /* 0x0000000000017941 */ /* 0x000fea0003800000 */
.L_x_2227:
[----:B------:R-:W0:Y:S01]  /*12d20*/  S2R R21, SR_TID.X ;  /* 0x0000000000157919 */ /* 0x000e220000002100 */
[----:B------:R-:W-:Y:S01]  /*12d30*/  IMAD.MOV.U32 R13, RZ, RZ, R6 ;  /* 0x000000ffff0d7224 */ /* 0x000fe200078e0006 */
[----:B------:R-:W-:Y:S01]  /*12d40*/  MOV R3, R14 ;  /* 0x0000000e00037202 */ /* 0x000fe20000000f00 */
[----:B------:R-:W-:Y:S01]  /*12d50*/  IMAD.MOV.U32 R12, RZ, RZ, RZ ;  /* 0x000000ffff0c7224 */ /* 0x000fe200078e00ff */
[----:B------:R-:W-:Y:S01]  /*12d60*/  LOP3.LUT R22, R22, 0xfffffeff, RZ, 0xc0, !PT ;  /* 0xfffffeff16167812 */ /* 0x000fe200078ec0ff */
[----:B------:R-:W-:Y:S02]  /*12d70*/  IMAD.MOV.U32 R11, RZ, RZ, 0x1c1f ;  /* 0x00001c1fff0b7424 */ /* 0x000fe400078e00ff */
[----:B------:R-:W-:Y:S01]  /*12d80*/  IMAD.MOV.U32 R15, RZ, RZ, -0x1 ;  /* 0xffffffffff0f7424 */ /* 0x000fe200078e00ff */
[----:B------:R-:W-:Y:S01]  /*12d90*/  @P1 LOP3.LUT R22, R22, 0x100, RZ, 0xfc, !PT ;  /* 0x0000010016161812 */ /* 0x000fe200078efcff */
[----:B------:R-:W-:-:S07]  /*12da0*/  IMAD R4, R4, 0x2, R23 ;  /* 0x0000000204047824 */ /* 0x000fce00078e0217 */
[----:B0-----:R-:W-:Y:S05]  /*12db0*/  WARPSYNC.COLLECTIVE R15, `(.L_x_2229) ;  /* 0x000000000f087348 */ /* 0x001fea0003c00000 */
[----:B------:R1:W2:Y:S02]  /*12dc0*/  SHFL.IDX P6, R14, R13, R12, R11 ;  /* 0x0000000c0d0e7389 */ /* 0x0002a400000c000b */
[----:B012---:R-:W-:Y:S01]  /*12dd0*/  ENDCOLLECTIVE ;  /* 0x000000000000791b */ /* 0x007fe20003800000 */
.L_x_2229:
[----:B------:R-:W-:Y:S01]  /*12de0*/  LOP3.LUT P1, RZ, R22, 0x4, RZ, 0xc0, !PT ;  /* 0x0000000416ff7812 */ /* 0x000fe2000782c0ff */
        /* <DEDUP_REMOVED lines=8> */
.L_x_2230:
[----:B------:R-:W-:-:S04]  /*12e70*/  SHF.L.U32 R0, R21, 0x1, RZ ;  /* 0x0000000115007819 */ /* 0x000fc800000006ff */
        /* <DEDUP_REMOVED lines=13> */
.L_x_2231:
[----:B------:R-:W-:Y:S02]  /*12f50*/  IMAD.MOV.U32 R13, RZ, RZ, R7 ;  /* 0x000000ffff0d7224 */ /* 0x000fe400078e0007 */
[----:B------:R-:W-:Y:S01]  /*12f60*/  IMAD.MOV.U32 R12, RZ, RZ, 0x2 ;  /* 0x00000002ff0c7424 */ /* 0x000fe200078e00ff */
[----:B------:R-:W-:-:S07]  /*12f70*/  MOV R2, R14 ;  /* 0x0000000e00027202 */ /* 0x000fce0000000f00 */
[----:B------:R-:W-:Y:S05]  /*12f80*/  WARPSYNC.COLLECTIVE R15, `(.L_x_2232) ;  /* 0x000000000f087348 */ /* 0x000fea0003c00000 */
[----:B------:R0:W1:Y:S02]  /*12f90*/  SHFL.IDX P6, R14, R13, R12, R11 ;  /* 0x0000000c0d0e7389 */ /* 0x00006400000c000b */
[----:B01----:R-:W-:Y:S01]  /*12fa0*/  ENDCOLLECTIVE ;  /* 0x000000000000791b */ /* 0x003fe20003800000 */
.L_x_2232:
        /* <DEDUP_REMOVED lines=13> */
.L_x_2233:
[----:B------:R-:W-:Y:S02]  /*13080*/  IMAD.MOV.U32 R13, RZ, RZ, R7 ;  /* 0x000000ffff0d7224 */ /* 0x000fe400078e0007 */
[----:B------:R-:W-:Y:S02]  /*13090*/  IMAD.MOV.U32 R12, RZ, RZ, 0x3 ;  /* 0x00000003ff0c7424 */ /* 0x000fe400078e00ff */
[----:B------:R-:W-:-:S07]  /*130a0*/  IMAD.MOV.U32 R2, RZ, RZ, R14 ;  /* 0x000000ffff027224 */ /* 0x000fce00078e000e */
[----:B------:R-:W-:Y:S05]  /*130b0*/  WARPSYNC.COLLECTIVE R15, `(.L_x_2234) ;  /* 0x000000000f087348 */ /* 0x000fea0003c00000 */
[----:B------:R0:W1:Y:S02]  /*130c0*/  SHFL.IDX P6, R14, R13, R12, R11 ;  /* 0x0000000c0d0e7389 */ /* 0x00006400000c000b */
[----:B01----:R-:W-:Y:S01]  /*130d0*/  ENDCOLLECTIVE ;  /* 0x000000000000791b */ /* 0x003fe20003800000 */
.L_x_2234:
        /* <DEDUP_REMOVED lines=14> */
.L_x_2235:
[----:B------:R-:W-:Y:S01]  /*131c0*/  IMAD.MOV.U32 R2, RZ, RZ, R14 ;  /* 0x000000ffff027224 */ /* 0x000fe200078e000e */
[----:B------:R-:W-:Y:S06]  /*131d0*/  BRA `(.L_x_2236) ;  /* 0xffffffc800487947 */ /* 0x000fec000383ffff */
.L_x_2157:
[----:B-1----:R1:W2:Y:S02]  /*131e0*/  SYNCS.PHASECHK.TRANS64.TRYWAIT P0, [R5+URZ+0x2d860], R2 ;  /* 0x02d86002050075a7 */ /* 0x0022a4000800017f */
[----:B--2---:R-:W-:Y:S05]  /*131f0*/  @!P0 NANOSLEEP.SYNCS 0x989680 ;  /* 0x009896800000895d */ /* 0x004fea0003900000 */
[----:B------:R-:W2:Y:S02]  /*13200*/  @!P0 SYNCS.PHASECHK.TRANS64 P0, [R5+URZ+0x2d860], R2 ;  /* 0x02d86002050085a7 */ /* 0x000ea4000800007f */
[----:B--2---:R-:W-:Y:S05]  /*13210*/  @!P0 BRA `(.L_x_2157) ;  /* 0xfffffffc00f08947 */ /* 0x004fea000383ffff */
[----:B------:R-:W-:Y:S05]  /*13220*/  BRA `(.L_x_2237) ;  /* 0xffffffc800ac7947 */ /* 0x000fea000383ffff */
.L_x_2158:
[----:B------:R-:W-:Y:S01]  /*13230*/  BSSY B1, `(.L_x_2238) ;  /* 0x0000008000017945 */ /* 0x000fe20003800000 */
[----:B------:R-:W-:Y:S01]  /*13240*/  IMAD.MOV.U32 R13, RZ, RZ, R25 ;  /* 0x000000ffff0d7224 */ /* 0x000fe200078e0019 */
[----:B------:R-:W-:Y:S01]  /*13250*/  MOV R12, RZ ;  /* 0x000000ff000c7202 */ /* 0x000fe20000000f00 */
[----:B------:R-:W-:Y:S02]  /*13260*/  IMAD.MOV.U32 R11, RZ, RZ, 0x1c1f ;  /* 0x00001c1fff0b7424 */ /* 0x000fe400078e00ff */
[----:B------:R-:W-:-:S07]  /*13270*/  IMAD.MOV.U32 R15, RZ, RZ, -0x1 ;  /* 0xffffffffff0f7424 */ /* 0x000fce00078e00ff */
[----:B-1----:R-:W-:Y:S05]  /*13280*/  WARPSYNC.COLLECTIVE R15, `(.L_x_2239) ;  /* 0x000000000f087348 */ /* 0x002fea0003c00000 */
[----:B------:R0:W2:Y:S02]  /*13290*/  SHFL.IDX P6, R14, R13, R12, R11 ;  /* 0x0000000c0d0e7389 */ /* 0x0000a400000c000b */
[----:B012---:R-:W-:Y:S01]  /*132a0*/  ENDCOLLECTIVE ;  /* 0x000000000000791b */ /* 0x007fe20003800000 */
.L_x_2239:
[----:B------:R-:W-:Y:S05]  /*132b0*/  BSYNC B1 ;  /* 0x0000000000017941 */ /* 0x000fea0003800000 */
.L_x_2238:
[----:B------:R-:W-:Y:S01]  /*132c0*/  IMAD.MOV.U32 R13, RZ, RZ, R24 ;  /* 0x000000ffff0d7224 */ /* 0x000fe200078e0018 */
[----:B------:R-:W-:Y:S01]  /*132d0*/  MOV R15, 0xffffffff ;  /* 0xffffffff000f7802 */ /* 0x000fe20000000f00 */
[----:B------:R-:W-:Y:S02]  /*132e0*/  IMAD.MOV.U32 R12, RZ, RZ, RZ ;  /* 0x000000ffff0c7224 */ /* 0x000fe400078e00ff */
[----:B------:R-:W-:Y:S02]  /*132f0*/  IMAD.MOV.U32 R11, RZ, RZ, 0x1c1f ;  /* 0x00001c1fff0b7424 */ /* 0x000fe400078e00ff */
[----:B------:R-:W-:Y:S02]  /*13300*/  IMAD.MOV.U32 R3, RZ, RZ, R14 ;  /* 0x000000ffff037224 */ /* 0x000fe400078e000e */
[----:B------:R-:W-:-:S07]  /*13310*/  IMAD R4, R4, 0x2, R23 ;  /* 0x0000000204047824 */ /* 0x000fce00078e0217 */
[----:B------:R-:W-:Y:S05]  /*13320*/  WARPSYNC.COLLECTIVE R15, `(.L_x_2240) ;  /* 0x000000000f087348 */ /* 0x000fea0003c00000 */
[----:B------:R0:W1:Y:S02]  /*13330*/  SHFL.IDX P6, R14, R13, R12, R11 ;  /* 0x0000000c0d0e7389 */ /* 0x00006400000c000b */
[----:B01----:R-:W-:Y:S01]  /*13340*/  ENDCOLLECTIVE ;  /* 0x000000000000791b */ /* 0x003fe20003800000 */
.L_x_2240:
[----:B------:R-:W-:Y:S02]  /*13350*/  IMAD.MOV.U32 R13, RZ, RZ, R25 ;  /* 0x000000ffff0d7224 */ /* 0x000fe400078e0019 */
[----:B------:R-:W-:Y:S02]  /*13360*/  IMAD.MOV.U32 R12, RZ, RZ, 0x1 ;  /* 0x00000001ff0c7424 */ /* 0x000fe400078e00ff */
[----:B------:R-:W-:-:S07]  /*13370*/  IMAD.MOV.U32 R2, RZ, RZ, R14 ;  /* 0x000000ffff027224 */ /* 0x000fce00078e000e */
[----:B------:R-:W-:Y:S05]  /*13380*/  WARPSYNC.COLLECTIVE R15, `(.L_x_2241) ;  /* 0x000000000f087348 */ /* 0x000fea0003c00000 */
[----:B------:R0:W1:Y:S02]  /*13390*/  SHFL.IDX P6, R14, R13, R12, R11 ;  /* 0x0000000c0d0e7389 */ /* 0x00006400000c000b */
[----:B01----:R-:W-:Y:S01]  /*133a0*/  ENDCOLLECTIVE ;  /* 0x000000000000791b */ /* 0x003fe20003800000 */
.L_x_2241:
[----:B------:R-:W-:-:S05]  /*133b0*/  IADD3 R2, P0, R2, R0, RZ ;  /* 0x0000000002027210 */ /* 0x000fca0007f1e0ff */
[----:B------:R-:W-:Y:S01]  /*133c0*/  IMAD.X R3, RZ, RZ, R3, P0 ;  /* 0x000000ffff037224 */ /* 0x000fe200000e0603 */
        /* <DEDUP_REMOVED lines=14> */
.L_x_2242:
[----:B------:R-:W-:Y:S02]  /*134b0*/  IMAD.MOV.U32 R13, RZ, RZ, R25 ;  /* 0x000000ffff0d7224 */ /* 0x000fe400078e0019 */
[----:B------:R-:W-:Y:S02]  /*134c0*/  IMAD.MOV.U32 R12, RZ, RZ, 0x2 ;  /* 0x00000002ff0c7424 */ /* 0x000fe400078e00ff */
[----:B------:R-:W-:-:S07]  /*134d0*/  IMAD.MOV.U32 R2, RZ, RZ, R14 ;  /* 0x000000ffff027224 */ /* 0x000fce00078e000e */
[----:B------:R-:W-:Y:S05]  /*134e0*/  WARPSYNC.COLLECTIVE R15, `(.L_x_2243) ;  /* 0x000000000f087348 */ /* 0x000fea0003c00000 */
[----:B------:R0:W1:Y:S02]  /*134f0*/  SHFL.IDX P6, R14, R13, R12, R11 ;  /* 0x0000000c0d0e7389 */ /* 0x00006400000c000b */
[----:B01----:R-:W-:Y:S01]  /*13500*/  ENDCOLLECTIVE ;  /* 0x000000000000791b */ /* 0x003fe20003800000 */
.L_x_2243:
        /* <DEDUP_REMOVED lines=16> */
.L_x_2244:
[----:B------:R-:W-:Y:S02]  /*13610*/  IMAD.MOV.U32 R13, RZ, RZ, R25 ;  /* 0x000000ffff0d7224 */ /* 0x000fe400078e0019 */
[----:B------:R-:W-:Y:S01]  /*13620*/  IMAD.MOV.U32 R12, RZ, RZ, 0x3 ;  /* 0x00000003ff0c7424 */ /* 0x000fe200078e00ff */
[----:B------:R-:W-:-:S07]  /*13630*/  MOV R2, R14 ;  /* 0x0000000e00027202 */ /* 0x000fce0000000f00 */
[----:B------:R-:W-:Y:S05]  /*13640*/  WARPSYNC.COLLECTIVE R15, `(.L_x_2245) ;  /* 0x000000000f087348 */ /* 0x000fea0003c00000 */
[----:B------:R0:W1:Y:S02]  /*13650*/  SHFL.IDX P6, R14, R13, R12, R11 ;  /* 0x0000000c0d0e7389 */ /* 0x00006400000c000b */
[----:B01----:R-:W-:Y:S01]  /*13660*/  ENDCOLLECTIVE ;  /* 0x000000000000791b */ /* 0x003fe20003800000 */
.L_x_2245:
        /* <DEDUP_REMOVED lines=13> */
.L_x_2246:
        /* <DEDUP_REMOVED lines=8> */
.L_x_2166:
[----:B-1----:R1:W2:Y:S02]  /*137c0*/  SYNCS.PHASECHK.TRANS64.TRYWAIT P0, [R0+URZ+0x2d860], R3 ;  /* 0x02d86003000075a7 */ /* 0x0022a4000800017f */
[----:B--2---:R-:W-:Y:S05]  /*137d0*/  @!P0 NANOSLEEP.SYNCS 0x989680 ;  /* 0x009896800000895d */ /* 0x004fea0003900000 */
[----:B------:R-:W2:Y:S02]  /*137e0*/  @!P0 SYNCS.PHASECHK.TRANS64 P0, [R0+URZ+0x2d860], R3 ;  /* 0x02d86003000085a7 */ /* 0x000ea4000800007f */
[----:B--2---:R-:W-:Y:S05]  /*137f0*/  @!P0 BRA `(.L_x_2166) ;  /* 0xfffffffc00f08947 */ /* 0x004fea000383ffff */
[----:B------:R-:W-:Y:S05]  /*13800*/  BRA `(.L_x_2248) ;  /* 0xffffffcc00407947 */ /* 0x000fea000383ffff */
.L_x_2167:
[----:B------:R-:W-:Y:S01]  /*13810*/  BSSY B0, `(.L_x_2249) ;  /* 0x0000008000007945 */ /* 0x000fe20003800000 */
[----:B------:R-:W-:Y:S01]  /*13820*/  MOV R13, R25 ;  /* 0x00000019000d7202 */ /* 0x000fe20000000f00 */
[----:B------:R-:W-:Y:S02]  /*13830*/  IMAD.MOV.U32 R12, RZ, RZ, RZ ;  /* 0x000000ffff0c7224 */ /* 0x000fe400078e00ff */
[----:B------:R-:W-:Y:S02]  /*13840*/  IMAD.MOV.U32 R11, RZ, RZ, 0x1c1f ;  /* 0x00001c1fff0b7424 */ /* 0x000fe400078e00ff */
[----:B------:R-:W-:-:S07]  /*13850*/  IMAD.MOV.U32 R15, RZ, RZ, -0x1 ;  /* 0xffffffffff0f7424 */ /* 0x000fce00078e00ff */
[----:B-1----:R-:W-:Y:S05]  /*13860*/  WARPSYNC.COLLECTIVE R15, `(.L_x_2250) ;  /* 0x000000000f087348 */ /* 0x002fea0003c00000 */
[----:B------:R0:W2:Y:S02]  /*13870*/  SHFL.IDX P6, R14, R13, R12, R11 ;  /* 0x0000000c0d0e7389 */ /* 0x0000a400000c000b */
[----:B012---:R-:W-:Y:S01]  /*13880*/  ENDCOLLECTIVE ;  /* 0x000000000000791b */ /* 0x007fe20003800000 */
.L_x_2250:
[----:B------:R-:W-:Y:S05]  /*13890*/  BSYNC B0 ;  /* 0x0000000000007941 */ /* 0x000fea0003800000 */
.L_x_2249:
        /* <DEDUP_REMOVED lines=10> */
.L_x_2251:
[----:B------:R-:W-:Y:S01]  /*13940*/  ULDC UR4, c[0x0][0x2f4] ;  /* 0x0000bd0000047ab9 */ /* 0x000fe20000000800 */
[----:B------:R-:W-:Y:S01]  /*13950*/  IMAD.MOV.U32 R13, RZ, RZ, R25 ;  /* 0x000000ffff0d7224 */ /* 0x000fe200078e0019 */
[----:B------:R-:W-:Y:S01]  /*13960*/  MOV R12, 0x1 ;  /* 0x00000001000c7802 */ /* 0x000fe20000000f00 */
        /* <DEDUP_REMOVED lines=14> */
.L_x_2252:
        /* <DEDUP_REMOVED lines=14> */
.L_x_2253:
[----:B------:R-:W-:Y:S02]  /*13b30*/  IMAD.MOV.U32 R13, RZ, RZ, R25 ;  /* 0x000000ffff0d7224 */ /* 0x000fe400078e0019 */
[----:B------:R-:W-:Y:S01]  /*13b40*/  IMAD.MOV.U32 R12, RZ, RZ, 0x2 ;  /* 0x00000002ff0c7424 */ /* 0x000fe200078e00ff */
[----:B------:R-:W-:-:S13]  /*13b50*/  IADD3 R2, P4, R14, R5, RZ ;  /* 0x000000050e027210 */ /* 0x000fda0007f9e0ff */
[----:B------:R-:W-:Y:S05]  /*13b60*/  WARPSYNC.COLLECTIVE R15, `(.L_x_2254) ;  /* 0x000000000f087348 */ /* 0x000fea0003c00000 */
[----:B------:R0:W1:Y:S02]  /*13b70*/  SHFL.IDX P6, R14, R13, R12, R11 ;  /* 0x0000000c0d0e7389 */ /* 0x00006400000c000b */
[----:B01----:R-:W-:Y:S01]  /*13b80*/  ENDCOLLECTIVE ;  /* 0x000000000000791b */ /* 0x003fe20003800000 */
.L_x_2254:
[----:B------:R-:W-:Y:S01]  /*13b90*/  IMAD.X R3, RZ, RZ, R3, P4 ;  /* 0x000000ffff037224 */ /* 0x000fe200020e0603 */
[----:B------:R-:W-:-:S04]  /*13ba0*/  ISETP.LT.OR P4, PT, R6, 0x21, P1 ;  /* 0x000000210600780c */ /* 0x000fc80000f81670 */
[----:B------:R-:W-:Y:S01]  /*13bb0*/  @!PT LDS RZ, [RZ] ;  /* 0x00000000fffff984 */ /* 0x000fe20000000800 */
[----:B------:R-:W-:Y:S01]  /*13bc0*/  @!PT LDS RZ, [RZ] ;  /* 0x00000000fffff984 */ /* 0x000fe20000000800 */
[----:B------:R-:W-:Y:S01]  /*13bd0*/  @!PT LDS RZ, [RZ] ;  /* 0x00000000fffff984 */ /* 0x000fe20000000800 */
[----:B------:R-:W-:Y:S01]  /*13be0*/  LDGSTS.E.BYPASS.LTC128B.128 [R4+0xc00], desc[UR36][R2.64], !P3 ;  /* 0x00c0000002047fae */ /* 0x000fe2000d901d64 */
[----:B------:R-:W-:Y:S02]  /*13bf0*/  ISETP.LT.OR P3, PT, R6, 0x21, P0 ;  /* 0x000000210600780c */ /* 0x000fe40000761670 */
[----:B------:R-:W-:-:S06]  /*13c00*/  MOV R13, R24 ;  /* 0x00000018000d7202 */ /* 0x000fcc0000000f00 */
[----:B------:R-:W-:Y:S05]  /*13c10*/  LDGSTS.E.BYPASS.LTC128B.128 [R4+0x2c00], desc[UR36][R2.64+0x40], !P4 ;  /* 0x02c0004002047fae */ /* 0x000fea000e101d64 */
[----:B------:R0:W-:Y:S01]  /*13c20*/  LDGSTS.E.BYPASS.LTC128B.128 [R4+0x4c00], desc[UR36][R2.64+0x80], !P3 ;  /* 0x04c0008002047fae */ /* 0x0001e2000d901d64 */
[----:B------:R-:W-:Y:S01]  /*13c30*/  ISETP.LT.OR P3, PT, R6, 0x41, P2 ;  /* 0x000000410600780c */ /* 0x000fe20001761670 */
[----:B0-----:R-:W-:-:S12]  /*13c40*/  IMAD.MOV.U32 R3, RZ, RZ, R14 ;  /* 0x000000ffff037224 */ /* 0x001fd800078e000e */
[----:B------:R-:W-:Y:S05]  /*13c50*/  WARPSYNC.COLLECTIVE R15, `(.L_x_2255) ;  /* 0x000000000f087348 */ /* 0x000fea0003c00000 */
[----:B------:R0:W1:Y:S02]  /*13c60*/  SHFL.IDX P6, R14, R13, R12, R11 ;  /* 0x0000000c0d0e7389 */ /* 0x00006400000c000b */
[----:B01----:R-:W-:Y:S01]  /*13c70*/  ENDCOLLECTIVE ;  /* 0x000000000000791b */ /* 0x003fe20003800000 */
.L_x_2255:
[----:B------:R-:W-:Y:S02]  /*13c80*/  IMAD.MOV.U32 R13, RZ, RZ, R25 ;  /* 0x000000ffff0d7224 */ /* 0x000fe400078e0019 */
[----:B------:R-:W-:Y:S01]  /*13c90*/  IMAD.MOV.U32 R12, RZ, RZ, 0x3 ;  /* 0x00000003ff0c7424 */ /* 0x000fe200078e00ff */
[----:B------:R-:W-:-:S13]  /*13ca0*/  IADD3 R2, P4, R14, R5, RZ ;  /* 0x000000050e027210 */ /* 0x000fda0007f9e0ff */
[----:B------:R-:W-:Y:S05]  /*13cb0*/  WARPSYNC.COLLECTIVE R15, `(.L_x_2256) ;  /* 0x000000000f087348 */ /* 0x000fea0003c00000 */
[----:B------:R0:W1:Y:S02]  /*13cc0*/  SHFL.IDX P6, R14, R13, R12, R11 ;  /* 0x0000000c0d0e7389 */ /* 0x00006400000c000b */
[----:B01----:R-:W-:Y:S01]  /*13cd0*/  ENDCOLLECTIVE ;  /* 0x000000000000791b */ /* 0x003fe20003800000 */
.L_x_2256:
        /* <DEDUP_REMOVED lines=14> */
.L_x_2257:
[----:B------:R-:W-:Y:S05]  /*13dc0*/  BRA `(.L_x_2258) ;  /* 0xffffffc800b47947 */ /* 0x000fea000383ffff */
.L_x_2172:
        /* <DEDUP_REMOVED lines=8> */
.L_x_2260:
[----:B------:R-:W-:Y:S05]  /*13e50*/  BSYNC B0 ;  /* 0x0000000000007941 */ /* 0x000fea0003800000 */
.L_x_2259:
[----:B------:R-:W-:Y:S01]  /*13e60*/  IMAD.MOV.U32 R13, RZ, RZ, R16 ;  /* 0x000000ffff0d7224 */ /* 0x000fe200078e0010 */
[----:B------:R-:W-:Y:S01]  /*13e70*/  MOV R15, 0xffffffff ;  /* 0xffffffff000f7802 */ /* 0x000fe20000000f00 */
[----:B------:R-:W-:Y:S02]  /*13e80*/  IMAD.MOV.U32 R12, RZ, RZ, 0x1 ;  /* 0x00000001ff0c7424 */ /* 0x000fe400078e00ff */
[----:B------:R-:W-:Y:S02]  /*13e90*/  IMAD.MOV.U32 R11, RZ, RZ, 0x1f ;  /* 0x0000001fff0b7424 */ /* 0x000fe400078e00ff */
[----:B------:R-:W-:Y:S02]  /*13ea0*/  IMAD.IADD R5, R19, 0x1, R7 ;  /* 0x0000000113057824 */ /* 0x000fe400078e0207 */
[----:B------:R-:W-:-:S07]  /*13eb0*/  IMAD.MOV.U32 R0, RZ, RZ, R14 ;  /* 0x000000ffff007224 */ /* 0x000fce00078e000e */
[----:B------:R-:W-:Y:S05]  /*13ec0*/  WARPSYNC.COLLECTIVE R15, `(.L_x_2261) ;  /* 0x000000000f087348 */ /* 0x000fea0003c00000 */
[----:B------:R0:W1:Y:S02]  /*13ed0*/  SHFL.IDX P6, R14, R13, R12, R11 ;  /* 0x0000000c0d0e7389 */ /* 0x00006400000c000b */
[----:B01----:R-:W-:Y:S01]  /*13ee0*/  ENDCOLLECTIVE ;  /* 0x000000000000791b */ /* 0x003fe20003800000 */
.L_x_2261:
        /* <DEDUP_REMOVED lines=18> */
.L_x_2262:
[----:B------:R-:W-:Y:S01]  /*14010*/  IMAD.MOV.U32 R12, RZ, RZ, 0x2 ;  /* 0x00000002ff0c7424 */ /* 0x000fe200078e00ff */
[----:B------:R-:W-:-:S04]  /*14020*/  SEL R5, R14, RZ, P1 ;  /* 0x000000ff0e057207 */ /* 0x000fc80000800000 */
[----:B------:R-:W-:-:S05]  /*14030*/  IADD3 R4, R2, R5, RZ ;  /* 0x0000000502047210 */ /* 0x000fca0007ffe0ff */
[----:B------:R-:W-:-:S07]  /*14040*/  IMAD.MOV.U32 R13, RZ, RZ, R4 ;  /* 0x000000ffff0d7224 */ /* 0x000fce00078e0004 */
[----:B------:R-:W-:Y:S05]  /*14050*/  WARPSYNC.COLLECTIVE R15, `(.L_x_2263) ;  /* 0x000000000f087348 */ /* 0x000fea0003c00000 */
[----:B------:R0:W1:Y:S02]  /*14060*/  SHFL.UP P6, R14, R13, R12, R11 ;  /* 0x0400000c0d0e7389 */ /* 0x00006400000c000b */
[----:B01----:R-:W-:Y:S01]  /*14070*/  ENDCOLLECTIVE ;  /* 0x000000000000791b */ /* 0x003fe20003800000 */
.L_x_2263:
[----:B------:R-:W-:Y:S01]  /*14080*/  IMAD.MOV.U32 R12, RZ, RZ, 0x4 ;  /* 0x00000004ff0c7424 */ /* 0x000fe200078e00ff */
[----:B------:R-:W-:-:S05]  /*14090*/  SEL R5, R14, RZ, P2 ;  /* 0x000000ff0e057207 */ /* 0x000fca0001000000 */
[----:B------:R-:W-:-:S04]  /*140a0*/  IMAD.IADD R5, R4, 0x1, R5 ;  /* 0x0000000104057824 */ /* 0x000fc800078e0205 */
[----:B------:R-:W-:-:S07]  /*140b0*/  IMAD.MOV.U32 R13, RZ, RZ, R5 ;  /* 0x000000ffff0d7224 */ /* 0x000fce00078e0005 */
[----:B------:R-:W-:Y:S05]  /*140c0*/  WARPSYNC.COLLECTIVE R15, `(.L_x_2264) ;  /* 0x000000000f087348 */ /* 0x000fea0003c00000 */
[----:B------:R0:W1:Y:S02]  /*140d0*/  SHFL.UP P6, R14, R13, R12, R11 ;  /* 0x0400000c0d0e7389 */ /* 0x00006400000c000b */
[----:B01----:R-:W-:Y:S01]  /*140e0*/  ENDCOLLECTIVE ;  /* 0x000000000000791b */ /* 0x003fe20003800000 */
.L_x_2264:
[----:B------:R-:W-:Y:S01]  /*140f0*/  IMAD.MOV.U32 R12, RZ, RZ, 0x8 ;  /* 0x00000008ff0c7424 */ /* 0x000fe200078e00ff */
[----:B------:R-:W-:-:S05]  /*14100*/  SEL R6, R14, RZ, P3 ;  /* 0x000000ff0e067207 */ /* 0x000fca0001800000 */
[----:B------:R-:W-:-:S05]  /*14110*/  IMAD.IADD R6, R5, 0x1, R6 ;  /* 0x0000000105067824 */ /* 0x000fca00078e0206 */
[----:B------:R-:W-:-:S07]  /*14120*/  MOV R13, R6 ;  /* 0x00000006000d7202 */ /* 0x000fce0000000f00 */
[----:B------:R-:W-:Y:S05]  /*14130*/  WARPSYNC.COLLECTIVE R15, `(.L_x_2265) ;  /* 0x000000000f087348 */ /* 0x000fea0003c00000 */
[----:B------:R0:W1:Y:S02]  /*14140*/  SHFL.UP P6, R14, R13, R12, R11 ;  /* 0x0400000c0d0e7389 */ /* 0x00006400000c000b */
[----:B01----:R-:W-:Y:S01]  /*14150*/  ENDCOLLECTIVE ;  /* 0x000000000000791b */ /* 0x003fe20003800000 */
.L_x_2265:
[----:B------:R-:W-:Y:S01]  /*14160*/  IMAD.MOV.U32 R12, RZ, RZ, 0x10 ;  /* 0x00000010ff0c7424 */ /* 0x000fe200078e00ff */
[----:B------:R-:W-:-:S05]  /*14170*/  SEL R3, R14, RZ, P4 ;  /* 0x000000ff0e037207 */ /* 0x000fca0002000000 */
[----:B------:R-:W-:-:S04]  /*14180*/  IMAD.IADD R4, R6, 0x1, R3 ;  /* 0x0000000106047824 */ /* 0x000fc800078e0203 */
[----:B------:R-:W-:-:S07]  /*14190*/  IMAD.MOV.U32 R13, RZ, RZ, R4 ;  /* 0x000000ffff0d7224 */ /* 0x000fce00078e0004 */
[----:B------:R-:W-:Y:S05]  /*141a0*/  WARPSYNC.COLLECTIVE R15, `(.L_x_2266) ;  /* 0x000000000f087348 */ /* 0x000fea0003c00000 */
[----:B------:R0:W1:Y:S02]  /*141b0*/  SHFL.UP P6, R14, R13, R12, R11 ;  /* 0x0400000c0d0e7389 */ /* 0x00006400000c000b */
[----:B01----:R-:W-:Y:S01]  /*141c0*/  ENDCOLLECTIVE ;  /* 0x000000000000791b */ /* 0x003fe20003800000 */
.L_x_2266:
[----:B------:R-:W-:Y:S01]  /*141d0*/  MOV R12, 0x1f ;  /* 0x0000001f000c7802 */ /* 0x000fe20000000f00 */
[----:B------:R-:W-:Y:S01]  /*141e0*/  IMAD.MOV.U32 R11, RZ, RZ, 0x1f ;  /* 0x0000001fff0b7424 */ /* 0x000fe200078e00ff */
[----:B------:R-:W-:-:S05]  /*141f0*/  SEL R3, R14, RZ, P5 ;  /* 0x000000ff0e037207 */ /* 0x000fca0002800000 */
[----:B------:R-:W-:-:S04]  /*14200*/  IMAD.IADD R3, R4, 0x1, R3 ;  /* 0x0000000104037824 */ /* 0x000fc800078e0203 */
[----:B------:R-:W-:-:S07]  /*14210*/  IMAD.MOV.U32 R13, RZ, RZ, R3 ;  /* 0x000000ffff0d7224 */ /* 0x000fce00078e0003 */
[----:B------:R-:W-:Y:S05]  /*14220*/  WARPSYNC.COLLECTIVE R15, `(.L_x_2267) ;  /* 0x000000000f087348 */ /* 0x000fea0003c00000 */
[----:B------:R0:W1:Y:S02]  /*14230*/  SHFL.IDX P6, R14, R13, R12, R11 ;  /* 0x0000000c0d0e7389 */ /* 0x00006400000c000b */
[----:B01----:R-:W-:Y:S01]  /*14240*/  ENDCOLLECTIVE ;  /* 0x000000000000791b */ /* 0x003fe20003800000 */
.L_x_2267:
[----:B------:R-:W-:Y:S05]  /*14250*/  BRA `(.L_x_2268) ;  /* 0xffffffc800c87947 */ /* 0x000fea000383ffff */
.L_x_2177:
        /* <DEDUP_REMOVED lines=8> */
.L_x_2270:
[----:B------:R-:W-:Y:S05]  /*142e0*/  BSYNC B0 ;  /* 0x0000000000007941 */ /* 0x000fea0003800000 */
.L_x_2269:
        /* <DEDUP_REMOVED lines=8> */
.L_x_2271:
[----:B------:R-:W-:Y:S01]  /*14370*/  IMAD.MOV.U32 R12, RZ, RZ, 0x4 ;  /* 0x00000004ff0c7424 */ /* 0x000fe200078e00ff */
[----:B------:R-:W-:-:S05]  /*14380*/  SEL R14, R14, RZ, P2 ;  /* 0x000000ff0e0e7207 */ /* 0x000fca0001000000 */
[----:B------:R-:W-:-:S04]  /*14390*/  IMAD.IADD R3, R13, 0x1, R14 ;  /* 0x000000010d037824 */ /* 0x000fc800078e020e */
[----:B------:R-:W-:-:S07]  /*143a0*/  IMAD.MOV.U32 R13, RZ, RZ, R3 ;  /* 0x000000ffff0d7224 */ /* 0x000fce00078e0003 */
[----:B------:R-:W-:Y:S05]  /*143b0*/  WARPSYNC.COLLECTIVE R15, `(.L_x_2272) ;  /* 0x000000000f087348 */ /* 0x000fea0003c00000 */
[----:B------:R0:W1:Y:S02]  /*143c0*/  SHFL.UP P6, R14, R13, R12, R11 ;  /* 0x0400000c0d0e7389 */ /* 0x00006400000c000b */
[----:B01----:R-:W-:Y:S01]  /*143d0*/  ENDCOLLECTIVE ;  /* 0x000000000000791b */ /* 0x003fe20003800000 */
.L_x_2272:
[----:B------:R-:W-:Y:S01]  /*143e0*/  IMAD.MOV.U32 R12, RZ, RZ, 0x8 ;  /* 0x00000008ff0c7424 */ /* 0x000fe200078e00ff */
[----:B------:R-:W-:-:S05]  /*143f0*/  SEL R4, R14, RZ, P3 ;  /* 0x000000ff0e047207 */ /* 0x000fca0001800000 */
[----:B------:R-:W-:-:S05]  /*14400*/  IMAD.IADD R4, R3, 0x1, R4 ;  /* 0x0000000103047824 */ /* 0x000fca00078e0204 */
[----:B------:R-:W-:-:S07]  /*14410*/  MOV R13, R4 ;  /* 0x00000004000d7202 */ /* 0x000fce0000000f00 */
[----:B------:R-:W-:Y:S05]  /*14420*/  WARPSYNC.COLLECTIVE R15, `(.L_x_2273) ;  /* 0x000000000f087348 */ /* 0x000fea0003c00000 */
[----:B------:R0:W1:Y:S02]  /*14430*/  SHFL.UP P6, R14, R13, R12, R11 ;  /* 0x0400000c0d0e7389 */ /* 0x00006400000c000b */
[----:B01----:R-:W-:Y:S01]  /*14440*/  ENDCOLLECTIVE ;  /* 0x000000000000791b */ /* 0x003fe20003800000 */
.L_x_2273:
[----:B------:R-:W-:Y:S01]  /*14450*/  IMAD.MOV.U32 R12, RZ, RZ, 0x10 ;  /* 0x00000010ff0c7424 */ /* 0x000fe200078e00ff */
[----:B------:R-:W-:-:S05]  /*14460*/  SEL R5, R14, RZ, P4 ;  /* 0x000000ff0e057207 */ /* 0x000fca0002000000 */
[----:B------:R-:W-:-:S04]  /*14470*/  IMAD.IADD R5, R4, 0x1, R5 ;  /* 0x0000000104057824 */ /* 0x000fc800078e0205 */
[----:B------:R-:W-:-:S07]  /*14480*/  IMAD.MOV.U32 R13, RZ, RZ, R5 ;  /* 0x000000ffff0d7224 */ /* 0x000fce00078e0005 */
[----:B------:R-:W-:Y:S05]  /*14490*/  WARPSYNC.COLLECTIVE R15, `(.L_x_2274) ;  /* 0x000000000f087348 */ /* 0x000fea0003c00000 */
[----:B------:R0:W1:Y:S02]  /*144a0*/  SHFL.UP P6, R14, R13, R12, R11 ;  /* 0x0400000c0d0e7389 */ /* 0x00006400000c000b */
[----:B01----:R-:W-:Y:S01]  /*144b0*/  ENDCOLLECTIVE ;  /* 0x000000000000791b */ /* 0x003fe20003800000 */
.L_x_2274:
        /* <DEDUP_REMOVED lines=8> */
.L_x_2275:
[----:B------:R-:W-:Y:S05]  /*14540*/  BRA `(.L_x_2276) ;  /* 0xffffffc800a87947 */ /* 0x000fea000383ffff */
.L_x_2179:
[----:B------:R-:W-:Y:S01]  /*14550*/  BSSY B0, `(.L_x_2277) ;  /* 0x0000006000007945 */ /* 0x000fe20003800000 */
[----:B------:R-:W-:Y:S01]  /*14560*/  PLOP3.LUT P6, PT, P6, PT, PT, 0x8, 0x0 ;  /* 0x000000000000781c */ /* 0x000fe200037ce170 */
[----:B------:R-:W-:-:S12]  /*14570*/  IMAD.MOV.U32 R15, RZ, RZ, -0x1 ;  /* 0xffffffffff0f7424 */ /* 0x000fd800078e00ff */
[----:B0-----:R-:W-:Y:S05]  /*14580*/  WARPSYNC.COLLECTIVE R15, `(.L_x_2278) ;  /* 0x000000000f087348 */ /* 0x001fea0003c00000 */
[----:B------:R-:W-:Y:S01]  /*14590*/  VOTE.ANY R14, PT, P6 ;  /* 0x00000000000e7806 */ /* 0x000fe200030e0100 */
[----:B0-----:R-:W-:Y:S06]  /*145a0*/  ENDCOLLECTIVE ;  /* 0x000000000000791b */ /* 0x001fec0003800000 */
.L_x_2278:
[----:B------:R-:W-:Y:S05]  /*145b0*/  BSYNC B0 ;  /* 0x0000000000007941 */ /* 0x000fea0003800000 */
.L_x_2277:
[----:B------:R-:W-:Y:S01]  /*145c0*/  IMAD.MOV.U32 R5, RZ, RZ, R14 ;  /* 0x000000ffff057224 */ /* 0x000fe200078e000e */
[----:B------:R-:W-:Y:S01]  /*145d0*/  MOV R15, 0xffffffff ;  /* 0xffffffff000f7802 */ /* 0x000fe20000000f00 */
[----:B------:R-:W-:Y:S02]  /*145e0*/  IMAD.MOV.U32 R13, RZ, RZ, R2 ;  /* 0x000000ffff0d7224 */ /* 0x000fe400078e0002 */
[----:B------:R-:W0:Y:S01]  /*145f0*/  POPC R6, R5 ;  /* 0x0000000500067309 */ /* 0x000e220000000000 */
[----:B------:R-:W-:Y:S02]  /*14600*/  IMAD.MOV.U32 R11, RZ, RZ, 0x1f ;  /* 0x0000001fff0b7424 */ /* 0x000fe400078e00ff */
[----:B0-----:R-:W-:-:S07]  /*14610*/  IMAD.MOV.U32 R12, RZ, RZ, R6 ;  /* 0x000000ffff0c7224 */ /* 0x001fce00078e0006 */
[----:B------:R-:W-:Y:S05]  /*14620*/  WARPSYNC.COLLECTIVE R15, `(.L_x_2279) ;  /* 0x000000000f087348 */ /* 0x000fea0003c00000 */
[----:B------:R0:W1:Y:S02]  /*14630*/  SHFL.IDX P6, R14, R13, R12, R11 ;  /* 0x0000000c0d0e7389 */ /* 0x00006400000c000b */
[----:B01----:R-:W-:Y:S01]  /*14640*/  ENDCOLLECTIVE ;  /* 0x000000000000791b */ /* 0x003fe20003800000 */
.L_x_2279:
[----:B------:R-:W-:Y:S01]  /*14650*/  IMAD.MOV.U32 R17, RZ, RZ, R14 ;  /* 0x000000ffff117224 */ /* 0x000fe200078e000e */
[----:B------:R-:W-:Y:S06]  /*14660*/  BRA `(.L_x_2280) ;  /* 0xffffffc800987947 */ /* 0x000fec000383ffff */
.L_x_2181:
[----:B------:R-:W-:Y:S01]  /*14670*/  BSSY B0, `(.L_x_2281) ;  /* 0x0000007000007945 */ /* 0x000fe20003800000 */
[----:B------:R-:W-:Y:S02]  /*14680*/  IMAD.MOV.U32 R13, RZ, RZ, R3 ;  /* 0x000000ffff0d7224 */ /* 0x000fe400078e0003 */
[----:B------:R-:W-:Y:S02]  /*14690*/  IMAD.MOV.U32 R11, RZ, RZ, 0x1f ;  /* 0x0000001fff0b7424 */ /* 0x000fe400078e00ff */
[----:B------:R-:W-:-:S07]  /*146a0*/  IMAD.MOV.U32 R15, RZ, RZ, -0x1 ;  /* 0xffffffffff0f7424 */ /* 0x000fce00078e00ff */
[----:B012---:R-:W-:Y:S05]  /*146b0*/  WARPSYNC.COLLECTIVE R15, `(.L_x_2282) ;  /* 0x000000000f087348 */ /* 0x007fea0003c00000 */
[----:B------:R3:W4:Y:S02]  /*146c0*/  SHFL.IDX P6, R14, R13, R12, R11 ;  /* 0x0000000c0d0e7389 */ /* 0x00072400000c000b */
[----:B01234-:R-:W-:Y:S01]  /*146d0*/  ENDCOLLECTIVE ;  /* 0x000000000000791b */ /* 0x01ffe20003800000 */
.L_x_2282:
[----:B------:R-:W-:Y:S05]  /*146e0*/  BSYNC B0 ;  /* 0x0000000000007941 */ /* 0x000fea0003800000 */
.L_x_2281:
[----:B------:R-:W-:Y:S01]  /*146f0*/  IMAD.MOV.U32 R5, RZ, RZ, R14 ;  /* 0x000000ffff057224 */ /* 0x000fe200078e000e */
[----:B------:R-:W-:Y:S06]  /*14700*/  BRA `(.L_x_2180) ;  /* 0xffffffc8008c7947 */ /* 0x000fec000383ffff */
.L_x_2185:
[----:B-1----:R1:W2:Y:S02]  /*14710*/  SYNCS.PHASECHK.TRANS64.TRYWAIT P0, [R5+URZ+0x2d820], R0 ;  /* 0x02d82000050075a7 */ /* 0x0022a4000800017f */
[----:B--2---:R-:W-:Y:S05]  /*14720*/  @!P0 NANOSLEEP.SYNCS 0x989680 ;  /* 0x009896800000895d */ /* 0x004fea0003900000 */
[----:B------:R-:W2:Y:S02]  /*14730*/  @!P0 SYNCS.PHASECHK.TRANS64 P0, [R5+URZ+0x2d820], R0 ;  /* 0x02d82000050085a7 */ /* 0x000ea4000800007f */
[----:B--2---:R-:W-:Y:S05]  /*14740*/  @!P0 BRA `(.L_x_2185) ;  /* 0xfffffffc00f08947 */ /* 0x004fea000383ffff */
[----:B------:R-:W-:Y:S05]  /*14750*/  BRA `(.L_x_2283) ;  /* 0xffffffd000047947 */ /* 0x000fea000383ffff */
.L_x_2186:
[----:B------:R-:W2:Y:S01]  /*14760*/  S2R R2, SR_TID.X ;  /* 0x0000000000027919 */ /* 0x000ea20000002100 */
[----:B------:R-:W-:Y:S01]  /*14770*/  BSSY B0, `(.L_x_2284) ;  /* 0x000000a000007945 */ /* 0x000fe20003800000 */
[----:B------:R-:W-:Y:S02]  /*14780*/  IMAD.MOV.U32 R12, RZ, RZ, RZ ;  /* 0x000000ffff0c7224 */ /* 0x000fe400078e00ff */
[----:B------:R-:W-:Y:S02]  /*14790*/  IMAD.MOV.U32 R11, RZ, RZ, 0x1f ;  /* 0x0000001fff0b7424 */ /* 0x000fe400078e00ff */
[----:B------:R-:W-:Y:S01]  /*147a0*/  IMAD.MOV.U32 R15, RZ, RZ, -0x1 ;  /* 0xffffffffff0f7424 */ /* 0x000fe200078e00ff */
[----:B--2---:R-:W-:-:S04]  /*147b0*/  SHF.R.U32.HI R2, RZ, 0x5, R2 ;  /* 0x00000005ff027819 */ /* 0x004fc80000011602 */
[----:B------:R-:W-:-:S04]  /*147c0*/  LOP3.LUT R2, R2, 0x3, RZ, 0xc0, !PT ;  /* 0x0000000302027812 */ /* 0x000fc800078ec0ff */
[----:B------:R-:W-:-:S07]  /*147d0*/  MOV R13, R2 ;  /* 0x00000002000d7202 */ /* 0x000fce0000000f00 */
[----:B01----:R-:W-:Y:S05]  /*147e0*/  WARPSYNC.COLLECTIVE R15, `(.L_x_2285) ;  /* 0x000000000f087348 */ /* 0x003fea0003c00000 */
[----:B------:R2:W3:Y:S02]  /*147f0*/  SHFL.IDX P6, R14, R13, R12, R11 ;  /* 0x0000000c0d0e7389 */ /* 0x0004e400000c000b */
[----:B0123--:R-:W-:Y:S01]  /*14800*/  ENDCOLLECTIVE ;  /* 0x000000000000791b */ /* 0x00ffe20003800000 */
.L_x_2285:
[----:B------:R-:W-:Y:S05]  /*14810*/  BSYNC B0 ;  /* 0x0000000000007941 */ /* 0x000fea0003800000 */
.L_x_2284:
[----:B------:R-:W-:Y:S05]  /*14820*/  BRA `(.L_x_2286) ;  /* 0xffffffcc00ec7947 */ /* 0x000fea000383ffff */
.L_x_2189:
[----:B------:R-:W-:Y:S01]  /*14830*/  BSSY B1, `(.L_x_2287) ;  /* 0x0000006000017945 */ /* 0x000fe20003800000 */
[----:B------:R-:W-:-:S07]  /*14840*/  IMAD.MOV.U32 R15, RZ, RZ, -0x1 ;  /* 0xffffffffff0f7424 */ /* 0x000fce00078e00ff */
[----:B01----:R-:W-:Y:S05]  /*14850*/  WARPSYNC.COLLECTIVE R15, `(.L_x_2288) ;  /* 0x000000000f0c7348 */ /* 0x003fea0003c00000 */
[----:B------:R-:W-:Y:S02]  /*14860*/  ELECT P6, UR62, PT ;  /* 0x00000000003e782f */ /* 0x000fe400038c0000 */
[----:B------:R-:W-:Y:S01]  /*14870*/  MOV R14, UR62 ;  /* 0x0000003e000e7c02 */ /* 0x000fe20008000f00 */
[----:B01----:R-:W-:Y:S10]  /*14880*/  ENDCOLLECTIVE ;  /* 0x000000000000791b */ /* 0x003ff40003800000 */
.L_x_2288:
[----:B------:R-:W-:Y:S05]  /*14890*/  BSYNC B1 ;  /* 0x0000000000017941 */ /* 0x000fea0003800000 */
.L_x_2287:
[----:B------:R-:W-:Y:S05]  /*148a0*/  BRA `(.L_x_2289) ;  /* 0xffffffcc00e47947 */ /* 0x000fea000383ffff */
.L_x_2191:
[----:B-1----:R1:W2:Y:S02]  /*148b0*/  SYNCS.PHASECHK.TRANS64.TRYWAIT P1, [R3+URZ+0x2d840], R2 ;  /* 0x02d84002030075a7 */ /* 0x0022a4000802017f */
[----:B--2---:R-:W-:Y:S05]  /*148c0*/  @!P1 NANOSLEEP.SYNCS 0x989680 ;  /* 0x009896800000995d */ /* 0x004fea0003900000 */
[----:B------:R-:W2:Y:S02]  /*148d0*/  @!P1 SYNCS.PHASECHK.TRANS64 P1, [R3+URZ+0x2d840], R2 ;  /* 0x02d84002030095a7 */ /* 0x000ea4000802007f */
[----:B--2---:R-:W-:Y:S05]  /*148e0*/  @!P1 BRA `(.L_x_2191) ;  /* 0xfffffffc00f09947 */ /* 0x004fea000383ffff */
[----:B------:R-:W-:Y:S05]  /*148f0*/  BRA `(.L_x_2290) ;  /* 0xffffffd000047947 */ /* 0x000fea000383ffff */
.L_x_2193:
[----:B--2---:R2:W3:Y:S02]  /*14900*/  SYNCS.PHASECHK.TRANS64.TRYWAIT P1, [R5+URZ+0x2d840], R0 ;  /* 0x02d84000050075a7 */ /* 0x0044e4000802017f */
[----:B---3--:R-:W-:Y:S05]  /*14910*/  @!P1 NANOSLEEP.SYNCS 0x989680 ;  /* 0x009896800000995d */ /* 0x008fea0003900000 */
[----:B------:R-:W3:Y:S02]  /*14920*/  @!P1 SYNCS.PHASECHK.TRANS64 P1, [R5+URZ+0x2d840], R0 ;  /* 0x02d84000050095a7 */ /* 0x000ee4000802007f */
[----:B---3--:R-:W-:Y:S05]  /*14930*/  @!P1 BRA `(.L_x_2193) ;  /* 0xfffffffc00f09947 */ /* 0x008fea000383ffff */
[----:B------:R-:W-:Y:S05]  /*14940*/  BRA `(.L_x_2291) ;  /* 0xffffffd000107947 */ /* 0x000fea000383ffff */
.L_x_2195:
[----:B---3--:R3:W4:Y:S02]  /*14950*/  SYNCS.PHASECHK.TRANS64.TRYWAIT P1, [R3+URZ+0x2d860], R2 ;  /* 0x02d86002030075a7 */ /* 0x008724000802017f */
[----:B----4-:R-:W-:Y:S05]  /*14960*/  @!P1 NANOSLEEP.SYNCS 0x989680 ;  /* 0x009896800000995d */ /* 0x010fea0003900000 */
[----:B------:R-:W4:Y:S02]  /*14970*/  @!P1 SYNCS.PHASECHK.TRANS64 P1, [R3+URZ+0x2d860], R2 ;  /* 0x02d86002030095a7 */ /* 0x000f24000802007f */
[----:B----4-:R-:W-:Y:S05]  /*14980*/  @!P1 BRA `(.L_x_2195) ;  /* 0xfffffffc00f09947 */ /* 0x010fea000383ffff */
[----:B------:R-:W-:Y:S05]  /*14990*/  BRA `(.L_x_2292) ;  /* 0xffffffd0000c7947 */ /* 0x000fea000383ffff */
.L_x_2293:
        /* <DEDUP_REMOVED lines=14> */
.L_x_2735:


//--------------------- .text._ZN7cutlass13device_kernelIN5flash11enable_sm90INS1_16FlashAttnFwdSm90INS1_25CollectiveMainloopFwdSm90ILi2EN4cute5tupleIJNS5_1CILi1EEES8_S8_EEENS6_IJNS7_ILi192EEENS7_ILi128EEENS7_ILi96EEEEEELi96ENS_10bfloat16_tEfNS_4arch4Sm90ELb1ELb0ELb1ELb1ELb1ELb1ELb0ELb0ELb1ELb1ELb0ELb0EEENS1_21CollectiveEpilogueFwdINS6_IJSA_SC_SB_EEES9_SE_SG_Li384ELb1ELb1ELb0ELb0EEENS1_36VarlenDynamicPersistentTileSchedulerILi192ELi128ELi384ELi128ELb0ELb1ELb1ELb1ELb1ELb1EEEEEEEEEvNT_6ParamsE --------------------------
	.section	.text._ZN7cutlass13device_kernelIN5flash11enable_sm90INS1_16FlashAttnFwdSm90INS1_25CollectiveMainloopFwdSm90ILi2EN4cute5tupleIJNS5_1CILi1EEES8_S8_EEENS6_IJNS7_ILi192EEENS7_ILi128EEENS7_ILi96EEEEEELi96ENS_10bfloat16_tEfNS_4arch4Sm90ELb1ELb0ELb1ELb1ELb1ELb1ELb0ELb0ELb1ELb1ELb0ELb0EEENS1_21CollectiveEpilogueFwdINS6_IJSA_SC_SB_EEES9_SE_SG_Li384ELb1ELb1ELb0ELb0EEENS1_36VarlenDynamicPersistentTileSchedulerILi192ELi128ELi384ELi128ELb0ELb1ELb1ELb1ELb1ELb1EEEEEEEEEvNT_6ParamsE,"ax",@progbits
	.align	128
.text._ZN7cutlass13device_kernelIN5flash11enable_sm90INS1_16FlashAttnFwdSm90INS1_25CollectiveMainloopFwdSm90ILi2EN4cute5tupleIJNS5_1CILi1EEES8_S8_EEENS6_IJNS7_ILi192EEENS7_ILi128EEENS7_ILi96EEEEEELi96ENS_10bfloat16_tEfNS_4arch4Sm90ELb1ELb0ELb1ELb1ELb1ELb1ELb0ELb0ELb1ELb1ELb0ELb0EEENS1_21CollectiveEpilogueFwdINS6_IJSA_SC_SB_EEES9_SE_SG_Li384ELb1ELb1ELb0ELb0EEENS1_36VarlenDynamicPersistentTileSchedulerILi192ELi128ELi384ELi128ELb0ELb1ELb1ELb1ELb1ELb1EEEEEEEEEvNT_6ParamsE:
        .type           _ZN7cutlass13device_kernelIN5flash11enable_sm90INS1_16FlashAttnFwdSm90INS1_25CollectiveMainloopFwdSm90ILi2EN4cute5tupleIJNS5_1CILi1EEES8_S8_EEENS6_IJNS7_ILi192EEENS7_ILi128EEENS7_ILi96EEEEEELi96ENS_10bfloat16_tEfNS_4arch4Sm90ELb1ELb0ELb1ELb1ELb1ELb1ELb0ELb0ELb1ELb1ELb0ELb0EEENS1_21CollectiveEpilogueFwdINS6_IJSA_SC_SB_EEES9_SE_SG_Li384ELb1ELb1ELb0ELb0EEENS1_36VarlenDynamicPersistentTileSchedulerILi192ELi128ELi384ELi128ELb0ELb1ELb1ELb1ELb1ELb1EEEEEEEEEvNT_6ParamsE,@function
        .size           _ZN7cutlass13device_kernelIN5flash11enable_sm90INS1_16FlashAttnFwdSm90INS1_25CollectiveMainloopFwdSm90ILi2EN4cute5tupleIJNS5_1CILi1EEES8_S8_EEENS6_IJNS7_ILi192EEENS7_ILi128EEENS7_ILi96EEEEEELi96ENS_10bfloat16_tEfNS_4arch4Sm90ELb1ELb0ELb1ELb1ELb1ELb1ELb0ELb0ELb1ELb1ELb0ELb0EEENS1_21CollectiveEpilogueFwdINS6_IJSA_SC_SB_EEES9_SE_SG_Li384ELb1ELb1ELb0ELb0EEENS1_36VarlenDynamicPersistentTileSchedulerILi192ELi128ELi384ELi128ELb0ELb1ELb1ELb1ELb1ELb1EEEEEEEEEvNT_6ParamsE,(.L_x_2736 - _ZN7cutlass13device_kernelIN5flash11enable_sm90INS1_16FlashAttnFwdSm90INS1_25CollectiveMainloopFwdSm90ILi2EN4cute5tupleIJNS5_1CILi1EEES8_S8_EEENS6_IJNS7_ILi192EEENS7_ILi128EEENS7_ILi96EEEEEELi96ENS_10bfloat16_tEfNS_4arch4Sm90ELb1ELb0ELb1ELb1ELb1ELb1ELb0ELb0ELb1ELb1ELb0ELb0EEENS1_21CollectiveEpilogueFwdINS6_IJSA_SC_SB_EEES9_SE_SG_Li384ELb1ELb1ELb0ELb0EEENS1_36VarlenDynamicPersistentTileSchedulerILi192ELi128ELi384ELi128ELb0ELb1ELb1ELb1ELb1ELb1EEEEEEEEEvNT_6ParamsE)
        .other          _ZN7cutlass13device_kernelIN5flash11enable_sm90INS1_16FlashAttnFwdSm90INS1_25CollectiveMainloopFwdSm90ILi2EN4cute5tupleIJNS5_1CILi1EEES8_S8_EEENS6_IJNS7_ILi192EEENS7_ILi128EEENS7_ILi96EEEEEELi96ENS_10bfloat16_tEfNS_4arch4Sm90ELb1ELb0ELb1ELb1ELb1ELb1ELb0ELb0ELb1ELb1ELb0ELb0EEENS1_21CollectiveEpilogueFwdINS6_IJSA_SC_SB_EEES9_SE_SG_Li384ELb1ELb1ELb0ELb0EEENS1_36VarlenDynamicPersistentTileSchedulerILi192ELi128ELi384ELi128ELb0ELb1ELb1ELb1ELb1ELb1EEEEEEEEEvNT_6ParamsE,@"STO_CUDA_ENTRY STV_DEFAULT"
_ZN7cutlass13device_kernelIN5flash11enable_sm90INS1_16FlashAttnFwdSm90INS1_25CollectiveMainloopFwdSm90ILi2EN4cute5tupleIJNS5_1CILi1EEES8_S8_EEENS6_IJNS7_ILi192EEENS7_ILi128EEENS7_ILi96EEEEEELi96ENS_10bfloat16_tEfNS_4arch4Sm90ELb1ELb0ELb1ELb1ELb1ELb1ELb0ELb0ELb1ELb1ELb0ELb0EEENS1_21CollectiveEpilogueFwdINS6_IJSA_SC_SB_EEES9_SE_SG_Li384ELb1ELb1ELb0ELb0EEENS1_36VarlenDynamicPersistentTileSchedulerILi192ELi128ELi384ELi128ELb0ELb1ELb1ELb1ELb1ELb1EEEEEEEEEvNT_6ParamsE:
        /* <DEDUP_REMOVED lines=18> */
.L_x_2295:
[----:B------:R-:W-:Y:S05]  /*0120*/  BSYNC B0 ;  /* 0x0000000000007941 */ /* 0x000fea0003800000 */
.L_x_2294:
        /* <DEDUP_REMOVED lines=41> */
.L_x_2296:
        /* <DEDUP_REMOVED lines=22> */
.L_x_2297:
        /* <DEDUP_REMOVED lines=18> */
.L_x_2298:
        /* <DEDUP_REMOVED lines=22> */
.L_x_2299:
        /* <DEDUP_REMOVED lines=22> */
.L_x_2300:
        /* <DEDUP_REMOVED lines=8> */
.L_x_2303:
[----:B------:R-:W-:-:S08]  /*0980*/  NOP ;  /* 0x0000000000007918 */ /* 0x000fd00000000000 */
[----:B------:R-:W0:Y:S02]  /*0990*/  USETMAXREG.TRY_ALLOC.CTAPOOL UP0, 0xa0 ;  /* 0x000000a0000079c8 */ /* 0x000e240008000600 */
[----:B0-----:R-:W-:-:S13]  /*09a0*/  PLOP3.LUT P0, PT, PT, PT, UP0, 0x80, 0x0 ;  /* 0x000000000000781c */ /* 0x001fda0003f0f008 */
[----:B------:R-:W-:Y:S05]  /*09b0*/  @!P0 BRA `(.L_x_2303) ;  /* 0xfffffffc00f08947 */ /* 0x000fea000383ffff */
[----:B------:R-:W2:Y:S01]  /*09c0*/  LDL.LU R0, [R1] ;  /* 0x0000000001007983 */ /* 0x000ea20000300800 */
[----:B------:R-:W0:Y:S01]  /*09d0*/  S2R R2, SR_TID.X ;  /* 0x0000000000027919 */ /* 0x000e220000002100 */
[----:B------:R-:W1:Y:S01]  /*09e0*/  S2UR UR40, SR_CgaCtaId ;  /* 0x00000000002879c3 */ /* 0x000e620000008800 */
[----:B------:R-:W-:Y:S01]  /*09f0*/  UMOV UR4, 0x400 ;  /* 0x0000040000047882 */ /* 0x000fe20000000000 */
[----:B0-----:R-:W-:-:S06]  /*0a00*/  SHF.R.U32.HI R2, RZ, 0x7, R2 ;  /* 0x00000007ff027819 */ /* 0x001fcc0000011602 */
[----:B------:R-:W-:Y:S06]  /*0a10*/  BAR.ARV 0x8, 0x200 ;  /* 0x0208000000007b1d */ /* 0x000fec0000002000 */
[----:B------:R-:W-:-:S13]  /*0a20*/  ISETP.NE.AND P0, PT, R2, 0x1, PT ;  /* 0x000000010200780c */ /* 0x000fda0003f05270 */
[----:B------:R-:W-:Y:S08]  /*0a30*/  @!P0 BAR.ARV 0x9, 0x100 ;  /* 0x0244000000008b1d */ /* 0x000ff00000002000 */
[----:B------:R-:W-:Y:S01]  /*0a40*/  BAR.SYNC.DEFER_BLOCKING 0x5, 0x200 ;  /* 0x0148000000007b1d */ /* 0x000fe20000010000 */
[----:B-1----:R-:W-:-:S06]  /*0a50*/  ULEA UR4, UR40, UR4, 0x18 ;  /* 0x0000000428047291 */ /* 0x002fcc000f8ec03f */
[----:B------:R-:W-:Y:S01]  /*0a60*/  IMAD.U32 R2, RZ, RZ, UR4 ;  /* 0x00000004ff027e24 */ /* 0x000fe2000f8e00ff */
[----:B------:R-:W-:-:S04]  /*0a70*/  ULDC UR4, c[0x0][0xc3c] ;  /* 0x00030f0000047ab9 */ /* 0x000fc80000000800 */
[----:B------:R-:W0:Y:S01]  /*0a80*/  LDS.128 R32, [R2+0x2d8d0] ;  /* 0x02d8d00002207984 */ /* 0x000e220000000c00 */
[----:B------:R-:W-:Y:S06]  /*0a90*/  BAR.ARV 0x4, 0x200 ;  /* 0x0108000000007b1d */ /* 0x000fec0000002000 */
[----:B--2---:R-:W-:-:S04]  /*0aa0*/  LOP3.LUT R0, R0, 0xfffffff7, RZ, 0xc0, !PT ;  /* 0xfffffff700007812 */ /* 0x004fc800078ec0ff */
[----:B------:R-:W-:-:S05]  /*0ab0*/  @P0 LOP3.LUT R0, R0, 0x8, RZ, 0xfc, !PT ;  /* 0x0000000800000812 */ /* 0x000fca00078efcff */
[----:B------:R1:W-:Y:S01]  /*0ac0*/  STL [R1], R0 ;  /* 0x0000000001007387 */ /* 0x0003e20000100800 */
[----:B0-----:R-:W-:-:S13]  /*0ad0*/  ISETP.GE.AND P0, PT, R35, UR4, PT ;  /* 0x0000000423007c0c */ /* 0x001fda000bf06270 */
[----:B-1----:R-:W-:Y:S05]  /*0ae0*/  @P0 BRA `(.L_x_2304) ;  /* 0x000001d800900947 */ /* 0x002fea0003800000 */
[----:B------:R-:W0:Y:S01]  /*0af0*/  S2R R0, SR_TID.X ;  /* 0x0000000000007919 */ /* 0x000e220000002100 */
[----:B------:R-:W-:Y:S01]  /*0b00*/  R2UR UR42, R2 ;  /* 0x00000000022a72ca */ /* 0x000fe200000e0000 */
[----:B------:R-:W-:Y:S01]  /*0b10*/  IMAD.MOV.U32 R138, RZ, RZ, RZ ;  /* 0x000000ffff8a7224 */ /* 0x000fe200078e00ff */
[----:B------:R-:W-:Y:S01]  /*0b20*/  ULOP3.LUT UR41, UR36, 0x1, URZ, 0xfc, !UPT ;  /* 0x0000000124297892 */ /* 0x000fe2000f8efc3f */
[----:B------:R-:W-:Y:S01]  /*0b30*/  IMAD.MOV.U32 R137, RZ, RZ, RZ ;  /* 0x000000ffff897224 */ /* 0x000fe200078e00ff */
[----:B------:R-:W-:-:S09]  /*0b40*/  UMOV UR37, URZ ;  /* 0x0000003f00257c82 */ /* 0x000fd20008000000 */
        /* <DEDUP_REMOVED lines=14> */
[----:B------:R-:W-:Y:S01]  /*0c30*/  STL [R1+0x38], R26 ;  /* 0x0000381a01007387 */ /* 0x000fe20000100800 */
[----:B------:R-:W-:Y:S01]  /*0c40*/  LOP3.LUT R6, R5, 0x1ffffffe, RZ, 0xc0, !PT ;  /* 0x1ffffffe05067812 */ /* 0x000fe200078ec0ff */
[----:B------:R-:W-:Y:S01]  /*0c50*/  VIADD R9, R26, 0x20 ;  /* 0x000000201a097836 */ /* 0x000fe20000000000 */
[----:B------:R-:W-:Y:S01]  /*0c60*/  LOP3.LUT R4, R4, 0xfffffff0, RZ, 0xc0, !PT ;  /* 0xfffffff004047812 */ /* 0x000fe200078ec0ff */
[----:B------:R0:W-:Y:S01]  /*0c70*/  STL [R1+0x6c], R8 ;  /* 0x00006c0801007387 */ /* 0x0001e20000100800 */
[----:B------:R-:W-:-:S02]  /*0c80*/  IMAD.IADD R5, R26, 0x1, R8 ;  /* 0x000000011a057824 */ /* 0x000fc400078e0208 */
[----:B------:R-:W-:Y:S01]  /*0c90*/  IMAD.IADD R6, R3, 0x1, -R6 ;  /* 0x0000000103067824 */ /* 0x000fe200078e0a06 */
[----:B------:R1:W-:Y:S01]  /*0ca0*/  STL [R1+0x68], R9 ;  /* 0x0000680901007387 */ /* 0x0003e20000100800 */
[----:B------:R-:W-:Y:S01]  /*0cb0*/  IMAD.IADD R4, R23, 0x1, -R4 ;  /* 0x0000000117047824 */ /* 0x000fe200078e0a04 */
[----:B------:R-:W-:Y:S01]  /*0cc0*/  SHF.R.S32.HI R10, RZ, 0x1f, R5 ;  /* 0x0000001fff0a7819 */ /* 0x000fe20000011405 */
[----:B------:R-:W-:Y:S02]  /*0cd0*/  IMAD.SHL.U32 R6, R6, 0x8, RZ ;  /* 0x0000000806067824 */ /* 0x000fe400078e00ff */
[----:B0-----:R-:W-:Y:S01]  /*0ce0*/  IMAD.IADD R8, R154, 0x1, -R7 ;  /* 0x000000019a087824 */ /* 0x001fe200078e0a07 */
[CC--:B------:R-:W-:Y:S02]  /*0cf0*/  LEA.HI R14, R10.reuse, R5.reuse, RZ, 0x3 ;  /* 0x000000050a0e7211 */ /* 0x0c0fe400078f18ff */
[----:B------:R-:W-:Y:S01]  /*0d00*/  LEA.HI R16, R10, R5, RZ, 0x5 ;  /* 0x000000050a107211 */ /* 0x000fe200078f28ff */
[----:B------:R-:W-:Y:S01]  /*0d10*/  IMAD R18, R3, 0x8, R8 ;  /* 0x0000000803127824 */ /* 0x000fe200078e0208 */
[-C--:B------:R-:W-:Y:S01]  /*0d20*/  LEA.HI R3, R0, R23.reuse, RZ, 0x7 ;  /* 0x0000001700037211 */ /* 0x080fe200078f38ff */
[----:B-1----:R-:W-:Y:S01]  /*0d30*/  IMAD.IADD R9, R26, 0x1, R9 ;  /* 0x000000011a097824 */ /* 0x002fe200078e0209 */
[----:B------:R-:W-:-:S02]  /*0d40*/  LEA.HI R5, R0, R23, RZ, 0x5 ;  /* 0x0000001700057211 */ /* 0x000fc400078f28ff */
[----:B------:R-:W-:Y:S02]  /*0d50*/  LOP3.LUT R7, R3, 0xffffff80, RZ, 0xc0, !PT ;  /* 0xffffff8003077812 */ /* 0x000fe400078ec0ff */
[----:B------:R-:W-:Y:S02]  /*0d60*/  SHF.R.S32.HI R8, RZ, 0x1f, R9 ;  /* 0x0000001fff087819 */ /* 0x000fe40000011409 */
[----:B------:R-:W-:Y:S01]  /*0d70*/  SHF.R.S32.HI R21, RZ, 0x7, R3 ;  /* 0x00000007ff157819 */ /* 0x000fe20000011403 */
[----:B------:R-:W-:Y:S01]  /*0d80*/  IMAD.IADD R24, R23, 0x1, -R7 ;  /* 0x0000000117187824 */ /* 0x000fe200078e0a07 */
[----:B------:R-:W-:Y:S02]  /*0d90*/  LEA.HI R7, R0, R23, RZ, 0x2 ;  /* 0x0000001700077211 */ /* 0x000fe400078f10ff */
[----:B------:R-:W-:Y:S02]  /*0da0*/  SHF.R.S32.HI R0, RZ, 0x5, R5 ;  /* 0x00000005ff007819 */ /* 0x000fe40000011405 */
[----:B------:R-:W-:-:S02]  /*0db0*/  SHF.R.S32.HI R5, RZ, 0x1f, R4 ;  /* 0x0000001fff057819 */ /* 0x000fc40000011404 */
[-C--:B------:R-:W-:Y:S01]  /*0dc0*/  LEA.HI R15, R8, R9.reuse, RZ, 0x3 ;  /* 0x00000009080f7211 */ /* 0x080fe200078f18ff */
[----:B------:R-:W-:Y:S01]  /*0dd0*/  IMAD R19, R0, 0x10, R4 ;  /* 0x0000001000137824 */ /* 0x000fe200078e0204 */
[----:B------:R-:W-:Y:S02]  /*0de0*/  LEA.HI R17, R8, R9, RZ, 0x5 ;  /* 0x0000000908117211 */ /* 0x000fe400078f28ff */
[--C-:B------:R-:W-:Y:S02]  /*0df0*/  SHF.R.S32.HI R20, RZ, 0x2, R7.reuse ;  /* 0x00000002ff147819 */ /* 0x100fe40000011407 */
[----:B------:R-:W-:Y:S02]  /*0e00*/  SHF.R.S32.HI R8, RZ, 0x1f, R7 ;  /* 0x0000001fff087819 */ /* 0x000fe40000011407 */
[----:B------:R-:W-:Y:S02]  /*0e10*/  LEA.HI R5, R5, R4, RZ, 0x3 ;  /* 0x0000000405057211 */ /* 0x000fe400078f18ff */
[----:B------:R-:W-:Y:S01]  /*0e20*/  LEA.HI R13, R8, R20, RZ, 0x2 ;  /* 0x00000014080d7211 */ /* 0x000fe200078f10ff */
[----:B------:R-:W-:Y:S01]  /*0e30*/  IMAD.HI R8, R21, 0x55555556, RZ ;  /* 0x5555555615087827 */ /* 0x000fe200078e02ff */
[----:B------:R-:W-:-:S02]  /*0e40*/  LOP3.LUT R3, R5, 0xfffffff8, RZ, 0xc0, !PT ;  /* 0xfffffff805037812 */ /* 0x000fc400078ec0ff */
[----:B------:R-:W-:Y:S01]  /*0e50*/  SHF.R.S32.HI R9, RZ, 0x1f, R24 ;  /* 0x0000001fff097819 */ /* 0x000fe20000011418 */
[----:B------:R-:W-:Y:S01]  /*0e60*/  IMAD.SHL.U32 R5, R5, 0x40, RZ ;  /* 0x0000004005057824 */ /* 0x000fe200078e00ff */
[----:B------:R-:W-:Y:S01]  /*0e70*/  LOP3.LUT R13, R13, 0xfffffffc, RZ, 0xc0, !PT ;  /* 0xfffffffc0d0d7812 */ /* 0x000fe200078ec0ff */
[----:B------:R-:W-:Y:S01]  /*0e80*/  IMAD.IADD R3, R4, 0x1, -R3 ;  /* 0x0000000104037824 */ /* 0x000fe200078e0a03 */
[----:B------:R-:W-:Y:S01]  /*0e90*/  LEA.HI R10, R9, R24, RZ, 0x2 ;  /* 0x00000018090a7211 */ /* 0x000fe200078f10ff */
[----:B------:R-:W-:Y:S01]  /*0ea0*/  IMAD.U32 R4, R19, 0x20, R6 ;  /* 0x0000002013047824 */ /* 0x000fe200078e0006 */
[----:B------:R-:W-:Y:S01]  /*0eb0*/  LOP3.LUT R5, R5, 0x7ffffe00, RZ, 0xc0, !PT ;  /* 0x7ffffe0005057812 */ /* 0x000fe200078ec0ff */
[----:B------:R-:W-:Y:S01]  /*0ec0*/  IMAD.IADD R20, R20, 0x1, -R13 ;  /* 0x0000000114147824 */ /* 0x000fe200078e0a0d */
[--C-:B------:R-:W-:Y:S01]  /*0ed0*/  SHF.R.S32.HI R11, RZ, 0x2, R10.reuse ;  /* 0x00000002ff0b7819 */ /* 0x100fe2000001140a */
[----:B------:R-:W-:Y:S01]  /*0ee0*/  IMAD.SHL.U32 R13, R18, 0x20, RZ ;  /* 0x00000020120d7824 */ /* 0x000fe200078e00ff */
[----:B------:R-:W-:Y:S01]  /*0ef0*/  SHF.R.S32.HI R12, RZ, 0x1f, R10 ;  /* 0x0000001fff0c7819 */ /* 0x000fe2000001140a */
[----:B------:R-:W-:Y:S01]  /*0f00*/  IMAD R5, R0, 0x400, R5 ;  /* 0x0000040000057824 */ /* 0x000fe200078e0205 */
[----:B------:R-:W-:Y:S01]  /*0f10*/  LEA.HI R8, R8, R8, RZ, 0x1 ;  /* 0x0000000808087211 */ /* 0x000fe200078f08ff */
[----:B------:R-:W-:Y:S01]  /*0f20*/  IMAD.SHL.U32 R0, R20, 0x40, RZ ;  /* 0x0000004014007824 */ /* 0x000fe200078e00ff */
[----:B------:R-:W-:Y:S01]  /*0f30*/  LEA.HI R12, R12, R11, RZ, 0x3 ;  /* 0x0000000b0c0c7211 */ /* 0x000fe200078f18ff */
[----:B------:R0:W-:Y:S01]  /*0f40*/  STL [R1+0x8c], R20 ;  /* 0x00008c1401007387 */ /* 0x0001e20000100800 */
[C---:B------:R-:W-:Y:S01]  /*0f50*/  R2P PR, R3.reuse, 0x6 ;  /* 0x0000000603007804 */ /* 0x040fe20000000000 */
[----:B------:R-:W-:Y:S01]  /*0f60*/  IMAD R8, R8, -0x3, R21 ;  /* 0xfffffffd08087824 */ /* 0x000fe200078e0215 */
[----:B------:R-:W-:Y:S01]  /*0f70*/  LOP3.LUT R21, R0, 0xc0, RZ, 0xc0, !PT ;  /* 0x000000c000157812 */ /* 0x000fe200078ec0ff */
[----:B------:R-:W-:Y:S01]  /*0f80*/  IMAD.SHL.U32 R3, R3, 0x40, RZ ;  /* 0x0000004003037824 */ /* 0x000fe200078e00ff */
[----:B------:R-:W-:Y:S01]  /*0f90*/  LOP3.LUT R12, R12, 0xfffffff8, RZ, 0xc0, !PT ;  /* 0xfffffff80c0c7812 */ /* 0x000fe200078ec0ff */
[----:B------:R1:W-:Y:S01]  /*0fa0*/  STL [R1+0xb0], R4 ;  /* 0x0000b00401007387 */ /* 0x0003e20000100800 */
[----:B------:R-:W-:-:S02]  /*0fb0*/  LEA.HI R9, R9, R24, RZ, 0x5 ;  /* 0x0000001809097211 */ /* 0x000fc400078f28ff */
[----:B------:R-:W-:Y:S02]  /*0fc0*/  CS2R R18, SRZ ;  /* 0x0000000000127805 */ /* 0x000fe4000001ff00 */
[----:B------:R-:W-:Y:S01]  /*0fd0*/  SHF.R.S32.HI R16, RZ, 0x5, R16 ;  /* 0x00000005ff107819 */ /* 0x000fe20000011410 */
[----:B------:R-:W-:Y:S01]  /*0fe0*/  IMAD.IADD R12, R11, 0x1, -R12 ;  /* 0x000000010b0c7824 */ /* 0x000fe200078e0a0c */
[----:B------:R-:W-:Y:S01]  /*0ff0*/  LOP3.LUT R0, R21, 0x18, R14, 0xf8, !PT ;  /* 0x0000001815007812 */ /* 0x000fe200078ef80e */
[----:B------:R-:W-:Y:S01]  /*1000*/  STL [R1+0x44], R13 ;  /* 0x0000440d01007387 */ /* 0x000fe20000100800 */
[----:B0-----:R-:W-:Y:S01]  /*1010*/  SHF.R.U32.HI R20, RZ, 0x3, R21 ;  /* 0x00000003ff147819 */ /* 0x001fe20000011615 */
[----:B------:R-:W-:Y:S01]  /*1020*/  IMAD R16, R16, 0x1800, R13 ;  /* 0x0000180010107824 */ /* 0x000fe200078e020d */
[----:B------:R-:W-:Y:S01]  /*1030*/  SHF.R.S32.HI R9, RZ, 0x5, R9 ;  /* 0x00000005ff097819 */ /* 0x000fe20000011409 */
[----:B------:R-:W-:Y:S01]  /*1040*/  STL [R1+0xc], R21 ;  /* 0x00000c1501007387 */ /* 0x000fe20000100800 */
[----:B------:R-:W-:-:S02]  /*1050*/  LOP3.LUT R3, R3, 0x1c0, RZ, 0xc0, !PT ;  /* 0x000001c003037812 */ /* 0x000fc400078ec0ff */
[-C--:B------:R-:W-:Y:S01]  /*1060*/  LOP3.LUT R11, R0, R20.reuse, RZ, 0x3c, !PT ;  /* 0x00000014000b7212 */ /* 0x080fe200078e3cff */
[----:B------:R-:W-:Y:S01]  /*1070*/  IMAD R9, R9, 0x10, R12 ;  /* 0x0000001009097824 */ /* 0x000fe200078e020c */
[----:B------:R-:W-:Y:S01]  /*1080*/  LOP3.LUT R7, R7, 0xfffffffc, RZ, 0xc0, !PT ;  /* 0xfffffffc07077812 */ /* 0x000fe200078ec0ff */
[----:B------:R-:W-:Y:S01]  /*1090*/  STL [R1+0x40], R20 ;  /* 0x0000401401007387 */ /* 0x000fe20000100800 */
[----:B------:R-:W-:Y:S01]  /*10a0*/  LOP3.LUT R6, R3, 0x8, R6, 0xf8, !PT ;  /* 0x0000000803067812 */ /* 0x000fe200078ef806 */
[----:B------:R-:W-:Y:S01]  /*10b0*/  IMAD.IADD R11, R16, 0x1, R11 ;  /* 0x00000001100b7824 */ /* 0x000fe200078e020b */
[----:B------:R-:W-:Y:S01]  /*10c0*/  SHF.R.U32.HI R3, RZ, 0x3, R3 ;  /* 0x00000003ff037819 */ /* 0x000fe20000011603 */
[----:B------:R-:W-:Y:S01]  /*10d0*/  IMAD.SHL.U32 R16, R22, 0x8, RZ ;  /* 0x0000000816107824 */ /* 0x000fe200078e00ff */
[----:B------:R-:W-:Y:S01]  /*10e0*/  LOP3.LUT R10, R10, 0x7ffffffc, RZ, 0xc0, !PT ;  /* 0x7ffffffc0a0a7812 */ /* 0x000fe200078ec0ff */
[----:B------:R-:W-:Y:S01]  /*10f0*/  IMAD R8, R8, 0x40, R9 ;  /* 0x0000004008087824 */ /* 0x000fe200078e0209 */
[----:B------:R-:W-:Y:S01]  /*1100*/  LOP3.LUT R6, R6, R3, RZ, 0x3c, !PT ;  /* 0x0000000306067212 */ /* 0x000fe200078e3cff */
[----:B------:R-:W-:Y:S01]  /*1110*/  IMAD.IADD R25, R23, 0x1, -R7 ;  /* 0x0000000117197824 */ /* 0x000fe200078e0a07 */
[----:B------:R-:W-:Y:S01]  /*1120*/  SHF.R.S32.HI R9, RZ, 0x3, R14 ;  /* 0x00000003ff097819 */ /* 0x000fe2000001140e */
[C---:B------:R-:W-:Y:S01]  /*1130*/  VIADD R7, R26.reuse, 0x8 ;  /* 0x000000081a077836 */ /* 0x040fe20000000000 */
[----:B------:R-:W-:Y:S01]  /*1140*/  STL [R1+0xac], R8 ;  /* 0x0000ac0801007387 */ /* 0x000fe20000100800 */
[----:B------:R-:W-:Y:S01]  /*1150*/  VIADD R3, R26, 0x18 ;  /* 0x000000181a037836 */ /* 0x000fe20000000000 */
[----:B------:R-:W-:Y:S01]  /*1160*/  SHF.R.S32.HI R17, RZ, 0x5, R17 ;  /* 0x00000005ff117819 */ /* 0x000fe20000011411 */
[----:B------:R-:W-:Y:S01]  /*1170*/  VIADD R23, R16, 0x30 ;  /* 0x0000003010177836 */ /* 0x000fe20000000000 */
[----:B------:R0:W-:Y:S01]  /*1180*/  STL [R1+0x74], R7 ;  /* 0x0000740701007387 */ /* 0x0001e20000100800 */
[----:B------:R-:W-:Y:S01]  /*1190*/  IMAD.IADD R5, R5, 0x1, R6 ;  /* 0x0000000105057824 */ /* 0x000fe200078e0206 */
[----:B-1----:R-:W-:Y:S01]  /*11a0*/  LOP3.LUT R4, R21, 0x18, R15, 0xf8, !PT ;  /* 0x0000001815047812 */ /* 0x002fe200078ef80f */
[----:B------:R-:W-:Y:S01]  /*11b0*/  VIADD R6, R26, 0x28 ;  /* 0x000000281a067836 */ /* 0x000fe20000000000 */
[----:B------:R1:W-:Y:S01]  /*11c0*/  STL [R1+0x70], R3 ;  /* 0x0000700301007387 */ /* 0x0003e20000100800 */
[----:B------:R-:W-:Y:S01]  /*11d0*/  VIADD R22, R16, 0x40 ;  /* 0x0000004010167836 */ /* 0x000fe20000000000 */
[----:B------:R-:W-:Y:S01]  /*11e0*/  LOP3.LUT R4, R4, R20, RZ, 0x3c, !PT ;  /* 0x0000001404047212 */ /* 0x000fe200078e3cff */
[----:B------:R-:W-:Y:S01]  /*11f0*/  VIADD R136, R16, 0x50 ;  /* 0x0000005010887836 */ /* 0x000fe20000000000 */
[----:B------:R2:W-:Y:S01]  /*1200*/  STL [R1+0x78], R6 ;  /* 0x0000780601007387 */ /* 0x0005e20000100800 */
[----:B------:R-:W-:Y:S01]  /*1210*/  IMAD R17, R17, 0x1800, R13 ;  /* 0x0000180011117824 */ /* 0x000fe200078e020d */
[----:B0-----:R-:W-:Y:S01]  /*1220*/  SHF.R.S32.HI R7, RZ, 0x3, R15 ;  /* 0x00000003ff077819 */ /* 0x001fe2000001140f */
[----:B------:R-:W-:Y:S01]  /*1230*/  IMAD R155, R5, 0x2, R2 ;  /* 0x00000002059b7824 */ /* 0x000fe200078e0202 */
[----:B------:R-:W-:Y:S01]  /*1240*/  LEA.HI R0, R25, R25, RZ, 0x1 ;  /* 0x0000001919007211 */ /* 0x000fe200078f08ff */
[----:B------:R-:W-:Y:S01]  /*1250*/  IMAD.IADD R12, R17, 0x1, R4 ;  /* 0x00000001110c7824 */ /* 0x000fe200078e0204 */
[----:B-1----:R-:W-:Y:S01]  /*1260*/  SHF.R.S32.HI R3, RZ, 0x1f, R23 ;  /* 0x0000001fff037819 */ /* 0x002fe20000011417 */
[----:B------:R-:W-:Y:S01]  /*1270*/  IMAD.MOV.U32 R4, RZ, RZ, 0x40 ;  /* 0x00000040ff047424 */ /* 0x000fe200078e00ff */
[----:B------:R-:W-:Y:S01]  /*1280*/  LOP3.LUT R0, R0, 0x1ffffffe, RZ, 0xc0, !PT ;  /* 0x1ffffffe00007812 */ /* 0x000fe200078ec0ff */
[----:B------:R-:W-:Y:S01]  /*1290*/  VIADD R5, R155, 0x21820 ;  /* 0x000218209b057836 */ /* 0x000fe20000000000 */
[----:B--2---:R-:W-:Y:S01]  /*12a0*/  SHF.R.S32.HI R6, RZ, 0x1f, R22 ;  /* 0x0000001fff067819 */ /* 0x004fe20000011416 */
[----:B------:R0:W-:Y:S01]  /*12b0*/  STL [R1+0x58], R3 ;  /* 0x0000580301007387 */ /* 0x0001e20000100800 */
[----:B------:R-:W-:Y:S01]  /*12c0*/  SEL R4, R4, 0xffffffc0, !P2 ;  /* 0xffffffc004047807 */ /* 0x000fe20005000000 */
[----:B------:R-:W-:Y:S01]  /*12d0*/  IMAD.IADD R0, R25, 0x1, -R0 ;  /* 0x0000000119007824 */ /* 0x000fe200078e0a00 */
[----:B------:R-:W-:Y:S01]  /*12e0*/  SHF.R.S32.HI R17, RZ, 0x1f, R16 ;  /* 0x0000001fff117819 */ /* 0x000fe20000011410 */
[----:B------:R1:W-:Y:S01]  /*12f0*/  STL [R1+0x54], R6 ;  /* 0x0000540601007387 */ /* 0x0003e20000100800 */
[----:B0-----:R-:W-:Y:S01]  /*1300*/  SHF.R.S32.HI R3, RZ, 0x1f, R136 ;  /* 0x0000001fff037819 */ /* 0x001fe20000011488 */
[----:B-1----:R-:W-:-:S04]  /*1310*/  IMAD.IADD R6, R24, 0x1, -R10 ;  /* 0x0000000118067824 */ /* 0x002fc800078e0a0a */
[----:B------:R0:W-:Y:S04]  /*1320*/  STL [R1+0x50], R3 ;  /* 0x0000500301007387 */ /* 0x0001e80000100800 */
[----:B------:R1:W-:Y:S04]  /*1330*/  STL [R1+0x90], R6 ;  /* 0x0000900601007387 */ /* 0x0003e80000100800 */
[----:B------:R2:W-:Y:S01]  /*1340*/  STL [R1+0x48], R9 ;  /* 0x0000480901007387 */ /* 0x0005e20000100800 */
[----:B0-----:R-:W-:-:S03]  /*1350*/  LOP3.LUT R3, R21, 0x8, R16, 0xf8, !PT ;  /* 0x0000000815037812 */ /* 0x001fc600078ef810 */
[----:B------:R0:W-:Y:S01]  /*1360*/  STL [R1+0x4c], R7 ;  /* 0x00004c0701007387 */ /* 0x0001e20000100800 */
[-C--:B------:R-:W-:Y:S02]  /*1370*/  LOP3.LUT R3, R3, R20.reuse, RZ, 0x3c, !PT ;  /* 0x0000001403037212 */ /* 0x080fe400078e3cff */
[----:B-1----:R-:W-:Y:S02]  /*1380*/  LOP3.LUT R6, R21, 0x18, R16, 0xf8, !PT ;  /* 0x0000001815067812 */ /* 0x002fe400078ef810 */
[----:B--2---:R-:W-:Y:S02]  /*1390*/  LEA R9, R12, UR42, 0x1 ;  /* 0x0000002a0c097c11 */ /* 0x004fe4000f8e08ff */
[----:B------:R-:W-:Y:S01]  /*13a0*/  LOP3.LUT R6, R6, R20, RZ, 0x3c, !PT ;  /* 0x0000001406067212 */ /* 0x000fe200078e3cff */
[----:B0-----:R-:W-:Y:S02]  /*13b0*/  IMAD.IADD R7, R13, 0x1, R3 ;  /* 0x000000010d077824 */ /* 0x001fe400078e0203 */
[----:B------:R-:W-:-:S02]  /*13c0*/  VIADD R3, R155, 0x21800 ;  /* 0x000218009b037836 */ /* 0x000fc40000000000 */
[----:B------:R-:W-:Y:S01]  /*13d0*/  IMAD.IADD R6, R13, 0x1, R6 ;  /* 0x000000010d067824 */ /* 0x000fe200078e0206 */
[----:B------:R0:W-:Y:S01]  /*13e0*/  STL [R1+0x88], R7 ;  /* 0x0000880701007387 */ /* 0x0001e20000100800 */
[----:B------:R-:W-:Y:S01]  /*13f0*/  @P1 VIADD R5, R3, 0xffffffe0 ;  /* 0xffffffe003051836 */ /* 0x000fe20000000000 */
[----:B0-----:R-:W-:-:S05]  /*1400*/  LEA R7, R11, UR42, 0x1 ;  /* 0x0000002a0b077c11 */ /* 0x001fca000f8e08ff */
[----:B------:R0:W-:Y:S04]  /*1410*/  STL [R1+0xa4], R7 ;  /* 0x0000a40701007387 */ /* 0x0001e80000100800 */
[----:B------:R-:W-:Y:S01]  /*1420*/  STL [R1+0xa0], R9 ;  /* 0x0000a00901007387 */ /* 0x000fe20000100800 */
[----:B0-----:R-:W-:Y:S01]  /*1430*/  LEA R7, R6, UR42, 0x1 ;  /* 0x0000002a06077c11 */ /* 0x001fe2000f8e08ff */
[----:B------:R-:W-:Y:S02]  /*1440*/  IMAD R6, R0, 0x8, R8 ;  /* 0x0000000800067824 */ /* 0x000fe400078e0208 */
        /* <DEDUP_REMOVED lines=9> */
.L_x_2459:
[----:B0-2---:R-:W0:Y:S02]  /*14e0*/  LDC.64 R4, c[0x0][0xc88] ;  /* 0x00032200ff047b82 */ /* 0x005e240000000a00 */
[----:B0-----:R-:W-:-:S05]  /*14f0*/  IMAD.WIDE R4, R35, 0x4, R4 ;  /* 0x0000000423047825 */ /* 0x001fca00078e0204 */
[----:B------:R-:W2:Y:S01]  /*1500*/  LDG.E R10, desc[UR38][R4.64] ;  /* 0x00000026040a7981 */ /* 0x000ea2000c1e1900 */
[----:B------:R-:W-:Y:S05]  /*1510*/  YIELD ;  /* 0x0000000000007946 */ /* 0x000fea0003800000 */
[----:B------:R-:W-:Y:S01]  /*1520*/  ULDC.64 UR4, c[0x0][0xa28] ;  /* 0x00028a0000047ab9 */ /* 0x000fe20000000a00 */
[----:B------:R-:W-:Y:S01]  /*1530*/  ULDC.64 UR8, c[0x0][0xa18] ;  /* 0x0002860000087ab9 */ /* 0x000fe20000000a00 */
[----:B------:R-:W-:Y:S01]  /*1540*/  ISETP.NE.U32.AND P1, PT, RZ, UR4, PT ;  /* 0x00000004ff007c0c */ /* 0x000fe2000bf25070 */
[----:B------:R-:W-:Y:S01]  /*1550*/  ULDC.64 UR6, c[0x0][0xa08] ;  /* 0x0002820000067ab9 */ /* 0x000fe20000000a00 */
[----:B-1----:R-:W-:Y:S01]  /*1560*/  IMAD.MOV.U32 R3, RZ, RZ, RZ ;  /* 0x000000ffff037224 */ /* 0x002fe200078e00ff */
[----:B------:R-:W-:Y:S01]  /*1570*/  ISETP.NE.U32.AND P0, PT, RZ, UR6, PT ;  /* 0x00000006ff007c0c */ /* 0x000fe2000bf05070 */
[----:B------:R-:W-:Y:S01]  /*1580*/  IMAD.MOV.U32 R79, RZ, RZ, RZ ;  /* 0x000000ffff4f7224 */ /* 0x000fe200078e00ff */
[----:B------:R-:W-:-:S02]  /*1590*/  ISETP.NE.AND.EX P1, PT, RZ, UR5, PT, P1 ;  /* 0x00000005ff007c0c */ /* 0x000fc4000bf25310 */
[----:B------:R-:W-:Y:S02]  /*15a0*/  ISETP.NE.AND.EX P0, PT, RZ, UR7, PT, P0 ;  /* 0x00000007ff007c0c */ /* 0x000fe4000bf05300 */
[----:B--2---:R-:W-:Y:S01]  /*15b0*/  SHF.R.S32.HI R0, RZ, 0x1f, R10 ;  /* 0x0000001fff007819 */ /* 0x004fe2000001140a */
[----:B------:R-:W-:-:S08]  /*15c0*/  IMAD.SHL.U32 R30, R10, 0x4, RZ ;  /* 0x000000040a1e7824 */ /* 0x000fd000078e00ff */
[C---:B------:R-:W-:Y:S01]  /*15d0*/  @P1 LEA R6, P2, R10.reuse, UR4, 0x2 ;  /* 0x000000040a061c11 */ /* 0x040fe2000f8410ff */
[----:B------:R0:W-:Y:S01]  /*15e0*/  STL [R1+0x98], R10 ;  /* 0x0000980a01007387 */ /* 0x0001e20000100800 */
[C-C-:B------:R-:W-:Y:S02]  /*15f0*/  SHF.L.U64.HI R31, R10.reuse, 0x2, R0.reuse ;  /* 0x000000020a1f7819 */ /* 0x140fe40000010200 */
[----:B----4-:R-:W-:Y:S02]  /*1600*/  @P1 LEA.HI.X R7, R10, UR5, R0, 0x2, P2 ;  /* 0x000000050a071c11 */ /* 0x010fe400090f1400 */
[----:B------:R-:W-:Y:S01]  /*1610*/  ISETP.NE.U32.AND P2, PT, RZ, UR8, PT ;  /* 0x00000008ff007c0c */ /* 0x000fe2000bf45070 */
[----:B------:R-:W-:Y:S01]  /*1620*/  ULDC UR4, c[0x0][0x288] ;  /* 0x0000a20000047ab9 */ /* 0x000fe20000000800 */
[----:B------:R-:W-:Y:S01]  /*1630*/  IADD3 R8, P3, R30, UR6, RZ ;  /* 0x000000061e087c10 */ /* 0x000fe2000ff7e0ff */
[----:B------:R0:W5:Y:S01]  /*1640*/  @P1 LDG.E R3, desc[UR38][R6.64] ;  /* 0x0000002606031981 */ /* 0x000162000c1e1900 */
[----:B------:R-:W-:Y:S01]  /*1650*/  ISETP.NE.AND.EX P2, PT, RZ, UR9, PT, P2 ;  /* 0x00000009ff007c0c */ /* 0x000fe2000bf45320 */
[----:B------:R-:W-:Y:S01]  /*1660*/  IMAD.U32 R146, RZ, RZ, UR4 ;  /* 0x00000004ff927e24 */ /* 0x000fe2000f8e00ff */
[----:B------:R-:W-:Y:S01]  /*1670*/  IADD3.X R9, R31, UR7, RZ, P3, !PT ;  /* 0x000000071f097c10 */ /* 0x000fe20009ffe4ff */
[----:B------:R-:W-:-:S04]  /*1680*/  ULDC.64 UR4, c[0x0][0x418] ;  /* 0x0001060000047ab9 */ /* 0x000fc80000000a00 */
[----:B------:R0:W5:Y:S06]  /*1690*/  @P0 LDG.E R79, desc[UR38][R8.64] ;  /* 0x00000026084f0981 */ /* 0x00016c000c1e1900 */
[----:B------:R-:W-:-:S04]  /*16a0*/  @P2 IADD3 R4, P1, R30, UR8, RZ ;  /* 0x000000081e042c10 */ /* 0x000fc8000ff3e0ff */
[----:B------:R-:W-:-:S05]  /*16b0*/  @P2 IADD3.X R5, R31, UR9, RZ, P1, !PT ;  /* 0x000000091f052c10 */ /* 0x000fca0008ffe4ff */
        /* <DEDUP_REMOVED lines=9> */
[----:B------:R-:W-:Y:S02]  /*1750*/  IMAD.U32 R28, RZ, RZ, UR4 ;  /* 0x00000004ff1c7e24 */ /* 0x000fe4000f8e00ff */
[----:B------:R-:W-:Y:S01]  /*1760*/  IMAD.MOV.U32 R25, RZ, RZ, R10 ;  /* 0x000000ffff197224 */ /* 0x000fe200078e000a */
[----:B0--3--:R-:W-:Y:S06]  /*1770*/  @P2 BRA `(.L_x_2305) ;  /* 0x0000000000242947 */ /* 0x009fec0003800000 */
        /* <DEDUP_REMOVED lines=9> */
.L_x_2305:
[----:B------:R-:W-:Y:S01]  /*1810*/  ULDC.64 UR4, c[0x0][0xa20] ;  /* 0x0002880000047ab9 */ /* 0x000fe20000000a00 */
[----:B------:R0:W-:Y:S01]  /*1820*/  STL [R1+0x9c], R34 ;  /* 0x00009c2201007387 */ /* 0x0001e20000100800 */
[----:B------:R-:W-:-:S04]  /*1830*/  ISETP.NE.U32.AND P1, PT, RZ, UR4, PT ;  /* 0x00000004ff007c0c */ /* 0x000fc8000bf25070 */
[----:B------:R-:W-:-:S13]  /*1840*/  ISETP.NE.AND.EX P1, PT, RZ, UR5, PT, P1 ;  /* 0x00000005ff007c0c */ /* 0x000fda000bf25310 */
[----:B0-----:R-:W-:Y:S05]  /*1850*/  @!P1 BRA `(.L_x_2306) ;  /* 0x0000000000109947 */ /* 0x001fea0003800000 */
[----:B------:R-:W-:-:S04]  /*1860*/  IADD3 R28, P0, R30, UR4, RZ ;  /* 0x000000041e1c7c10 */ /* 0x000fc8000ff1e0ff */
[----:B------:R-:W-:-:S05]  /*1870*/  IADD3.X R29, R31, UR5, RZ, P0, !PT ;  /* 0x000000051f1d7c10 */ /* 0x000fca00087fe4ff */
[----:B------:R0:W5:Y:S01]  /*1880*/  LDG.E R28, desc[UR38][R28.64] ;  /* 0x000000261c1c7981 */ /* 0x000162000c1e1900 */
[----:B------:R-:W-:Y:S05]  /*1890*/  BRA `(.L_x_2307) ;  /* 0x0000000000107947 */ /* 0x000fea0003800000 */
.L_x_2306:
[----:B------:R-:W-:Y:S05]  /*18a0*/  @!P0 BRA `(.L_x_2307) ;  /* 0x00000000000c8947 */ /* 0x000fea0003800000 */
[----:B------:R-:W2:Y:S04]  /*18b0*/  LDG.E R5, desc[UR38][R8.64] ;  /* 0x0000002608057981 */ /* 0x000ea8000c1e1900 */
[----:B------:R-:W2:Y:S02]  /*18c0*/  LDG.E R28, desc[UR38][R8.64+0x4] ;  /* 0x00000426081c7981 */ /* 0x000ea4000c1e1900 */
[----:B--2---:R-:W-:-:S07]  /*18d0*/  IMAD.IADD R28, R28, 0x1, -R5 ;  /* 0x000000011c1c7824 */ /* 0x004fce00078e0a05 */
.L_x_2307:
[----:B------:R-:W-:Y:S01]  /*18e0*/  ULDC.64 UR4, c[0x0][0xa10] ;  /* 0x0002840000047ab9 */ /* 0x000fe20000000a00 */
[----:B------:R-:W1:Y:S01]  /*18f0*/  LDC R8, c[0x0][0x448] ;  /* 0x00011200ff087b82 */ /* 0x000e620000000800 */
[----:B------:R-:W-:-:S04]  /*1900*/  ISETP.NE.U32.AND P0, PT, RZ, UR4, PT ;  /* 0x00000004ff007c0c */ /* 0x000fc8000bf05070 */
[----:B------:R-:W-:Y:S01]  /*1910*/  ISETP.NE.AND.EX P0, PT, RZ, UR5, PT, P0 ;  /* 0x00000005ff007c0c */ /* 0x000fe2000bf05300 */
[----:B------:R-:W-:-:S12]  /*1920*/  ULDC.64 UR4, c[0x0][0xa30] ;  /* 0x00028c0000047ab9 */ /* 0x000fd80000000a00 */
[----:B------:R-:W2:Y:S02]  /*1930*/  @P0 LDC.64 R4, c[0x0][0xa10] ;  /* 0x00028400ff040b82 */ /* 0x000ea40000000a00 */
[----:B--2---:R-:W-:-:S05]  /*1940*/  @P0 IMAD.WIDE R4, R25, 0x4, R4 ;  /* 0x0000000419040825 */ /* 0x004fca00078e0204 */
[----:B------:R-:W2:Y:S04]  /*1950*/  @P0 LDG.E R0, desc[UR38][R4.64] ;  /* 0x0000002604000981 */ /* 0x000ea8000c1e1900 */
[----:B------:R3:W2:Y:S01]  /*1960*/  @P0 LDG.E R9, desc[UR38][R4.64+0x4] ;  /* 0x0000042604090981 */ /* 0x0006a2000c1e1900 */
[----:B------:R-:W-:Y:S01]  /*1970*/  ISETP.NE.U32.AND P1, PT, RZ, UR4, PT ;  /* 0x00000004ff007c0c */ /* 0x000fe2000bf25070 */
[----:B-----5:R-:W-:-:S03]  /*1980*/  IMAD.MOV.U32 R97, RZ, RZ, R28 ;  /* 0x000000ffff617224 */ /* 0x020fc600078e001c */
[----:B------:R-:W-:-:S13]  /*1990*/  ISETP.NE.AND.EX P1, PT, RZ, UR5, PT, P1 ;  /* 0x00000005ff007c0c */ /* 0x000fda000bf25310 */
[----:B------:R-:W-:-:S04]  /*19a0*/  @P1 IADD3 R6, P2, R30, UR4, RZ ;  /* 0x000000041e061c10 */ /* 0x000fc8000ff5e0ff */
[----:B------:R-:W-:-:S05]  /*19b0*/  @P1 IADD3.X R7, R31, UR5, RZ, P2, !PT ;  /* 0x000000051f071c10 */ /* 0x000fca00097fe4ff */
[----:B------:R4:W5:Y:S01]  /*19c0*/  @P1 LDG.E R97, desc[UR38][R6.64] ;  /* 0x0000002606611981 */ /* 0x000962000c1e1900 */
[----:B-1----:R-:W-:Y:S01]  /*19d0*/  ISETP.NE.AND P1, PT, R8, 0x1, PT ;  /* 0x000000010800780c */ /* 0x002fe20003f25270 */
[----:B------:R-:W-:Y:S02]  /*19e0*/  IMAD R10, R33, 0xc0, RZ ;  /* 0x000000c0210a7824 */ /* 0x000fe400078e02ff */
[----:B------:R-:W-:Y:S02]  /*19f0*/  IMAD.IADD R8, R28, 0x1, -R3 ;  /* 0x000000011c087824 */ /* 0x000fe400078e0a03 */
[----:B---3--:R-:W-:Y:S01]  /*1a00*/  VIADD R4, R10, 0xbf ;  /* 0x000000bf0a047836 */ /* 0x008fe20000000000 */
[----:B------:R4:W-:Y:S01]  /*1a10*/  STL [R1+0x84], R10 ;  /* 0x0000840a01007387 */ /* 0x0009e20000100800 */
[----:B------:R-:W-:-:S05]  /*1a20*/  IMAD.MOV R74, RZ, RZ, -R8 ;  /* 0x000000ffff4a7224 */ /* 0x000fca00078e0a08 */
[----:B------:R-:W-:Y:S01]  /*1a30*/  VIMNMX R74, RZ, R74, !PT ;  /* 0x0000004aff4a7248 */ /* 0x000fe20007fe0100 */
[----:B------:R-:W1:Y:S08]  /*1a40*/  @P1 LDC R11, c[0x0][0x44c] ;  /* 0x00011300ff0b1b82 */ /* 0x000e700000000800 */
[----:B------:R-:W3:Y:S01]  /*1a50*/  @P1 LDC R5, c[0x0][0x450] ;  /* 0x00011400ff051b82 */ /* 0x000ee20000000800 */
[----:B--2---:R-:W-:Y:S01]  /*1a60*/  @P0 IADD3 R24, -R0, R9, RZ ;  /* 0x0000000900180210 */ /* 0x004fe20007ffe1ff */
[----:B-1----:R-:W-:-:S04]  /*1a70*/  @P1 IMAD.HI.U32 R0, R4, R11, RZ ;  /* 0x0000000b04001227 */ /* 0x002fc800078e00ff */
[----:B------:R-:W-:Y:S01]  /*1a80*/  IMAD.IADD R147, R8, 0x1, R24 ;  /* 0x0000000108937824 */ /* 0x000fe200078e0218 */
[----:B---3--:R-:W-:-:S03]  /*1a90*/  @P1 SHF.R.U32.HI R4, RZ, R5, R0 ;  /* 0x00000005ff041219 */ /* 0x008fc60000011600 */
[C---:B------:R-:W-:Y:S01]  /*1aa0*/  VIADD R0, R147.reuse, 0x7f ;  /* 0x0000007f93007836 */ /* 0x040fe20000000000 */
[----:B------:R-:W-:-:S04]  /*1ab0*/  IADD3 R101, R147, 0x80, -R146 ;  /* 0x0000008093657810 */ /* 0x000fc80007ffe892 */
[----:B------:R-:W-:Y:S01]  /*1ac0*/  SHF.R.S32.HI R3, RZ, 0x1f, R0 ;  /* 0x0000001fff037819 */ /* 0x000fe20000011400 */
[----:B------:R-:W-:-:S03]  /*1ad0*/  IMAD.IADD R4, R101, 0x1, R4 ;  /* 0x0000000165047824 */ /* 0x000fc600078e0204 */
[----:B------:R-:W-:Y:S02]  /*1ae0*/  LEA.HI R3, R3, R0, RZ, 0x7 ;  /* 0x0000000003037211 */ /* 0x000fe400078f38ff */
[----:B------:R-:W-:Y:S02]  /*1af0*/  SHF.R.S32.HI R5, RZ, 0x1f, R4 ;  /* 0x0000001fff057819 */ /* 0x000fe40000011404 */
[----:B------:R-:W-:Y:S02]  /*1b00*/  SHF.R.S32.HI R102, RZ, 0x7, R3 ;  /* 0x00000007ff667819 */ /* 0x000fe40000011403 */
[----:B------:R-:W-:-:S04]  /*1b10*/  LEA.HI R5, R5, R4, RZ, 0x7 ;  /* 0x0000000405057211 */ /* 0x000fc800078f38ff */
[----:B------:R-:W-:-:S04]  /*1b20*/  SHF.R.S32.HI R5, RZ, 0x7, R5 ;  /* 0x00000007ff057819 */ /* 0x000fc80000011405 */
[----:B------:R-:W-:-:S05]  /*1b30*/  VIMNMX R5, R102, R5, PT ;  /* 0x0000000566057248 */ /* 0x000fca0003fe0100 */
[----:B------:R-:W-:-:S05]  /*1b40*/  IMAD R5, R5, 0x80, -R8 ;  /* 0x0000008005057824 */ /* 0x000fca00078e0a08 */
[----:B------:R-:W-:-:S04]  /*1b50*/  VIMNMX R5, R5, R24, PT ;  /* 0x0000001805057248 */ /* 0x000fc80003fe0100 */
        /* <DEDUP_REMOVED lines=9> */
[----:B----4-:R-:W-:Y:S05]  /*1bf0*/  @!P1 BRA `(.L_x_2308) ;  /* 0x0000005800109947 */ /* 0x010fea0003800000 */
        /* <DEDUP_REMOVED lines=8> */
[----:B------:R1:W2:Y:S01]  /*1c80*/  LDC.64 R14, c[0x4][R0] ;  /* 0x01000000000e7b82 */ /* 0x0002a20000000a00 */
        /* <DEDUP_REMOVED lines=8> */
[----:B-1----:R-:W-:-:S07]  /*1d10*/  IMAD.MOV.U32 R13, RZ, RZ, RZ ;  /* 0x000000ffff0d7224 */ /* 0x002fce00078e00ff */
[----:B------:R-:W-:-:S07]  /*1d20*/  LEPC R20, `(.L_x_2310) ;  /* 0x000000001014794e */ /* 0x000fce0000000000 */
[----:B0-2--5:R-:W-:Y:S05]  /*1d30*/  CALL.ABS.NOINC R14 ;  /* 0x000000000e007343 */ /* 0x025fea0003c00000 */
.L_x_2310:
[----:B------:R-:W-:Y:S05]  /*1d40*/  BSYNC B6 ;  /* 0x0000000000067941 */ /* 0x000fea0003800000 */
.L_x_2309:
        /* <DEDUP_REMOVED lines=9> */
[----:B------:R-:W1:Y:S01]  /*1de0*/  LDC.64 R14, c[0x4][R14] ;  /* 0x010000000e0e7b82 */ /* 0x000e620000000a00 */
        /* <DEDUP_REMOVED lines=9> */
[----:B01---5:R-:W-:Y:S05]  /*1e80*/  CALL.ABS.NOINC R14 ;  /* 0x000000000e007343 */ /* 0x023fea0003c00000 */
.L_x_2312:
[----:B------:R-:W-:Y:S05]  /*1e90*/  BSYNC B6 ;  /* 0x0000000000067941 */ /* 0x000fea0003800000 */
.L_x_2311:
[----:B------:R-:W2:Y:S01]  /*1ea0*/  LDL.64 R36, [R1+0x38] ;  /* 0x0000380001247983 */ /* 0x000ea20000100a00 */
[----:B------:R-:W-:-:S03]  /*1eb0*/  ULDC.64 UR4, c[0x0][0x9f8] ;  /* 0x00027e0000047ab9 */ /* 0x000fc60000000a00 */
[----:B------:R-:W2:Y:S01]  /*1ec0*/  LDL.64 R20, [R1+0x38] ;  /* 0x0000380001147983 */ /* 0x000ea20000100a00 */
[----:B0-----:R-:W0:Y:S01]  /*1ed0*/  S2R R29, SR_TID.X ;  /* 0x00000000001d7919 */ /* 0x001e220000002100 */
[----:B------:R-:W-:Y:S01]  /*1ee0*/  ISETP.NE.U32.AND P0, PT, RZ, UR4, PT ;  /* 0x00000004ff007c0c */ /* 0x000fe2000bf05070 */
[----:B------:R-:W-:Y:S01]  /*1ef0*/  VIADD R0, R16, 0x10 ;  /* 0x0000001010007836 */ /* 0x000fe20000000000 */
[----:B------:R-:W1:Y:S01]  /*1f00*/  LDC.64 R6, c[0x0][0x408] ;  /* 0x00010200ff067b82 */ /* 0x000e620000000a00 */
[----:B------:R-:W3:Y:S01]  /*1f10*/  LDL.LU R35, [R1] ;  /* 0x0000000001237983 */ /* 0x000ee20000300800 */
[----:B------:R-:W-:-:S06]  /*1f20*/  ISETP.NE.AND.EX P0, PT, RZ, UR5, PT, P0 ;  /* 0x00000005ff007c0c */ /* 0x000fcc000bf05300 */
[----:B------:R-:W4:Y:S07]  /*1f30*/  LDC R99, c[0x0][0x3f4] ;  /* 0x0000fd00ff637b82 */ /* 0x000f2e0000000800 */
[----:B------:R-:W-:Y:S02]  /*1f40*/  @P0 IADD3 R4, P1, R30, UR4, RZ ;  /* 0x000000041e040c10 */ /* 0x000fe4000ff3e0ff */
[----:B0-----:R-:W-:-:S04]  /*1f50*/  SHF.R.U32.HI R32, RZ, 0x7, R29 ;  /* 0x00000007ff207819 */ /* 0x001fc8000001161d */
[----:B------:R-:W-:Y:S02]  /*1f60*/  ISETP.NE.AND P6, PT, R32, 0x1, PT ;  /* 0x000000012000780c */ /* 0x000fe40003fc5270 */
[----:B------:R-:W-:-:S05]  /*1f70*/  @P0 IADD3.X R5, R31, UR5, RZ, P1, !PT ;  /* 0x000000051f050c10 */ /* 0x000fca0008ffe4ff */
[----:B------:R0:W3:Y:S06]  /*1f80*/  @P0 LDG.E R25, desc[UR38][R4.64] ;  /* 0x0000002604190981 */ /* 0x0000ec000c1e1900 */
[----:B------:R-:W-:Y:S05]  /*1f90*/  @!P6 WARPSYNC.ALL ;  /* 0x000000000000e948 */ /* 0x000fea0003800000 */
[----:B------:R-:W-:-:S02]  /*1fa0*/  ULDC UR4, c[0x0][0x2f4] ;  /* 0x0000bd0000047ab9 */ /* 0x000fc40000000800 */
[----:B------:R-:W-:Y:S02]  /*1fb0*/  ISETP.GE.AND P1, PT, R0, UR4, PT ;  /* 0x0000000400007c0c */ /* 0x000fe4000bf26270 */
[----:B------:R-:W-:Y:S02]  /*1fc0*/  ISETP.GE.AND P0, PT, R16, UR4, PT ;  /* 0x0000000410007c0c */ /* 0x000fe4000bf06270 */
[----:B------:R-:W-:Y:S02]  /*1fd0*/  SEL R8, RZ, 0xffffffff, P1 ;  /* 0xffffffffff087807 */ /* 0x000fe40000800000 */
[----:B------:R-:W-:-:S03]  /*1fe0*/  SEL R3, RZ, 0x1, P0 ;  /* 0x00000001ff037807 */ /* 0x000fc60000000000 */
[----:B------:R-:W-:-:S05]  /*1ff0*/  IMAD.SHL.U32 R8, R8, 0x2, RZ ;  /* 0x0000000208087824 */ /* 0x000fca00078e00ff */
[----:B------:R-:W-:Y:S02]  /*2000*/  LOP3.LUT R10, R8, 0x2, R3, 0xe2, !PT ;  /* 0x00000002080a7812 */ /* 0x000fe400078ee203 */
[----:B------:R-:W0:Y:S01]  /*2010*/  LDC.64 R8, c[0x0][0x3f8] ;  /* 0x0000fe00ff087b82 */ /* 0x000e220000000a00 */
[----:B------:R-:W-:Y:S02]  /*2020*/  IMAD.IADD R79, R79, 0x1, R28 ;  /* 0x000000014f4f7824 */ /* 0x000fe400078e021c */
[----:B--2---:R-:W-:-:S05]  /*2030*/  IMAD.MOV.U32 R20, RZ, RZ, R36 ;  /* 0x000000ffff147224 */ /* 0x004fca00078e0024 */
[----:B------:R-:W-:-:S05]  /*2040*/  SHF.R.S32.HI R21, RZ, 0x1f, R20 ;  /* 0x0000001fff157819 */ /* 0x000fca0000011414 */
[----:B------:R2:W-:Y:S01]  /*2050*/  STL [R1+0x3c], R21 ;  /* 0x00003c1501007387 */ /* 0x0005e20000100800 */
[----:B-1----:R-:W-:-:S03]  /*2060*/  IMAD.WIDE.U32 R70, R154, R6, R20 ;  /* 0x000000069a467225 */ /* 0x002fc600078e0014 */
[----:B------:R-:W2:Y:S01]  /*2070*/  LDL R31, [R1+0xc] ;  /* 0x00000c00011f7983 */ /* 0x000ea20000100800 */
[----:B0-----:R-:W-:-:S03]  /*2080*/  IMAD.WIDE.U32 R66, R154, R8, R20 ;  /* 0x000000089a427225 */ /* 0x001fc600078e0014 */
[----:B------:R-:W2:Y:S04]  /*2090*/  LDL R20, [R1+0x40] ;  /* 0x0000400001147983 */ /* 0x000ea80000100800 */
[----:B------:R-:W2:Y:S04]  /*20a0*/  LDL R28, [R1+0x44] ;  /* 0x00004400011c7983 */ /* 0x000ea80000100800 */
[----:B------:R-:W2:Y:S01]  /*20b0*/  LDL R30, [R1+0x8c] ;  /* 0x00008c00011e7983 */ /* 0x000ea20000100800 */
[----:B------:R-:W-:Y:S01]  /*20c0*/  SHF.R.S32.HI R11, RZ, 0x1f, R154 ;  /* 0x0000001fff0b7819 */ /* 0x000fe2000001149a */
[----:B------:R-:W-:Y:S01]  /*20d0*/  VIADD R3, R16, 0x20 ;  /* 0x0000002010037836 */ /* 0x000fe20000000000 */
[----:B------:R-:W-:-:S03]  /*20e0*/  ISETP.GE.AND P1, PT, R23, UR4, PT ;  /* 0x0000000417007c0c */ /* 0x000fc6000bf26270 */
[----:B------:R-:W-:Y:S01]  /*20f0*/  IMAD R4, R11, R6, RZ ;  /* 0x000000060b047224 */ /* 0x000fe200078e02ff */
[----:B------:R-:W-:-:S03]  /*2100*/  ISETP.GE.AND P0, PT, R3, UR4, PT ;  /* 0x0000000403007c0c */ /* 0x000fc6000bf06270 */
[----:B------:R-:W-:Y:S01]  /*2110*/  IMAD R13, R154, R7, R4 ;  /* 0x000000079a0d7224 */ /* 0x000fe200078e0204 */
[----:B------:R-:W-:Y:S02]  /*2120*/  SEL R4, RZ, 0x8, P1 ;  /* 0x00000008ff047807 */ /* 0x000fe40000800000 */
[----:B------:R-:W-:Y:S02]  /*2130*/  SEL R5, RZ, 0x4, P0 ;  /* 0x00000004ff057807 */ /* 0x000fe40000000000 */
[----:B------:R-:W-:Y:S01]  /*2140*/  ISETP.GE.AND P0, PT, R22, UR4, PT ;  /* 0x0000000416007c0c */ /* 0x000fe2000bf06270 */
[----:B------:R-:W-:Y:S01]  /*2150*/  IMAD.WIDE.U32 R72, R154, R6, R16 ;  /* 0x000000069a487225 */ /* 0x000fe200078e0010 */
[----:B------:R-:W-:Y:S02]  /*2160*/  LOP3.LUT R4, R4, R10, R5, 0xfe, !PT ;  /* 0x0000000a04047212 */ /* 0x000fe400078efe05 */
[----:B------:R-:W-:Y:S01]  /*2170*/  SEL R5, RZ, 0x10, P0 ;  /* 0x00000010ff057807 */ /* 0x000fe20000000000 */
[----:B------:R-:W-:Y:S01]  /*2180*/  IMAD R11, R11, R8, RZ ;  /* 0x000000080b0b7224 */ /* 0x000fe200078e02ff */
[----:B----4-:R-:W-:-:S02]  /*2190*/  ISETP.GE.AND P0, PT, R16, R99, PT ;  /* 0x000000631000720c */ /* 0x010fc40003f06270 */
[-C--:B------:R-:W-:Y:S02]  /*21a0*/  ISETP.GE.AND P3, PT, R0, R99.reuse, PT ;  /* 0x000000630000720c */ /* 0x080fe40003f66270 */
[----:B------:R-:W-:Y:S01]  /*21b0*/  ISETP.GE.AND P2, PT, R3, R99, PT ;  /* 0x000000630300720c */ /* 0x000fe20003f46270 */
[----:B------:R-:W-:Y:S01]  /*21c0*/  IMAD.IADD R73, R73, 0x1, R13 ;  /* 0x0000000149497824 */ /* 0x000fe200078e020d */
[----:B------:R-:W-:Y:S01]  /*21d0*/  LOP3.LUT R29, R4, R5, RZ, 0xfc, !PT ;  /* 0x00000005041d7212 */ /* 0x000fe200078efcff */
[----:B------:R-:W-:Y:S01]  /*21e0*/  IMAD.IADD R71, R13, 0x1, R71 ;  /* 0x000000010d477824 */ /* 0x000fe200078e0247 */
[C---:B------:R-:W-:Y:S01]  /*21f0*/  SEL R5, R99.reuse, RZ, P0 ;  /* 0x000000ff63057207 */ /* 0x040fe20000000000 */
[C---:B------:R-:W-:Y:S01]  /*2200*/  IMAD R13, R154.reuse, R9, R11 ;  /* 0x000000099a0d7224 */ /* 0x040fe200078e020b */
[C---:B------:R-:W-:Y:S01]  /*2210*/  SEL R11, R99.reuse, RZ, P3 ;  /* 0x000000ff630b7207 */ /* 0x040fe20001800000 */
[----:B------:R-:W-:Y:S01]  /*2220*/  IMAD.WIDE.U32 R68, R154, R8, R16 ;  /* 0x000000089a447225 */ /* 0x000fe200078e0010 */
[----:B------:R-:W-:-:S03]  /*2230*/  SEL R4, R99, RZ, P2 ;  /* 0x000000ff63047207 */ /* 0x000fc60001000000 */
[----:B------:R-:W-:Y:S02]  /*2240*/  IMAD.IADD R69, R69, 0x1, R13 ;  /* 0x0000000145457824 */ /* 0x000fe400078e020d */
[----:B------:R-:W-:Y:S02]  /*2250*/  IMAD.IADD R67, R13, 0x1, R67 ;  /* 0x000000010d437824 */ /* 0x000fe400078e0243 */
[----:B------:R-:W-:Y:S02]  /*2260*/  IMAD.IADD R5, R16, 0x1, R5 ;  /* 0x0000000110057824 */ /* 0x000fe400078e0205 */
[----:B------:R-:W-:Y:S02]  /*2270*/  IMAD.IADD R11, R0, 0x1, R11 ;  /* 0x00000001000b7824 */ /* 0x000fe400078e020b */
[----:B------:R-:W-:Y:S01]  /*2280*/  IMAD.IADD R13, R3, 0x1, R4 ;  /* 0x00000001030d7824 */ /* 0x000fe200078e0204 */
[----:B------:R-:W-:Y:S02]  /*2290*/  SHF.R.S32.HI R4, RZ, 0x1f, R5 ;  /* 0x0000001fff047819 */ /* 0x000fe40000011405 */
[----:B------:R-:W-:-:S02]  /*22a0*/  SHF.R.S32.HI R12, RZ, 0x1f, R11 ;  /* 0x0000001fff0c7819 */ /* 0x000fc4000001140b */
[----:B------:R-:W-:Y:S02]  /*22b0*/  SHF.R.S32.HI R14, RZ, 0x1f, R13 ;  /* 0x0000001fff0e7819 */ /* 0x000fe4000001140d */
[CC--:B------:R-:W-:Y:S02]  /*22c0*/  LEA.HI R65, R4.reuse, R5.reuse, RZ, 0x3 ;  /* 0x0000000504417211 */ /* 0x0c0fe400078f18ff */
[----:B------:R-:W-:Y:S02]  /*22d0*/  LEA.HI R10, R4, R5, RZ, 0x5 ;  /* 0x00000005040a7211 */ /* 0x000fe400078f28ff */
[----:B------:R-:W-:Y:S02]  /*22e0*/  LEA.HI R4, R12, R11, RZ, 0x3 ;  /* 0x0000000b0c047211 */ /* 0x000fe400078f18ff */
[----:B------:R-:W-:Y:S02]  /*22f0*/  LEA.HI R5, R14, R13, RZ, 0x3 ;  /* 0x0000000d0e057211 */ /* 0x000fe400078f18ff */
[----:B------:R-:W-:-:S02]  /*2300*/  LEA.HI R12, R12, R11, RZ, 0x5 ;  /* 0x0000000b0c0c7211 */ /* 0x000fc400078f28ff */
[----:B------:R-:W-:Y:S01]  /*2310*/  LEA.HI R14, R14, R13, RZ, 0x5 ;  /* 0x0000000d0e0e7211 */ /* 0x000fe200078f28ff */
[----:B------:R-:W-:Y:S02]  /*2320*/  IMAD.SHL.U32 R11, R10, 0x80, RZ ;  /* 0x000000800a0b7824 */ /* 0x000fe400078e00ff */
[----:B------:R-:W-:Y:S02]  /*2330*/  IMAD.SHL.U32 R13, R12, 0x80, RZ ;  /* 0x000000800c0d7824 */ /* 0x000fe400078e00ff */
[----:B------:R-:W-:Y:S01]  /*2340*/  IMAD.SHL.U32 R15, R14, 0x80, RZ ;  /* 0x000000800e0f7824 */ /* 0x000fe200078e00ff */
[----:B------:R-:W-:Y:S02]  /*2350*/  LOP3.LUT R11, R11, 0xfffff000, RZ, 0xc0, !PT ;  /* 0xfffff0000b0b7812 */ /* 0x000fe400078ec0ff */
[----:B------:R-:W-:Y:S02]  /*2360*/  LOP3.LUT R13, R13, 0xfffff000, RZ, 0xc0, !PT ;  /* 0xfffff0000d0d7812 */ /* 0x000fe400078ec0ff */
[----:B------:R-:W-:-:S02]  /*2370*/  LOP3.LUT R15, R15, 0xfffff000, RZ, 0xc0, !PT ;  /* 0xfffff0000f0f7812 */ /* 0x000fc400078ec0ff */
[----:B---3--:R-:W-:-:S04]  /*2380*/  LOP3.LUT R35, R35, 0xfffffffe, RZ, 0xc0, !PT ;  /* 0xfffffffe23237812 */ /* 0x008fc800078ec0ff */
[----:B------:R-:W-:-:S04]  /*2390*/  @P3 LOP3.LUT R35, R35, 0x1, RZ, 0xfc, !PT ;  /* 0x0000000123233812 */ /* 0x000fc800078efcff */
[----:B------:R-:W-:-:S04]  /*23a0*/  LOP3.LUT R35, R35, 0xfffffffd, RZ, 0xc0, !PT ;  /* 0xfffffffd23237812 */ /* 0x000fc800078ec0ff */
[----:B------:R-:W-:-:S04]  /*23b0*/  @P2 LOP3.LUT R35, R35, 0x2, RZ, 0xfc, !PT ;  /* 0x0000000223232812 */ /* 0x000fc800078efcff */
[----:B------:R-:W-:Y:S02]  /*23c0*/  LOP3.LUT R35, R35, 0xfffffffb, RZ, 0xc0, !PT ;  /* 0xfffffffb23237812 */ /* 0x000fe400078ec0ff */
[----:B--2--5:R-:W-:Y:S02]  /*23d0*/  SHF.R.S32.HI R21, RZ, 0x1f, R97 ;  /* 0x0000001fff157819 */ /* 0x024fe40000011461 */
[----:B------:R-:W-:Y:S01]  /*23e0*/  SHF.L.U64.HI R90, R8, 0x7, R9 ;  /* 0x00000007085a7819 */ /* 0x000fe20000010209 */
[----:B------:R-:W-:Y:S01]  /*23f0*/  IMAD.WIDE.U32 R68, R97, R8, R68 ;  /* 0x0000000861447225 */ /* 0x000fe200078e0044 */
[----:B------:R-:W-:-:S03]  /*2400*/  SHF.L.U64.HI R87, R6, 0x7, R7 ;  /* 0x0000000706577819 */ /* 0x000fc60000010207 */
[----:B------:R-:W-:-:S04]  /*2410*/  IMAD.WIDE.U32 R72, R97, R6, R72 ;  /* 0x0000000661487225 */ /* 0x000fc800078e0048 */
[----:B------:R-:W-:-:S04]  /*2420*/  IMAD.WIDE.U32 R70, R97, R6, R70 ;  /* 0x0000000661467225 */ /* 0x000fc800078e0046 */
[----:B------:R-:W-:Y:S01]  /*2430*/  IMAD.WIDE.U32 R66, R97, R8, R66 ;  /* 0x0000000861427225 */ /* 0x000fe200078e0042 */
[----:B------:R-:W-:-:S03]  /*2440*/  SHF.R.S32.HI R86, RZ, 0x1f, R25 ;  /* 0x0000001fff567819 */ /* 0x000fc60000011419 */
[----:B------:R-:W-:Y:S02]  /*2450*/  VIADD R100, R32, 0x8 ;  /* 0x0000000820647836 */ /* 0x000fe40000000000 */
[----:B------:R-:W-:Y:S01]  /*2460*/  IMAD.SHL.U32 R99, R99, 0x2, RZ ;  /* 0x0000000263637824 */ /* 0x000fe200078e00ff */
[C---:B------:R-:W-:Y:S02]  /*2470*/  LOP3.LUT R10, R31.reuse, 0x18, R65, 0xf8, !PT ;  /* 0x000000181f0a7812 */ /* 0x040fe400078ef841 */
[C---:B------:R-:W-:Y:S02]  /*2480*/  LOP3.LUT R12, R31.reuse, 0x18, R4, 0xf8, !PT ;  /* 0x000000181f0c7812 */ /* 0x040fe400078ef804 */
[----:B------:R-:W-:Y:S02]  /*2490*/  LOP3.LUT R14, R31, 0x18, R5, 0xf8, !PT ;  /* 0x000000181f0e7812 */ /* 0x000fe400078ef805 */
[-C--:B------:R-:W-:Y:S02]  /*24a0*/  LOP3.LUT R10, R10, R20.reuse, RZ, 0x3c, !PT ;  /* 0x000000140a0a7212 */ /* 0x080fe400078e3cff */
[----:B------:R-:W-:-:S02]  /*24b0*/  LOP3.LUT R12, R12, R20, RZ, 0x3c, !PT ;  /* 0x000000140c0c7212 */ /* 0x000fc400078e3cff */
[----:B------:R-:W-:Y:S02]  /*24c0*/  LOP3.LUT R14, R14, R20, RZ, 0x3c, !PT ;  /* 0x000000140e0e7212 */ /* 0x000fe400078e3cff */
[--C-:B------:R-:W-:Y:S02]  /*24d0*/  IADD3 R96, R10, R11, R28.reuse ;  /* 0x0000000b0a607210 */ /* 0x100fe40007ffe01c */
[--C-:B------:R-:W-:Y:S02]  /*24e0*/  IADD3 R95, R12, R13, R28.reuse ;  /* 0x0000000d0c5f7210 */ /* 0x100fe40007ffe01c */
[----:B------:R-:W-:Y:S02]  /*24f0*/  IADD3 R94, R14, R15, R28 ;  /* 0x0000000f0e5e7210 */ /* 0x000fe40007ffe01c */
[----:B------:R-:W0:Y:S01]  /*2500*/  S2R R28, SR_TID.X ;  /* 0x00000000001c7919 */ /* 0x000e220000002100 */
[----:B------:R-:W-:Y:S01]  /*2510*/  @!P6 BAR.SYNC.DEFER_BLOCKING 0x9, 0x100 ;  /* 0x024400000000eb1d */ /* 0x000fe20000010000 */
[----:B------:R-:W-:Y:S01]  /*2520*/  LOP3.LUT P1, RZ, R30, 0x2, RZ, 0xc0, !PT ;  /* 0x000000021eff7812 */ /* 0x000fe2000782c0ff */
[----:B------:R-:W-:-:S12]  /*2530*/  IMAD R10, R21, R8, RZ ;  /* 0x00000008150a7224 */ /* 0x000fd800078e02ff */
[----:B------:R-:W-:-:S05]  /*2540*/  @P1 LOP3.LUT R35, R35, 0x4, RZ, 0xfc, !PT ;  /* 0x0000000423231812 */ /* 0x000fca00078efcff */
[----:B------:R1:W-:Y:S01]  /*2550*/  STL [R1], R35 ;  /* 0x0000002301007387 */ /* 0x0003e20000100800 */
[----:B0-----:R-:W-:-:S05]  /*2560*/  VIADD R36, R28, 0xffffff80 ;  /* 0xffffff801c247836 */ /* 0x001fca0000000000 */
[----:B------:R-:W-:-:S04]  /*2570*/  LEA.HI R28, R36, R36, RZ, 0x1 ;  /* 0x00000024241c7211 */ /* 0x000fc800078f08ff */
[----:B------:R-:W-:Y:S02]  /*2580*/  LOP3.LUT R28, R28, 0xfffffffe, RZ, 0xc0, !PT ;  /* 0xfffffffe1c1c7812 */ /* 0x000fe400078ec0ff */
[----:B------:R-:W-:-:S03]  /*2590*/  ISETP.GE.AND P1, PT, R136, UR4, PT ;  /* 0x0000000488007c0c */ /* 0x000fc6000bf26270 */
[----:B------:R-:W-:Y:S02]  /*25a0*/  IMAD.IADD R28, R36, 0x1, -R28 ;  /* 0x00000001241c7824 */ /* 0x000fe400078e0a1c */
[----:B------:R-:W-:Y:S02]  /*25b0*/  IMAD R75, R97, R9, R10 ;  /* 0x00000009614b7224 */ /* 0x000fe400078e020a */
[----:B------:R-:W-:Y:S02]  /*25c0*/  IMAD R20, R21, R6, RZ ;  /* 0x0000000615147224 */ /* 0x000fe400078e02ff */
[----:B------:R-:W-:Y:S01]  /*25d0*/  IMAD R9, R28, 0xc0, R154 ;  /* 0x000000c01c097824 */ /* 0x000fe200078e029a */
[----:B------:R-:W-:Y:S01]  /*25e0*/  SEL R28, RZ, 0x20, P1 ;  /* 0x00000020ff1c7807 */ /* 0x000fe20000800000 */
[----:B------:R-:W-:Y:S01]  /*25f0*/  IMAD R11, R97, R7, R20 ;  /* 0x00000007610b7224 */ /* 0x000fe200078e0214 */
[----:B------:R-:W-:Y:S02]  /*2600*/  LOP3.LUT R10, R65, 0xfffffff8, RZ, 0xc0, !PT ;  /* 0xfffffff8410a7812 */ /* 0x000fe400078ec0ff */
[----:B------:R-:W-:-:S02]  /*2610*/  LOP3.LUT R20, R4, 0xfffffff8, RZ, 0xc0, !PT ;  /* 0xfffffff804147812 */ /* 0x000fc400078ec0ff */
[----:B------:R-:W-:Y:S02]  /*2620*/  LOP3.LUT R21, R5, 0xfffffff8, RZ, 0xc0, !PT ;  /* 0xfffffff805157812 */ /* 0x000fe400078ec0ff */
[----:B------:R-:W-:Y:S01]  /*2630*/  LOP3.LUT R28, R29, R28, RZ, 0xfc, !PT ;  /* 0x0000001c1d1c7212 */ /* 0x000fe200078efcff */
[----:B------:R-:W-:Y:S01]  /*2640*/  IMAD.SHL.U32 R7, R8, 0x80, RZ ;  /* 0x0000008008077824 */ /* 0x000fe200078e00ff */
[----:B------:R-:W-:Y:S01]  /*2650*/  SHF.R.S32.HI R8, RZ, 0x1f, R34 ;  /* 0x0000001fff087819 */ /* 0x000fe20000011422 */
[----:B------:R-:W-:Y:S01]  /*2660*/  IMAD.IADD R77, R69, 0x1, R75 ;  /* 0x00000001454d7824 */ /* 0x000fe200078e024b */
[----:B------:R-:W-:Y:S01]  /*2670*/  SHF.R.S32.HI R93, RZ, 0x1f, R10 ;  /* 0x0000001fff5d7819 */ /* 0x000fe2000001140a */
[----:B------:R-:W-:Y:S01]  /*2680*/  IMAD.SHL.U32 R6, R6, 0x80, RZ ;  /* 0x0000008006067824 */ /* 0x000fe200078e00ff */
[----:B------:R-:W-:Y:S01]  /*2690*/  SHF.R.S32.HI R92, RZ, 0x1f, R20 ;  /* 0x0000001fff5c7819 */ /* 0x000fe20000011414 */
[----:B------:R-:W-:Y:S01]  /*26a0*/  IMAD.IADD R78, R73, 0x1, R11 ;  /* 0x00000001494e7824 */ /* 0x000fe200078e020b */
[----:B------:R-:W-:Y:S01]  /*26b0*/  SHF.R.S32.HI R91, RZ, 0x1f, R21 ;  /* 0x0000001fff5b7819 */ /* 0x000fe20000011415 */
[----:B------:R-:W-:Y:S01]  /*26c0*/  IMAD.IADD R76, R11, 0x1, R71 ;  /* 0x000000010b4c7824 */ /* 0x000fe200078e0247 */
[----:B------:R-:W-:Y:S01]  /*26d0*/  LOP3.LUT R29, R29, 0x1, RZ, 0xc0, !PT ;  /* 0x000000011d1d7812 */ /* 0x000fe200078ec0ff */
[----:B------:R-:W-:Y:S01]  /*26e0*/  IMAD.IADD R75, R75, 0x1, R67 ;  /* 0x000000014b4b7824 */ /* 0x000fe200078e0243 */
[----:B------:R-:W-:-:S02]  /*26f0*/  LOP3.LUT R30, R28, 0x2, RZ, 0xc0, !PT ;  /* 0x000000021c1e7812 */ /* 0x000fc400078ec0ff */
[----:B-1----:R-:W-:-:S07]  /*2700*/  LOP3.LUT R31, R28, 0x4, RZ, 0xc0, !PT ;  /* 0x000000041c1f7812 */ /* 0x002fce00078ec0ff */
.L_x_2371:
[----:B--2---:R-:W2:Y:S01]  /*2710*/  LDL R35, [R1+0x8c] ;  /* 0x00008c0001237983 */ /* 0x004ea20000100800 */
[----:B0-----:R-:W0:Y:S03]  /*2720*/  LDC R81, c[0x0][0x430] ;  /* 0x00010c00ff517b82 */ /* 0x001e260000000800 */
        /* <DEDUP_REMOVED lines=33> */
[C---:B------:R-:W-:Y:S01]  /*2940*/  @P3 IADD3 R14, R64.reuse, -0x10, RZ ;  /* 0xfffffff0400e3810 */ /* 0x040fe20007ffe0ff */
[----:B------:R-:W-:-:S04]  /*2950*/  IMAD R64, R64, 0x2, R27 ;  /* 0x0000000240407824 */ /* 0x000fc800078e021b */
        /* <DEDUP_REMOVED lines=97> */
.L_x_2317:
[----:B------:R-:W-:Y:S05]  /*2f70*/  BSYNC B1 ;  /* 0x0000000000017941 */ /* 0x000fea0003800000 */
.L_x_2316:
        /* <DEDUP_REMOVED lines=47> */
[----:B------:R-:W-:Y:S02]  /*3270*/  PRMT R106, R11, 0x7610, R106 ;  /* 0x000076100b6a7816 */ /* 0x000fe4000000006a */
[----:B------:R-:W-:Y:S01]  /*3280*/  PRMT R89, R89, 0x5410, R12 ;  /* 0x0000541059597816 */ /* 0x000fe2000000000c */
[----:B------:R-:W-:Y:S06]  /*3290*/  @!P2 BRA `(.L_x_2318) ;  /* 0x000000000004a947 */ /* 0x000fec0003800000 */
[----:B------:R-:W-:Y:S01]  /*32a0*/  BPT.TRAP 0x1 ;  /* 0x000000040000795c */ /* 0x000fe20000300000 */
.L_x_2318:
[----:B------:R-:W-:Y:S01]  /*32b0*/  IMAD R32, R18, 0x8, R2 ;  /* 0x0000000812207824 */ /* 0x000fe200078e0202 */
[----:B------:R-:W-:Y:S01]  /*32c0*/  SHF.L.U32 R85, R138, 0x1f, RZ ;  /* 0x0000001f8a557819 */ /* 0x000fe200000006ff */
[----:B------:R-:W-:Y:S03]  /*32d0*/  BSSY B1, `(.L_x_2319) ;  /* 0x0000003000017945 */ /* 0x000fe60003800000 */
[----:B------:R-:W0:Y:S02]  /*32e0*/  SYNCS.PHASECHK.TRANS64.TRYWAIT P4, [R32+URZ+0x2d890], R85 ;  /* 0x02d89055200075a7 */ /* 0x000e24000808017f */
[----:B0-----:R-:W-:Y:S05]  /*32f0*/  @!P4 BRA `(.L_x_2320) ;  /* 0x000001b00094c947 */ /* 0x001fea0003800000 */
.L_x_2582:
[----:B------:R-:W-:Y:S05]  /*3300*/  BSYNC B1 ;  /* 0x0000000000017941 */ /* 0x000fea0003800000 */
.L_x_2319:
[----:B------:R-:W-:-:S03]  /*3310*/  UMOV UR4, 0xffffffff ;  /* 0xffffffff00047882 */ /* 0x000fc60000000000 */
[----:B------:R-:W-:Y:S05]  /*3320*/  BRA.DIV UR4, `(.L_x_2321) ;  /* 0x000001b2049c7947 */ /* 0x000fea000b800000 */
[----:B------:R-:W1:Y:S04]  /*3330*/  SHFL.IDX PT, R61, R61, RZ, 0x1e1f ;  /* 0x001e1fff3d3d7589 */ /* 0x000e6800000e0000 */
[----:B------:R-:W2:Y:S02]  /*3340*/  SHFL.IDX PT, R60, R60, RZ, 0x1e1f ;  /* 0x001e1fff3c3c7589 */ /* 0x000ea400000e0000 */
.L_x_2586:
[----:B------:R-:W-:Y:S05]  /*3350*/  @P3 BRA `(.L_x_2322) ;  /* 0x0000003800943947 */ /* 0x000fea0003800000 */
[----:B------:R-:W-:Y:S01]  /*3360*/  ISETP.NE.AND P3, PT, R29, RZ, PT ;  /* 0x000000ff1d00720c */ /* 0x000fe20003f65270 */
[----:B------:R-:W-:-:S12]  /*3370*/  BSSY B1, `(.L_x_2323) ;  /* 0x0000037000017945 */ /* 0x000fd80003800000 */
[----:B------:R-:W-:Y:S05]  /*3380*/  @!P3 BRA `(.L_x_2324) ;  /* 0x0000000000d4b947 */ /* 0x000fea0003800000 */
[----:B------:R-:W3:Y:S01]  /*3390*/  LDL.64 R122, [R1+0x38] ;  /* 0x00003800017a7983 */ /* 0x000ee20000100a00 */
[----:B------:R-:W-:Y:S03]  /*33a0*/  BSSY B2, `(.L_x_2325) ;  /* 0x0000030000027945 */ /* 0x000fe60003800000 */
[----:B------:R4:W0:Y:S01]  /*33b0*/  LDS.128 R12, [R64+0x15000] ;  /* 0x01500000400c7984 */ /* 0x0008220000000c00 */
[----:B---3--:R-:W-:-:S13]  /*33c0*/  ISETP.GE.AND P3, PT, R122, R98, PT ;  /* 0x000000627a00720c */ /* 0x008fda0003f66270 */
[----:B0---4-:R-:W-:Y:S05]  /*33d0*/  @P3 BRA `(.L_x_2326) ;  /* 0x0000000000b03947 */ /* 0x011fea0003800000 */
[--C-:B------:R-:W-:Y:S02]  /*33e0*/  SHF.R.U64 R11, R56, 0x10, R57.reuse ;  /* 0x00000010380b7819 */ /* 0x100fe40000001239 */
[----:B------:R-:W-:Y:S02]  /*33f0*/  SHF.R.U32.HI R56, RZ, 0x10, R57 ;  /* 0x00000010ff387819 */ /* 0x000fe40000011639 */
[----:B------:R-:W-:Y:S02]  /*3400*/  SHF.R.U64 R57, R58, 0x10, R59 ;  /* 0x000000103a397819 */ /* 0x000fe4000000123b */
[----:B------:R-:W-:Y:S02]  /*3410*/  PRMT R11, R105, 0x5410, R11 ;  /* 0x00005410690b7816 */ /* 0x000fe4000000000b */
[----:B------:R-:W-:Y:S01]  /*3420*/  PRMT R57, R106, 0x5410, R57 ;  /* 0x000054106a397816 */ /* 0x000fe20000000039 */
[C---:B------:R-:W-:Y:S01]  /*3430*/  IMAD.U32 R106, R13.reuse, 0x10000, RZ ;  /* 0x000100000d6a7824 */ /* 0x040fe200078e00ff */
        /* <DEDUP_REMOVED lines=38> */
.L_x_2326:
[----:B------:R-:W-:Y:S05]  /*36a0*/  BSYNC B2 ;  /* 0x0000000000027941 */ /* 0x000fea0003800000 */
.L_x_2325:
[----:B--2---:R-:W-:-:S04]  /*36b0*/  LEA R56, P3, R16, R60, 0x1 ;  /* 0x0000003c10387211 */ /* 0x004fc800078608ff */
[----:B-1----:R-:W-:-:S05]  /*36c0*/  LEA.HI.X R57, R16, R61, R17, 0x1, P3 ;  /* 0x0000003d10397211 */ /* 0x002fca00018f0c11 */
[----:B------:R3:W-:Y:S04]  /*36d0*/  ST.E.128 desc[UR38][R56.64], R12 ;  /* 0x0000000c38007985 */ /* 0x0007e8000c101d26 */
.L_x_2324:
[----:B------:R-:W-:Y:S05]  /*36e0*/  BSYNC B1 ;  /* 0x0000000000017941 */ /* 0x000fea0003800000 */
.L_x_2323:
        /* <DEDUP_REMOVED lines=8> */
[----:B------:R-:W-:Y:S02]  /*3770*/  SHF.R.U64 R54, R54, 0x10, R55 ;  /* 0x0000001036367819 */ /* 0x000fe40000001237 */
[----:B------:R-:W-:Y:S01]  /*3780*/  SHF.R.U64 R11, R52, 0x10, R53 ;  /* 0x00000010340b7819 */ /* 0x000fe20000001235 */
[----:B------:R-:W-:Y:S01]  /*3790*/  IMAD.U32 R52, R13, 0x10000, RZ ;  /* 0x000100000d347824 */ /* 0x000fe200078e00ff */
[----:B------:R-:W-:Y:S02]  /*37a0*/  PRMT R54, R63, 0x5432, R54 ;  /* 0x000054323f367816 */ /* 0x000fe40000000036 */
[----:B------:R-:W-:Y:S02]  /*37b0*/  PRMT R11, R118, 0x5410, R11 ;  /* 0x00005410760b7816 */ /* 0x000fe4000000000b */
[----:B------:R-:W-:Y:S02]  /*37c0*/  LOP3.LUT R58, R13, 0xffff0000, RZ, 0xc0, !PT ;  /* 0xffff00000d3a7812 */ /* 0x000fe400078ec0ff */
[----:B------:R-:W-:-:S02]  /*37d0*/  LOP3.LUT R57, R54, 0xffff0000, RZ, 0xc0, !PT ;  /* 0xffff000036397812 */ /* 0x000fc400078ec0ff */
[----:B------:R-:W-:Y:S02]  /*37e0*/  SHF.R.U32.HI R56, RZ, 0x10, R53 ;  /* 0x00000010ff387819 */ /* 0x000fe40000011635 */
[C---:B------:R-:W-:Y:S01]  /*37f0*/  LOP3.LUT R53, R11.reuse, 0xffff0000, RZ, 0xc0, !PT ;  /* 0xffff00000b357812 */ /* 0x040fe200078ec0ff */
[C---:B------:R-:W-:Y:S01]  /*3800*/  FMUL.FTZ R13, R58.reuse, R57 ;  /* 0x000000393a0d7220 */ /* 0x040fe20000410000 */
[----:B------:R-:W-:Y:S01]  /*3810*/  SHF.R.U32.HI R55, RZ, 0x10, R55 ;  /* 0x00000010ff377819 */ /* 0x000fe20000011637 */
[----:B------:R-:W-:Y:S02]  /*3820*/  IMAD.U32 R11, R11, 0x10000, RZ ;  /* 0x000100000b0b7824 */ /* 0x000fe400078e00ff */
[-C--:B------:R-:W-:Y:S01]  /*3830*/  FMUL.FTZ R58, R58, R53.reuse ;  /* 0x000000353a3a7220 */ /* 0x080fe20000410000 */
[----:B------:R-:W-:Y:S01]  /*3840*/  FFMA.FTZ R53, R52, R53, -R13 ;  /* 0x0000003534357223 */ /* 0x000fe2000001080d */
[----:B------:R-:W-:Y:S02]  /*3850*/  PRMT R55, R121, 0x5410, R55 ;  /* 0x0000541079377816 */ /* 0x000fe40000000037 */
[----:B------:R-:W-:Y:S01]  /*3860*/  PRMT R13, R62, 0x5432, R56 ;  /* 0x000054323e0d7816 */ /* 0x000fe20000000038 */
[----:B------:R-:W-:Y:S01]  /*3870*/  FFMA.FTZ R52, R52, R57, R58 ;  /* 0x0000003934347223 */ /* 0x000fe2000001003a */
[----:B------:R-:W-:Y:S01]  /*3880*/  LOP3.LUT R56, R14, 0xffff0000, RZ, 0xc0, !PT ;  /* 0xffff00000e387812 */ /* 0x000fe200078ec0ff */
[C---:B------:R-:W-:Y:S01]  /*3890*/  IMAD.U32 R57, R55.reuse, 0x10000, RZ ;  /* 0x0001000037397824 */ /* 0x040fe200078e00ff */
[----:B------:R-:W-:Y:S01]  /*38a0*/  LOP3.LUT R55, R55, 0xffff0000, RZ, 0xc0, !PT ;  /* 0xffff000037377812 */ /* 0x000fe200078ec0ff */
[C---:B------:R-:W-:Y:S01]  /*38b0*/  IMAD.U32 R59, R13.reuse, 0x10000, RZ ;  /* 0x000100000d3b7824 */ /* 0x040fe200078e00ff */
[----:B------:R-:W-:Y:S01]  /*38c0*/  LOP3.LUT R13, R13, 0xffff0000, RZ, 0xc0, !PT ;  /* 0xffff00000d0d7812 */ /* 0x000fe200078ec0ff */
[----:B------:R-:W-:Y:S01]  /*38d0*/  FMUL.FTZ R105, R56, R57 ;  /* 0x0000003938697220 */ /* 0x000fe20000410000 */
[----:B------:R-:W-:-:S02]  /*38e0*/  IMAD.U32 R14, R14, 0x10000, RZ ;  /* 0x000100000e0e7824 */ /* 0x000fc400078e00ff */
[-C--:B------:R-:W-:Y:S01]  /*38f0*/  FMUL.FTZ R56, R56, R59.reuse ;  /* 0x0000003b38387220 */ /* 0x080fe20000410000 */
[C---:B------:R-:W-:Y:S02]  /*3900*/  IMAD.U32 R58, R15.reuse, 0x10000, RZ ;  /* 0x000100000f3a7824 */ /* 0x040fe400078e00ff */
[C---:B------:R-:W-:Y:S01]  /*3910*/  FFMA.FTZ R105, R14.reuse, R59, -R105 ;  /* 0x0000003b0e697223 */ /* 0x040fe20000010869 */
[----:B------:R-:W-:Y:S01]  /*3920*/  FFMA.FTZ R56, R14, R57, R56 ;  /* 0x000000390e387223 */ /* 0x000fe20000010038 */
[----:B------:R-:W-:-:S05]  /*3930*/  LOP3.LUT R14, R15, 0xffff0000, RZ, 0xc0, !PT ;  /* 0xffff00000f0e7812 */ /* 0x000fca00078ec0ff */
[C---:B------:R-:W-:Y:S01]  /*3940*/  FMUL.FTZ R15, R14.reuse, R55 ;  /* 0x000000370e0f7220 */ /* 0x040fe20000410000 */
[----:B------:R-:W-:-:S03]  /*3950*/  FMUL.FTZ R14, R14, R13 ;  /* 0x0000000d0e0e7220 */ /* 0x000fc60000410000 */
[----:B------:R-:W-:Y:S01]  /*3960*/  FFMA.FTZ R15, R58, R13, -R15 ;  /* 0x0000000d3a0f7223 */ /* 0x000fe2000001080f */
[----:B------:R-:W-:Y:S01]  /*3970*/  IMAD.U32 R13, R54, 0x10000, RZ ;  /* 0x00010000360d7824 */ /* 0x000fe200078e00ff */
[----:B------:R-:W-:Y:S01]  /*3980*/  LOP3.LUT R54, R12, 0xffff0000, RZ, 0xc0, !PT ;  /* 0xffff00000c367812 */ /* 0x000fe200078ec0ff */
[----:B------:R-:W-:Y:S01]  /*3990*/  FFMA.FTZ R14, R58, R55, R14 ;  /* 0x000000373a0e7223 */ /* 0x000fe2000001000e */
[----:B------:R-:W-:-:S03]  /*39a0*/  IMAD.U32 R12, R12, 0x10000, RZ ;  /* 0x000100000c0c7824 */ /* 0x000fc600078e00ff */
[C---:B------:R-:W-:Y:S01]  /*39b0*/  FMUL.FTZ R55, R54.reuse, R13 ;  /* 0x0000000d36377220 */ /* 0x040fe20000410000 */
[----:B------:R-:W-:Y:S01]  /*39c0*/  FMUL.FTZ R54, R54, R11 ;  /* 0x0000000b36367220 */ /* 0x000fe20000410000 */
[----:B------:R-:W-:Y:S02]  /*39d0*/  F2FP.BF16.F32.PACK_AB R15, R14, R15 ;  /* 0x0000000f0e0f723e */ /* 0x000fe400000010ff */
[C---:B------:R-:W-:Y:S01]  /*39e0*/  FFMA.FTZ R55, R12.reuse, R11, -R55 ;  /* 0x0000000b0c377223 */ /* 0x040fe20000010837 */
[----:B------:R-:W-:Y:S01]  /*39f0*/  FFMA.FTZ R54, R12, R13, R54 ;  /* 0x0000000d0c367223 */ /* 0x000fe20000010036 */
[----:B------:R-:W-:Y:S02]  /*3a00*/  F2FP.BF16.F32.PACK_AB R13, R52, R53 ;  /* 0x00000035340d723e */ /* 0x000fe400000010ff */
[----:B------:R-:W-:Y:S02]  /*3a10*/  F2FP.BF16.F32.PACK_AB R14, R56, R105 ;  /* 0x00000069380e723e */ /* 0x000fe400000010ff */
[----:B------:R-:W-:-:S07]  /*3a20*/  F2FP.BF16.F32.PACK_AB R12, R54, R55 ;  /* 0x00000037360c723e */ /* 0x000fce00000010ff */
.L_x_2330:
[----:B------:R-:W-:Y:S05]  /*3a30*/  BSYNC B2 ;  /* 0x0000000000027941 */ /* 0x000fea0003800000 */
.L_x_2329:
[----:B------:R-:W3:Y:S01]  /*3a40*/  LDL R11, [R1+0x48] ;  /* 0x00004800010b7983 */ /* 0x000ee20000100800 */
[----:B--2---:R-:W-:Y:S02]  /*3a50*/  IMAD.MOV.U32 R52, RZ, RZ, R60 ;  /* 0x000000ffff347224 */ /* 0x004fe400078e003c */
[----:B-1----:R-:W-:Y:S02]  /*3a60*/  IMAD.MOV.U32 R53, RZ, RZ, R61 ;  /* 0x000000ffff357224 */ /* 0x002fe400078e003d */
[----:B---3--:R-:W-:-:S04]  /*3a70*/  IMAD.SHL.U32 R11, R11, 0x8, RZ ;  /* 0x000000080b0b7824 */ /* 0x008fc800078e00ff */
[----:B------:R-:W-:-:S05]  /*3a80*/  IMAD.WIDE R52, R11, 0x2, R52 ;  /* 0x000000020b347825 */ /* 0x000fca00078e0234 */
[----:B------:R4:W-:Y:S02]  /*3a90*/  ST.E.128 desc[UR38][R52.64], R12 ;  /* 0x0000000c34007985 */ /* 0x0009e4000c101d26 */
.L_x_2328:
[----:B------:R-:W-:Y:S05]  /*3aa0*/  BSYNC B1 ;  /* 0x0000000000017941 */ /* 0x000fea0003800000 */
.L_x_2327:
[----:B------:R-:W-:Y:S01]  /*3ab0*/  ISETP.NE.AND P3, PT, R31, RZ, PT ;  /* 0x000000ff1f00720c */ /* 0x000fe20003f65270 */
[----:B------:R-:W-:-:S12]  /*3ac0*/  BSSY B1, `(.L_x_2331) ;  /* 0x000003b000017945 */ /* 0x000fd80003800000 */
[----:B------:R-:W-:Y:S05]  /*3ad0*/  @!P3 BRA `(.L_x_2332) ;  /* 0x0000000000e4b947 */ /* 0x000fea0003800000 */
[----:B---34-:R-:W3:Y:S04]  /*3ae0*/  LDL R12, [R1+0x4c] ;  /* 0x00004c00010c7983 */ /* 0x018ee80000100800 */
[----:B------:R-:W4:Y:S01]  /*3af0*/  LDL R11, [R1+0x6c] ;  /* 0x00006c00010b7983 */ /* 0x000f220000100800 */
[----:B-1----:R-:W-:Y:S01]  /*3b00*/  IMAD.MOV.U32 R13, RZ, RZ, R61 ;  /* 0x000000ffff0d7224 */ /* 0x002fe200078e003d */
[----:B------:R-:W-:Y:S01]  /*3b10*/  BSSY B2, `(.L_x_2333) ;  /* 0x0000034000027945 */ /* 0x000fe20003800000 */
[----:B---3--:R-:W-:Y:S02]  /*3b20*/  IMAD.SHL.U32 R53, R12, 0x8, RZ ;  /* 0x000000080c357824 */ /* 0x008fe400078e00ff */
[----:B--2---:R-:W-:Y:S01]  /*3b30*/  IMAD.MOV.U32 R12, RZ, RZ, R60 ;  /* 0x000000ffff0c7224 */ /* 0x004fe200078e003c */
[----:B----4-:R-:W-:-:S03]  /*3b40*/  ISETP.GE.AND P3, PT, R11, R98, PT ;  /* 0x000000620b00720c */ /* 0x010fc60003f66270 */
[----:B------:R-:W-:Y:S02]  /*3b50*/  IMAD.WIDE R52, R53, 0x2, R12 ;  /* 0x0000000235347825 */ /* 0x000fe400078e020c */
[----:B------:R1:W2:Y:S08]  /*3b60*/  LDS.128 R12, [R64+0x17000] ;  /* 0x01700000400c7984 */ /* 0x0002b00000000c00 */
[----:B-1----:R-:W-:Y:S05]  /*3b70*/  @P3 BRA `(.L_x_2334) ;  /* 0x0000000000b43947 */ /* 0x002fea0003800000 */
[----:B------:R-:W-:Y:S02]  /*3b80*/  SHF.R.U64 R50, R50, 0x10, R51 ;  /* 0x0000001032327819 */ /* 0x000fe40000001233 */
[----:B------:R-:W-:Y:S02]  /*3b90*/  SHF.R.U64 R11, R48, 0x10, R49 ;  /* 0x00000010300b7819 */ /* 0x000fe40000001231 */
[----:B------:R-:W-:Y:S01]  /*3ba0*/  PRMT R119, R119, 0x5410, R50 ;  /* 0x0000541077777816 */ /* 0x000fe20000000032 */
[C---:B--2---:R-:W-:Y:S01]  /*3bb0*/  IMAD.U32 R50, R13.reuse, 0x10000, RZ ;  /* 0x000100000d327824 */ /* 0x044fe200078e00ff */
[----:B------:R-:W-:Y:S02]  /*3bc0*/  PRMT R116, R116, 0x5410, R11 ;  /* 0x0000541074747816 */ /* 0x000fe4000000000b */
[----:B------:R-:W-:Y:S02]  /*3bd0*/  SHF.R.U32.HI R48, RZ, 0x10, R49 ;  /* 0x00000010ff307819 */ /* 0x000fe40000011631 */
[----:B------:R-:W-:-:S02]  /*3be0*/  LOP3.LUT R54, R13, 0xffff0000, RZ, 0xc0, !PT ;  /* 0xffff00000d367812 */ /* 0x000fc400078ec0ff */
[----:B------:R-:W-:Y:S02]  /*3bf0*/  LOP3.LUT R49, R119, 0xffff0000, RZ, 0xc0, !PT ;  /* 0xffff000077317812 */ /* 0x000fe400078ec0ff */
[----:B------:R-:W-:Y:S02]  /*3c00*/  LOP3.LUT R11, R116, 0xffff0000, RZ, 0xc0, !PT ;  /* 0xffff0000740b7812 */ /* 0x000fe400078ec0ff */
[----:B------:R-:W-:Y:S01]  /*3c10*/  SHF.R.U32.HI R51, RZ, 0x10, R51 ;  /* 0x00000010ff337819 */ /* 0x000fe20000011633 */
[C---:B------:R-:W-:Y:S01]  /*3c20*/  FMUL.FTZ R13, R54.reuse, R49 ;  /* 0x00000031360d7220 */ /* 0x040fe20000410000 */
[----:B------:R-:W-:Y:S01]  /*3c30*/  PRMT R117, R117, 0x5410, R48 ;  /* 0x0000541075757816 */ /* 0x000fe20000000030 */
[-C--:B------:R-:W-:Y:S01]  /*3c40*/  FMUL.FTZ R54, R54, R11.reuse ;  /* 0x0000000b36367220 */ /* 0x080fe20000410000 */
[----:B------:R-:W-:Y:S01]  /*3c50*/  PRMT R120, R120, 0x5410, R51 ;  /* 0x0000541078787816 */ /* 0x000fe20000000033 */
[----:B------:R-:W-:Y:S01]  /*3c60*/  FFMA.FTZ R11, R50, R11, -R13 ;  /* 0x0000000b320b7223 */ /* 0x000fe2000001080d */
[----:B------:R-:W-:-:S02]  /*3c70*/  IMAD.U32 R13, R14, 0x10000, RZ ;  /* 0x000100000e0d7824 */ /* 0x000fc400078e00ff */
[----:B------:R-:W-:Y:S01]  /*3c80*/  FFMA.FTZ R50, R50, R49, R54 ;  /* 0x0000003132327223 */ /* 0x000fe20000010036 */
[----:B------:R-:W-:Y:S01]  /*3c90*/  LOP3.LUT R49, R14, 0xffff0000, RZ, 0xc0, !PT ;  /* 0xffff00000e317812 */ /* 0x000fe200078ec0ff */
[----:B------:R-:W-:Y:S01]  /*3ca0*/  IMAD.U32 R48, R120, 0x10000, RZ ;  /* 0x0001000078307824 */ /* 0x000fe200078e00ff */
[----:B------:R-:W-:Y:S01]  /*3cb0*/  LOP3.LUT R51, R15, 0xffff0000, RZ, 0xc0, !PT ;  /* 0xffff00000f337812 */ /* 0x000fe200078ec0ff */
[----:B------:R-:W-:Y:S01]  /*3cc0*/  IMAD.U32 R54, R117, 0x10000, RZ ;  /* 0x0001000075367824 */ /* 0x000fe200078e00ff */
[----:B------:R-:W-:Y:S01]  /*3cd0*/  SHF.L.U32 R119, R119, 0x10, RZ ;  /* 0x0000001077777819 */ /* 0x000fe200000006ff */
[----:B------:R-:W-:Y:S01]  /*3ce0*/  FMUL.FTZ R14, R49, R48 ;  /* 0x00000030310e7220 */ /* 0x000fe20000410000 */
[----:B------:R-:W-:Y:S02]  /*3cf0*/  IMAD.U32 R15, R15, 0x10000, RZ ;  /* 0x000100000f0f7824 */ /* 0x000fe400078e00ff */
[-C--:B------:R-:W-:Y:S01]  /*3d00*/  FMUL.FTZ R49, R49, R54.reuse ;  /* 0x0000003631317220 */ /* 0x080fe20000410000 */
[----:B------:R-:W-:Y:S01]  /*3d10*/  F2FP.BF16.F32.PACK_AB R11, R50, R11 ;  /* 0x0000000b320b723e */ /* 0x000fe200000010ff */
[----:B------:R-:W-:-:S02]  /*3d20*/  FFMA.FTZ R14, R13, R54, -R14 ;  /* 0x000000360d0e7223 */ /* 0x000fc4000001080e */
[----:B------:R-:W-:Y:S01]  /*3d30*/  FFMA.FTZ R49, R13, R48, R49 ;  /* 0x000000300d317223 */ /* 0x000fe20000010031 */
[----:B------:R-:W-:Y:S02]  /*3d40*/  LOP3.LUT R48, R120, 0xffff0000, RZ, 0xc0, !PT ;  /* 0xffff000078307812 */ /* 0x000fe400078ec0ff */
[----:B------:R-:W-:Y:S02]  /*3d50*/  LOP3.LUT R13, R117, 0xffff0000, RZ, 0xc0, !PT ;  /* 0xffff0000750d7812 */ /* 0x000fe400078ec0ff */
[----:B------:R-:W-:Y:S01]  /*3d60*/  F2FP.BF16.F32.PACK_AB R14, R49, R14 ;  /* 0x0000000e310e723e */ /* 0x000fe200000010ff */
[CC--:B------:R-:W-:Y:S02]  /*3d70*/  FMUL.FTZ R54, R51.reuse, R48.reuse ;  /* 0x0000003033367220 */ /* 0x0c0fe40000410000 */
[-C--:B------:R-:W-:Y:S02]  /*3d80*/  FMUL.FTZ R51, R51, R13.reuse ;  /* 0x0000000d33337220 */ /* 0x080fe40000410000 */
[C---:B------:R-:W-:Y:S01]  /*3d90*/  FFMA.FTZ R13, R15.reuse, R13, -R54 ;  /* 0x0000000d0f0d7223 */ /* 0x040fe20000010836 */
[----:B------:R-:W-:Y:S01]  /*3da0*/  LOP3.LUT R54, R12, 0xffff0000, RZ, 0xc0, !PT ;  /* 0xffff00000c367812 */ /* 0x000fe200078ec0ff */
[----:B------:R-:W-:Y:S01]  /*3db0*/  FFMA.FTZ R48, R15, R48, R51 ;  /* 0x000000300f307223 */ /* 0x000fe20000010033 */
[----:B------:R-:W-:-:S02]  /*3dc0*/  IMAD.U32 R15, R116, 0x10000, RZ ;  /* 0x00010000740f7824 */ /* 0x000fc400078e00ff */
[----:B------:R-:W-:Y:S02]  /*3dd0*/  IMAD.U32 R12, R12, 0x10000, RZ ;  /* 0x000100000c0c7824 */ /* 0x000fe400078e00ff */
[C---:B------:R-:W-:Y:S01]  /*3de0*/  FMUL.FTZ R51, R54.reuse, R119 ;  /* 0x0000007736337220 */ /* 0x040fe20000410000 */
[----:B------:R-:W-:-:S03]  /*3df0*/  FMUL.FTZ R54, R54, R15 ;  /* 0x0000000f36367220 */ /* 0x000fc60000410000 */
[C---:B------:R-:W-:Y:S01]  /*3e00*/  FFMA.FTZ R51, R12.reuse, R15, -R51 ;  /* 0x0000000f0c337223 */ /* 0x040fe20000010833 */
[----:B------:R-:W-:Y:S01]  /*3e10*/  FFMA.FTZ R54, R12, R119, R54 ;  /* 0x000000770c367223 */ /* 0x000fe20000010036 */
[----:B------:R-:W-:Y:S01]  /*3e20*/  F2FP.BF16.F32.PACK_AB R15, R48, R13 ;  /* 0x0000000d300f723e */ /* 0x000fe200000010ff */
[----:B------:R-:W-:-:S03]  /*3e30*/  IMAD.MOV.U32 R13, RZ, RZ, R11 ;  /* 0x000000ffff0d7224 */ /* 0x000fc600078e000b */
[----:B------:R-:W-:-:S07]  /*3e40*/  F2FP.BF16.F32.PACK_AB R12, R54, R51 ;  /* 0x00000033360c723e */ /* 0x000fce00000010ff */
.L_x_2334:
[----:B------:R-:W-:Y:S05]  /*3e50*/  BSYNC B2 ;  /* 0x0000000000027941 */ /* 0x000fea0003800000 */
.L_x_2333:
[----:B--2---:R1:W-:Y:S02]  /*3e60*/  ST.E.128 desc[UR38][R52.64], R12 ;  /* 0x0000000c34007985 */ /* 0x0043e4000c101d26 */
.L_x_2332:
[----:B------:R-:W-:Y:S05]  /*3e70*/  BSYNC B1 ;  /* 0x0000000000017941 */ /* 0x000fea0003800000 */
.L_x_2331:
        /* <DEDUP_REMOVED lines=18> */
[----:B------:R-:W-:Y:S02]  /*3fa0*/  LOP3.LUT R45, R13, 0xffff0000, RZ, 0xc0, !PT ;  /* 0xffff00000d2d7812 */ /* 0x000fe400078ec0ff */
[C---:B------:R-:W-:Y:S01]  /*3fb0*/  LOP3.LUT R50, R114.reuse, 0xffff0000, RZ, 0xc0, !PT ;  /* 0xffff000072327812 */ /* 0x040fe200078ec0ff */
[----:B------:R-:W-:Y:S01]  /*3fc0*/  IMAD.U32 R114, R114, 0x10000, RZ ;  /* 0x0001000072727824 */ /* 0x000fe200078e00ff */
[C---:B------:R-:W-:Y:S01]  /*3fd0*/  LOP3.LUT R47, R115.reuse, 0xffff0000, RZ, 0xc0, !PT ;  /* 0xffff0000732f7812 */ /* 0x040fe200078ec0ff */
[----:B------:R-:W-:Y:S01]  /*3fe0*/  IMAD.U32 R115, R115, 0x10000, RZ ;  /* 0x0001000073737824 */ /* 0x000fe200078e00ff */
[----:B------:R-:W-:Y:S01]  /*3ff0*/  PRMT R111, R111, 0x5410, R46 ;  /* 0x000054106f6f7816 */ /* 0x000fe2000000002e */
[----:B------:R-:W-:Y:S01]  /*4000*/  IMAD.U32 R46, R13, 0x10000, RZ ;  /* 0x000100000d2e7824 */ /* 0x000fe200078e00ff */
[----:B------:R-:W-:Y:S01]  /*4010*/  PRMT R113, R113, 0x5410, R52 ;  /* 0x0000541071717816 */ /* 0x000fe20000000034 */
[C---:B------:R-:W-:Y:S01]  /*4020*/  FMUL.FTZ R51, R45.reuse, R50 ;  /* 0x000000322d337220 */ /* 0x040fe20000410000 */
[----:B------:R-:W-:Y:S01]  /*4030*/  FMUL.FTZ R53, R45, R47 ;  /* 0x0000002f2d357220 */ /* 0x000fe20000410000 */
[----:B------:R-:W-:Y:S01]  /*4040*/  LOP3.LUT R14, R14, 0xffff0000, RZ, 0xc0, !PT ;  /* 0xffff00000e0e7812 */ /* 0x000fe200078ec0ff */
[----:B------:R-:W-:-:S02]  /*4050*/  IMAD.U32 R13, R111, 0x10000, RZ ;  /* 0x000100006f0d7824 */ /* 0x000fc400078e00ff */
[C---:B------:R-:W-:Y:S01]  /*4060*/  FFMA.FTZ R45, R46.reuse, R47, -R51 ;  /* 0x0000002f2e2d7223 */ /* 0x040fe20000010833 */
[----:B------:R-:W-:Y:S02]  /*4070*/  IMAD.U32 R51, R113, 0x10000, RZ ;  /* 0x0001000071337824 */ /* 0x000fe400078e00ff */
[----:B------:R-:W-:Y:S01]  /*4080*/  FFMA.FTZ R46, R46, R50, R53 ;  /* 0x000000322e2e7223 */ /* 0x000fe20000010035 */
[----:B------:R-:W-:Y:S01]  /*4090*/  LOP3.LUT R11, R15, 0xffff0000, RZ, 0xc0, !PT ;  /* 0xffff00000f0b7812 */ /* 0x000fe200078ec0ff */
[----:B------:R-:W-:Y:S02]  /*40a0*/  IMAD.U32 R47, R12, 0x10000, RZ ;  /* 0x000100000c2f7824 */ /* 0x000fe400078e00ff */
[C---:B------:R-:W-:Y:S01]  /*40b0*/  FMUL.FTZ R55, R14.reuse, R51 ;  /* 0x000000330e377220 */ /* 0x040fe20000410000 */
[----:B------:R-:W-:Y:S01]  /*40c0*/  LOP3.LUT R52, R111, 0xffff0000, RZ, 0xc0, !PT ;  /* 0xffff00006f347812 */ /* 0x000fe200078ec0ff */
[-C--:B------:R-:W-:Y:S01]  /*40d0*/  FMUL.FTZ R53, R14, R13.reuse ;  /* 0x0000000d0e357220 */ /* 0x080fe20000410000 */
[----:B------:R-:W-:Y:S01]  /*40e0*/  LOP3.LUT R50, R113, 0xffff0000, RZ, 0xc0, !PT ;  /* 0xffff000071327812 */ /* 0x000fe200078ec0ff */
[----:B------:R-:W-:Y:S01]  /*40f0*/  FFMA.FTZ R55, R44, R13, R55 ;  /* 0x0000000d2c377223 */ /* 0x000fe20000010037 */
[----:B------:R-:W-:Y:S01]  /*4100*/  LOP3.LUT R12, R12, 0xffff0000, RZ, 0xc0, !PT ;  /* 0xffff00000c0c7812 */ /* 0x000fe200078ec0ff */
[----:B------:R-:W-:-:S02]  /*4110*/  IMAD.U32 R15, R15, 0x10000, RZ ;  /* 0x000100000f0f7824 */ /* 0x000fc400078e00ff */
[----:B------:R-:W-:Y:S01]  /*4120*/  FFMA.FTZ R14, R44, R51, -R53 ;  /* 0x000000332c0e7223 */ /* 0x000fe20000010835 */
[C---:B------:R-:W-:Y:S01]  /*4130*/  FMUL.FTZ R54, R11.reuse, R52 ;  /* 0x000000340b367220 */ /* 0x040fe20000410000 */
[----:B------:R-:W-:Y:S01]  /*4140*/  FMUL.FTZ R13, R11, R50 ;  /* 0x000000320b0d7220 */ /* 0x000fe20000410000 */
        /* <DEDUP_REMOVED lines=8> */
[----:B------:R-:W-:Y:S01]  /*41d0*/  F2FP.BF16.F32.PACK_AB R14, R55, R14 ;  /* 0x0000000e370e723e */ /* 0x000fe200000010ff */
[----:B------:R-:W-:Y:S01]  /*41e0*/  IMAD.MOV.U32 R13, RZ, RZ, R45 ;  /* 0x000000ffff0d7224 */ /* 0x000fe200078e002d */
[----:B------:R-:W-:-:S07]  /*41f0*/  F2FP.BF16.F32.PACK_AB R12, R11, R44 ;  /* 0x0000002c0b0c723e */ /* 0x000fce00000010ff */
.L_x_2338:
[----:B------:R-:W-:Y:S05]  /*4200*/  BSYNC B2 ;  /* 0x0000000000027941 */ /* 0x000fea0003800000 */
.L_x_2337:
[----:B--2---:R1:W-:Y:S02]  /*4210*/  ST.E.128 desc[UR38][R48.64], R12 ;  /* 0x0000000c30007985 */ /* 0x0043e4000c101d26 */
.L_x_2336:
[----:B------:R-:W-:Y:S05]  /*4220*/  BSYNC B1 ;  /* 0x0000000000017941 */ /* 0x000fea0003800000 */
.L_x_2335:
        /* <DEDUP_REMOVED lines=14> */
[--C-:B------:R-:W-:Y:S02]  /*4310*/  SHF.R.U32.HI R49, RZ, 0x10, R41.reuse ;  /* 0x00000010ff317819 */ /* 0x100fe40000011629 */
[----:B------:R-:W-:Y:S01]  /*4320*/  SHF.R.U64 R46, R40, 0x10, R41 ;  /* 0x00000010282e7819 */ /* 0x000fe20000001229 */
[----:B------:R-:W-:Y:S01]  /*4330*/  IMAD.U32 R40, R14, 0x10000, RZ ;  /* 0x000100000e287824 */ /* 0x000fe200078e00ff */
[----:B------:R-:W-:Y:S02]  /*4340*/  PRMT R110, R110, 0x5410, R43 ;  /* 0x000054106e6e7816 */ /* 0x000fe4000000002b */
[----:B------:R-:W-:-:S02]  /*4350*/  PRMT R104, R104, 0x5410, R49 ;  /* 0x0000541068687816 */ /* 0x000fc40000000031 */
[----:B------:R-:W-:Y:S01]  /*4360*/  PRMT R103, R103, 0x5410, R46 ;  /* 0x0000541067677816 */ /* 0x000fe2000000002e */
[----:B------:R-:W-:Y:S01]  /*4370*/  IMAD.U32 R48, R110, 0x10000, RZ ;  /* 0x000100006e307824 */ /* 0x000fe200078e00ff */
[----:B------:R-:W-:Y:S01]  /*4380*/  PRMT R108, R108, 0x5410, R47 ;  /* 0x000054106c6c7816 */ /* 0x000fe2000000002f */
[----:B------:R-:W-:Y:S01]  /*4390*/  IMAD.U32 R46, R104, 0x10000, RZ ;  /* 0x00010000682e7824 */ /* 0x000fe200078e00ff */
[----:B------:R-:W-:Y:S01]  /*43a0*/  LOP3.LUT R41, R14, 0xffff0000, RZ, 0xc0, !PT ;  /* 0xffff00000e297812 */ /* 0x000fe200078ec0ff */
[C---:B------:R-:W-:Y:S01]  /*43b0*/  IMAD.U32 R14, R15.reuse, 0x10000, RZ ;  /* 0x000100000f0e7824 */ /* 0x040fe200078e00ff */
[----:B------:R-:W-:Y:S02]  /*43c0*/  LOP3.LUT R11, R15, 0xffff0000, RZ, 0xc0, !PT ;  /* 0xffff00000f0b7812 */ /* 0x000fe400078ec0ff */
[----:B------:R-:W-:Y:S01]  /*43d0*/  LOP3.LUT R15, R13, 0xffff0000, RZ, 0xc0, !PT ;  /* 0xffff00000d0f7812 */ /* 0x000fe200078ec0ff */
[C---:B------:R-:W-:Y:S01]  /*43e0*/  FMUL.FTZ R51, R41.reuse, R48 ;  /* 0x0000003029337220 */ /* 0x040fe20000410000 */
[----:B------:R-:W-:Y:S01]  /*43f0*/  LOP3.LUT R47, R108, 0xffff0000, RZ, 0xc0, !PT ;  /* 0xffff00006c2f7812 */ /* 0x000fe200078ec0ff */
[----:B------:R-:W-:Y:S01]  /*4400*/  FMUL.FTZ R41, R41, R46 ;  /* 0x0000002e29297220 */ /* 0x000fe20000410000 */
[----:B------:R-:W-:Y:S01]  /*4410*/  LOP3.LUT R43, R103, 0xffff0000, RZ, 0xc0, !PT ;  /* 0xffff0000672b7812 */ /* 0x000fe200078ec0ff */
[----:B------:R-:W-:Y:S01]  /*4420*/  IMAD.U32 R13, R12, 0x10000, RZ ;  /* 0x000100000c0d7824 */ /* 0x000fe200078e00ff */
[----:B------:R-:W-:Y:S01]  /*4430*/  LOP3.LUT R110, R110, 0xffff0000, RZ, 0xc0, !PT ;  /* 0xffff00006e6e7812 */ /* 0x000fe200078ec0ff */
[C---:B------:R-:W-:Y:S01]  /*4440*/  FMUL.FTZ R49, R15.reuse, R47 ;  /* 0x0000002f0f317220 */ /* 0x040fe20000410000 */
[----:B------:R-:W-:Y:S01]  /*4450*/  LOP3.LUT R104, R104, 0xffff0000, RZ, 0xc0, !PT ;  /* 0xffff000068687812 */ /* 0x000fe200078ec0ff */
[-C--:B------:R-:W-:Y:S01]  /*4460*/  FMUL.FTZ R50, R15, R43.reuse ;  /* 0x0000002b0f327220 */ /* 0x080fe20000410000 */
[----:B------:R-:W-:Y:S01]  /*4470*/  LOP3.LUT R15, R12, 0xffff0000, RZ, 0xc0, !PT ;  /* 0xffff00000c0f7812 */ /* 0x000fe200078ec0ff */
[----:B------:R-:W-:Y:S01]  /*4480*/  FFMA.FTZ R48, R40, R48, R41 ;  /* 0x0000003028307223 */ /* 0x000fe20000010029 */
[C---:B------:R-:W-:Y:S01]  /*4490*/  FFMA.FTZ R12, R42.reuse, R43, -R49 ;  /* 0x0000002b2a0c7223 */ /* 0x040fe20000010831 */
[----:B------:R-:W-:Y:S01]  /*44a0*/  FFMA.FTZ R47, R42, R47, R50 ;  /* 0x0000002f2a2f7223 */ /* 0x000fe20000010032 */
[----:B------:R-:W-:-:S02]  /*44b0*/  IMAD.U32 R108, R108, 0x10000, RZ ;  /* 0x000100006c6c7824 */ /* 0x000fc400078e00ff */
[----:B------:R-:W-:Y:S01]  /*44c0*/  FMUL.FTZ R41, R11, R110 ;  /* 0x0000006e0b297220 */ /* 0x000fe20000410000 */
[----:B------:R-:W-:Y:S02]  /*44d0*/  IMAD.U32 R42, R103, 0x10000, RZ ;  /* 0x00010000672a7824 */ /* 0x000fe400078e00ff */
[----:B------:R-:W-:Y:S01]  /*44e0*/  FMUL.FTZ R11, R11, R104 ;  /* 0x000000680b0b7220 */ /* 0x000fe20000410000 */
[----:B------:R-:W-:Y:S01]  /*44f0*/  FFMA.FTZ R51, R40, R46, -R51 ;  /* 0x0000002e28337223 */ /* 0x000fe20000010833 */
[C---:B------:R-:W-:Y:S01]  /*4500*/  FMUL.FTZ R40, R15.reuse, R108 ;  /* 0x0000006c0f287220 */ /* 0x040fe20000410000 */
[C---:B------:R-:W-:Y:S01]  /*4510*/  FFMA.FTZ R41, R14.reuse, R104, -R41 ;  /* 0x000000680e297223 */ /* 0x040fe20000010829 */
[----:B------:R-:W-:Y:S01]  /*4520*/  FMUL.FTZ R15, R15, R42 ;  /* 0x0000002a0f0f7220 */ /* 0x000fe20000410000 */
[----:B------:R-:W-:Y:S01]  /*4530*/  FFMA.FTZ R14, R14, R110, R11 ;  /* 0x0000006e0e0e7223 */ /* 0x000fe2000001000b */
[C---:B------:R-:W-:Y:S02]  /*4540*/  FFMA.FTZ R40, R13.reuse, R42, -R40 ;  /* 0x0000002a0d287223 */ /* 0x040fe40000010828 */
[----:B------:R-:W-:Y:S01]  /*4550*/  FFMA.FTZ R15, R13, R108, R15 ;  /* 0x0000006c0d0f7223 */ /* 0x000fe2000001000f */
[----:B------:R-:W-:-:S02]  /*4560*/  F2FP.BF16.F32.PACK_AB R13, R47, R12 ;  /* 0x0000000c2f0d723e */ /* 0x000fc400000010ff */
[----:B------:R-:W-:Y:S02]  /*4570*/  F2FP.BF16.F32.PACK_AB R41, R14, R41 ;  /* 0x000000290e29723e */ /* 0x000fe400000010ff */
[----:B------:R-:W-:Y:S02]  /*4580*/  F2FP.BF16.F32.PACK_AB R12, R15, R40 ;  /* 0x000000280f0c723e */ /* 0x000fe400000010ff */
[----:B------:R-:W-:Y:S01]  /*4590*/  F2FP.BF16.F32.PACK_AB R14, R48, R51 ;  /* 0x00000033300e723e */ /* 0x000fe200000010ff */
[----:B------:R-:W-:-:S07]  /*45a0*/  IMAD.MOV.U32 R15, RZ, RZ, R41 ;  /* 0x000000ffff0f7224 */ /* 0x000fce00078e0029 */
.L_x_2342:
[----:B------:R-:W-:Y:S05]  /*45b0*/  BSYNC B2 ;  /* 0x0000000000027941 */ /* 0x000fea0003800000 */
.L_x_2341:
[----:B--2---:R1:W-:Y:S02]  /*45c0*/  ST.E.128 desc[UR38][R44.64], R12 ;  /* 0x0000000c2c007985 */ /* 0x0043e4000c101d26 */
.L_x_2340:
[----:B------:R-:W-:Y:S05]  /*45d0*/  BSYNC B1 ;  /* 0x0000000000017941 */ /* 0x000fea0003800000 */
.L_x_2339:
        /* <DEDUP_REMOVED lines=10> */
[--C-:B------:R-:W-:Y:S02]  /*4680*/  SHF.R.U64 R11, R38, 0x10, R39.reuse ;  /* 0x00000010260b7819 */ /* 0x100fe40000001227 */
[----:B------:R-:W-:Y:S02]  /*4690*/  SHF.R.U32.HI R42, RZ, 0x10, R39 ;  /* 0x00000010ff2a7819 */ /* 0x000fe40000011627 */
[--C-:B------:R-:W-:Y:S01]  /*46a0*/  SHF.R.U64 R43, R36, 0x10, R37.reuse ;  /* 0x00000010242b7819 */ /* 0x100fe20000001225 */
[----:B--2---:R-:W-:Y:S01]  /*46b0*/  IMAD.U32 R36, R14, 0x10000, RZ ;  /* 0x000100000e247824 */ /* 0x004fe200078e00ff */
[----:B------:R-:W-:Y:S02]  /*46c0*/  SHF.R.U32.HI R44, RZ, 0x10, R37 ;  /* 0x00000010ff2c7819 */ /* 0x000fe40000011625 */
[----:B------:R-:W-:Y:S01]  /*46d0*/  PRMT R88, R88, 0x5410, R11 ;  /* 0x0000541058587816 */ /* 0x000fe2000000000b */
[----:B------:R-:W-:Y:S01]  /*46e0*/  IMAD.U32 R11, R12, 0x10000, RZ ;  /* 0x000100000c0b7824 */ /* 0x000fe200078e00ff */
[----:B------:R-:W-:-:S02]  /*46f0*/  PRMT R89, R89, 0x5410, R42 ;  /* 0x0000541059597816 */ /* 0x000fc4000000002a */
[----:B------:R-:W-:Y:S01]  /*4700*/  LOP3.LUT R37, R14, 0xffff0000, RZ, 0xc0, !PT ;  /* 0xffff00000e257812 */ /* 0x000fe200078ec0ff */
[----:B------:R-:W-:Y:S01]  /*4710*/  IMAD.U32 R14, R15, 0x10000, RZ ;  /* 0x000100000f0e7824 */ /* 0x000fe200078e00ff */
[----:B------:R-:W-:Y:S01]  /*4720*/  PRMT R62, R62, 0x5410, R43 ;  /* 0x000054103e3e7816 */ /* 0x000fe2000000002b */
[----:B------:R-:W-:Y:S01]  /*4730*/  IMAD.U32 R43, R89, 0x10000, RZ ;  /* 0x00010000592b7824 */ /* 0x000fe200078e00ff */
[----:B------:R-:W-:Y:S02]  /*4740*/  PRMT R63, R63, 0x5410, R44 ;  /* 0x000054103f3f7816 */ /* 0x000fe4000000002c */
[----:B------:R-:W-:Y:S01]  /*4750*/  LOP3.LUT R38, R15, 0xffff0000, RZ, 0xc0, !PT ;  /* 0xffff00000f267812 */ /* 0x000fe200078ec0ff */
[C---:B------:R-:W-:Y:S01]  /*4760*/  IMAD.U32 R15, R13.reuse, 0x10000, RZ ;  /* 0x000100000d0f7824 */ /* 0x040fe200078e00ff */
[----:B------:R-:W-:Y:S01]  /*4770*/  LOP3.LUT R13, R13, 0xffff0000, RZ, 0xc0, !PT ;  /* 0xffff00000d0d7812 */ /* 0x000fe200078ec0ff */
[----:B------:R-:W-:Y:S01]  /*4780*/  IMAD.U32 R39, R63, 0x10000, RZ ;  /* 0x000100003f277824 */ /* 0x000fe200078e00ff */
[----:B------:R-:W-:Y:S01]  /*4790*/  LOP3.LUT R44, R88, 0xffff0000, RZ, 0xc0, !PT ;  /* 0xffff0000582c7812 */ /* 0x000fe200078ec0ff */
[C---:B------:R-:W-:Y:S01]  /*47a0*/  FMUL.FTZ R45, R37.reuse, R43 ;  /* 0x0000002b252d7220 */ /* 0x040fe20000410000 */
[----:B------:R-:W-:Y:S01]  /*47b0*/  LOP3.LUT R42, R62, 0xffff0000, RZ, 0xc0, !PT ;  /* 0xffff00003e2a7812 */ /* 0x000fe200078ec0ff */
[----:B------:R-:W-:Y:S01]  /*47c0*/  FMUL.FTZ R37, R37, R39 ;  /* 0x0000002725257220 */ /* 0x000fe20000410000 */
[----:B------:R-:W-:Y:S01]  /*47d0*/  LOP3.LUT R12, R12, 0xffff0000, RZ, 0xc0, !PT ;  /* 0xffff00000c0c7812 */ /* 0x000fe200078ec0ff */
[----:B------:R-:W-:Y:S01]  /*47e0*/  FMUL.FTZ R46, R13, R44 ;  /* 0x0000002c0d2e7220 */ /* 0x000fe20000410000 */
[----:B------:R-:W-:Y:S01]  /*47f0*/  LOP3.LUT R89, R89, 0xffff0000, RZ, 0xc0, !PT ;  /* 0xffff000059597812 */ /* 0x000fe200078ec0ff */
[----:B------:R-:W-:Y:S01]  /*4800*/  FMUL.FTZ R13, R13, R42 ;  /* 0x0000002a0d0d7220 */ /* 0x000fe20000410000 */
[----:B------:R-:W-:Y:S01]  /*4810*/  LOP3.LUT R63, R63, 0xffff0000, RZ, 0xc0, !PT ;  /* 0xffff00003f3f7812 */ /* 0x000fe200078ec0ff */
[----:B------:R-:W-:-:S02]  /*4820*/  IMAD.U32 R88, R88, 0x10000, RZ ;  /* 0x0001000058587824 */ /* 0x000fc400078e00ff */
[C---:B------:R-:W-:Y:S01]  /*4830*/  FFMA.FTZ R46, R15.reuse, R42, -R46 ;  /* 0x0000002a0f2e7223 */ /* 0x040fe2000001082e */
[----:B------:R-:W-:Y:S02]  /*4840*/  IMAD.U32 R62, R62, 0x10000, RZ ;  /* 0x000100003e3e7824 */ /* 0x000fe400078e00ff */
[----:B------:R-:W-:Y:S01]  /*4850*/  FFMA.FTZ R15, R15, R44, R13 ;  /* 0x0000002c0f0f7223 */ /* 0x000fe2000001000d */
[C---:B------:R-:W-:Y:S01]  /*4860*/  FFMA.FTZ R45, R36.reuse, R39, -R45 ;  /* 0x00000027242d7223 */ /* 0x040fe2000001082d */
[----:B------:R-:W-:Y:S01]  /*4870*/  FFMA.FTZ R42, R36, R43, R37 ;  /* 0x0000002b242a7223 */ /* 0x000fe20000010025 */
        /* <DEDUP_REMOVED lines=13> */
.L_x_2344:
[----:B------:R-:W-:Y:S05]  /*4950*/  BSYNC B1 ;  /* 0x0000000000017941 */ /* 0x000fea0003800000 */
.L_x_2343:
[----:B--2---:R1:W-:Y:S01]  /*4960*/  ST.E.128 desc[UR38][R40.64], R12 ;  /* 0x0000000c28007985 */ /* 0x0043e2000c101d26 */
[----:B------:R-:W-:Y:S05]  /*4970*/  BRA `(.L_x_2322) ;  /* 0x00000024000c7947 */ /* 0x000fea0003800000 */
.L_x_2315:
        /* <DEDUP_REMOVED lines=46> */
.L_x_2346:
[----:B------:R-:W-:Y:S05]  /*4c60*/  BSYNC B1 ;  /* 0x0000000000017941 */ /* 0x000fea0003800000 */
.L_x_2345:
        /* <DEDUP_REMOVED lines=14> */
[----:B------:R-:W-:-:S02]  /*4d50*/  IMAD.MOV.U32 R12, RZ, RZ, R41 ;  /* 0x000000ffff0c7224 */ /* 0x000fc400078e0029 */
[----:B------:R-:W-:Y:S01]  /*4d60*/  IMAD.MOV.U32 R13, RZ, RZ, R46 ;  /* 0x000000ffff0d7224 */ /* 0x000fe200078e002e */
[----:B------:R-:W-:Y:S01]  /*4d70*/  PRMT R118, R11, 0x7610, R118 ;  /* 0x000076100b767816 */ /* 0x000fe20000000076 */
[----:B------:R-:W-:Y:S01]  /*4d80*/  IMAD.MOV.U32 R11, RZ, RZ, R44 ;  /* 0x000000ffff0b7224 */ /* 0x000fe200078e002c */
[----:B------:R-:W-:Y:S01]  /*4d90*/  PRMT R117, R12, 0x7610, R117 ;  /* 0x000076100c757816 */ /* 0x000fe20000000075 */
[----:B------:R-:W-:Y:S01]  /*4da0*/  IMAD.MOV.U32 R12, RZ, RZ, R45 ;  /* 0x000000ffff0c7224 */ /* 0x000fe200078e002d */
[----:B------:R-:W-:Y:S01]  /*4db0*/  PRMT R107, R14, 0x5410, R13 ;  /* 0x000054100e6b7816 */ /* 0x000fe2000000000d */
[----:B------:R-:W-:Y:S02]  /*4dc0*/  IMAD.MOV.U32 R13, RZ, RZ, R50 ;  /* 0x000000ffff0d7224 */ /* 0x000fe400078e0032 */
[----:B------:R-:W-:Y:S01]  /*4dd0*/  IMAD.MOV.U32 R14, RZ, RZ, R51 ;  /* 0x000000ffff0e7224 */ /* 0x000fe200078e0033 */
[----:B------:R-:W-:Y:S01]  /*4de0*/  PRMT R105, R12, 0x5410, R11 ;  /* 0x000054100c697816 */ /* 0x000fe2000000000b */
[----:B------:R-:W-:-:S02]  /*4df0*/  IMAD.MOV.U32 R11, RZ, RZ, R48 ;  /* 0x000000ffff0b7224 */ /* 0x000fc400078e0030 */
[----:B------:R-:W-:Y:S01]  /*4e00*/  IMAD.MOV.U32 R12, RZ, RZ, R49 ;  /* 0x000000ffff0c7224 */ /* 0x000fe200078e0031 */
[----:B------:R-:W-:-:S04]  /*4e10*/  PRMT R112, R13, 0x5410, R14 ;  /* 0x000054100d707816 */ /* 0x000fc8000000000e */
[----:B------:R-:W-:Y:S01]  /*4e20*/  PRMT R113, R11, 0x5410, R12 ;  /* 0x000054100b717816 */ /* 0x000fe2000000000c */
[----:B------:R-:W-:Y:S02]  /*4e30*/  IMAD.MOV.U32 R11, RZ, RZ, R54 ;  /* 0x000000ffff0b7224 */ /* 0x000fe400078e0036 */
        /* <DEDUP_REMOVED lines=16> */
.L_x_2347:
[----:B------:R-:W-:Y:S01]  /*4f40*/  IMAD R32, R18, 0x8, R2 ;  /* 0x0000000812207824 */ /* 0x000fe200078e0202 */
[----:B------:R-:W-:Y:S01]  /*4f50*/  SHF.L.U32 R85, R138, 0x1f, RZ ;  /* 0x0000001f8a557819 */ /* 0x000fe200000006ff */
[----:B------:R-:W-:Y:S03]  /*4f60*/  BSSY B1, `(.L_x_2348) ;  /* 0x0000003000017945 */ /* 0x000fe60003800000 */
[----:B------:R-:W0:Y:S02]  /*4f70*/  SYNCS.PHASECHK.TRANS64.TRYWAIT P4, [R32+URZ+0x2d890], R85 ;  /* 0x02d89055200075a7 */ /* 0x000e24000808017f */
[----:B0-----:R-:W-:Y:S05]  /*4f80*/  @!P4 BRA `(.L_x_2349) ;  /* 0x0000019400d0c947 */ /* 0x001fea0003800000 */
.L_x_2587:
[----:B------:R-:W-:Y:S05]  /*4f90*/  BSYNC B1 ;  /* 0x0000000000017941 */ /* 0x000fea0003800000 */
.L_x_2348:
[----:B------:R-:W-:-:S03]  /*4fa0*/  UMOV UR4, 0xffffffff ;  /* 0xffffffff00047882 */ /* 0x000fc60000000000 */
[----:B------:R-:W-:Y:S05]  /*4fb0*/  BRA.DIV UR4, `(.L_x_2350) ;  /* 0x0000019604d87947 */ /* 0x000fea000b800000 */
[----:B------:R1:W2:Y:S04]  /*4fc0*/  SHFL.IDX PT, R89, R61, RZ, 0x1e1f ;  /* 0x001e1fff3d597589 */ /* 0x0002a800000e0000 */
[----:B------:R1:W3:Y:S02]  /*4fd0*/  SHFL.IDX PT, R88, R60, RZ, 0x1e1f ;  /* 0x001e1fff3c587589 */ /* 0x0002e400000e0000 */
.L_x_2591:
        /* <DEDUP_REMOVED lines=24> */
[----:B--2---:R-:W-:Y:S01]  /*5160*/  IADD3 R13, R13, R12, R14 ;  /* 0x0000000c0d0d7210 */ /* 0x004fe20007ffe00e */
[----:B------:R-:W-:-:S04]  /*5170*/  IMAD R12, R15, 0x2, R2 ;  /* 0x000000020f0c7824 */ /* 0x000fc800078e0202 */
[----:B------:R-:W-:-:S05]  /*5180*/  IMAD R13, R18, 0x3000, R13 ;  /* 0x00003000120d7824 */ /* 0x000fca00078e020d */
[----:B------:R-:W-:Y:S02]  /*5190*/  LEA R60, R13, R2, 0x1 ;  /* 0x000000020d3c7211 */ /* 0x000fe400078e08ff */
[----:B------:R-:W1:Y:S04]  /*51a0*/  LDS.128 R12, [R12+0x15400] ;  /* 0x015400000c0c7984 */ /* 0x000e680000000c00 */
[----:B------:R-:W2:Y:S01]  /*51b0*/  LDS.128 R60, [R60+0x15400] ;  /* 0x015400003c3c7984 */ /* 0x000ea20000000c00 */
        /* <DEDUP_REMOVED lines=12> */
[----:B------:R-:W-:Y:S02]  /*5280*/  PRMT R106, R117, 0x5432, R106 ;  /* 0x00005432756a7816 */ /* 0x000fe4000000006a */
[----:B------:R-:W-:-:S02]  /*5290*/  PRMT R47, R108, 0x5410, R47 ;  /* 0x000054106c2f7816 */ /* 0x000fc4000000002f */
[----:B------:R-:W-:Y:S01]  /*52a0*/  PRMT R56, R108, 0x5432, R56 ;  /* 0x000054326c387816 */ /* 0x000fe20000000038 */
[C---:B------:R-:W-:Y:S01]  /*52b0*/  IMAD.U32 R108, R106.reuse, 0x10000, RZ ;  /* 0x000100006a6c7824 */ /* 0x040fe200078e00ff */
[----:B------:R-:W-:Y:S01]  /*52c0*/  PRMT R58, R109, 0x5432, R58 ;  /* 0x000054326d3a7816 */ /* 0x000fe2000000003a */
[----:B--2---:R-:W-:Y:S01]  /*52d0*/  IMAD.U32 R109, R61, 0x10000, RZ ;  /* 0x000100003d6d7824 */ /* 0x004fe200078e00ff */
[C---:B------:R-:W-:Y:S02]  /*52e0*/  PRMT R57, R107.reuse, 0x5432, R46 ;  /* 0x000054326b397816 */ /* 0x040fe4000000002e */
[----:B------:R-:W-:Y:S01]  /*52f0*/  PRMT R46, R107, 0x5410, R105 ;  /* 0x000054106b2e7816 */ /* 0x000fe20000000069 */
[----:B-1----:R-:W-:Y:S02]  /*5300*/  IMAD.U32 R107, R13, 0x10000, RZ ;  /* 0x000100000d6b7824 */ /* 0x002fe400078e00ff */
[----:B------:R-:W-:Y:S01]  /*5310*/  FMUL.FTZ R105, R109, R108 ;  /* 0x0000006c6d697220 */ /* 0x000fe20000410000 */
[----:B------:R-:W-:-:S02]  /*5320*/  LOP3.LUT R106, R106, 0xffff0000, RZ, 0xc0, !PT ;  /* 0xffff00006a6a7812 */ /* 0x000fc400078ec0ff */
[----:B------:R-:W-:Y:S01]  /*5330*/  LOP3.LUT R61, R61, 0xffff0000, RZ, 0xc0, !PT ;  /* 0xffff00003d3d7812 */ /* 0x000fe200078ec0ff */
[-C--:B------:R-:W-:Y:S01]  /*5340*/  FFMA.FTZ R105, R107, R59.reuse, -R105 ;  /* 0x0000003b6b697223 */ /* 0x080fe20000010869 */
[----:B------:R-:W-:Y:S01]  /*5350*/  FMUL.FTZ R59, R109, R59 ;  /* 0x0000003b6d3b7220 */ /* 0x000fe20000410000 */
[----:B------:R-:W-:Y:S01]  /*5360*/  LOP3.LUT R45, R45, 0xffff0000, RZ, 0xc0, !PT ;  /* 0xffff00002d2d7812 */ /* 0x000fe200078ec0ff */
[C---:B------:R-:W-:Y:S01]  /*5370*/  IMAD.U32 R109, R63.reuse, 0x10000, RZ ;  /* 0x000100003f6d7824 */ /* 0x040fe200078e00ff */
[----:B------:R-:W-:Y:S01]  /*5380*/  LOP3.LUT R63, R63, 0xffff0000, RZ, 0xc0, !PT ;  /* 0xffff00003f3f7812 */ /* 0x000fe200078ec0ff */
[----:B------:R-:W-:Y:S01]  /*5390*/  FFMA.FTZ R59, R107, R108, R59 ;  /* 0x0000006c6b3b7223 */ /* 0x000fe2000001003b */
[----:B------:R-:W-:Y:S01]  /*53a0*/  LOP3.LUT R107, R13, 0xffff0000, RZ, 0xc0, !PT ;  /* 0xffff00000d6b7812 */ /* 0x000fe200078ec0ff */
[----:B------:R-:W-:Y:S01]  /*53b0*/  FMUL.FTZ R13, R61, R106 ;  /* 0x0000006a3d0d7220 */ /* 0x000fe20000410000 */
[C---:B------:R-:W-:Y:S01]  /*53c0*/  IMAD.U32 R108, R58.reuse, 0x10000, RZ ;  /* 0x000100003a6c7824 */ /* 0x040fe200078e00ff */
[----:B------:R-:W-:-:S02]  /*53d0*/  LOP3.LUT R58, R58, 0xffff0000, RZ, 0xc0, !PT ;  /* 0xffff00003a3a7812 */ /* 0x000fc400078ec0ff */
[-C--:B------:R-:W-:Y:S01]  /*53e0*/  FFMA.FTZ R13, R107, R45.reuse, -R13 ;  /* 0x0000002d6b0d7223 */ /* 0x080fe2000001080d */
[----:B------:R-:W-:Y:S01]  /*53f0*/  FMUL.FTZ R45, R61, R45 ;  /* 0x0000002d3d2d7220 */ /* 0x000fe20000410000 */
[----:B------:R-:W-:-:S03]  /*5400*/  FMUL.FTZ R61, R109, R108 ;  /* 0x0000006c6d3d7220 */ /* 0x000fc60000410000 */
[----:B------:R-:W-:Y:S01]  /*5410*/  FFMA.FTZ R45, R107, R106, R45 ;  /* 0x0000006a6b2d7223 */ /* 0x000fe2000001002d */
[C---:B------:R-:W-:Y:S01]  /*5420*/  IMAD.U32 R107, R15.reuse, 0x10000, RZ ;  /* 0x000100000f6b7824 */ /* 0x040fe200078e00ff */
[----:B------:R-:W-:Y:S01]  /*5430*/  LOP3.LUT R15, R15, 0xffff0000, RZ, 0xc0, !PT ;  /* 0xffff00000f0f7812 */ /* 0x000fe200078ec0ff */
[C---:B------:R-:W-:Y:S01]  /*5440*/  IMAD.U32 R106, R46.reuse, 0x10000, RZ ;  /* 0x000100002e6a7824 */ /* 0x040fe200078e00ff */
[----:B------:R-:W-:Y:S02]  /*5450*/  LOP3.LUT R46, R46, 0xffff0000, RZ, 0xc0, !PT ;  /* 0xffff00002e2e7812 */ /* 0x000fe400078ec0ff */
[----:B------:R-:W-:Y:S01]  /*5460*/  F2FP.BF16.F32.PACK_AB R45, R45, R59 ;  /* 0x0000003b2d2d723e */ /* 0x000fe200000010ff */
[-C--:B------:R-:W-:Y:S01]  /*5470*/  FFMA.FTZ R61, R107, R106.reuse, -R61 ;  /* 0x0000006a6b3d7223 */ /* 0x080fe2000001083d */
[----:B------:R-:W-:Y:S01]  /*5480*/  FMUL.FTZ R106, R109, R106 ;  /* 0x0000006a6d6a7220 */ /* 0x000fe20000410000 */
[----:B------:R-:W-:Y:S01]  /*5490*/  IMAD.U32 R59, R60, 0x10000, RZ ;  /* 0x000100003c3b7824 */ /* 0x000fe200078e00ff */
[----:B------:R-:W-:-:S02]  /*54a0*/  F2FP.BF16.F32.PACK_AB R13, R13, R105 ;  /* 0x000000690d0d723e */ /* 0x000fc400000010ff */
[----:B------:R-:W-:Y:S01]  /*54b0*/  FFMA.FTZ R106, R107, R108, R106 ;  /* 0x0000006c6b6a7223 */ /* 0x000fe2000001006a */
[----:B------:R-:W-:-:S04]  /*54c0*/  FMUL.FTZ R107, R63, R58 ;  /* 0x0000003a3f6b7220 */ /* 0x000fc80000410000 */
[-C--:B------:R-:W-:Y:S01]  /*54d0*/  FFMA.FTZ R107, R15, R46.reuse, -R107 ;  /* 0x0000002e0f6b7223 */ /* 0x080fe2000001086b */
[----:B------:R-:W-:-:S04]  /*54e0*/  FMUL.FTZ R46, R63, R46 ;  /* 0x0000002e3f2e7220 */ /* 0x000fc80000410000 */
[----:B------:R-:W-:Y:S01]  /*54f0*/  FFMA.FTZ R46, R15, R58, R46 ;  /* 0x0000003a0f2e7223 */ /* 0x000fe2000001002e */
[----:B------:R-:W-:Y:S01]  /*5500*/  F2FP.BF16.F32.PACK_AB R107, R107, R61 ;  /* 0x0000003d6b6b723e */ /* 0x000fe200000010ff */
        /* <DEDUP_REMOVED lines=22> */
[C---:B------:R-:W-:Y:S02]  /*5670*/  IMAD.U32 R44, R14.reuse, 0x10000, RZ ;  /* 0x000100000e2c7824 */ /* 0x040fe400078e00ff */
[-C--:B------:R-:W-:Y:S01]  /*5680*/  FMUL.FTZ R61, R61, R58.reuse ;  /* 0x0000003a3d3d7220 */ /* 0x080fe20000410000 */
[----:B------:R-:W-:Y:S01]  /*5690*/  LOP3.LUT R14, R14, 0xffff0000, RZ, 0xc0, !PT ;  /* 0xffff00000e0e7812 */ /* 0x000fe200078ec0ff */
[----:B------:R-:W-:-:S02]  /*56a0*/  FFMA.FTZ R60, R44, R58, -R60 ;  /* 0x0000003a2c3c7223 */ /* 0x000fc4000001083c */
[----:B------:R-:W-:Y:S01]  /*56b0*/  FFMA.FTZ R61, R44, R47, R61 ;  /* 0x0000002f2c3d7223 */ /* 0x000fe2000001003d */
[----:B------:R-:W-:Y:S02]  /*56c0*/  LOP3.LUT R44, R62, 0xffff0000, RZ, 0xc0, !PT ;  /* 0xffff00003e2c7812 */ /* 0x000fe400078ec0ff */
[----:B------:R-:W-:Y:S02]  /*56d0*/  F2FP.BF16.F32.PACK_AB R15, R15, R59 ;  /* 0x0000003b0f0f723e */ /* 0x000fe400000010ff */
[----:B------:R-:W-:Y:S01]  /*56e0*/  F2FP.BF16.F32.PACK_AB R12, R12, R63 ;  /* 0x0000003f0c0c723e */ /* 0x000fe200000010ff */
[CC--:B------:R-:W-:Y:S01]  /*56f0*/  FMUL.FTZ R47, R44.reuse, R56.reuse ;  /* 0x000000382c2f7220 */ /* 0x0c0fe20000410000 */
[-C--:B------:R-:W-:Y:S01]  /*5700*/  FMUL.FTZ R44, R44, R57.reuse ;  /* 0x000000392c2c7220 */ /* 0x080fe20000410000 */
[----:B------:R-:W-:Y:S02]  /*5710*/  IMAD.MOV.U32 R63, RZ, RZ, R46 ;  /* 0x000000ffff3f7224 */ /* 0x000fe400078e002e */
[C---:B------:R-:W-:Y:S01]  /*5720*/  FFMA.FTZ R47, R14.reuse, R57, -R47 ;  /* 0x000000390e2f7223 */ /* 0x040fe2000001082f */
[----:B------:R-:W-:-:S04]  /*5730*/  FFMA.FTZ R44, R14, R56, R44 ;  /* 0x000000380e2c7223 */ /* 0x000fc8000001002c */
[----:B------:R-:W-:Y:S01]  /*5740*/  F2FP.BF16.F32.PACK_AB R47, R47, R60 ;  /* 0x0000003c2f2f723e */ /* 0x000fe200000010ff */
[----:B------:R-:W-:Y:S01]  /*5750*/  IMAD.MOV.U32 R60, RZ, RZ, R15 ;  /* 0x000000ffff3c7224 */ /* 0x000fe200078e000f */
[----:B------:R-:W-:Y:S01]  /*5760*/  F2FP.BF16.F32.PACK_AB R44, R44, R61 ;  /* 0x0000003d2c2c723e */ /* 0x000fe200000010ff */
[----:B------:R-:W-:Y:S02]  /*5770*/  IMAD.MOV.U32 R61, RZ, RZ, R45 ;  /* 0x000000ffff3d7224 */ /* 0x000fe400078e002d */
[----:B------:R-:W-:Y:S02]  /*5780*/  IMAD.MOV.U32 R14, RZ, RZ, R47 ;  /* 0x000000ffff0e7224 */ /* 0x000fe400078e002f */
[----:B------:R-:W-:Y:S02]  /*5790*/  IMAD.MOV.U32 R15, RZ, RZ, R107 ;  /* 0x000000ffff0f7224 */ /* 0x000fe400078e006b */
[----:B------:R-:W-:-:S07]  /*57a0*/  IMAD.MOV.U32 R62, RZ, RZ, R44 ;  /* 0x000000ffff3e7224 */ /* 0x000fce00078e002c */
.L_x_2354:
[----:B------:R-:W-:Y:S05]  /*57b0*/  BSYNC B2 ;  /* 0x0000000000027941 */ /* 0x000fea0003800000 */
.L_x_2353:
[----:B---3--:R-:W-:-:S04]  /*57c0*/  LEA R44, P3, R10, R88, 0x1 ;  /* 0x000000580a2c7211 */ /* 0x008fc800078608ff */
[----:B------:R-:W-:Y:S02]  /*57d0*/  LEA.HI.X R45, R10, R89, R93, 0x1, P3 ;  /* 0x000000590a2d7211 */ /* 0x000fe400018f0c5d */
[----:B------:R-:W-:-:S03]  /*57e0*/  ISETP.GE.AND P3, PT, R104, R11, PT ;  /* 0x0000000b6800720c */ /* 0x000fc60003f66270 */
[----:B-1----:R1:W-:Y:S10]  /*57f0*/  ST.E.128 desc[UR38][R44.64], R12 ;  /* 0x0000000c2c007985 */ /* 0x0023f4000c101d26 */
[----:B-1----:R-:W-:-:S05]  /*5800*/  @!P3 IMAD.WIDE R12, R104, 0x2, R88 ;  /* 0x00000002680cb825 */ /* 0x002fca00078e0258 */
[----:B--2---:R4:W-:Y:S02]  /*5810*/  @!P3 ST.E.128 desc[UR38][R12.64], R60 ;  /* 0x0000003c0c00b985 */ /* 0x0049e4000c101d26 */
.L_x_2352:
[----:B------:R-:W-:Y:S05]  /*5820*/  BSYNC B1 ;  /* 0x0000000000017941 */ /* 0x000fea0003800000 */
.L_x_2351:
[----:B------:R-:W-:Y:S01]  /*5830*/  ISETP.NE.AND P3, PT, R30, RZ, PT ;  /* 0x000000ff1e00720c */ /* 0x000fe20003f65270 */
[----:B------:R-:W-:-:S12]  /*5840*/  BSSY B1, `(.L_x_2355) ;  /* 0x0000082000017945 */ /* 0x000fd80003800000 */
[----:B------:R-:W-:Y:S05]  /*5850*/  @!P3 BRA `(.L_x_2356) ;  /* 0x000000080000b947 */ /* 0x000fea0003800000 */
[----:B----4-:R-:W4:Y:S04]  /*5860*/  LDL R12, [R1] ;  /* 0x00000000010c7983 */ /* 0x010f280000100800 */
[----:B------:R-:W5:Y:S04]  /*5870*/  LDL R15, [R1+0xc] ;  /* 0x00000c00010f7983 */ /* 0x000f680000100800 */
[----:B------:R-:W2:Y:S04]  /*5880*/  LDL R14, [R1+0x40] ;  /* 0x00004000010e7983 */ /* 0x000ea80000100800 */
[----:B------:R-:W3:Y:S01]  /*5890*/  LDL R13, [R1+0x44] ;  /* 0x00004400010d7983 */ /* 0x000ee20000100800 */
[----:B------:R-:W-:Y:S01]  /*58a0*/  ISETP.GE.AND P3, PT, R0, R98, PT ;  /* 0x000000620000720c */ /* 0x000fe20003f66270 */
[----:B------:R-:W-:Y:S01]  /*58b0*/  BSSY B2, `(.L_x_2357) ;  /* 0x0000074000027945 */ /* 0x000fe20003800000 */
[----:B----4-:R-:W-:-:S04]  /*58c0*/  LOP3.LUT P4, RZ, R12, 0x1, RZ, 0xc0, !PT ;  /* 0x000000010cff7812 */ /* 0x010fc8000788c0ff */
[----:B------:R-:W-:Y:S01]  /*58d0*/  SEL R12, R99, R103, !P4 ;  /* 0x00000067630c7207 */ /* 0x000fe20006000000 */
[----:B-----5:R-:W-:Y:S02]  /*58e0*/  IMAD.MOV.U32 R44, RZ, RZ, R15 ;  /* 0x000000ffff2c7224 */ /* 0x020fe400078e000f */
[----:B--2---:R-:W-:Y:S02]  /*58f0*/  IMAD.MOV.U32 R15, RZ, RZ, R14 ;  /* 0x000000ffff0f7224 */ /* 0x004fe400078e000e */
[----:B---3--:R-:W-:Y:S01]  /*5900*/  IMAD.MOV.U32 R14, RZ, RZ, R13 ;  /* 0x000000ffff0e7224 */ /* 0x008fe200078e000d */
[----:B------:R-:W-:-:S04]  /*5910*/  SHF.R.S32.HI R13, RZ, 0x1f, R12 ;  /* 0x0000001fff0d7819 */ /* 0x000fc8000001140c */
        /* <DEDUP_REMOVED lines=9> */
[----:B------:R-:W-:-:S04]  /*59b0*/  LOP3.LUT R13, R13, 0x7ffff000, RZ, 0xc0, !PT ;  /* 0x7ffff0000d0d7812 */ /* 0x000fc800078ec0ff */
        /* <DEDUP_REMOVED lines=9> */
[----:B-1-3--:R-:W-:Y:S01]  /*5a50*/  IMAD.U32 R60, R45, 0x10000, RZ ;  /* 0x000100002d3c7824 */ /* 0x00afe200078e00ff */
[--C-:B------:R-:W-:Y:S02]  /*5a60*/  SHF.R.U64 R40, R52, 0x10, R53.reuse ;  /* 0x0000001034287819 */ /* 0x100fe40000001235 */
[----:B------:R-:W-:Y:S02]  /*5a70*/  SHF.R.U32.HI R53, RZ, 0x10, R53 ;  /* 0x00000010ff357819 */ /* 0x000fe40000011635 */
[----:B------:R-:W-:Y:S02]  /*5a80*/  SHF.R.U32.HI R41, RZ, 0x10, R41 ;  /* 0x00000010ff297819 */ /* 0x000fe40000011629 */
[--C-:B------:R-:W-:Y:S02]  /*5a90*/  SHF.R.U64 R42, R42, 0x10, R43.reuse ;  /* 0x000000102a2a7819 */ /* 0x100fe4000000122b */
[----:B------:R-:W-:-:S02]  /*5aa0*/  SHF.R.U32.HI R59, RZ, 0x10, R43 ;  /* 0x00000010ff3b7819 */ /* 0x000fc4000001162b */
[----:B------:R-:W-:Y:S02]  /*5ab0*/  SHF.R.U64 R43, R54, 0x10, R55 ;  /* 0x00000010362b7819 */ /* 0x000fe40000001237 */
[C---:B------:R-:W-:Y:S01]  /*5ac0*/  PRMT R54, R116.reuse, 0x5410, R53 ;  /* 0x0000541074367816 */ /* 0x040fe20000000035 */
[----:B--2---:R-:W-:Y:S01]  /*5ad0*/  IMAD.U32 R53, R13, 0x10000, RZ ;  /* 0x000100000d357824 */ /* 0x004fe200078e00ff */
[----:B------:R-:W-:Y:S02]  /*5ae0*/  PRMT R41, R117, 0x5410, R41 ;  /* 0x0000541075297816 */ /* 0x000fe40000000029 */
[----:B------:R-:W-:Y:S01]  /*5af0*/  PRMT R52, R116, 0x5432, R42 ;  /* 0x0000543274347816 */ /* 0x000fe2000000002a */
[C---:B------:R-:W-:Y:S01]  /*5b00*/  IMAD.U32 R42, R54.reuse, 0x10000, RZ ;  /* 0x00010000362a7824 */ /* 0x040fe200078e00ff */
[----:B------:R-:W-:Y:S01]  /*5b10*/  SHF.R.U32.HI R58, RZ, 0x10, R55 ;  /* 0x00000010ff3a7819 */ /* 0x000fe20000011637 */
[----:B------:R-:W-:Y:S01]  /*5b20*/  IMAD.U32 R55, R41, 0x10000, RZ ;  /* 0x0001000029377824 */ /* 0x000fe200078e00ff */
[----:B------:R-:W-:Y:S01]  /*5b30*/  LOP3.LUT R54, R54, 0xffff0000, RZ, 0xc0, !PT ;  /* 0xffff000036367812 */ /* 0x000fe200078ec0ff */
[-C--:B------:R-:W-:Y:S01]  /*5b40*/  FMUL.FTZ R61, R60, R42.reuse ;  /* 0x0000002a3c3d7220 */ /* 0x080fe20000410000 */
[----:B------:R-:W-:Y:S01]  /*5b50*/  PRMT R58, R114, 0x5432, R58 ;  /* 0x00005432723a7816 */ /* 0x000fe2000000003a */
[-C--:B------:R-:W-:Y:S01]  /*5b60*/  FMUL.FTZ R60, R60, R55.reuse ;  /* 0x000000373c3c7220 */ /* 0x080fe20000410000 */
[----:B------:R-:W-:Y:S01]  /*5b70*/  PRMT R59, R115, 0x5410, R59 ;  /* 0x00005410733b7816 */ /* 0x000fe2000000003b */
[----:B------:R-:W-:Y:S01]  /*5b80*/  FFMA.FTZ R55, R53, R55, -R61 ;  /* 0x0000003735377223 */ /* 0x000fe2000001083d */
[----:B------:R-:W-:Y:S01]  /*5b90*/  PRMT R40, R115, 0x5432, R40 ;  /* 0x0000543273287816 */ /* 0x000fe20000000028 */
[----:B------:R-:W-:Y:S01]  /*5ba0*/  FFMA.FTZ R53, R53, R42, R60 ;  /* 0x0000002a35357223 */ /* 0x000fe2000001003c */
[----:B------:R-:W-:-:S02]  /*5bb0*/  LOP3.LUT R60, R45, 0xffff0000, RZ, 0xc0, !PT ;  /* 0xffff00002d3c7812 */ /* 0x000fc400078ec0ff */
[----:B------:R-:W-:Y:S02]  /*5bc0*/  LOP3.LUT R42, R41, 0xffff0000, RZ, 0xc0, !PT ;  /* 0xffff0000292a7812 */ /* 0x000fe400078ec0ff */
[----:B------:R-:W-:Y:S01]  /*5bd0*/  LOP3.LUT R41, R13, 0xffff0000, RZ, 0xc0, !PT ;  /* 0xffff00000d297812 */ /* 0x000fe200078ec0ff */
[----:B------:R-:W-:Y:S01]  /*5be0*/  FMUL.FTZ R45, R60, R54 ;  /* 0x000000363c2d7220 */ /* 0x000fe20000410000 */
[----:B------:R-:W-:Y:S01]  /*5bf0*/  PRMT R57, R118, 0x5410, R57 ;  /* 0x0000541076397816 */ /* 0x000fe20000000039 */
[-C--:B------:R-:W-:Y:S01]  /*5c00*/  FMUL.FTZ R13, R60, R42.reuse ;  /* 0x0000002a3c0d7220 */ /* 0x080fe20000410000 */
[----:B------:R-:W-:Y:S02]  /*5c10*/  IMAD.U32 R60, R47, 0x10000, RZ ;  /* 0x000100002f3c7824 */ /* 0x000fe400078e00ff */
[----:B------:R-:W-:Y:S01]  /*5c20*/  FFMA.FTZ R42, R41, R42, -R45 ;  /* 0x0000002a292a7223 */ /* 0x000fe2000001082d */
[----:B------:R-:W-:Y:S02]  /*5c30*/  IMAD.U32 R45, R15, 0x10000, RZ ;  /* 0x000100000f2d7824 */ /* 0x000fe400078e00ff */
[----:B------:R-:W-:Y:S01]  /*5c40*/  FFMA.FTZ R41, R41, R54, R13 ;  /* 0x0000003629297223 */ /* 0x000fe2000001000d */
[C---:B------:R-:W-:Y:S01]  /*5c50*/  IMAD.U32 R13, R58.reuse, 0x10000, RZ ;  /* 0x000100003a0d7824 */ /* 0x040fe200078e00ff */
[----:B------:R-:W-:Y:S01]  /*5c60*/  LOP3.LUT R58, R58, 0xffff0000, RZ, 0xc0, !PT ;  /* 0xffff00003a3a7812 */ /* 0x000fe200078ec0ff */
[----:B------:R-:W-:Y:S01]  /*5c70*/  IMAD.U32 R54, R59, 0x10000, RZ ;  /* 0x000100003b367824 */ /* 0x000fe200078e00ff */
[----:B------:R-:W-:Y:S01]  /*5c80*/  LOP3.LUT R47, R47, 0xffff0000, RZ, 0xc0, !PT ;  /* 0xffff00002f2f7812 */ /* 0x000fe200078ec0ff */
[C---:B------:R-:W-:Y:S01]  /*5c90*/  FMUL.FTZ R61, R60.reuse, R13 ;  /* 0x0000000d3c3d7220 */ /* 0x040fe20000410000 */
[----:B------:R-:W-:Y:S01]  /*5ca0*/  LOP3.LUT R59, R59, 0xffff0000, RZ, 0xc0, !PT ;  /* 0xffff00003b3b7812 */ /* 0x000fe200078ec0ff */
[-C--:B------:R-:W-:Y:S01]  /*5cb0*/  FMUL.FTZ R60, R60, R54.reuse ;  /* 0x000000363c3c7220 */ /* 0x080fe20000410000 */
[----:B------:R-:W-:Y:S01]  /*5cc0*/  PRMT R43, R114, 0x5410, R43 ;  /* 0x00005410722b7816 */ /* 0x000fe2000000002b */
[----:B------:R-:W-:Y:S01]  /*5cd0*/  FFMA.FTZ R54, R45, R54, -R61 ;  /* 0x000000362d367223 */ /* 0x000fe2000001083d */
[----:B------:R-:W-:Y:S01]  /*5ce0*/  F2FP.BF16.F32.PACK_AB R53, R41, R53 ;  /* 0x000000352935723e */ /* 0x000fe200000010ff */
        /* <DEDUP_REMOVED lines=12> */
[----:B------:R-:W-:Y:S01]  /*5db0*/  IMAD.U32 R47, R12, 0x10000, RZ ;  /* 0x000100000c2f7824 */ /* 0x000fe200078e00ff */
[----:B------:R-:W-:Y:S01]  /*5dc0*/  F2FP.BF16.F32.PACK_AB R42, R42, R55 ;  /* 0x000000372a2a723e */ /* 0x000fe200000010ff */
[C---:B------:R-:W-:Y:S01]  /*5dd0*/  FMUL.FTZ R61, R59.reuse, R58 ;  /* 0x0000003a3b3d7220 */ /* 0x040fe20000410000 */
[----:B------:R-:W-:Y:S01]  /*5de0*/  FMUL.FTZ R59, R59, R60 ;  /* 0x0000003c3b3b7220 */ /* 0x000fe20000410000 */
[----:B------:R-:W-:Y:S01]  /*5df0*/  F2FP.BF16.F32.PACK_AB R41, R13, R45 ;  /* 0x0000002d0d29723e */ /* 0x000fe200000010ff */
[----:B------:R-:W-:-:S02]  /*5e00*/  IMAD.MOV.U32 R45, RZ, RZ, R53 ;  /* 0x000000ffff2d7224 */ /* 0x000fc400078e0035 */
[C---:B------:R-:W-:Y:S01]  /*5e10*/  FFMA.FTZ R61, R47.reuse, R60, -R61 ;  /* 0x0000003c2f3d7223 */ /* 0x040fe2000001083d */
        /* <DEDUP_REMOVED lines=10> */
[----:B------:R-:W-:Y:S01]  /*5ec0*/  IMAD.U32 R57, R52, 0x10000, RZ ;  /* 0x0001000034397824 */ /* 0x000fe200078e00ff */
[----:B------:R-:W-:Y:S01]  /*5ed0*/  F2FP.BF16.F32.PACK_AB R15, R15, R54 ;  /* 0x000000360f0f723e */ /* 0x000fe200000010ff */
[----:B------:R-:W-:Y:S01]  /*5ee0*/  FMUL.FTZ R58, R60, R47 ;  /* 0x0000002f3c3a7220 */ /* 0x000fe20000410000 */
[----:B------:R-:W-:-:S02]  /*5ef0*/  IMAD.U32 R44, R14, 0x10000, RZ ;  /* 0x000100000e2c7824 */ /* 0x000fc400078e00ff */
[-C--:B------:R-:W-:Y:S01]  /*5f00*/  FMUL.FTZ R60, R60, R57.reuse ;  /* 0x000000393c3c7220 */ /* 0x080fe20000410000 */
[----:B------:R-:W-:Y:S01]  /*5f10*/  LOP3.LUT R14, R14, 0xffff0000, RZ, 0xc0, !PT ;  /* 0xffff00000e0e7812 */ /* 0x000fe200078ec0ff */
[----:B------:R-:W-:Y:S02]  /*5f20*/  IMAD.MOV.U32 R13, RZ, RZ, R42 ;  /* 0x000000ffff0d7224 */ /* 0x000fe400078e002a */
[C---:B------:R-:W-:Y:S01]  /*5f30*/  FFMA.FTZ R58, R44.reuse, R57, -R58 ;  /* 0x000000392c3a7223 */ /* 0x040fe2000001083a */
[----:B------:R-:W-:Y:S01]  /*5f40*/  FFMA.FTZ R60, R44, R47, R60 ;  /* 0x0000002f2c3c7223 */ /* 0x000fe2000001003c */
[----:B------:R-:W-:Y:S01]  /*5f50*/  LOP3.LUT R47, R52, 0xffff0000, RZ, 0xc0, !PT ;  /* 0xffff0000342f7812 */ /* 0x000fe200078ec0ff */
[----:B------:R-:W-:Y:S01]  /*5f60*/  FMUL.FTZ R57, R46, R43 ;  /* 0x0000002b2e397220 */ /* 0x000fe20000410000 */
[----:B------:R-:W-:Y:S02]  /*5f70*/  F2FP.BF16.F32.PACK_AB R12, R12, R61 ;  /* 0x0000003d0c0c723e */ /* 0x000fe400000010ff */
[----:B------:R-:W-:Y:S01]  /*5f80*/  F2FP.BF16.F32.PACK_AB R44, R40, R59 ;  /* 0x0000003b282c723e */ /* 0x000fe200000010ff */
[-C--:B------:R-:W-:Y:S01]  /*5f90*/  FMUL.FTZ R46, R46, R47.reuse ;  /* 0x0000002f2e2e7220 */ /* 0x080fe20000410000 */
[----:B------:R-:W-:-:S03]  /*5fa0*/  FFMA.FTZ R47, R14, R47, -R57 ;  /* 0x0000002f0e2f7223 */ /* 0x000fc60000010839 */
[----:B------:R-:W-:Y:S02]  /*5fb0*/  FFMA.FTZ R43, R14, R43, R46 ;  /* 0x0000002b0e2b7223 */ /* 0x000fe4000001002e */
[----:B------:R-:W-:Y:S01]  /*5fc0*/  F2FP.BF16.F32.PACK_AB R14, R47, R58 ;  /* 0x0000003a2f0e723e */ /* 0x000fe200000010ff */
[----:B------:R-:W-:Y:S02]  /*5fd0*/  IMAD.MOV.U32 R47, RZ, RZ, R41 ;  /* 0x000000ffff2f7224 */ /* 0x000fe400078e0029 */
[----:B------:R-:W-:-:S07]  /*5fe0*/  F2FP.BF16.F32.PACK_AB R46, R43, R60 ;  /* 0x0000003c2b2e723e */ /* 0x000fce00000010ff */
.L_x_2358:
[----:B------:R-:W-:Y:S05]  /*5ff0*/  BSYNC B2 ;  /* 0x0000000000027941 */ /* 0x000fea0003800000 */
.L_x_2357:
[----:B------:R-:W-:-:S04]  /*6000*/  LEA R40, P3, R20, R88, 0x1 ;  /* 0x0000005814287211 */ /* 0x000fc800078608ff */
[----:B------:R-:W-:Y:S02]  /*6010*/  LEA.HI.X R41, R20, R89, R92, 0x1, P3 ;  /* 0x0000005914297211 */ /* 0x000fe400018f0c5c */
[----:B------:R-:W-:-:S03]  /*6020*/  ISETP.GE.AND P3, PT, R56, R11, PT ;  /* 0x0000000b3800720c */ /* 0x000fc60003f66270 */
[----:B--2---:R2:W-:Y:S10]  /*6030*/  ST.E.128 desc[UR38][R40.64], R12 ;  /* 0x0000000c28007985 */ /* 0x0045f4000c101d26 */
[----:B------:R-:W-:-:S05]  /*6040*/  @!P3 IMAD.WIDE R42, R56, 0x2, R88 ;  /* 0x00000002382ab825 */ /* 0x000fca00078e0258 */
[----:B---3--:R2:W-:Y:S02]  /*6050*/  @!P3 ST.E.128 desc[UR38][R42.64], R44 ;  /* 0x0000002c2a00b985 */ /* 0x0085e4000c101d26 */
.L_x_2356:
[----:B------:R-:W-:Y:S05]  /*6060*/  BSYNC B1 ;  /* 0x0000000000017941 */ /* 0x000fea0003800000 */
.L_x_2355:
[----:B------:R-:W-:-:S13]  /*6070*/  ISETP.NE.AND P3, PT, R31, RZ, PT ;  /* 0x000000ff1f00720c */ /* 0x000fda0003f65270 */
[----:B------:R-:W-:Y:S05]  /*6080*/  @!P3 BRA `(.L_x_2322) ;  /* 0x0000000c0048b947 */ /* 0x000fea0003800000 */
[----:B--2-4-:R-:W2:Y:S04]  /*6090*/  LDL R12, [R1] ;  /* 0x00000000010c7983 */ /* 0x014ea80000100800 */
[----:B------:R-:W4:Y:S04]  /*60a0*/  LDL R15, [R1+0xc] ;  /* 0x00000c00010f7983 */ /* 0x000f280000100800 */
[----:B------:R-:W5:Y:S04]  /*60b0*/  LDL R14, [R1+0x40] ;  /* 0x00004000010e7983 */ /* 0x000f680000100800 */
[----:B------:R-:W5:Y:S01]  /*60c0*/  LDL R13, [R1+0x44] ;  /* 0x00004400010d7983 */ /* 0x000f620000100800 */
[----:B---3--:R-:W-:-:S04]  /*60d0*/  LEA R44, P3, R21, R88, 0x1 ;  /* 0x00000058152c7211 */ /* 0x008fc800078608ff */
[----:B------:R-:W-:Y:S02]  /*60e0*/  LEA.HI.X R45, R21, R89, R91, 0x1, P3 ;  /* 0x00000059152d7211 */ /* 0x000fe400018f0c5b */
[----:B------:R-:W-:Y:S01]  /*60f0*/  ISETP.GE.AND P3, PT, R3, R98, PT ;  /* 0x000000620300720c */ /* 0x000fe20003f66270 */
[----:B------:R-:W-:Y:S01]  /*6100*/  BSSY B1, `(.L_x_2359) ;  /* 0x0000076000017945 */ /* 0x000fe20003800000 */
[----:B--2---:R-:W-:-:S04]  /*6110*/  LOP3.LUT P4, RZ, R12, 0x2, RZ, 0xc0, !PT ;  /* 0x000000020cff7812 */ /* 0x004fc8000788c0ff */
[----:B------:R-:W-:-:S04]  /*6120*/  SEL R103, R99, R103, !P4 ;  /* 0x0000006763677207 */ /* 0x000fc80006000000 */
[----:B------:R-:W-:-:S04]  /*6130*/  SHF.R.S32.HI R12, RZ, 0x1f, R103 ;  /* 0x0000001fff0c7819 */ /* 0x000fc80000011467 */
[----:B------:R-:W-:-:S04]  /*6140*/  LEA.HI R12, R12, R103, RZ, 0x4 ;  /* 0x000000670c0c7211 */ /* 0x000fc800078f20ff */
[----:B------:R-:W-:Y:S01]  /*6150*/  SHF.R.S32.HI R12, RZ, 0x4, R12 ;  /* 0x00000004ff0c7819 */ /* 0x000fe2000001140c */
[----:B----4-:R-:W-:-:S03]  /*6160*/  IMAD.MOV.U32 R40, RZ, RZ, R15 ;  /* 0x000000ffff287224 */ /* 0x010fc600078e000f */
[----:B------:R-:W-:Y:S01]  /*6170*/  LEA.HI.SX32 R12, R5, R12, 0x1d ;  /* 0x0000000c050c7211 */ /* 0x000fe200078feaff */
[----:B-----5:R-:W-:Y:S02]  /*6180*/  IMAD.MOV.U32 R15, RZ, RZ, R14 ;  /* 0x000000ffff0f7224 */ /* 0x020fe400078e000e */
[----:B------:R-:W-:Y:S01]  /*6190*/  IMAD.MOV.U32 R14, RZ, RZ, R13 ;  /* 0x000000ffff0e7224 */ /* 0x000fe200078e000d */
        /* <DEDUP_REMOVED lines=15> */
[--C-:B------:R-:W-:Y:S01]  /*6290*/  SHF.R.U64 R36, R36, 0x10, R37.reuse ;  /* 0x0000001024247819 */ /* 0x100fe20000001225 */
[----:B---3--:R-:W-:Y:S01]  /*62a0*/  IMAD.U32 R53, R41, 0x10000, RZ ;  /* 0x0001000029357824 */ /* 0x008fe200078e00ff */
[----:B------:R-:W-:Y:S01]  /*62b0*/  SHF.R.U32.HI R52, RZ, 0x10, R37 ;  /* 0x00000010ff347819 */ /* 0x000fe20000011625 */
[----:B--2---:R-:W-:Y:S01]  /*62c0*/  IMAD.U32 R56, R15, 0x10000, RZ ;  /* 0x000100000f387824 */ /* 0x004fe200078e00ff */
[----:B------:R-:W-:Y:S01]  /*62d0*/  SHF.R.U64 R37, R38, 0x10, R39 ;  /* 0x0000001026257819 */ /* 0x000fe20000001227 */
[----:B------:R-:W-:Y:S01]  /*62e0*/  IMAD.U32 R55, R14, 0x10000, RZ ;  /* 0x000100000e377824 */ /* 0x000fe200078e00ff */
[--C-:B------:R-:W-:Y:S02]  /*62f0*/  SHF.R.U64 R38, R48, 0x10, R49.reuse ;  /* 0x0000001030267819 */ /* 0x100fe40000001231 */
[----:B------:R-:W-:Y:S01]  /*6300*/  SHF.R.U32.HI R48, RZ, 0x10, R49 ;  /* 0x00000010ff307819 */ /* 0x000fe20000011631 */
[----:B------:R-:W-:Y:S01]  /*6310*/  IMAD.U32 R49, R12, 0x10000, RZ ;  /* 0x000100000c317824 */ /* 0x000fe200078e00ff */
[----:B------:R-:W-:-:S02]  /*6320*/  PRMT R52, R111, 0x5432, R52 ;  /* 0x000054326f347816 */ /* 0x000fc40000000034 */
[C---:B------:R-:W-:Y:S02]  /*6330*/  PRMT R48, R113.reuse, 0x5432, R48 ;  /* 0x0000543271307816 */ /* 0x040fe40000000030 */
[----:B------:R-:W-:Y:S01]  /*6340*/  PRMT R113, R113, 0x5410, R38 ;  /* 0x0000541071717816 */ /* 0x000fe20000000026 */
[----:B------:R-:W-:Y:S01]  /*6350*/  IMAD.U32 R38, R52, 0x10000, RZ ;  /* 0x0001000034267824 */ /* 0x000fe200078e00ff */
[--C-:B------:R-:W-:Y:S01]  /*6360*/  SHF.R.U64 R47, R50, 0x10, R51.reuse ;  /* 0x00000010322f7819 */ /* 0x100fe20000001233 */
[----:B------:R-:W-:Y:S01]  /*6370*/  IMAD.U32 R59, R48, 0x10000, RZ ;  /* 0x00010000303b7824 */ /* 0x000fe200078e00ff */
[----:B------:R-:W-:Y:S01]  /*6380*/  SHF.R.U32.HI R51, RZ, 0x10, R51 ;  /* 0x00000010ff337819 */ /* 0x000fe20000011633 */
[----:B------:R-:W-:Y:S01]  /*6390*/  IMAD.U32 R50, R13, 0x10000, RZ ;  /* 0x000100000d327824 */ /* 0x000fe200078e00ff */
[----:B------:R-:W-:Y:S01]  /*63a0*/  SHF.R.U32.HI R39, RZ, 0x10, R39 ;  /* 0x00000010ff277819 */ /* 0x000fe20000011627 */
[CC--:B-1----:R-:W-:Y:S01]  /*63b0*/  FMUL.FTZ R61, R53.reuse, R59.reuse ;  /* 0x0000003b353d7220 */ /* 0x0c2fe20000410000 */
[-C--:B------:R-:W-:Y:S01]  /*63c0*/  FMUL.FTZ R60, R53, R38.reuse ;  /* 0x00000026353c7220 */ /* 0x080fe20000410000 */
[----:B------:R-:W-:Y:S01]  /*63d0*/  LOP3.LUT R54, R41, 0xffff0000, RZ, 0xc0, !PT ;  /* 0xffff000029367812 */ /* 0x000fe200078ec0ff */
[----:B------:R-:W-:Y:S01]  /*63e0*/  IMAD.U32 R41, R40, 0x10000, RZ ;  /* 0x0001000028297824 */ /* 0x000fe200078e00ff */
[----:B------:R-:W-:Y:S01]  /*63f0*/  LOP3.LUT R48, R48, 0xffff0000, RZ, 0xc0, !PT ;  /* 0xffff000030307812 */ /* 0x000fe200078ec0ff */
[----:B------:R-:W-:Y:S01]  /*6400*/  FFMA.FTZ R38, R50, R38, -R61 ;  /* 0x0000002632267223 */ /* 0x000fe2000001083d */
[----:B------:R-:W-:Y:S01]  /*6410*/  PRMT R53, R112, 0x5432, R51 ;  /* 0x0000543270357816 */ /* 0x000fe20000000033 */
[----:B------:R-:W-:Y:S01]  /*6420*/  FFMA.FTZ R50, R50, R59, R60 ;  /* 0x0000003b32327223 */ /* 0x000fe2000001003c */
[----:B------:R-:W-:Y:S01]  /*6430*/  PRMT R39, R110, 0x5432, R39 ;  /* 0x000054326e277816 */ /* 0x000fe20000000027 */
[----:B------:R-:W-:Y:S01]  /*6440*/  FMUL.FTZ R60, R54, R48 ;  /* 0x00000030363c7220 */ /* 0x000fe20000410000 */
[----:B------:R-:W-:Y:S01]  /*6450*/  LOP3.LUT R52, R52, 0xffff0000, RZ, 0xc0, !PT ;  /* 0xffff000034347812 */ /* 0x000fe200078ec0ff */
[----:B------:R-:W-:Y:S01]  /*6460*/  IMAD.U32 R59, R53, 0x10000, RZ ;  /* 0x00010000353b7824 */ /* 0x000fe200078e00ff */
[----:B------:R-:W-:Y:S01]  /*6470*/  LOP3.LUT R13, R13, 0xffff0000, RZ, 0xc0, !PT ;  /* 0xffff00000d0d7812 */ /* 0x000fe200078ec0ff */
[----:B------:R-:W-:Y:S01]  /*6480*/  IMAD.U32 R51, R39, 0x10000, RZ ;  /* 0x0001000027337824 */ /* 0x000fe200078e00ff */
[----:B------:R-:W-:Y:S01]  /*6490*/  SHF.L.U32 R58, R43, 0x10, RZ ;  /* 0x000000102b3a7819 */ /* 0x000fe200000006ff */
[-C--:B------:R-:W-:Y:S01]  /*64a0*/  FMUL.FTZ R54, R54, R52.reuse ;  /* 0x0000003436367220 */ /* 0x080fe20000410000 */
[----:B------:R-:W-:Y:S01]  /*64b0*/  PRMT R112, R112, 0x5410, R47 ;  /* 0x0000541070707816 */ /* 0x000fe2000000002f */
[----:B------:R-:W-:Y:S01]  /*64c0*/  FFMA.FTZ R47, R13, R52, -R60 ;  /* 0x000000340d2f7223 */ /* 0x000fe2000001083c */
[----:B------:R-:W-:Y:S01]  /*64d0*/  PRMT R36, R111, 0x5410, R36 ;  /* 0x000054106f247816 */ /* 0x000fe20000000024 */
[C---:B------:R-:W-:Y:S01]  /*64e0*/  FMUL.FTZ R61, R58.reuse, R59 ;  /* 0x0000003b3a3d7220 */ /* 0x040fe20000410000 */
[-C--:B------:R-:W-:Y:S01]  /*64f0*/  FMUL.FTZ R60, R58, R51.reuse ;  /* 0x000000333a3c7220 */ /* 0x080fe20000410000 */
[----:B------:R-:W-:Y:S01]  /*6500*/  LOP3.LUT R43, R43, 0xffff0000, RZ, 0xc0, !PT ;  /* 0xffff00002b2b7812 */ /* 0x000fe200078ec0ff */
[----:B------:R-:W-:Y:S01]  /*6510*/  FFMA.FTZ R13, R13, R48, R54 ;  /* 0x000000300d0d7223 */ /* 0x000fe20000010036 */
[----:B------:R-:W-:Y:S01]  /*6520*/  LOP3.LUT R52, R53, 0xffff0000, RZ, 0xc0, !PT ;  /* 0xffff000035347812 */ /* 0x000fe200078ec0ff */
[C---:B------:R-:W-:Y:S01]  /*6530*/  FFMA.FTZ R48, R56.reuse, R51, -R61 ;  /* 0x0000003338307223 */ /* 0x040fe2000001083d */
[----:B------:R-:W-:Y:S01]  /*6540*/  LOP3.LUT R58, R39, 0xffff0000, RZ, 0xc0, !PT ;  /* 0xffff0000273a7812 */ /* 0x000fe200078ec0ff */
[----:B------:R-:W-:Y:S01]  /*6550*/  FFMA.FTZ R56, R56, R59, R60 ;  /* 0x0000003b38387223 */ /* 0x000fe2000001003c */
[----:B------:R-:W-:-:S02]  /*6560*/  IMAD.U32 R60, R113, 0x10000, RZ ;  /* 0x00010000713c7824 */ /* 0x000fc400078e00ff */
[C---:B------:R-:W-:Y:S01]  /*6570*/  FMUL.FTZ R62, R43.reuse, R52 ;  /* 0x000000342b3e7220 */ /* 0x040fe20000410000 */
[C---:B------:R-:W-:Y:S02]  /*6580*/  IMAD.U32 R54, R36.reuse, 0x10000, RZ ;  /* 0x0001000024367824 */ /* 0x040fe400078e00ff */
[----:B------:R-:W-:Y:S01]  /*6590*/  FMUL.FTZ R98, R43, R58 ;  /* 0x0000003a2b627220 */ /* 0x000fe20000410000 */
[----:B------:R-:W-:Y:S01]  /*65a0*/  LOP3.LUT R43, R36, 0xffff0000, RZ, 0xc0, !PT ;  /* 0xffff0000242b7812 */ /* 0x000fe200078ec0ff */
[C---:B------:R-:W-:Y:S01]  /*65b0*/  FMUL.FTZ R36, R41.reuse, R60 ;  /* 0x0000003c29247220 */ /* 0x040fe20000410000 */
[-C--:B------:R-:W-:Y:S01]  /*65c0*/  FMUL.FTZ R41, R41, R54.reuse ;  /* 0x0000003629297220 */ /* 0x080fe20000410000 */
[----:B------:R-:W-:Y:S02]  /*65d0*/  LOP3.LUT R40, R40, 0xffff0000, RZ, 0xc0, !PT ;  /* 0xffff000028287812 */ /* 0x000fe400078ec0ff */
[----:B------:R-:W-:Y:S01]  /*65e0*/  LOP3.LUT R113, R113, 0xffff0000, RZ, 0xc0, !PT ;  /* 0xffff000071717812 */ /* 0x000fe200078ec0ff */
[C---:B------:R-:W-:Y:S01]  /*65f0*/  FFMA.FTZ R36, R49.reuse, R54, -R36 ;  /* 0x0000003631247223 */ /* 0x040fe20000010824 */
[----:B------:R-:W-:Y:S01]  /*6600*/  PRMT R37, R110, 0x5410, R37 ;  /* 0x000054106e257816 */ /* 0x000fe20000000025 */
[----:B------:R-:W-:Y:S01]  /*6610*/  FFMA.FTZ R49, R49, R60, R41 ;  /* 0x0000003c31317223 */ /* 0x000fe20000010029 */
[----:B------:R-:W-:Y:S01]  /*6620*/  LOP3.LUT R15, R15, 0xffff0000, RZ, 0xc0, !PT ;  /* 0xffff00000f0f7812 */ /* 0x000fe200078ec0ff */
[----:B------:R-:W-:Y:S01]  /*6630*/  IMAD.U32 R41, R112, 0x10000, RZ ;  /* 0x0001000070297824 */ /* 0x000fe200078e00ff */
[----:B------:R-:W-:Y:S01]  /*6640*/  LOP3.LUT R57, R14, 0xffff0000, RZ, 0xc0, !PT ;  /* 0xffff00000e397812 */ /* 0x000fe200078ec0ff */
[C---:B------:R-:W-:Y:S01]  /*6650*/  IMAD.U32 R14, R42.reuse, 0x10000, RZ ;  /* 0x000100002a0e7824 */ /* 0x040fe200078e00ff */
[----:B------:R-:W-:Y:S01]  /*6660*/  LOP3.LUT R42, R42, 0xffff0000, RZ, 0xc0, !PT ;  /* 0xffff00002a2a7812 */ /* 0x000fe200078ec0ff */
[----:B------:R-:W-:Y:S01]  /*6670*/  FMUL.FTZ R51, R40, R113 ;  /* 0x0000007128337220 */ /* 0x000fe20000410000 */
[----:B------:R-:W-:Y:S01]  /*6680*/  LOP3.LUT R112, R112, 0xffff0000, RZ, 0xc0, !PT ;  /* 0xffff000070707812 */ /* 0x000fe200078ec0ff */
[----:B------:R-:W-:Y:S01]  /*6690*/  FMUL.FTZ R53, R40, R43 ;  /* 0x0000002b28357220 */ /* 0x000fe20000410000 */
[----:B------:R-:W-:Y:S01]  /*66a0*/  LOP3.LUT R12, R12, 0xffff0000, RZ, 0xc0, !PT ;  /* 0xffff00000c0c7812 */ /* 0x000fe200078ec0ff */
[----:B------:R-:W-:-:S02]  /*66b0*/  IMAD.U32 R40, R37, 0x10000, RZ ;  /* 0x0001000025287824 */ /* 0x000fc400078e00ff */
[----:B------:R-:W-:Y:S01]  /*66c0*/  FFMA.FTZ R39, R15, R58, -R62 ;  /* 0x0000003a0f277223 */ /* 0x000fe2000001083e */
[----:B------:R-:W-:Y:S01]  /*66d0*/  LOP3.LUT R37, R37, 0xffff0000, RZ, 0xc0, !PT ;  /* 0xffff000025257812 */ /* 0x000fe200078ec0ff */
[----:B------:R-:W-:Y:S01]  /*66e0*/  FFMA.FTZ R15, R15, R52, R98 ;  /* 0x000000340f0f7223 */ /* 0x000fe20000010062 */
[----:B------:R-:W-:Y:S01]  /*66f0*/  FMUL.FTZ R52, R14, R41 ;  /* 0x000000290e347220 */ /* 0x000fe20000410000 */
[----:B------:R-:W-:Y:S01]  /*6700*/  FMUL.FTZ R54, R42, R112 ;  /* 0x000000702a367220 */ /* 0x000fe20000410000 */
[----:B------:R-:W-:Y:S01]  /*6710*/  FFMA.FTZ R51, R12, R43, -R51 ;  /* 0x0000002b0c337223 */ /* 0x000fe20000010833 */
[-C--:B------:R-:W-:Y:S01]  /*6720*/  FMUL.FTZ R43, R42, R37.reuse ;  /* 0x000000252a2b7220 */ /* 0x080fe20000410000 */
[-C--:B------:R-:W-:Y:S01]  /*6730*/  FMUL.FTZ R14, R14, R40.reuse ;  /* 0x000000280e0e7220 */ /* 0x080fe20000410000 */
[----:B------:R-:W-:Y:S01]  /*6740*/  FFMA.FTZ R52, R55, R40, -R52 ;  /* 0x0000002837347223 */ /* 0x000fe20000010834 */
[----:B------:R-:W-:Y:S01]  /*6750*/  FFMA.FTZ R37, R57, R37, -R54 ;  /* 0x0000002539257223 */ /* 0x000fe20000010836 */
[----:B------:R-:W-:Y:S01]  /*6760*/  FFMA.FTZ R12, R12, R113, R53 ;  /* 0x000000710c0c7223 */ /* 0x000fe20000010035 */
[----:B------:R-:W-:Y:S01]  /*6770*/  FFMA.FTZ R14, R55, R41, R14 ;  /* 0x00000029370e7223 */ /* 0x000fe2000001000e */
[----:B------:R-:W-:Y:S01]  /*6780*/  FFMA.FTZ R43, R57, R112, R43 ;  /* 0x00000070392b7223 */ /* 0x000fe2000001002b */
[----:B------:R-:W-:-:S02]  /*6790*/  F2FP.BF16.F32.PACK_AB R38, R47, R38 ;  /* 0x000000262f26723e */ /* 0x000fc400000010ff */
[----:B------:R-:W-:Y:S02]  /*67a0*/  F2FP.BF16.F32.PACK_AB R39, R39, R48 ;  /* 0x000000302727723e */ /* 0x000fe400000010ff */
[----:B------:R-:W-:Y:S02]  /*67b0*/  F2FP.BF16.F32.PACK_AB R56, R15, R56 ;  /* 0x000000380f38723e */ /* 0x000fe400000010ff */
        /* <DEDUP_REMOVED lines=9> */
[----:B------:R-:W-:-:S07]  /*6850*/  IMAD.MOV.U32 R43, RZ, RZ, R56 ;  /* 0x000000ffff2b7224 */ /* 0x000fce00078e0038 */
.L_x_2360:
[----:B------:R-:W-:Y:S05]  /*6860*/  BSYNC B1 ;  /* 0x0000000000017941 */ /* 0x000fea0003800000 */
.L_x_2359:
[----:B--2---:R2:W-:Y:S01]  /*6870*/  ST.E.128 desc[UR38][R44.64], R12 ;  /* 0x0000000c2c007985 */ /* 0x0045e2000c101d26 */
[----:B------:R-:W-:-:S13]  /*6880*/  ISETP.GE.AND P3, PT, R46, R11, PT ;  /* 0x0000000b2e00720c */ /* 0x000fda0003f66270 */
[----:B------:R-:W-:Y:S05]  /*6890*/  @P3 BRA `(.L_x_2322) ;  /* 0x0000000400443947 */ /* 0x000fea0003800000 */
[----:B------:R-:W-:-:S05]  /*68a0*/  IMAD.WIDE R88, R46, 0x2, R88 ;  /* 0x000000022e587825 */ /* 0x000fca00078e0258 */
[----:B---3--:R3:W-:Y:S01]  /*68b0*/  ST.E.128 desc[UR38][R88.64], R40 ;  /* 0x0000002858007985 */ /* 0x0087e2000c101d26 */
[----:B------:R-:W-:Y:S05]  /*68c0*/  BRA `(.L_x_2322) ;  /* 0x0000000400387947 */ /* 0x000fea0003800000 */
.L_x_2314:
[----:B------:R-:W-:-:S06]  /*68d0*/  UISETP.NE.AND UP0, UPT, UR41, 0x3, UPT ;  /* 0x000000032900788c */ /* 0x000fcc000bf05270 */
[----:B------:R-:W-:-:S13]  /*68e0*/  PLOP3.LUT P2, PT, PT, PT, UP0, 0x80, 0x0 ;  /* 0x000000000000781c */ /* 0x000fda0003f4f008 */
[----:B------:R-:W-:Y:S05]  /*68f0*/  @!P2 BRA `(.L_x_2361) ;  /* 0x000000000004a947 */ /* 0x000fea0003800000 */
[----:B------:R-:W-:Y:S01]  /*6900*/  BPT.TRAP 0x1 ;  /* 0x000000040000795c */ /* 0x000fe20000300000 */
.L_x_2361:
[----:B------:R-:W-:Y:S01]  /*6910*/  IMAD R32, R18, 0x8, R2 ;  /* 0x0000000812207824 */ /* 0x000fe200078e0202 */
[----:B------:R-:W-:Y:S01]  /*6920*/  SHF.L.U32 R85, R138, 0x1f, RZ ;  /* 0x0000001f8a557819 */ /* 0x000fe200000006ff */
[----:B------:R-:W-:Y:S01]  /*6930*/  BSSY B1, `(.L_x_2362) ;  /* 0x0000004000017945 */ /* 0x000fe20003800000 */
[----:B------:R-:W-:Y:S02]  /*6940*/  SHF.R.S32.HI R82, RZ, 0x1f, R81 ;  /* 0x0000001fff527819 */ /* 0x000fe40000011451 */
[----:B------:R-:W0:Y:S02]  /*6950*/  SYNCS.PHASECHK.TRANS64.TRYWAIT P3, [R32+URZ+0x2d890], R85 ;  /* 0x02d89055200075a7 */ /* 0x000e24000806017f */
[----:B0-----:R-:W-:Y:S05]  /*6960*/  @!P3 BRA `(.L_x_2363) ;  /* 0x0000017c00b8b947 */ /* 0x001fea0003800000 */
.L_x_2592:
[----:B------:R-:W-:Y:S05]  /*6970*/  BSYNC B1 ;  /* 0x0000000000017941 */ /* 0x000fea0003800000 */
.L_x_2362:
        /* <DEDUP_REMOVED lines=26> */
.L_x_2596:
        /* <DEDUP_REMOVED lines=41> */
.L_x_2322:
[----:B------:R-:W-:Y:S05]  /*6db0*/  BSYNC B0 ;  /* 0x0000000000007941 */ /* 0x000fea0003800000 */
.L_x_2313:
        /* <DEDUP_REMOVED lines=16> */
.L_x_2366:
[----:B------:R-:W-:Y:S05]  /*6ec0*/  BSYNC B0 ;  /* 0x0000000000007941 */ /* 0x000fea0003800000 */
.L_x_2365:
[----:B------:R-:W5:Y:S01]  /*6ed0*/  SYNCS.PHASECHK.TRANS64.TRYWAIT P2, [R32+URZ+0x2d8b0], R85 ;  /* 0x02d8b055200075a7 */ /* 0x000f62000804017f */
[----:B------:R-:W-:Y:S04]  /*6ee0*/  BSSY B0, `(.L_x_2367) ;  /* 0x0000002000007945 */ /* 0x000fe80003800000 */
[----:B-----5:R-:W-:Y:S05]  /*6ef0*/  @!P2 BRA `(.L_x_2368) ;  /* 0x0000017800b0a947 */ /* 0x020fea0003800000 */
.L_x_2597:
[----:B------:R-:W-:Y:S05]  /*6f00*/  BSYNC B0 ;  /* 0x0000000000007941 */ /* 0x000fea0003800000 */
.L_x_2367:
[----:B------:R-:W-:Y:S01]  /*6f10*/  ULDC.64 UR4, c[0x0][0x328] ;  /* 0x0000ca0000047ab9 */ /* 0x000fe20000000a00 */
[----:B------:R-:W-:Y:S01]  /*6f20*/  BSSY B0, `(.L_x_2369) ;  /* 0x000003c000007945 */ /* 0x000fe20003800000 */
[----:B------:R-:W-:Y:S02]  /*6f30*/  IMAD R82, R82, UR4, RZ ;  /* 0x0000000452527c24 */ /* 0x000fe4000f8e02ff */
[----:B-1234-:R-:W-:-:S04]  /*6f40*/  IMAD.WIDE.U32 R12, R81, UR4, RZ ;  /* 0x00000004510c7c25 */ /* 0x01efc8000f8e00ff */
        /* <DEDUP_REMOVED lines=15> */
[----:B------:R0:W1:Y:S01]  /*7040*/  SHFL.IDX PT, R40, R11, RZ, 0x1e1f ;  /* 0x001e1fff0b287589 */ /* 0x00006200000e0000 */
[----:B------:R-:W-:-:S03]  /*7050*/  ISETP.GT.AND P2, PT, R84, R154, PT ;  /* 0x0000009a5400720c */ /* 0x000fc60003f44270 */
[----:B------:R0:W2:Y:S10]  /*7060*/  SHFL.IDX PT, R41, R12, RZ, 0x1e1f ;  /* 0x001e1fff0c297589 */ /* 0x0000b400000e0000 */
[----:B0-----:R-:W-:Y:S05]  /*7070*/  @!P2 BRA `(.L_x_2370) ;  /* 0x000000000098a947 */ /* 0x001fea0003800000 */
[----:B------:R-:W3:Y:S01]  /*7080*/  LDL R15, [R1+0x58] ;  /* 0x00005800010f7983 */ /* 0x000ee20000100800 */
[----:B------:R-:W-:-:S03]  /*7090*/  ULDC UR4, c[0x0][0x2f4] ;  /* 0x0000bd0000047ab9 */ /* 0x000fc60000000800 */
[----:B------:R-:W4:Y:S04]  /*70a0*/  LDL R14, [R1+0x54] ;  /* 0x00005400010e7983 */ /* 0x000f280000100800 */
[----:B------:R-:W5:Y:S04]  /*70b0*/  LDL R46, [R1+0x48] ;  /* 0x00004800012e7983 */ /* 0x000f680000100800 */
[----:B------:R-:W5:Y:S01]  /*70c0*/  LDL R45, [R1+0x4c] ;  /* 0x00004c00012d7983 */ /* 0x000f620000100800 */
[C---:B------:R-:W-:Y:S02]  /*70d0*/  ISETP.GE.AND P5, PT, R16.reuse, UR4, PT ;  /* 0x0000000410007c0c */ /* 0x040fe4000bfa6270 */
        /* <DEDUP_REMOVED lines=13> */
[----:B-----5:R-:W-:-:S04]  /*71b0*/  @!P5 IMAD.SHL.U32 R11, R46, 0x8, RZ ;  /* 0x000000082e0bd824 */ /* 0x020fc800078e00ff */
        /* <DEDUP_REMOVED lines=18> */
.L_x_2370:
[----:B------:R-:W-:Y:S05]  /*72e0*/  BSYNC B0 ;  /* 0x0000000000007941 */ /* 0x000fea0003800000 */
.L_x_2369:
        /* <DEDUP_REMOVED lines=11> */
[----:B------:R-:W-:Y:S02]  /*73a0*/  SEL R11, RZ, 0x1, P2 ;  /* 0x00000001ff0b7807 */ /* 0x000fe40001000000 */
[----:B------:R-:W-:Y:S02]  /*73b0*/  SEL R18, R18, RZ, P2 ;  /* 0x000000ff12127207 */ /* 0x000fe40001000000 */
[----:B------:R-:W-:Y:S01]  /*73c0*/  LOP3.LUT R138, R138, R11, RZ, 0x3c, !PT ;  /* 0x0000000b8a8a7212 */ /* 0x000fe200078e3cff */
[----:B------:R3:W-:Y:S01]  /*73d0*/  @!P3 SYNCS.ARRIVE.TRANS64.RED.A1T0 RZ, [R32+URZ], RZ ;  /* 0x000000ff20ffb9a7 */ /* 0x0007e2000810043f */
[----:B------:R-:W-:Y:S05]  /*73e0*/  @P1 BRA `(.L_x_2371) ;  /* 0xffffffb000c81947 */ /* 0x000fea000383ffff */
[----:B0-----:R-:W0:Y:S01]  /*73f0*/  S2R R12, SR_TID.X ;  /* 0x00000000000c7919 */ /* 0x001e220000002100 */
[----:B------:R-:W-:Y:S02]  /*7400*/  PLOP3.LUT P0, PT, PT, PT, PT, 0x8, 0x0 ;  /* 0x000000000000781c */ /* 0x000fe40003f0e170 */
[----:B0-----:R-:W-:-:S04]  /*7410*/  SHF.R.U32.HI R12, RZ, 0x7, R12 ;  /* 0x00000007ff0c7819 */ /* 0x001fc8000001160c */
[----:B------:R-:W-:-:S13]  /*7420*/  ISETP.NE.AND P4, PT, R12, 0x1, PT ;  /* 0x000000010c00780c */ /* 0x000fda0003f85270 */
[----:B------:R-:W-:Y:S06]  /*7430*/  @!P4 BAR.ARV 0x9, 0x100 ;  /* 0x024400000000cb1d */ /* 0x000fec0000002000 */
.L_x_2308:
[----:B------:R-:W4:Y:S01]  /*7440*/  LDL R5, [R1+0x84] ;  /* 0x0000840001057983 */ /* 0x000f220000100800 */
[----:B------:R-:W0:Y:S01]  /*7450*/  LDC R0, c[0x0][0x448] ;  /* 0x00011200ff007b82 */ /* 0x000e220000000800 */
        /* <DEDUP_REMOVED lines=15> */
[----:B------:R-:W-:Y:S02]  /*7550*/  CS2R R106, SRZ ;  /* 0x00000000006a7805 */ /* 0x000fe4000001ff00 */
[----:B------:R-:W-:Y:S02]  /*7560*/  CS2R R104, SRZ ;  /* 0x0000000000687805 */ /* 0x000fe4000001ff00 */
[----:B------:R-:W-:Y:S01]  /*7570*/  CS2R R98, SRZ ;  /* 0x0000000000627805 */ /* 0x000fe2000001ff00 */
[----:B------:R-:W-:Y:S01]  /*7580*/  IMAD.MOV.U32 R96, RZ, RZ, RZ ;  /* 0x000000ffff607224 */ /* 0x000fe200078e00ff */
[----:B------:R-:W-:Y:S01]  /*7590*/  CS2R R94, SRZ ;  /* 0x00000000005e7805 */ /* 0x000fe2000001ff00 */
[----:B------:R-:W-:Y:S01]  /*75a0*/  IMAD.MOV.U32 R93, RZ, RZ, RZ ;  /* 0x000000ffff5d7224 */ /* 0x000fe200078e00ff */
[----:B------:R-:W-:Y:S01]  /*75b0*/  CS2R R90, SRZ ;  /* 0x00000000005a7805 */ /* 0x000fe2000001ff00 */
[----:B------:R-:W-:Y:S01]  /*75c0*/  IMAD.MOV.U32 R6, RZ, RZ, RZ ;  /* 0x000000ffff067224 */ /* 0x000fe200078e00ff */
[----:B0-----:R-:W-:-:S13]  /*75d0*/  ISETP.NE.AND P1, PT, R0, 0x1, PT ;  /* 0x000000010000780c */ /* 0x001fda0003f25270 */
[----:B------:R-:W0:Y:S08]  /*75e0*/  @P1 LDC R3, c[0x0][0x44c] ;  /* 0x00011300ff031b82 */ /* 0x000e300000000800 */
[----:B------:R-:W1:Y:S01]  /*75f0*/  @P1 LDC R4, c[0x0][0x450] ;  /* 0x00011400ff041b82 */ /* 0x000e620000000800 */
[----:B----4-:R-:W-:-:S04]  /*7600*/  VIADD R0, R5, 0xbf ;  /* 0x000000bf05007836 */ /* 0x010fc80000000000 */
[----:B0-----:R-:W-:-:S05]  /*7610*/  @P1 IMAD.HI.U32 R3, R0, R3, RZ ;  /* 0x0000000300031227 */ /* 0x001fca00078e00ff */
[----:B-1----:R-:W-:Y:S02]  /*7620*/  @P1 SHF.R.U32.HI R0, RZ, R4, R3 ;  /* 0x00000004ff001219 */ /* 0x002fe40000011603 */
[----:B------:R-:W-:-:S03]  /*7630*/  PLOP3.LUT P1, PT, PT, PT, PT, 0x80, 0x0 ;  /* 0x000000000000781c */ /* 0x000fc60003f2f070 */
[----:B------:R-:W-:Y:S01]  /*7640*/  IMAD.IADD R0, R101, 0x1, R0 ;  /* 0x0000000165007824 */ /* 0x000fe200078e0200 */
[----:B---3--:R-:W-:-:S04]  /*7650*/  CS2R R100, SRZ ;  /* 0x0000000000647805 */ /* 0x008fc8000001ff00 */
[----:B------:R-:W-:-:S04]  /*7660*/  SHF.R.S32.HI R3, RZ, 0x1f, R0 ;  /* 0x0000001fff037819 */ /* 0x000fc80000011400 */
[----:B------:R-:W-:Y:S01]  /*7670*/  LEA.HI R3, R3, R0, RZ, 0x7 ;  /* 0x0000000003037211 */ /* 0x000fe200078f38ff */
[----:B------:R-:W-:-:S03]  /*7680*/  IMAD.MOV.U32 R0, RZ, RZ, RZ ;  /* 0x000000ffff007224 */ /* 0x000fc600078e00ff */
[----:B------:R-:W-:-:S04]  /*7690*/  SHF.R.S32.HI R3, RZ, 0x7, R3 ;  /* 0x00000007ff037819 */ /* 0x000fc80000011403 */
[----:B------:R-:W-:Y:S01]  /*76a0*/  VIMNMX R88, R102, R3, PT ;  /* 0x0000000366587248 */ /* 0x000fe20003fe0100 */
[----:B------:R-:W-:Y:S01]  /*76b0*/  IMAD.MOV.U32 R3, RZ, RZ, RZ ;  /* 0x000000ffff037224 */ /* 0x000fe200078e00ff */
[----:B------:R-:W-:Y:S02]  /*76c0*/  CS2R R102, SRZ ;  /* 0x0000000000667805 */ /* 0x000fe4000001ff00 */
[----:B------:R-:W-:Y:S01]  /*76d0*/  ISETP.GE.AND P2, PT, R88, 0x1, PT ;  /* 0x000000015800780c */ /* 0x000fe20003f46270 */
[----:B------:R-:W-:-:S12]  /*76e0*/  @P0 BRA `(.L_x_2372) ;  /* 0x00000000000c0947 */ /* 0x000fd80003800000 */
[----:B------:R-:W0:Y:S01]  /*76f0*/  FENCE.VIEW.ASYNC.G ;  /* 0x00000000000073c6 */ /* 0x000e220000000100 */
[----:B------:R-:W-:Y:S05]  /*7700*/  WARPSYNC.ALL ;  /* 0x0000000000007948 */ /* 0x000fea0003800000 */
[----:B0-----:R-:W-:Y:S06]  /*7710*/  BAR.ARV 0xc, 0x200 ;  /* 0x0308000000007b1d */ /* 0x001fec0000002000 */
.L_x_2372:
        /* <DEDUP_REMOVED lines=12> */
.L_x_2600:
[----:B------:R-:W1:Y:S01]  /*77e0*/  LDL R3, [R1+0x5c] ;  /* 0x00005c0001037983 */ /* 0x000e620000100800 */
[----:B------:R-:W-:Y:S01]  /*77f0*/  VIADD R4, R2, 0x21800 ;  /* 0x0002180002047836 */ /* 0x000fe20000000000 */
[----:B------:R-:W-:Y:S04]  /*7800*/  BSSY B6, `(.L_x_2375) ;  /* 0x000001e000067945 */ /* 0x000fe80003800000 */
[----:B------:R-:W-:Y:S01]  /*7810*/  LOP3.LUT P0, RZ, R4, 0x3ff, RZ, 0xc0, !PT ;  /* 0x000003ff04ff7812 */ /* 0x000fe2000780c0ff */
[----:B-1----:R-:W-:-:S05]  /*7820*/  IMAD.HI R0, R3, 0x55555556, RZ ;  /* 0x5555555603007827 */ /* 0x002fca00078e02ff */
[----:B------:R-:W-:-:S05]  /*7830*/  LEA.HI R0, R0, R0, RZ, 0x1 ;  /* 0x0000000000007211 */ /* 0x000fca00078f08ff */
[----:B------:R-:W-:-:S04]  /*7840*/  IMAD R3, R0, -0x3, R3 ;  /* 0xfffffffd00037824 */ /* 0x000fc800078e0203 */
[C---:B------:R-:W-:Y:S02]  /*7850*/  IMAD R0, R3.reuse, 0x1000, R2 ;  /* 0x0000100003007824 */ /* 0x040fe400078e0202 */
[----:B------:R-:W-:Y:S02]  /*7860*/  IMAD R3, R3, 0x2000, R4 ;  /* 0x0000200003037824 */ /* 0x000fe400078e0204 */
[----:B------:R-:W-:-:S03]  /*7870*/  VIADD R0, R0, 0xc400 ;  /* 0x0000c40000007836 */ /* 0x000fc60000000000 */
[----:B------:R-:W-:Y:S02]  /*7880*/  SHF.R.U32.HI R3, RZ, 0x4, R3 ;  /* 0x00000004ff037819 */ /* 0x000fe40000011603 */
[----:B------:R-:W-:Y:S02]  /*7890*/  SHF.R.U32.HI R0, RZ, 0x4, R0 ;  /* 0x00000004ff007819 */ /* 0x000fe40000011600 */
[----:B------:R-:W-:Y:S02]  /*78a0*/  LOP3.LUT R3, R3, 0x3fff, RZ, 0xc0, !PT ;  /* 0x00003fff03037812 */ /* 0x000fe400078ec0ff */
[----:B------:R-:W-:-:S03]  /*78b0*/  LOP3.LUT R156, R0, 0x3fff, RZ, 0xc0, !PT ;  /* 0x00003fff009c7812 */ /* 0x000fc600078ec0ff */
[----:B------:R1:W-:Y:S01]  /*78c0*/  STL [R1+0x64], R3 ;  /* 0x0000640301007387 */ /* 0x0003e20000100800 */
[----:B------:R-:W-:Y:S05]  /*78d0*/  @!P0 BRA `(.L_x_2376) ;  /* 0x0000000000408947 */ /* 0x000fea0003800000 */
        /* <DEDUP_REMOVED lines=15> */
[----:B-123-5:R-:W-:Y:S05]  /*79d0*/  CALL.ABS.NOINC R14 ;  /* 0x000000000e007343 */ /* 0x02efea0003c00000 */
.L_x_2376:
[----:B------:R-:W-:Y:S05]  /*79e0*/  BSYNC B6 ;  /* 0x0000000000067941 */ /* 0x000fea0003800000 */
.L_x_2375:
[----:B------:R-:W-:Y:S02]  /*79f0*/  ULDC UR4, c[0x0][0x3f4] ;  /* 0x0000fd0000047ab9 */ /* 0x000fe40000000800 */
[----:B------:R-:W-:-:S13]  /*7a00*/  ISETP.LT.AND P0, PT, RZ, UR4, PT ;  /* 0x00000004ff007c0c */ /* 0x000fda000bf01270 */
[----:B------:R-:W-:Y:S05]  /*7a10*/  @P0 BRA `(.L_x_2377) ;  /* 0x0000000000400947 */ /* 0x000fea0003800000 */
[----:B------:R-:W-:-:S04]  /*7a20*/  ULEA.HI UR4, UR37, UR37, URZ, 0x1 ;  /* 0x0000002525047291 */ /* 0x000fc8000f8f083f */
[----:B------:R-:W-:-:S04]  /*7a30*/  ULOP3.LUT UR4, UR4, 0xfffffffe, URZ, 0xc0, !UPT ;  /* 0xfffffffe04047892 */ /* 0x000fc8000f8ec03f */
[----:B------:R-:W-:-:S06]  /*7a40*/  UIADD3 UR4, UR37, -UR4, URZ ;  /* 0x8000000425047290 */ /* 0x000fcc000fffe03f */
[----:B-1----:R-:W-:-:S05]  /*7a50*/  IMAD.U32 R3, RZ, RZ, UR4 ;  /* 0x00000004ff037e24 */ /* 0x002fca000f8e00ff */
[----:B------:R-:W-:-:S04]  /*7a60*/  SHF.L.U32 R3, R3, 0x1f, RZ ;  /* 0x0000001f03037819 */ /* 0x000fc800000006ff */
[----:B------:R1:W3:Y:S03]  /*7a70*/  SYNCS.PHASECHK.TRANS64.TRYWAIT P0, [R2+URZ+0x2d800], R3 ;  /* 0x02d80003020075a7 */ /* 0x0002e6000800017f */
[----:B---3--:R-:W-:Y:S05]  /*7a80*/  @!P0 NANOSLEEP.SYNCS 0x989680 ;  /* 0x009896800000895d */ /* 0x008fea0003900000 */
[----:B------:R-:W3:Y:S01]  /*7a90*/  @!P0 SYNCS.PHASECHK.TRANS64 P0, [R2+URZ+0x2d800], R3 ;  /* 0x02d80003020085a7 */ /* 0x000ee2000800007f */
[----:B------:R-:W-:Y:S04]  /*7aa0*/  BSSY B0, `(.L_x_2378) ;  /* 0x0000006000007945 */ /* 0x000fe80003800000 */
[----:B---3--:R-:W-:Y:S05]  /*7ab0*/  @P0 BRA `(.L_x_2379) ;  /* 0x0000000000100947 */ /* 0x008fea0003800000 */
.L_x_2380:
[----:B---3--:R3:W4:Y:S02]  /*7ac0*/  SYNCS.PHASECHK.TRANS64.TRYWAIT P0, [R2+URZ+0x2d800], R3 ;  /* 0x02d80003020075a7 */ /* 0x008724000800017f */
[----:B----4-:R-:W-:Y:S05]  /*7ad0*/  @!P0 NANOSLEEP.SYNCS 0x989680 ;  /* 0x009896800000895d */ /* 0x010fea0003900000 */
[----:B------:R-:W4:Y:S02]  /*7ae0*/  @!P0 SYNCS.PHASECHK.TRANS64 P0, [R2+URZ+0x2d800], R3 ;  /* 0x02d80003020085a7 */ /* 0x000f24000800007f */
[----:B----4-:R-:W-:Y:S05]  /*7af0*/  @!P0 BRA `(.L_x_2380) ;  /* 0xfffffffc00f08947 */ /* 0x010fea000383ffff */
.L_x_2379:
[----:B------:R-:W-:Y:S05]  /*7b00*/  BSYNC B0 ;  /* 0x0000000000007941 */ /* 0x000fea0003800000 */
.L_x_2378:
[----:B------:R-:W-:Y:S05]  /*7b10*/  BRA `(.L_x_2381) ;  /* 0x0000004000147947 */ /* 0x000fea0003800000 */
.L_x_2377:
[----:B------:R-:W-:Y:S01]  /*7b20*/  ULOP3.LUT UP0, URZ, UR42, 0x1bf, URZ, 0xc0, !UPT ;  /* 0x000001bf2a3f7892 */ /* 0x000fe2000f80c03f */
[----:B-----5:R-:W-:Y:S01]  /*7b30*/  SHF.R.S32.HI R0, RZ, 0x1f, R97 ;  /* 0x0000001fff007819 */ /* 0x020fe20000011461 */
[----:B------:R-:W-:Y:S01]  /*7b40*/  ULDC.64 UR4, c[0x0][0x3f8] ;  /* 0x0000fe0000047ab9 */ /* 0x000fe20000000a00 */
[----:B------:R-:W-:Y:S01]  /*7b50*/  ULDC.64 UR6, c[0x0][0x408] ;  /* 0x0001020000067ab9 */ /* 0x000fe20000000a00 */
[----:B------:R-:W-:Y:S02]  /*7b60*/  IMAD.WIDE.U32 R24, R97, UR4, RZ ;  /* 0x0000000461187c25 */ /* 0x000fe4000f8e00ff */
[----:B------:R-:W-:Y:S02]  /*7b70*/  PLOP3.LUT P0, PT, PT, PT, UP0, 0x80, 0x0 ;  /* 0x000000000000781c */ /* 0x000fe40003f0f008 */
[C---:B------:R-:W-:Y:S02]  /*7b80*/  IMAD R4, R0.reuse, UR4, RZ ;  /* 0x0000000400047c24 */ /* 0x040fe4000f8e02ff */
        /* <DEDUP_REMOVED lines=10> */
[----:B------:R-:W-:Y:S01]  /*7c30*/  MOV R4, UR4 ;  /* 0x0000000400047c02 */ /* 0x000fe20008000f00 */
        /* <DEDUP_REMOVED lines=12> */
.L_x_2382:
[----:B------:R-:W3:Y:S01]  /*7d00*/  LDL R20, [R1+0x84] ;  /* 0x0000840001147983 */ /* 0x000ee20000100800 */
[----:B------:R-:W-:Y:S01]  /*7d10*/  ULDC.U8 UR4, c[0x0][0x410] ;  /* 0x0001040000047ab9 */ /* 0x000fe20000000000 */
[----:B------:R-:W-:Y:S01]  /*7d20*/  BSSY B0, `(.L_x_2383) ;  /* 0x00003dc000007945 */ /* 0x000fe20003800000 */
[----:B------:R-:W-:Y:S01]  /*7d30*/  ISETP.NE.AND P0, PT, RZ, UR4, PT ;  /* 0x00000004ff007c0c */ /* 0x000fe2000bf05270 */
[----:B---3--:R-:W-:-:S12]  /*7d40*/  IMAD.IADD R10, R154, 0x1, R20 ;  /* 0x000000019a0a7824 */ /* 0x008fd800078e0214 */
        /* <DEDUP_REMOVED lines=9> */
[----:B-1----:R-:W1:Y:S08]  /*7de0*/  @P0 LDC R3, c[0x0][0x44c] ;  /* 0x00011300ff030b82 */ /* 0x002e700000000800 */
[----:B------:R-:W3:Y:S01]  /*7df0*/  @P0 LDC R5, c[0x0][0x450] ;  /* 0x00011400ff050b82 */ /* 0x000ee20000000800 */
[----:B-1----:R-:W-:-:S04]  /*7e00*/  @P0 IMAD.HI.U32 R0, R10, R3, RZ ;  /* 0x000000030a000227 */ /* 0x002fc800078e00ff */
[----:B------:R-:W-:Y:S01]  /*7e10*/  IMAD.MOV.U32 R3, RZ, RZ, R10 ;  /* 0x000000ffff037224 */ /* 0x000fe200078e000a */
[----:B---3--:R-:W-:-:S04]  /*7e20*/  @P0 SHF.R.U32.HI R3, RZ, R5, R0 ;  /* 0x00000005ff030219 */ /* 0x008fc80000011600 */
        /* <DEDUP_REMOVED lines=17> */
[----:B------:R1:W3:Y:S04]  /*7f40*/  SHFL.IDX PT, R3, R13, RZ, 0x1e1f ;  /* 0x001e1fff0d037589 */ /* 0x0002e800000e0000 */
[----:B------:R-:W4:Y:S04]  /*7f50*/  SHFL.IDX PT, R0, R0, RZ, 0x1e1f ;  /* 0x001e1fff00007589 */ /* 0x000f2800000e0000 */
[----:B------:R-:W0:Y:S04]  /*7f60*/  SHFL.IDX PT, R5, R5, RZ, 0x1e1f ;  /* 0x001e1fff05057589 */ /* 0x000e2800000e0000 */
[----:B-1----:R-:W0:Y:S02]  /*7f70*/  SHFL.IDX PT, R4, R4, RZ, 0x1e1f ;  /* 0x001e1fff04047589 */ /* 0x002e2400000e0000 */
.L_x_2606:
        /* <DEDUP_REMOVED lines=13> */
[----:B------:R-:W-:-:S02]  /*8050*/  CS2R R24, SRZ ;  /* 0x0000000000187805 */ /* 0x000fc4000001ff00 */
[----:B0-----:R-:W-:Y:S02]  /*8060*/  CS2R R14, SRZ ;  /* 0x00000000000e7805 */ /* 0x001fe4000001ff00 */
[----:B------:R-:W-:Y:S01]  /*8070*/  CS2R R10, SRZ ;  /* 0x00000000000a7805 */ /* 0x000fe2000001ff00 */
[----:B------:R-:W-:Y:S06]  /*8080*/  @P0 BRA `(.L_x_2387) ;  /* 0x0000000400300947 */ /* 0x000fec0003800000 */
[----:B------:R-:W3:Y:S01]  /*8090*/  LDL R42, [R1+0x74] ;  /* 0x00007400012a7983 */ /* 0x000ee20000100800 */
[----:B------:R-:W-:-:S03]  /*80a0*/  ULDC UR4, c[0x0][0x3f4] ;  /* 0x0000fd0000047ab9 */ /* 0x000fc60000000800 */
[----:B--2---:R-:W2:Y:S04]  /*80b0*/  LDL R41, [R1+0x6c] ;  /* 0x00006c0001297983 */ /* 0x004ea80000100800 */
[----:B------:R-:W4:Y:S04]  /*80c0*/  LDL R40, [R1+0x70] ;  /* 0x0000700001287983 */ /* 0x000f280000100800 */
        /* <DEDUP_REMOVED lines=21> */
[-C--:B------:R-:W-:Y:S02]  /*8220*/  @!P3 IADD3 R8, P5, R4, R9.reuse, RZ ;  /* 0x000000090408b210 */ /* 0x080fe40007fbe0ff */
[----:B------:R-:W-:Y:S02]  /*8230*/  @!P3 IADD3 R10, P4, R0, R9, RZ ;  /* 0x00000009000ab210 */ /* 0x000fe40007f9e0ff */
[----:B------:R-:W-:Y:S01]  /*8240*/  ISETP.GE.AND P0, PT, R39, UR4, PT ;  /* 0x0000000427007c0c */ /* 0x000fe2000bf06270 */
[--C-:B------:R-:W-:Y:S01]  /*8250*/  @!P3 IMAD.X R9, R5, 0x1, R6.reuse, P5 ;  /* 0x000000010509b824 */ /* 0x100fe200028e0606 */
[-C--:B------:R-:W-:Y:S01]  /*8260*/  @!P2 IADD3 R46, P5, R4, R47.reuse, RZ ;  /* 0x0000002f042ea210 */ /* 0x080fe20007fbe0ff */
[----:B------:R-:W-:Y:S01]  /*8270*/  @!P3 IMAD.X R11, R3, 0x1, R6, P4 ;  /* 0x00000001030bb824 */ /* 0x000fe200020e0606 */
[----:B------:R-:W-:Y:S01]  /*8280*/  SHF.R.S32.HI R12, RZ, 0x1f, R40 ;  /* 0x0000001fff0c7819 */ /* 0x000fe20000011428 */
[----:B------:R-:W-:Y:S01]  /*8290*/  IMAD.SHL.U32 R21, R38, 0x2, RZ ;  /* 0x0000000226157824 */ /* 0x000fe200078e00ff */
        /* <DEDUP_REMOVED lines=8> */
[C---:B------:R-:W-:Y:S01]  /*8320*/  @!P1 IADD3 R44, P4, R0.reuse, R43, RZ ;  /* 0x0000002b002c9210 */ /* 0x040fe20007f9e0ff */
[--C-:B------:R-:W-:Y:S01]  /*8330*/  @!P1 IMAD.X R43, R5, 0x1, R12.reuse, P5 ;  /* 0x00000001052b9824 */ /* 0x100fe200028e060c */
[----:B------:R-:W-:Y:S01]  /*8340*/  SHF.L.U64.HI R14, R39, 0x1, R13 ;  /* 0x00000001270e7819 */ /* 0x000fe2000001020d */
[----:B------:R-:W5:Y:S01]  /*8350*/  @!P2 LD.E.64 R28, desc[UR38][R48.64] ;  /* 0x00000026301ca980 */ /* 0x000f62000c101b00 */
[-C--:B------:R-:W-:Y:S01]  /*8360*/  @!P0 IADD3 R40, P5, R0, R7.reuse, RZ ;  /* 0x0000000700288210 */ /* 0x080fe20007fbe0ff */
[C---:B------:R-:W-:Y:S01]  /*8370*/  @!P1 IMAD.X R45, R3.reuse, 0x1, R12, P4 ;  /* 0x00000001032d9824 */ /* 0x040fe200020e060c */
[----:B------:R-:W-:Y:S01]  /*8380*/  ISETP.GE.AND P4, PT, R52, UR4, PT ;  /* 0x0000000434007c0c */ /* 0x000fe2000bf86270 */
[----:B------:R-:W5:Y:S01]  /*8390*/  @!P2 LD.E.64 R26, desc[UR38][R46.64] ;  /* 0x000000262e1aa980 */ /* 0x000f62000c101b00 */
[----:B------:R-:W-:Y:S01]  /*83a0*/  SHF.R.S32.HI R20, RZ, 0x1f, R38 ;  /* 0x0000001fff147819 */ /* 0x000fe20000011426 */
[----:B------:R-:W-:Y:S01]  /*83b0*/  @!P0 IMAD.X R41, R3, 0x1, R14, P5 ;  /* 0x0000000103298824 */ /* 0x000fe200028e060e */
[----:B------:R-:W-:-:S02]  /*83c0*/  @!P0 IADD3 R6, P5, R4, R7, RZ ;  /* 0x0000000704068210 */ /* 0x000fc40007fbe0ff */
[----:B0-----:R-:W-:Y:S02]  /*83d0*/  CS2R R10, SRZ ;  /* 0x00000000000a7805 */ /* 0x001fe4000001ff00 */
[----:B-1----:R-:W-:Y:S01]  /*83e0*/  CS2R R8, SRZ ;  /* 0x0000000000087805 */ /* 0x002fe2000001ff00 */
[----:B------:R-:W5:Y:S01]  /*83f0*/  @!P1 LD.E.64 R24, desc[UR38][R44.64] ;  /* 0x000000262c189980 */ /* 0x000f62000c101b00 */
[----:B------:R-:W-:Y:S01]  /*8400*/  @!P0 IMAD.X R7, R5, 0x1, R14, P5 ;  /* 0x0000000105078824 */ /* 0x000fe200028e060e */
[----:B------:R-:W-:Y:S02]  /*8410*/  ISETP.GE.AND P5, PT, R38, UR4, PT ;  /* 0x0000000426007c0c */ /* 0x000fe4000bfa6270 */
[----:B------:R-:W-:Y:S02]  /*8420*/  @!P4 IMAD.MOV.U32 R12, RZ, RZ, R0 ;  /* 0x000000ffff0cc224 */ /* 0x000fe400078e0000 */
[----:B------:R-:W-:Y:S02]  /*8430*/  @!P4 IMAD.MOV.U32 R13, RZ, RZ, R3 ;  /* 0x000000ffff0dc224 */ /* 0x000fe400078e0003 */
[----:B------:R-:W-:-:S04]  /*8440*/  @!P4 IMAD.WIDE R14, R52, 0x2, R4 ;  /* 0x00000002340ec825 */ /* 0x000fc800078e0204 */
[----:B------:R-:W-:Y:S01]  /*8450*/  @!P4 IMAD.WIDE R12, R52, 0x2, R12 ;  /* 0x00000002340cc825 */ /* 0x000fe200078e020c */
[----:B------:R0:W5:Y:S01]  /*8460*/  @!P4 LD.E.64 R34, desc[UR38][R14.64] ;  /* 0x000000260e22c980 */ /* 0x000162000c101b00 */
[----:B------:R-:W-:-:S03]  /*8470*/  SHF.L.U64.HI R20, R38, 0x1, R20 ;  /* 0x0000000126147819 */ /* 0x000fc60000010214 */
[----:B------:R1:W5:Y:S01]  /*8480*/  @!P4 LD.E.64 R36, desc[UR38][R12.64] ;  /* 0x000000260c24c980 */ /* 0x000362000c101b00 */
[----:B------:R-:W-:-:S05]  /*8490*/  @!P5 IADD3 R38, P4, R0, R21, RZ ;  /* 0x000000150026d210 */ /* 0x000fca0007f9e0ff */
[--C-:B------:R-:W-:Y:S01]  /*84a0*/  @!P5 IMAD.X R39, R3, 0x1, R20.reuse, P4 ;  /* 0x000000010327d824 */ /* 0x100fe200020e0614 */
[----:B------:R-:W-:Y:S02]  /*84b0*/  @!P5 IADD3 R4, P4, R4, R21, RZ ;  /* 0x000000150404d210 */ /* 0x000fe40007f9e0ff */
[----:B0-----:R-:W-:Y:S02]  /*84c0*/  CS2R R14, SRZ ;  /* 0x00000000000e7805 */ /* 0x001fe4000001ff00 */
[----:B-1----:R-:W-:Y:S01]  /*84d0*/  CS2R R12, SRZ ;  /* 0x00000000000c7805 */ /* 0x002fe2000001ff00 */
[----:B------:R0:W5:Y:S01]  /*84e0*/  @!P5 LD.E.64 R10, desc[UR38][R38.64] ;  /* 0x00000026260ad980 */ /* 0x000162000c101b00 */
[----:B------:R-:W-:Y:S01]  /*84f0*/  @!P5 IMAD.X R5, R5, 0x1, R20, P4 ;  /* 0x000000010505d824 */ /* 0x000fe200020e0614 */
[----:B------:R-:W-:Y:S02]  /*8500*/  CS2R R20, SRZ ;  /* 0x0000000000147805 */ /* 0x000fe4000001ff00 */
[----:B------:R0:W5:Y:S04]  /*8510*/  @!P0 LD.E.64 R14, desc[UR38][R40.64] ;  /* 0x00000026280e8980 */ /* 0x000168000c101b00 */
[----:B------:R0:W5:Y:S04]  /*8520*/  @!P1 LD.E.64 R20, desc[UR38][R42.64] ;  /* 0x000000262a149980 */ /* 0x000168000c101b00 */
[----:B------:R0:W5:Y:S04]  /*8530*/  @!P0 LD.E.64 R12, desc[UR38][R6.64] ;  /* 0x00000026060c8980 */ /* 0x000168000c101b00 */
[----:B------:R0:W5:Y:S02]  /*8540*/  @!P5 LD.E.64 R8, desc[UR38][R4.64] ;  /* 0x000000260408d980 */ /* 0x000164000c101b00 */
.L_x_2387:
[----:B------:R-:W-:Y:S05]  /*8550*/  BSYNC B1 ;  /* 0x0000000000017941 */ /* 0x000fea0003800000 */
.L_x_2386:
[----:B------:R-:W-:Y:S01]  /*8560*/  ULEA.HI UR4, UR37, UR37, URZ, 0x1 ;  /* 0x0000002525047291 */ /* 0x000fe2000f8f083f */
[----:B---3--:R-:W-:Y:S01]  /*8570*/  VIMNMX R3, R50, 0xc0, PT ;  /* 0x000000c032037848 */ /* 0x008fe20003fe0100 */
[----:B----45:R-:W-:Y:S01]  /*8580*/  IMAD.MOV.U32 R0, RZ, RZ, R34 ;  /* 0x000000ffff007224 */ /* 0x030fe200078e0022 */
[----:B------:R-:W-:Y:S01]  /*8590*/  BSSY B1, `(.L_x_2388) ;  /* 0x0000035000017945 */ /* 0x000fe20003800000 */
[----:B------:R-:W-:Y:S01]  /*85a0*/  ULOP3.LUT UR4, UR4, 0xfffffffe, URZ, 0xc0, !UPT ;  /* 0xfffffffe04047892 */ /* 0x000fe2000f8ec03f */
[----:B------:R-:W-:Y:S01]  /*85b0*/  ISETP.GE.AND P1, PT, R154, R3, PT ;  /* 0x000000039a00720c */ /* 0x000fe20003f26270 */
[----:B0-----:R-:W-:Y:S01]  /*85c0*/  IMAD.MOV.U32 R4, RZ, RZ, R35 ;  /* 0x000000ffff047224 */ /* 0x001fe200078e0023 */
[----:B------:R-:W-:Y:S01]  /*85d0*/  PRMT R56, R0, 0x7610, R56 ;  /* 0x0000761000387816 */ /* 0x000fe20000000038 */
[----:B------:R-:W-:Y:S01]  /*85e0*/  UIADD3 UR4, UR37, -UR4, URZ ;  /* 0x8000000425047290 */ /* 0x000fe2000fffe03f */
[----:B------:R-:W-:Y:S02]  /*85f0*/  IMAD.MOV.U32 R5, RZ, RZ, R30 ;  /* 0x000000ffff057224 */ /* 0x000fe400078e001e */
[----:B------:R-:W-:Y:S01]  /*8600*/  PRMT R38, R38, 0x5410, R4 ;  /* 0x0000541026267816 */ /* 0x000fe20000000004 */
[----:B------:R-:W-:-:S02]  /*8610*/  IMAD.MOV.U32 R0, RZ, RZ, R31 ;  /* 0x000000ffff007224 */ /* 0x000fc400078e001f */
        /* <DEDUP_REMOVED lines=28> */
[----:B--2---:R-:W-:Y:S01]  /*87e0*/  PRMT R41, R41, 0x5410, R0 ;  /* 0x0000541029297816 */ /* 0x004fe20000000000 */
        /* <DEDUP_REMOVED lines=15> */
.L_x_2607:
[----:B------:R-:W-:Y:S05]  /*88e0*/  BSYNC B1 ;  /* 0x0000000000017941 */ /* 0x000fea0003800000 */
.L_x_2388:
[----:B------:R-:W-:Y:S02]  /*88f0*/  PRMT R40, R0, 0x7610, R40 ;  /* 0x0000761000287816 */ /* 0x000fe40000000028 */
[----:B------:R-:W-:Y:S01]  /*8900*/  PRMT R41, R4, 0x7610, R41 ;  /* 0x0000761004297816 */ /* 0x000fe20000000029 */
        /* <DEDUP_REMOVED lines=8> */
[----:B------:R-:W5:Y:S04]  /*8990*/  LDL R6, [R1+0x78] ;  /* 0x0000780001067983 */ /* 0x000f680000100800 */
[----:B------:R-:W5:Y:S01]  /*89a0*/  LDL R5, [R1+0x8c] ;  /* 0x00008c0001057983 */ /* 0x000f620000100800 */
[----:B------:R-:W-:Y:S01]  /*89b0*/  BSSY B1, `(.L_x_2391) ;  /* 0x0000039000017945 */ /* 0x000fe20003800000 */
[-C--:B--2---:R-:W-:Y:S01]  /*89c0*/  ISETP.GE.AND P6, PT, R60, R0.reuse, PT ;  /* 0x000000003c00720c */ /* 0x084fe20003fc6270 */
[----:B0-----:R-:W-:Y:S01]  /*89d0*/  IMAD R3, R58, 0x2, R2 ;  /* 0x000000023a037824 */ /* 0x001fe200078e0202 */
[----:B---3--:R-:W-:-:S02]  /*89e0*/  ISETP.GE.AND P0, PT, R57, R0, PT ;  /* 0x000000003900720c */ /* 0x008fc40003f06270 */
[-C--:B----4-:R-:W-:Y:S02]  /*89f0*/  ISETP.GE.AND P1, PT, R55, R0.reuse, PT ;  /* 0x000000003700720c */ /* 0x090fe40003f26270 */
[-C--:B-----5:R-:W-:Y:S02]  /*8a00*/  ISETP.GE.AND P2, PT, R54, R0.reuse, PT ;  /* 0x000000003600720c */ /* 0x0a0fe40003f46270 */
[-C--:B------:R-:W-:Y:S02]  /*8a10*/  ISETP.GE.AND P3, PT, R7, R0.reuse, PT ;  /* 0x000000000700720c */ /* 0x080fe40003f66270 */
[----:B------:R-:W-:Y:S01]  /*8a20*/  ISETP.GE.AND P4, PT, R6, R0, PT ;  /* 0x000000000600720c */ /* 0x000fe20003f86270 */
[----:B------:R-:W-:Y:S01]  /*8a30*/  VIADD R0, R3, 0x20 ;  /* 0x0000002003007836 */ /* 0x000fe20000000000 */
[----:B------:R-:W-:Y:S01]  /*8a40*/  LOP3.LUT P5, RZ, R5, 0x2, RZ, 0xc0, !PT ;  /* 0x0000000205ff7812 */ /* 0x000fe200078ac0ff */
[----:B------:R-:W-:-:S12]  /*8a50*/  @P6 BRA `(.L_x_2392) ;  /* 0x0000000000b86947 */ /* 0x000fd80003800000 */
[----:B------:R-:W0:Y:S01]  /*8a60*/  LDS.128 R4, [R3+0xc400] ;  /* 0x00c4000003047984 */ /* 0x000e220000000c00 */
[----:B------:R-:W-:Y:S02]  /*8a70*/  SHF.R.U32.HI R58, RZ, 0x10, R35 ;  /* 0x00000010ff3a7819 */ /* 0x000fe40000011623 */
[----:B------:R-:W-:Y:S02]  /*8a80*/  SHF.R.U32.HI R55, RZ, 0x10, R37 ;  /* 0x00000010ff377819 */ /* 0x000fe40000011625 */
[----:B------:R-:W-:Y:S02]  /*8a90*/  PRMT R58, R38, 0x5432, R58 ;  /* 0x00005432263a7816 */ /* 0x000fe4000000003a */
[----:B------:R-:W-:Y:S02]  /*8aa0*/  SHF.R.U64 R57, R34, 0x10, R35 ;  /* 0x0000001022397819 */ /* 0x000fe40000001223 */
[----:B------:R-:W-:Y:S01]  /*8ab0*/  PRMT R55, R59, 0x5410, R55 ;  /* 0x000054103b377816 */ /* 0x000fe20000000037 */
[----:B------:R-:W-:Y:S01]  /*8ac0*/  IMAD.U32 R59, R58, 0x10000, RZ ;  /* 0x000100003a3b7824 */ /* 0x000fe200078e00ff */
[----:B------:R-:W-:-:S02]  /*8ad0*/  SHF.R.U64 R54, R36, 0x10, R37 ;  /* 0x0000001024367819 */ /* 0x000fc40000001225 */
[----:B------:R-:W-:Y:S01]  /*8ae0*/  PRMT R57, R56, 0x5410, R57 ;  /* 0x0000541038397816 */ /* 0x000fe20000000039 */
[C---:B------:R-:W-:Y:S01]  /*8af0*/  IMAD.U32 R56, R55.reuse, 0x10000, RZ ;  /* 0x0001000037387824 */ /* 0x040fe200078e00ff */
[----:B------:R-:W-:Y:S02]  /*8b00*/  LOP3.LUT R58, R58, 0xffff0000, RZ, 0xc0, !PT ;  /* 0xffff00003a3a7812 */ /* 0x000fe400078ec0ff */
        /* <DEDUP_REMOVED lines=11> */
[C---:B------:R-:W-:Y:S01]  /*8bc0*/  FFMA.FTZ R61, R34.reuse, R56, -R61 ;  /* 0x00000038223d7223 */ /* 0x040fe2000001083d */
[----:B------:R-:W-:Y:S01]  /*8bd0*/  FFMA.FTZ R60, R34, R59, R60 ;  /* 0x0000003b223c7223 */ /* 0x000fe2000001003c */
[-C--:B------:R-:W-:Y:S01]  /*8be0*/  FFMA.FTZ R59, R36, R55.reuse, -R35 ;  /* 0x00000037243b7223 */ /* 0x080fe20000010823 */
[----:B------:R-:W-:Y:S01]  /*8bf0*/  IMAD.U32 R35, R54, 0x10000, RZ ;  /* 0x0001000036237824 */ /* 0x000fe200078e00ff */
[----:B------:R-:W-:Y:S01]  /*8c00*/  LOP3.LUT R4, R4, 0xffff0000, RZ, 0xc0, !PT ;  /* 0xffff000004047812 */ /* 0x000fe200078ec0ff */
[----:B------:R-:W-:Y:S01]  /*8c10*/  FMUL.FTZ R63, R37, R55 ;  /* 0x00000037253f7220 */ /* 0x000fe20000410000 */
        /* <DEDUP_REMOVED lines=18> */
.L_x_2392:
[----:B------:R-:W-:Y:S05]  /*8d40*/  BSYNC B1 ;  /* 0x0000000000017941 */ /* 0x000fea0003800000 */
.L_x_2391:
        /* <DEDUP_REMOVED lines=13> */
[----:B------:R-:W-:Y:S02]  /*8e20*/  LOP3.LUT R35, R35, 0xffff0000, RZ, 0xc0, !PT ;  /* 0xffff000023237812 */ /* 0x000fe400078ec0ff */
[----:B------:R-:W-:Y:S02]  /*8e30*/  PRMT R34, R41, 0x5432, R34 ;  /* 0x0000543229227816 */ /* 0x000fe40000000022 */
[----:B------:R-:W-:Y:S02]  /*8e40*/  PRMT R37, R62, 0x5410, R37 ;  /* 0x000054103e257816 */ /* 0x000fe40000000025 */
[C---:B0-----:R-:W-:Y:S01]  /*8e50*/  LOP3.LUT R31, R6.reuse, 0xffff0000, RZ, 0xc0, !PT ;  /* 0xffff0000061f7812 */ /* 0x041fe200078ec0ff */
[----:B------:R-:W-:Y:S01]  /*8e60*/  IMAD.U32 R30, R6, 0x10000, RZ ;  /* 0x00010000061e7824 */ /* 0x000fe200078e00ff */
[C---:B------:R-:W-:Y:S01]  /*8e70*/  LOP3.LUT R33, R7.reuse, 0xffff0000, RZ, 0xc0, !PT ;  /* 0xffff000007217812 */ /* 0x040fe200078ec0ff */
[----:B------:R-:W-:Y:S02]  /*8e80*/  IMAD.U32 R32, R7, 0x10000, RZ ;  /* 0x0001000007207824 */ /* 0x000fe400078e00ff */
[C---:B------:R-:W-:Y:S01]  /*8e90*/  FMUL.FTZ R57, R31.reuse, R55 ;  /* 0x000000371f397220 */ /* 0x040fe20000410000 */
[----:B------:R-:W-:Y:S01]  /*8ea0*/  FMUL.FTZ R56, R31, R36 ;  /* 0x000000241f387220 */ /* 0x000fe20000410000 */
[----:B------:R-:W-:Y:S01]  /*8eb0*/  FMUL.FTZ R31, R33, R54 ;  /* 0x00000036211f7220 */ /* 0x000fe20000410000 */
[----:B------:R-:W-:-:S02]  /*8ec0*/  IMAD.U32 R6, R4, 0x10000, RZ ;  /* 0x0001000004067824 */ /* 0x000fc400078e00ff */
[C---:B------:R-:W-:Y:S01]  /*8ed0*/  FFMA.FTZ R57, R30.reuse, R36, -R57 ;  /* 0x000000241e397223 */ /* 0x040fe20000010839 */
[----:B------:R-:W-:Y:S01]  /*8ee0*/  FFMA.FTZ R56, R30, R55, R56 ;  /* 0x000000371e387223 */ /* 0x000fe20000010038 */
[-C--:B------:R-:W-:Y:S01]  /*8ef0*/  FFMA.FTZ R55, R32, R35.reuse, -R31 ;  /* 0x0000002320377223 */ /* 0x080fe2000001081f */
[C---:B------:R-:W-:Y:S01]  /*8f00*/  IMAD.U32 R7, R5.reuse, 0x10000, RZ ;  /* 0x0001000005077824 */ /* 0x040fe200078e00ff */
[----:B------:R-:W-:Y:S01]  /*8f10*/  LOP3.LUT R4, R4, 0xffff0000, RZ, 0xc0, !PT ;  /* 0xffff000004047812 */ /* 0x000fe200078ec0ff */
[C---:B------:R-:W-:Y:S01]  /*8f20*/  IMAD.U32 R31, R34.reuse, 0x10000, RZ ;  /* 0x00010000221f7824 */ /* 0x040fe200078e00ff */
[----:B------:R-:W-:Y:S01]  /*8f30*/  LOP3.LUT R5, R5, 0xffff0000, RZ, 0xc0, !PT ;  /* 0xffff000005057812 */ /* 0x000fe200078ec0ff */
[----:B------:R-:W-:Y:S01]  /*8f40*/  FMUL.FTZ R59, R33, R35 ;  /* 0x00000023213b7220 */ /* 0x000fe20000410000 */
[C---:B------:R-:W-:Y:S01]  /*8f50*/  LOP3.LUT R30, R37.reuse, 0xffff0000, RZ, 0xc0, !PT ;  /* 0xffff0000251e7812 */ /* 0x040fe200078ec0ff */
[----:B------:R-:W-:Y:S01]  /*8f60*/  IMAD.U32 R33, R37, 0x10000, RZ ;  /* 0x0001000025217824 */ /* 0x000fe200078e00ff */
[----:B------:R-:W-:Y:S01]  /*8f70*/  LOP3.LUT R34, R34, 0xffff0000, RZ, 0xc0, !PT ;  /* 0xffff000022227812 */ /* 0x000fe200078ec0ff */
[----:B------:R-:W-:Y:S01]  /*8f80*/  FFMA.FTZ R54, R32, R54, R59 ;  /* 0x0000003620367223 */ /* 0x000fe2000001003b */
[C---:B------:R-:W-:Y:S01]  /*8f90*/  FMUL.FTZ R32, R4.reuse, R31 ;  /* 0x0000001f04207220 */ /* 0x040fe20000410000 */
[-C--:B------:R-:W-:Y:S01]  /*8fa0*/  FMUL.FTZ R35, R4, R33.reuse ;  /* 0x0000002104237220 */ /* 0x080fe20000410000 */
[C---:B------:R-:W-:Y:S01]  /*8fb0*/  FMUL.FTZ R36, R5.reuse, R30 ;  /* 0x0000001e05247220 */ /* 0x040fe20000410000 */
[-C--:B------:R-:W-:Y:S01]  /*8fc0*/  FMUL.FTZ R37, R5, R34.reuse ;  /* 0x0000002205257220 */ /* 0x080fe20000410000 */
[C---:B------:R-:W-:Y:S01]  /*8fd0*/  FFMA.FTZ R33, R6.reuse, R33, R32 ;  /* 0x0000002106217223 */ /* 0x040fe20000010020 */
[----:B------:R-:W-:Y:S01]  /*8fe0*/  FFMA.FTZ R4, R6, R31, -R35 ;  /* 0x0000001f06047223 */ /* 0x000fe20000010823 */
[C---:B------:R-:W-:Y:S01]  /*8ff0*/  FFMA.FTZ R5, R7.reuse, R34, -R36 ;  /* 0x0000002207057223 */ /* 0x040fe20000010824 */
[----:B------:R-:W-:Y:S01]  /*9000*/  FFMA.FTZ R30, R7, R30, R37 ;  /* 0x0000001e071e7223 */ /* 0x000fe20000010025 */
[----:B------:R-:W-:-:S02]  /*9010*/  F2FP.BF16.F32.PACK_AB R6, R56, R57 ;  /* 0x000000393806723e */ /* 0x000fc400000010ff */
[----:B------:R-:W-:Y:S02]  /*9020*/  F2FP.BF16.F32.PACK_AB R7, R54, R55 ;  /* 0x000000373607723e */ /* 0x000fe400000010ff */
[----:B------:R-:W-:Y:S02]  /*9030*/  F2FP.BF16.F32.PACK_AB R4, R33, R4 ;  /* 0x000000042104723e */ /* 0x000fe400000010ff */
[----:B------:R-:W-:-:S05]  /*9040*/  F2FP.BF16.F32.PACK_AB R5, R30, R5 ;  /* 0x000000051e05723e */ /* 0x000fca00000010ff */
[----:B------:R1:W-:Y:S02]  /*9050*/  STS.128 [R0+0xc400], R4 ;  /* 0x00c4000400007388 */ /* 0x0003e40000000c00 */
.L_x_2394:
[----:B------:R-:W-:Y:S05]  /*9060*/  BSYNC B1 ;  /* 0x0000000000017941 */ /* 0x000fea0003800000 */
.L_x_2393:
        /* <DEDUP_REMOVED lines=48> */
.L_x_2396:
[----:B------:R-:W-:Y:S05]  /*9370*/  BSYNC B1 ;  /* 0x0000000000017941 */ /* 0x000fea0003800000 */
.L_x_2395:
[----:B------:R-:W-:Y:S04]  /*9380*/  BSSY B1, `(.L_x_2397) ;  /* 0x0000030000017945 */ /* 0x000fe80003800000 */
[----:B------:R-:W-:Y:S05]  /*9390*/  @P2 BRA `(.L_x_2398) ;  /* 0x0000000000b82947 */ /* 0x000fea0003800000 */
[----:B012---:R-:W0:Y:S01]  /*93a0*/  LDS.128 R4, [R0+0xf400] ;  /* 0x00f4000000047984 */ /* 0x007e220000000c00 */
        /* <DEDUP_REMOVED lines=45> */
.L_x_2398:
[----:B------:R-:W-:Y:S05]  /*9680*/  BSYNC B1 ;  /* 0x0000000000017941 */ /* 0x000fea0003800000 */
.L_x_2397:
        /* <DEDUP_REMOVED lines=48> */
.L_x_2400:
[----:B------:R-:W-:Y:S05]  /*9990*/  BSYNC B1 ;  /* 0x0000000000017941 */ /* 0x000fea0003800000 */
.L_x_2399:
        /* <DEDUP_REMOVED lines=48> */
.L_x_2384:
[----:B------:R-:W3:Y:S01]  /*9ca0*/  LDC R9, c[0x0][0x448] ;  /* 0x00011200ff097b82 */ /* 0x000ee20000000800 */
[----:B------:R-:W-:Y:S01]  /*9cb0*/  ULDC.64 UR4, c[0x0][0x3f8] ;  /* 0x0000fe0000047ab9 */ /* 0x000fe20000000a00 */
[----:B------:R-:W-:Y:S01]  /*9cc0*/  ULDC.64 UR6, c[0x0][0x408] ;  /* 0x0001020000067ab9 */ /* 0x000fe20000000a00 */
        /* <DEDUP_REMOVED lines=8> */
[----:B---3--:R-:W-:Y:S01]  /*9d50*/  @P0 SHF.R.U32.HI R3, RZ, R5, R0 ;  /* 0x00000005ff030219 */ /* 0x008fe20000011600 */
        /* <DEDUP_REMOVED lines=22> */
.L_x_2613:
        /* <DEDUP_REMOVED lines=17> */
[----:B------:R-:W2:Y:S01]  /*9fd0*/  LDL R36, [R1+0x4c] ;  /* 0x00004c0001247983 */ /* 0x000ea20000100800 */
[----:B------:R-:W-:-:S03]  /*9fe0*/  ULDC UR4, c[0x0][0x3f4] ;  /* 0x0000fd0000047ab9 */ /* 0x000fc60000000800 */
[----:B------:R-:W2:Y:S01]  /*9ff0*/  LDL R37, [R1+0x48] ;  /* 0x0000480001257983 */ /* 0x000ea20000100800 */
[C---:B------:R-:W-:Y:S01]  /*a000*/  VIADD R5, R16.reuse, 0x20 ;  /* 0x0000002010057836 */ /* 0x040fe20000000000 */
[C---:B------:R-:W-:Y:S01]  /*a010*/  ISETP.GE.AND P2, PT, R16.reuse, UR4, PT ;  /* 0x0000000410007c0c */ /* 0x040fe2000bf46270 */
[----:B------:R-:W-:-:S03]  /*a020*/  VIADD R4, R16, 0x10 ;  /* 0x0000001010047836 */ /* 0x000fc60000000000 */
[----:B------:R-:W-:Y:S02]  /*a030*/  ISETP.GE.AND P4, PT, R5, UR4, PT ;  /* 0x0000000405007c0c */ /* 0x000fe4000bf86270 */
[----:B------:R-:W-:Y:S01]  /*a040*/  ISETP.GE.AND P3, PT, R4, UR4, PT ;  /* 0x0000000404007c0c */ /* 0x000fe2000bf66270 */
[----:B----4-:R-:W-:-:S06]  /*a050*/  IMAD.MOV.U32 R4, RZ, RZ, R0 ;  /* 0x000000ffff047224 */ /* 0x010fcc00078e0000 */
[----:B------:R-:W-:Y:S02]  /*a060*/  @!P2 IMAD.SHL.U32 R39, R16, 0x2, RZ ;  /* 0x000000021027a824 */ /* 0x000fe400078e00ff */
[----:B---3--:R-:W-:-:S03]  /*a070*/  IMAD.MOV.U32 R5, RZ, RZ, R3 ;  /* 0x000000ffff057224 */ /* 0x008fc600078e0003 */
        /* <DEDUP_REMOVED lines=12> */
[----:B--2---:R-:W-:Y:S01]  /*a140*/  @!P4 IMAD.SHL.U32 R47, R36, 0x8, RZ ;  /* 0x00000008242fc824 */ /* 0x004fe200078e00ff */
[----:B------:R-:W-:-:S02]  /*a150*/  @!P2 IADD3 R36, P0, R0, R39, RZ ;  /* 0x000000270024a210 */ /* 0x000fc40007f1e0ff */
[----:B------:R-:W-:Y:S01]  /*a160*/  @!P2 SHF.L.U64.HI R0, R16, 0x1, R17 ;  /* 0x000000011000a819 */ /* 0x000fe20000010211 */
[----:B------:R-:W-:Y:S02]  /*a170*/  @!P3 IMAD.SHL.U32 R43, R37, 0x8, RZ ;  /* 0x00000008252bb824 */ /* 0x000fe400078e00ff */
[----:B------:R-:W-:Y:S01]  /*a180*/  @!P4 IMAD.WIDE R44, R47, 0x2, R4 ;  /* 0x000000022f2cc825 */ /* 0x000fe200078e0204 */
[----:B------:R-:W-:-:S03]  /*a190*/  @!P2 IADD3.X R37, R3, R0, RZ, P0, !PT ;  /* 0x000000000325a210 */ /* 0x000fc600007fe4ff */
[C---:B------:R-:W-:Y:S01]  /*a1a0*/  @!P3 IMAD.WIDE R40, R43.reuse, 0x2, R4 ;  /* 0x000000022b28b825 */ /* 0x040fe200078e0204 */
[----:B------:R-:W-:Y:S01]  /*a1b0*/  CS2R R4, SRZ ;  /* 0x0000000000047805 */ /* 0x000fe2000001ff00 */
[----:B------:R0:W5:Y:S02]  /*a1c0*/  @!P4 LD.E.128 R32, desc[UR38][R44.64] ;  /* 0x000000262c20c980 */ /* 0x000164000c101d00 */
[--C-:B------:R-:W-:Y:S02]  /*a1d0*/  @!P3 IMAD.WIDE R42, R43, 0x2, R20.reuse ;  /* 0x000000022b2ab825 */ /* 0x100fe400078e0214 */
[----:B------:R0:W5:Y:S02]  /*a1e0*/  @!P3 LD.E.128 R28, desc[UR38][R40.64] ;  /* 0x00000026281cb980 */ /* 0x000164000c101d00 */
[----:B------:R-:W-:Y:S02]  /*a1f0*/  @!P4 IMAD.WIDE R46, R47, 0x2, R20 ;  /* 0x000000022f2ec825 */ /* 0x000fe400078e0214 */
[----:B------:R0:W5:Y:S02]  /*a200*/  @!P3 LD.E.128 R8, desc[UR38][R42.64] ;  /* 0x000000262a08b980 */ /* 0x000164000c101d00 */
[----:B------:R-:W-:-:S02]  /*a210*/  @!P2 IMAD.X R39, R21, 0x1, R0, P1 ;  /* 0x000000011527a824 */ /* 0x000fc400008e0600 */
[----:B------:R0:W5:Y:S04]  /*a220*/  @!P4 LD.E.128 R12, desc[UR38][R46.64] ;  /* 0x000000262e0cc980 */ /* 0x000168000c101d00 */
[----:B------:R0:W5:Y:S04]  /*a230*/  @!P2 LD.E.128 R24, desc[UR38][R36.64] ;  /* 0x000000262418a980 */ /* 0x000168000c101d00 */
[----:B------:R0:W5:Y:S02]  /*a240*/  @!P2 LD.E.128 R4, desc[UR38][R38.64] ;  /* 0x000000262604a980 */ /* 0x000164000c101d00 */
.L_x_2403:
[----:B------:R-:W-:Y:S05]  /*a250*/  BSYNC B1 ;  /* 0x0000000000017941 */ /* 0x000fea0003800000 */
.L_x_2402:
[----:B------:R-:W-:Y:S01]  /*a260*/  ULEA.HI UR4, UR37, UR37, URZ, 0x1 ;  /* 0x0000002525047291 */ /* 0x000fe2000f8f083f */
[----:B---3--:R-:W-:Y:S01]  /*a270*/  VIMNMX R3, R48, 0xc0, PT ;  /* 0x000000c030037848 */ /* 0x008fe20003fe0100 */
[----:B----45:R-:W-:Y:S01]  /*a280*/  IMAD.MOV.U32 R0, RZ, RZ, R4 ;  /* 0x000000ffff007224 */ /* 0x030fe200078e0004 */
[----:B------:R-:W-:Y:S01]  /*a290*/  BSSY B1, `(.L_x_2404) ;  /* 0x0000035000017945 */ /* 0x000fe20003800000 */
[----:B------:R-:W-:Y:S01]  /*a2a0*/  ULOP3.LUT UR4, UR4, 0xfffffffe, URZ, 0xc0, !UPT ;  /* 0xfffffffe04047892 */ /* 0x000fe2000f8ec03f */
[----:B------:R-:W-:Y:S01]  /*a2b0*/  ISETP.GE.AND P1, PT, R154, R3, PT ;  /* 0x000000039a00720c */ /* 0x000fe20003f26270 */
[----:B------:R-:W-:Y:S02]  /*a2c0*/  IMAD.MOV.U32 R20, RZ, RZ, R5 ;  /* 0x000000ffff147224 */ /* 0x000fe400078e0005 */
[----:B------:R-:W-:Y:S01]  /*a2d0*/  UIADD3 UR4, UR37, -UR4, URZ ;  /* 0x8000000425047290 */ /* 0x000fe2000fffe03f */
[----:B0-----:R-:W-:Y:S02]  /*a2e0*/  IMAD.MOV.U32 R36, RZ, RZ, R8 ;  /* 0x000000ffff247224 */ /* 0x001fe400078e0008 */
        /* <DEDUP_REMOVED lines=47> */
.L_x_2614:
[----:B------:R-:W-:Y:S05]  /*a5e0*/  BSYNC B1 ;  /* 0x0000000000017941 */ /* 0x000fea0003800000 */
.L_x_2404:
        /* <DEDUP_REMOVED lines=13> */
[----:B-1----:R-:W-:Y:S05]  /*a6c0*/  @P0 BRA `(.L_x_2407) ;  /* 0x0000000400b00947 */ /* 0x002fea0003800000 */
[----:B------:R-:W3:Y:S01]  /*a6d0*/  LDL R76, [R1+0xa8] ;  /* 0x0000a800014c7983 */ /* 0x000ee20000100800 */
        /* <DEDUP_REMOVED lines=10> */
[----:B-----5:R-:W-:-:S03]  /*a780*/  LOP3.LUT R0, R75, 0x18, R0, 0xf8, !PT ;  /* 0x000000184b007812 */ /* 0x020fc600078ef800 */
[----:B------:R-:W-:Y:S01]  /*a790*/  IMAD R37, R37, 0x1800, R74 ;  /* 0x0000180025257824 */ /* 0x000fe200078e024a */
[----:B------:R-:W-:-:S05]  /*a7a0*/  LOP3.LUT R0, R0, R72, RZ, 0x3c, !PT ;  /* 0x0000004800007212 */ /* 0x000fca00078e3cff */
[----:B--2---:R-:W-:-:S04]  /*a7b0*/  IMAD.IADD R41, R37, 0x1, R0 ;  /* 0x0000000125297824 */ /* 0x004fc800078e0200 */
[----:B------:R-:W-:-:S05]  /*a7c0*/  IMAD R0, R41, 0x2, R2 ;  /* 0x0000000229007824 */ /* 0x000fca00078e0202 */
[----:B------:R-:W0:Y:S01]  /*a7d0*/  LDS.128 R40, [R0+0xc400] ;  /* 0x00c4000000287984 */ /* 0x000e220000000c00 */
[----:B------:R-:W-:Y:S02]  /*a7e0*/  SHF.R.U64 R66, R4, 0x10, R5 ;  /* 0x0000001004427819 */ /* 0x000fe40000001205 */
[----:B------:R-:W-:Y:S02]  /*a7f0*/  SHF.R.U64 R64, R24, 0x10, R25 ;  /* 0x0000001018407819 */ /* 0x000fe40000001219 */
[----:B------:R-:W-:Y:S02]  /*a800*/  SHF.R.U64 R24, R26, 0x10, R27 ;  /* 0x000000101a187819 */ /* 0x000fe4000000121b */
[----:B------:R-:W-:Y:S02]  /*a810*/  SHF.R.U32.HI R65, RZ, 0x10, R25 ;  /* 0x00000010ff417819 */ /* 0x000fe40000011619 */
[----:B------:R-:W-:Y:S02]  /*a820*/  SHF.R.U32.HI R27, RZ, 0x10, R27 ;  /* 0x00000010ff1b7819 */ /* 0x000fe4000001161b */
[----:B------:R-:W-:-:S02]  /*a830*/  PRMT R66, R20, 0x5432, R66 ;  /* 0x0000543214427816 */ /* 0x000fc40000000042 */
[----:B------:R-:W-:Y:S02]  /*a840*/  PRMT R64, R46, 0x5432, R64 ;  /* 0x000054322e407816 */ /* 0x000fe40000000040 */
[----:B------:R-:W-:Y:S02]  /*a850*/  SHF.R.U32.HI R68, RZ, 0x10, R5 ;  /* 0x00000010ff447819 */ /* 0x000fe40000011605 */
[--C-:B------:R-:W-:Y:S01]  /*a860*/  SHF.R.U64 R26, R6, 0x10, R7.reuse ;  /* 0x00000010061a7819 */ /* 0x100fe20000001207 */
[----:B------:R-:W-:Y:S01]  /*a870*/  IMAD.U32 R67, R66, 0x10000, RZ ;  /* 0x0001000042437824 */ /* 0x000fe200078e00ff */
[----:B------:R-:W-:Y:S02]  /*a880*/  SHF.R.U32.HI R6, RZ, 0x10, R7 ;  /* 0x00000010ff067819 */ /* 0x000fe40000011607 */
[----:B------:R-:W-:Y:S02]  /*a890*/  PRMT R65, R58, 0x5410, R65 ;  /* 0x000054103a417816 */ /* 0x000fe40000000041 */
[----:B------:R-:W-:-:S02]  /*a8a0*/  PRMT R4, R59, 0x5410, R27 ;  /* 0x000054103b047816 */ /* 0x000fc4000000001b */
[----:B------:R-:W-:Y:S02]  /*a8b0*/  PRMT R68, R21, 0x5432, R68 ;  /* 0x0000543215447816 */ /* 0x000fe40000000044 */
[----:B------:R-:W-:-:S03]  /*a8c0*/  PRMT R6, R45, 0x5432, R6 ;  /* 0x000054322d067816 */ /* 0x000fc60000000006 */
[----:B------:R-:W-:Y:S02]  /*a8d0*/  IMAD.U32 R69, R68, 0x10000, RZ ;  /* 0x0001000044457824 */ /* 0x000fe400078e00ff */
[----:B------:R-:W-:Y:S02]  /*a8e0*/  IMAD.U32 R70, R6, 0x10000, RZ ;  /* 0x0001000006467824 */ /* 0x000fe400078e00ff */
[----:B0-----:R-:W-:Y:S01]  /*a8f0*/  IMAD.U32 R27, R40, 0x10000, RZ ;  /* 0x00010000281b7824 */ /* 0x001fe200078e00ff */
[----:B------:R-:W-:Y:S01]  /*a900*/  LOP3.LUT R25, R42, 0xffff0000, RZ, 0xc0, !PT ;  /* 0xffff00002a197812 */ /* 0x000fe200078ec0ff */
[----:B------:R-:W-:Y:S02]  /*a910*/  IMAD.U32 R62, R41, 0x10000, RZ ;  /* 0x00010000293e7824 */ /* 0x000fe400078e00ff */
[----:B------:R-:W-:Y:S01]  /*a920*/  FMUL.FTZ R71, R27, R67 ;  /* 0x000000431b477220 */ /* 0x000fe20000410000 */
[----:B------:R-:W-:Y:S01]  /*a930*/  IMAD.U32 R63, R43, 0x10000, RZ ;  /* 0x000100002b3f7824 */ /* 0x000fe200078e00ff */
[----:B------:R-:W-:-:S02]  /*a940*/  LOP3.LUT R66, R66, 0xffff0000, RZ, 0xc0, !PT ;  /* 0xffff000042427812 */ /* 0x000fc400078ec0ff */
[----:B------:R-:W-:Y:S02]  /*a950*/  LOP3.LUT R68, R68, 0xffff0000, RZ, 0xc0, !PT ;  /* 0xffff000044447812 */ /* 0x000fe400078ec0ff */
[----:B------:R-:W-:Y:S02]  /*a960*/  PRMT R26, R44, 0x5432, R26 ;  /* 0x000054322c1a7816 */ /* 0x000fe4000000001a */
[----:B------:R-:W-:Y:S01]  /*a970*/  PRMT R24, R47, 0x5432, R24 ;  /* 0x000054322f187816 */ /* 0x000fe20000000018 */
[----:B---3--:R-:W0:Y:S02]  /*a980*/  LDS.128 R36, [R76] ;  /* 0x000000004c247984 */ /* 0x008e240000000c00 */
[C---:B0-----:R-:W-:Y:S01]  /*a990*/  IMAD.U32 R58, R36.reuse, 0x10000, RZ ;  /* 0x00010000243a7824 */ /* 0x041fe200078e00ff */
[----:B------:R-:W-:Y:S01]  /*a9a0*/  LOP3.LUT R59, R36, 0xffff0000, RZ, 0xc0, !PT ;  /* 0xffff0000243b7812 */ /* 0x000fe200078ec0ff */
[C---:B------:R-:W-:Y:S01]  /*a9b0*/  IMAD.U32 R7, R38.reuse, 0x10000, RZ ;  /* 0x0001000026077824 */ /* 0x040fe200078e00ff */
[----:B------:R-:W-:Y:S01]  /*a9c0*/  LOP3.LUT R5, R38, 0xffff0000, RZ, 0xc0, !PT ;  /* 0xffff000026057812 */ /* 0x000fe200078ec0ff */
[----:B------:R-:W-:Y:S01]  /*a9d0*/  IMAD.U32 R36, R64, 0x10000, RZ ;  /* 0x0001000040247824 */ /* 0x000fe200078e00ff */
[C---:B------:R-:W-:Y:S01]  /*a9e0*/  LOP3.LUT R38, R39.reuse, 0xffff0000, RZ, 0xc0, !PT ;  /* 0xffff000027267812 */ /* 0x040fe200078ec0ff */
[----:B------:R-:W-:Y:S01]  /*a9f0*/  IMAD.U32 R61, R39, 0x10000, RZ ;  /* 0x00010000273d7824 */ /* 0x000fe200078e00ff */
[----:B------:R-:W-:Y:S01]  /*aa00*/  LOP3.LUT R39, R40, 0xffff0000, RZ, 0xc0, !PT ;  /* 0xffff000028277812 */ /* 0x000fe200078ec0ff */
[----:B------:R-:W-:Y:S01]  /*aa10*/  FMUL.FTZ R73, R27, R36 ;  /* 0x000000241b497220 */ /* 0x000fe20000410000 */
[----:B------:R-:W-:Y:S01]  /*aa20*/  LOP3.LUT R40, R41, 0xffff0000, RZ, 0xc0, !PT ;  /* 0xffff000029287812 */ /* 0x000fe200078ec0ff */
[----:B------:R-:W-:Y:S01]  /*aa30*/  IMAD.U32 R41, R42, 0x10000, RZ ;  /* 0x000100002a297824 */ /* 0x000fe200078e00ff */
[----:B------:R-:W-:Y:S01]  /*aa40*/  LOP3.LUT R42, R43, 0xffff0000, RZ, 0xc0, !PT ;  /* 0xffff00002b2a7812 */ /* 0x000fe200078ec0ff */
[----:B------:R-:W-:-:S02]  /*aa50*/  IMAD.U32 R43, R65, 0x10000, RZ ;  /* 0x00010000412b7824 */ /* 0x000fc400078e00ff */
[C---:B------:R-:W-:Y:S01]  /*aa60*/  FFMA.FTZ R27, R58.reuse, R36, -R71 ;  /* 0x000000243a1b7223 */ /* 0x040fe20000010847 */
[----:B------:R-:W-:Y:S01]  /*aa70*/  FFMA.FTZ R36, R58, R67, R73 ;  /* 0x000000433a247223 */ /* 0x000fe20000010049 */
[----:B------:R-:W-:Y:S02]  /*aa80*/  IMAD.U32 R58, R4, 0x10000, RZ ;  /* 0x00010000043a7824 */ /* 0x000fe400078e00ff */
[C---:B------:R-:W-:Y:S01]  /*aa90*/  FMUL.FTZ R71, R62.reuse, R69 ;  /* 0x000000453e477220 */ /* 0x040fe20000410000 */
[----:B------:R-:W-:Y:S02]  /*aaa0*/  IMAD.U32 R60, R37, 0x10000, RZ ;  /* 0x00010000253c7824 */ /* 0x000fe400078e00ff */
[-C--:B------:R-:W-:Y:S01]  /*aab0*/  FMUL.FTZ R67, R62, R43.reuse ;  /* 0x0000002b3e437220 */ /* 0x080fe20000410000 */
[C---:B------:R-:W-:Y:S01]  /*aac0*/  FMUL.FTZ R62, R63.reuse, R70 ;  /* 0x000000463f3e7220 */ /* 0x040fe20000410000 */
[----:B------:R-:W-:Y:S01]  /*aad0*/  LOP3.LUT R64, R64, 0xffff0000, RZ, 0xc0, !PT ;  /* 0xffff000040407812 */ /* 0x000fe200078ec0ff */
[-C--:B------:R-:W-:Y:S01]  /*aae0*/  FMUL.FTZ R63, R63, R58.reuse ;  /* 0x0000003a3f3f7220 */ /* 0x080fe20000410000 */
[----:B------:R-:W-:Y:S01]  /*aaf0*/  LOP3.LUT R65, R65, 0xffff0000, RZ, 0xc0, !PT ;  /* 0xffff000041417812 */ /* 0x000fe200078ec0ff */
[----:B------:R-:W-:Y:S01]  /*ab00*/  FFMA.FTZ R71, R60, R43, -R71 ;  /* 0x0000002b3c477223 */ /* 0x000fe20000010847 */
[----:B------:R-:W-:Y:S01]  /*ab10*/  FFMA.FTZ R43, R61, R58, -R62 ;  /* 0x0000003a3d2b7223 */ /* 0x000fe2000001083e */
[----:B------:R-:W-:Y:S01]  /*ab20*/  LOP3.LUT R37, R37, 0xffff0000, RZ, 0xc0, !PT ;  /* 0xffff000025257812 */ /* 0x000fe200078ec0ff */
[C---:B------:R-:W-:Y:S01]  /*ab30*/  FMUL.FTZ R58, R39.reuse, R66 ;  /* 0x00000042273a7220 */ /* 0x040fe20000410000 */
[----:B------:R-:W-:Y:S01]  /*ab40*/  FMUL.FTZ R62, R39, R64 ;  /* 0x00000040273e7220 */ /* 0x000fe20000410000 */
[----:B------:R-:W-:Y:S01]  /*ab50*/  FFMA.FTZ R63, R61, R70, R63 ;  /* 0x000000463d3f7223 */ /* 0x000fe2000001003f */
[C---:B------:R-:W-:Y:S01]  /*ab60*/  FMUL.FTZ R39, R40.reuse, R65 ;  /* 0x0000004128277220 */ /* 0x040fe20000410000 */
[----:B------:R-:W-:Y:S01]  /*ab70*/  FMUL.FTZ R70, R40, R68 ;  /* 0x0000004428467220 */ /* 0x000fe20000410000 */
[----:B------:R-:W-:Y:S01]  /*ab80*/  FFMA.FTZ R67, R60, R69, R67 ;  /* 0x000000453c437223 */ /* 0x000fe20000010043 */
[----:B------:R-:W-:Y:S01]  /*ab90*/  FFMA.FTZ R64, R59, R64, -R58 ;  /* 0x000000403b407223 */ /* 0x000fe2000001083a */
[----:B------:R-:W-:-:S02]  /*aba0*/  IMAD.U32 R60, R26, 0x10000, RZ ;  /* 0x000100001a3c7824 */ /* 0x000fc400078e00ff */
[C---:B------:R-:W-:Y:S01]  /*abb0*/  FFMA.FTZ R68, R37.reuse, R68, R39 ;  /* 0x0000004425447223 */ /* 0x040fe20000010027 */
[----:B------:R-:W-:Y:S01]  /*abc0*/  IMAD.U32 R58, R24, 0x10000, RZ ;  /* 0x00010000183a7824 */ /* 0x000fe200078e00ff */
[----:B------:R-:W-:Y:S01]  /*abd0*/  LOP3.LUT R26, R26, 0xffff0000, RZ, 0xc0, !PT ;  /* 0xffff00001a1a7812 */ /* 0x000fe200078ec0ff */
[----:B------:R-:W-:Y:S01]  /*abe0*/  FFMA.FTZ R70, R37, R65, -R70 ;  /* 0x0000004125467223 */ /* 0x000fe20000010846 */
[----:B------:R-:W-:Y:S01]  /*abf0*/  LOP3.LUT R39, R6, 0xffff0000, RZ, 0xc0, !PT ;  /* 0xffff000006277812 */ /* 0x000fe200078ec0ff */
[----:B------:R-:W-:Y:S01]  /*ac00*/  FFMA.FTZ R59, R59, R66, R62 ;  /* 0x000000423b3b7223 */ /* 0x000fe2000001003e */
[----:B------:R-:W-:Y:S02]  /*ac10*/  LOP3.LUT R24, R24, 0xffff0000, RZ, 0xc0, !PT ;  /* 0xffff000018187812 */ /* 0x000fe400078ec0ff */
[----:B------:R-:W-:Y:S01]  /*ac20*/  LOP3.LUT R37, R4, 0xffff0000, RZ, 0xc0, !PT ;  /* 0xffff000004257812 */ /* 0x000fe200078ec0ff */
[C---:B------:R-:W-:Y:S01]  /*ac30*/  FMUL.FTZ R40, R41.reuse, R60 ;  /* 0x0000003c29287220 */ /* 0x040fe20000410000 */
[----:B------:R-:W-:Y:S01]  /*ac40*/  FMUL.FTZ R62, R41, R58 ;  /* 0x0000003a293e7220 */ /* 0x000fe20000410000 */
[C---:B------:R-:W-:Y:S01]  /*ac50*/  FMUL.FTZ R4, R25.reuse, R26 ;  /* 0x0000001a19047220 */ /* 0x040fe20000410000 */
[C---:B------:R-:W-:Y:S01]  /*ac60*/  FMUL.FTZ R61, R42.reuse, R39 ;  /* 0x000000272a3d7220 */ /* 0x040fe20000410000 */
[----:B------:R-:W-:Y:S01]  /*ac70*/  FMUL.FTZ R25, R25, R24 ;  /* 0x0000001819197220 */ /* 0x000fe20000410000 */
[-C--:B------:R-:W-:Y:S01]  /*ac80*/  FMUL.FTZ R6, R42, R37.reuse ;  /* 0x000000252a067220 */ /* 0x080fe20000410000 */
[C---:B------:R-:W-:Y:S01]  /*ac90*/  FFMA.FTZ R40, R7.reuse, R58, -R40 ;  /* 0x0000003a07287223 */ /* 0x040fe20000010828 */
        /* <DEDUP_REMOVED lines=15> */
.L_x_2407:
[----:B------:R-:W-:Y:S05]  /*ad90*/  BSYNC B1 ;  /* 0x0000000000017941 */ /* 0x000fea0003800000 */
.L_x_2406:
[----:B------:R-:W-:Y:S04]  /*ada0*/  BSSY B1, `(.L_x_2408) ;  /* 0x000006a000017945 */ /* 0x000fe80003800000 */
[----:B------:R-:W-:Y:S05]  /*adb0*/  @P1 BRA `(.L_x_2409) ;  /* 0x0000000400a01947 */ /* 0x000fea0003800000 */
[----:B0-----:R-:W3:Y:S04]  /*adc0*/  LDL R0, [R1+0x48] ;  /* 0x0000480001007983 */ /* 0x001ee80000100800 */
[----:B------:R-:W4:Y:S01]  /*add0*/  LDL R58, [R1+0xa4] ;  /* 0x0000a400013a7983 */ /* 0x000f220000100800 */
[--C-:B------:R-:W-:Y:S02]  /*ade0*/  SHF.R.U64 R39, R28, 0x10, R29.reuse ;  /* 0x000000101c277819 */ /* 0x100fe4000000121d */
[----:B------:R-:W-:Y:S02]  /*adf0*/  SHF.R.U32.HI R28, RZ, 0x10, R29 ;  /* 0x00000010ff1c7819 */ /* 0x000fe4000001161d */
[--C-:B------:R-:W-:Y:S02]  /*ae00*/  SHF.R.U64 R29, R8, 0x10, R9.reuse ;  /* 0x00000010081d7819 */ /* 0x100fe40000001209 */
[----:B------:R-:W-:-:S02]  /*ae10*/  SHF.R.U32.HI R8, RZ, 0x10, R9 ;  /* 0x00000010ff087819 */ /* 0x000fc40000011609 */
[----:B------:R-:W-:Y:S02]  /*ae20*/  SHF.R.U64 R37, R30, 0x10, R31 ;  /* 0x000000101e257819 */ /* 0x000fe4000000121f */
[----:B------:R-:W-:Y:S02]  /*ae30*/  PRMT R54, R54, 0x5410, R39 ;  /* 0x0000541036367816 */ /* 0x000fe40000000027 */
[----:B------:R-:W-:Y:S02]  /*ae40*/  PRMT R50, R50, 0x5410, R29 ;  /* 0x0000541032327816 */ /* 0x000fe4000000001d */
[--C-:B------:R-:W-:Y:S02]  /*ae50*/  SHF.R.U64 R9, R10, 0x10, R11.reuse ;  /* 0x000000100a097819 */ /* 0x100fe4000000120b */
[----:B------:R-:W-:Y:S01]  /*ae60*/  PRMT R51, R51, 0x5410, R8 ;  /* 0x0000541033337816 */ /* 0x000fe20000000008 */
[----:B------:R-:W-:Y:S01]  /*ae70*/  IMAD.U32 R39, R50, 0x10000, RZ ;  /* 0x0001000032277824 */ /* 0x000fe200078e00ff */
[----:B------:R-:W-:-:S02]  /*ae80*/  SHF.R.U32.HI R10, RZ, 0x10, R11 ;  /* 0x00000010ff0a7819 */ /* 0x000fc4000001160b */
[----:B------:R-:W-:Y:S01]  /*ae90*/  PRMT R55, R55, 0x5410, R28 ;  /* 0x0000541037377816 */ /* 0x000fe2000000001c */
[----:B------:R-:W-:Y:S01]  /*aea0*/  IMAD.U32 R36, R51, 0x10000, RZ ;  /* 0x0001000033247824 */ /* 0x000fe200078e00ff */
[----:B------:R-:W-:Y:S01]  /*aeb0*/  PRMT R56, R56, 0x5410, R37 ;  /* 0x0000541038387816 */ /* 0x000fe20000000025 */
[----:B------:R-:W-:Y:S01]  /*aec0*/  IMAD.U32 R37, R54, 0x10000, RZ ;  /* 0x0001000036257824 */ /* 0x000fe200078e00ff */
[----:B------:R-:W-:Y:S02]  /*aed0*/  SHF.R.U32.HI R30, RZ, 0x10, R31 ;  /* 0x00000010ff1e7819 */ /* 0x000fe4000001161f */
[----:B------:R-:W-:Y:S02]  /*aee0*/  PRMT R53, R53, 0x5410, R10 ;  /* 0x0000541035357816 */ /* 0x000fe4000000000a */
[----:B------:R-:W-:Y:S02]  /*aef0*/  PRMT R57, R57, 0x5410, R30 ;  /* 0x0000541039397816 */ /* 0x000fe4000000001e */
[----:B------:R-:W-:Y:S01]  /*af00*/  PRMT R52, R52, 0x5410, R9 ;  /* 0x0000541034347816 */ /* 0x000fe20000000009 */
[----:B------:R-:W-:Y:S01]  /*af10*/  IMAD.U32 R38, R53, 0x10000, RZ ;  /* 0x0001000035267824 */ /* 0x000fe200078e00ff */
[----:B---3--:R-:W-:-:S04]  /*af20*/  LEA.HI R0, R3, R0, RZ, 0x1d ;  /* 0x0000000003007211 */ /* 0x008fc800078fe8ff */
[----:B------:R-:W-:-:S04]  /*af30*/  SHF.R.S32.HI R5, RZ, 0x1f, R0 ;  /* 0x0000001fff057819 */ /* 0x000fc80000011400 */
[----:B------:R-:W-:Y:S01]  /*af40*/  LEA.HI R5, R5, R0, RZ, 0x2 ;  /* 0x0000000005057211 */ /* 0x000fe200078f10ff */
[----:B------:R-:W-:-:S03]  /*af50*/  IMAD.SHL.U32 R0, R0, 0x8, RZ ;  /* 0x0000000800007824 */ /* 0x000fc600078e00ff */
[----:B------:R-:W-:Y:S02]  /*af60*/  SHF.R.S32.HI R5, RZ, 0x2, R5 ;  /* 0x00000002ff057819 */ /* 0x000fe40000011405 */
[----:B-----5:R-:W-:-:S03]  /*af70*/  LOP3.LUT R0, R75, 0x18, R0, 0xf8, !PT ;  /* 0x000000184b007812 */ /* 0x020fc600078ef800 */
[----:B------:R-:W-:Y:S01]  /*af80*/  IMAD R5, R5, 0x1800, R74 ;  /* 0x0000180005057824 */ /* 0x000fe200078e024a */
[----:B------:R-:W-:-:S05]  /*af90*/  LOP3.LUT R0, R0, R72, RZ, 0x3c, !PT ;  /* 0x0000004800007212 */ /* 0x000fca00078e3cff */
[----:B------:R-:W-:Y:S02]  /*afa0*/  IMAD.IADD R25, R5, 0x1, R0 ;  /* 0x0000000105197824 */ /* 0x000fe400078e0200 */
[----:B----4-:R-:W0:Y:S02]  /*afb0*/  LDS.128 R4, [R58] ;  /* 0x000000003a047984 */ /* 0x010e240000000c00 */
[----:B------:R-:W-:-:S05]  /*afc0*/  IMAD R0, R25, 0x2, R2 ;  /* 0x0000000219007824 */ /* 0x000fca00078e0202 */
[----:B------:R-:W1:Y:S01]  /*afd0*/  LDS.128 R24, [R0+0xc400] ;  /* 0x00c4000000187984 */ /* 0x000e620000000c00 */
[C---:B0-----:R-:W-:Y:S01]  /*afe0*/  IMAD.U32 R8, R4.reuse, 0x10000, RZ ;  /* 0x0001000004087824 */ /* 0x041fe200078e00ff */
[----:B------:R-:W-:Y:S01]  /*aff0*/  LOP3.LUT R4, R4, 0xffff0000, RZ, 0xc0, !PT ;  /* 0xffff000004047812 */ /* 0x000fe200078ec0ff */
[C---:B------:R-:W-:Y:S01]  /*b000*/  IMAD.U32 R9, R5.reuse, 0x10000, RZ ;  /* 0x0001000005097824 */ /* 0x040fe200078e00ff */
[----:B------:R-:W-:Y:S01]  /*b010*/  LOP3.LUT R5, R5, 0xffff0000, RZ, 0xc0, !PT ;  /* 0xffff000005057812 */ /* 0x000fe200078ec0ff */
[C---:B------:R-:W-:Y:S01]  /*b020*/  IMAD.U32 R11, R7.reuse, 0x10000, RZ ;  /* 0x00010000070b7824 */ /* 0x040fe200078e00ff */
[----:B------:R-:W-:Y:S01]  /*b030*/  LOP3.LUT R7, R7, 0xffff0000, RZ, 0xc0, !PT ;  /* 0xffff000007077812 */ /* 0x000fe200078ec0ff */
[----:B------:R-:W-:Y:S01]  /*b040*/  IMAD.U32 R10, R6, 0x10000, RZ ;  /* 0x00010000060a7824 */ /* 0x000fe200078e00ff */
[----:B-1----:R-:W-:Y:S01]  /*b050*/  SHF.L.U32 R30, R26, 0x10, RZ ;  /* 0x000000101a1e7819 */ /* 0x002fe200000006ff */
[C---:B------:R-:W-:Y:S01]  /*b060*/  IMAD.U32 R28, R24.reuse, 0x10000, RZ ;  /* 0x00010000181c7824 */ /* 0x040fe200078e00ff */
[----:B------:R-:W-:Y:S01]  /*b070*/  LOP3.LUT R24, R24, 0xffff0000, RZ, 0xc0, !PT ;  /* 0xffff000018187812 */ /* 0x000fe200078ec0ff */
[C---:B------:R-:W-:Y:S01]  /*b080*/  IMAD.U32 R29, R25.reuse, 0x10000, RZ ;  /* 0x00010000191d7824 */ /* 0x040fe200078e00ff */
[----:B------:R-:W-:Y:S01]  /*b090*/  LOP3.LUT R25, R25, 0xffff0000, RZ, 0xc0, !PT ;  /* 0xffff000019197812 */ /* 0x000fe200078ec0ff */
[C---:B--2---:R-:W-:Y:S01]  /*b0a0*/  FMUL.FTZ R41, R28.reuse, R39 ;  /* 0x000000271c297220 */ /* 0x044fe20000410000 */
[----:B------:R-:W-:Y:S01]  /*b0b0*/  FMUL.FTZ R43, R28, R37 ;  /* 0x000000251c2b7220 */ /* 0x000fe20000410000 */
[----:B------:R-:W-:-:S02]  /*b0c0*/  IMAD.U32 R28, R55, 0x10000, RZ ;  /* 0x00010000371c7824 */ /* 0x000fc400078e00ff */
[----:B------:R-:W-:Y:S01]  /*b0d0*/  FMUL.FTZ R40, R29, R36 ;  /* 0x000000241d287220 */ /* 0x000fe20000410000 */
        /* <DEDUP_REMOVED lines=16> */
[----:B------:R-:W-:Y:S01]  /*b1e0*/  LOP3.LUT R28, R51, 0xffff0000, RZ, 0xc0, !PT ;  /* 0xffff0000331c7812 */ /* 0x000fe200078ec0ff */
[----:B------:R-:W-:Y:S01]  /*b1f0*/  FFMA.FTZ R24, R4, R9, -R11 ;  /* 0x0000000904187223 */ /* 0x000fe2000001080b */
[----:B------:R-:W-:-:S02]  /*b200*/  IMAD.U32 R11, R52, 0x10000, RZ ;  /* 0x00010000340b7824 */ /* 0x000fc400078e00ff */
[----:B------:R-:W-:Y:S01]  /*b210*/  FFMA.FTZ R36, R4, R29, R31 ;  /* 0x0000001d04247223 */ /* 0x000fe2000001001f */
[----:B------:R-:W-:Y:S02]  /*b220*/  IMAD.U32 R9, R56, 0x10000, RZ ;  /* 0x0001000038097824 */ /* 0x000fe400078e00ff */
[C---:B------:R-:W-:Y:S01]  /*b230*/  FMUL.FTZ R38, R25.reuse, R28 ;  /* 0x0000001c19267220 */ /* 0x040fe20000410000 */
[C---:B------:R-:W-:Y:S01]  /*b240*/  FMUL.FTZ R29, R30.reuse, R11 ;  /* 0x0000000b1e1d7220 */ /* 0x040fe20000410000 */
[-C--:B------:R-:W-:Y:S01]  /*b250*/  FMUL.FTZ R37, R25, R8.reuse ;  /* 0x0000000819257220 */ /* 0x080fe20000410000 */
        /* <DEDUP_REMOVED lines=13> */
[----:B------:R-:W-:Y:S01]  /*b330*/  LOP3.LUT R6, R6, 0xffff0000, RZ, 0xc0, !PT ;  /* 0xffff000006067812 */ /* 0x000fe200078ec0ff */
[C---:B------:R-:W-:Y:S02]  /*b340*/  FMUL.FTZ R30, R27.reuse, R8 ;  /* 0x000000081b1e7220 */ /* 0x040fe40000410000 */
        /* <DEDUP_REMOVED lines=15> */
.L_x_2409:
[----:B------:R-:W-:Y:S05]  /*b440*/  BSYNC B1 ;  /* 0x0000000000017941 */ /* 0x000fea0003800000 */
.L_x_2408:
[----:B------:R-:W-:Y:S05]  /*b450*/  @P2 BRA `(.L_x_2390) ;  /* 0x0000000400a02947 */ /* 0x000fea0003800000 */
[----:B01----:R-:W3:Y:S04]  /*b460*/  LDL R0, [R1+0x4c] ;  /* 0x00004c0001007983 */ /* 0x003ee80000100800 */
[----:B------:R-:W4:Y:S01]  /*b470*/  LDL R36, [R1+0xa0] ;  /* 0x0000a00001247983 */ /* 0x000f220000100800 */
[----:B------:R-:W-:Y:S02]  /*b480*/  SHF.R.U64 R29, R32, 0x10, R33 ;  /* 0x00000010201d7819 */ /* 0x000fe40000001221 */
[----:B------:R-:W-:Y:S02]  /*b490*/  SHF.R.U64 R27, R34, 0x10, R35 ;  /* 0x00000010221b7819 */ /* 0x000fe40000001223 */
[--C-:B------:R-:W-:Y:S02]  /*b4a0*/  SHF.R.U64 R25, R12, 0x10, R13.reuse ;  /* 0x000000100c197819 */ /* 0x100fe4000000120d */
[----:B------:R-:W-:-:S02]  /*b4b0*/  SHF.R.U32.HI R12, RZ, 0x10, R13 ;  /* 0x00000010ff0c7819 */ /* 0x000fc4000001160d */
[----:B------:R-:W-:Y:S02]  /*b4c0*/  PRMT R46, R46, 0x5410, R29 ;  /* 0x000054102e2e7816 */ /* 0x000fe4000000001d */
[----:B------:R-:W-:Y:S02]  /*b4d0*/  PRMT R48, R48, 0x5410, R27 ;  /* 0x0000541030307816 */ /* 0x000fe4000000001b */
[----:B------:R-:W-:Y:S01]  /*b4e0*/  PRMT R25, R20, 0x5410, R25 ;  /* 0x0000541014197816 */ /* 0x000fe20000000019 */
[----:B------:R-:W-:Y:S01]  /*b4f0*/  IMAD.U32 R26, R46, 0x10000, RZ ;  /* 0x000100002e1a7824 */ /* 0x000fe200078e00ff */
[----:B------:R-:W-:Y:S02]  /*b500*/  SHF.R.U32.HI R32, RZ, 0x10, R33 ;  /* 0x00000010ff207819 */ /* 0x000fe40000011621 */
[----:B------:R-:W-:Y:S01]  /*b510*/  PRMT R27, R21, 0x5410, R12 ;  /* 0x00005410151b7816 */ /* 0x000fe2000000000c */
[----:B------:R-:W-:Y:S01]  /*b520*/  IMAD.U32 R28, R25, 0x10000, RZ ;  /* 0x00010000191c7824 */ /* 0x000fe200078e00ff */
[----:B------:R-:W-:-:S02]  /*b530*/  SHF.R.U32.HI R34, RZ, 0x10, R35 ;  /* 0x00000010ff227819 */ /* 0x000fc40000011623 */
[----:B------:R-:W-:Y:S01]  /*b540*/  PRMT R47, R47, 0x5410, R32 ;  /* 0x000054102f2f7816 */ /* 0x000fe20000000020 */
[----:B------:R-:W-:Y:S01]  /*b550*/  IMAD.U32 R29, R27, 0x10000, RZ ;  /* 0x000100001b1d7824 */ /* 0x000fe200078e00ff */
[----:B------:R-:W-:Y:S02]  /*b560*/  PRMT R49, R49, 0x5410, R34 ;  /* 0x0000541031317816 */ /* 0x000fe40000000022 */
[----:B------:R-:W-:Y:S02]  /*b570*/  LOP3.LUT R25, R25, 0xffff0000, RZ, 0xc0, !PT ;  /* 0xffff000019197812 */ /* 0x000fe400078ec0ff */
[----:B---3--:R-:W-:-:S04]  /*b580*/  LEA.HI R3, R3, R0, RZ, 0x1d ;  /* 0x0000000003037211 */ /* 0x008fc800078fe8ff */
[----:B------:R-:W-:Y:S01]  /*b590*/  SHF.R.S32.HI R0, RZ, 0x1f, R3 ;  /* 0x0000001fff007819 */ /* 0x000fe20000011403 */
[----:B----4-:R-:W0:Y:S03]  /*b5a0*/  LDS.128 R4, [R36] ;  /* 0x0000000024047984 */ /* 0x010e260000000c00 */
[----:B------:R-:W-:Y:S01]  /*b5b0*/  LEA.HI R0, R0, R3, RZ, 0x2 ;  /* 0x0000000300007211 */ /* 0x000fe200078f10ff */
[----:B------:R-:W-:-:S03]  /*b5c0*/  IMAD.SHL.U32 R3, R3, 0x8, RZ ;  /* 0x0000000803037824 */ /* 0x000fc600078e00ff */
[----:B------:R-:W-:Y:S02]  /*b5d0*/  SHF.R.S32.HI R0, RZ, 0x2, R0 ;  /* 0x00000002ff007819 */ /* 0x000fe40000011400 */
[----:B-----5:R-:W-:-:S03]  /*b5e0*/  LOP3.LUT R3, R75, 0x18, R3, 0xf8, !PT ;  /* 0x000000184b037812 */ /* 0x020fc600078ef803 */
[----:B------:R-:W-:Y:S01]  /*b5f0*/  IMAD R0, R0, 0x1800, R74 ;  /* 0x0000180000007824 */ /* 0x000fe200078e024a */
[----:B------:R-:W-:-:S05]  /*b600*/  LOP3.LUT R3, R3, R72, RZ, 0x3c, !PT ;  /* 0x0000004803037212 */ /* 0x000fca00078e3cff */
[----:B------:R-:W-:-:S04]  /*b610*/  IMAD.IADD R3, R0, 0x1, R3 ;  /* 0x0000000100037824 */ /* 0x000fc800078e0203 */
[----:B------:R-:W-:Y:S01]  /*b620*/  IMAD R0, R3, 0x2, R2 ;  /* 0x0000000203007824 */ /* 0x000fe200078e0202 */
[--C-:B------:R-:W-:Y:S02]  /*b630*/  SHF.R.U64 R3, R14, 0x10, R15.reuse ;  /* 0x000000100e037819 */ /* 0x100fe4000000120f */
[----:B------:R-:W-:Y:S02]  /*b640*/  SHF.R.U32.HI R14, RZ, 0x10, R15 ;  /* 0x00000010ff0e7819 */ /* 0x000fe4000001160f */
[----:B------:R-:W1:Y:S01]  /*b650*/  LDS.128 R8, [R0+0xc400] ;  /* 0x00c4000000087984 */ /* 0x000e620000000c00 */
[----:B------:R-:W-:Y:S02]  /*b660*/  PRMT R44, R44, 0x5410, R3 ;  /* 0x000054102c2c7816 */ /* 0x000fe40000000003 */
[----:B------:R-:W-:-:S05]  /*b670*/  PRMT R45, R45, 0x5410, R14 ;  /* 0x000054102d2d7816 */ /* 0x000fca000000000e */
[----:B------:R-:W-:Y:S02]  /*b680*/  IMAD.U32 R31, R45, 0x10000, RZ ;  /* 0x000100002d1f7824 */ /* 0x000fe400078e00ff */
        /* <DEDUP_REMOVED lines=8> */
[C---:B-1----:R-:W-:Y:S01]  /*b710*/  IMAD.U32 R15, R8.reuse, 0x10000, RZ ;  /* 0x00010000080f7824 */ /* 0x042fe200078e00ff */
[----:B------:R-:W-:Y:S01]  /*b720*/  LOP3.LUT R8, R8, 0xffff0000, RZ, 0xc0, !PT ;  /* 0xffff000008087812 */ /* 0x000fe200078ec0ff */
[C---:B------:R-:W-:Y:S01]  /*b730*/  IMAD.U32 R20, R9.reuse, 0x10000, RZ ;  /* 0x0001000009147824 */ /* 0x040fe200078e00ff */
[----:B------:R-:W-:Y:S01]  /*b740*/  LOP3.LUT R9, R9, 0xffff0000, RZ, 0xc0, !PT ;  /* 0xffff000009097812 */ /* 0x000fe200078ec0ff */
[C---:B------:R-:W-:Y:S01]  /*b750*/  FMUL.FTZ R30, R15.reuse, R28 ;  /* 0x0000001c0f1e7220 */ /* 0x040fe20000410000 */
[----:B------:R-:W-:Y:S01]  /*b760*/  FMUL.FTZ R32, R15, R26 ;  /* 0x0000001a0f207220 */ /* 0x000fe20000410000 */
[----:B------:R-:W-:-:S02]  /*b770*/  IMAD.U32 R15, R47, 0x10000, RZ ;  /* 0x000100002f0f7824 */ /* 0x000fc400078e00ff */
[C---:B------:R-:W-:Y:S01]  /*b780*/  FMUL.FTZ R33, R20.reuse, R29 ;  /* 0x0000001d14217220 */ /* 0x040fe20000410000 */
[----:B------:R-:W-:Y:S02]  /*b790*/  IMAD.U32 R24, R11, 0x10000, RZ ;  /* 0x000100000b187824 */ /* 0x000fe400078e00ff */
[C---:B------:R-:W-:Y:S01]  /*b7a0*/  FFMA.FTZ R30, R3.reuse, R26, -R30 ;  /* 0x0000001a031e7223 */ /* 0x040fe2000001081e */
[----:B------:R-:W-:Y:S01]  /*b7b0*/  FFMA.FTZ R32, R3, R28, R32 ;  /* 0x0000001c03207223 */ /* 0x000fe20000010020 */
[----:B------:R-:W-:Y:S02]  /*b7c0*/  IMAD.U32 R3, R49, 0x10000, RZ ;  /* 0x0001000031037824 */ /* 0x000fe400078e00ff */
[-C--:B------:R-:W-:Y:S01]  /*b7d0*/  FMUL.FTZ R35, R20, R15.reuse ;  /* 0x0000000f14237220 */ /* 0x080fe20000410000 */
[----:B------:R-:W-:Y:S01]  /*b7e0*/  FFMA.FTZ R33, R12, R15, -R33 ;  /* 0x0000000f0c217223 */ /* 0x000fe20000010821 */
[C---:B------:R-:W-:Y:S01]  /*b7f0*/  FMUL.FTZ R15, R24.reuse, R31 ;  /* 0x0000001f180f7220 */ /* 0x040fe20000410000 */
[----:B------:R-:W-:Y:S01]  /*b800*/  FMUL.FTZ R24, R24, R3 ;  /* 0x0000000318187220 */ /* 0x000fe20000410000 */
[----:B------:R-:W-:Y:S01]  /*b810*/  FFMA.FTZ R35, R12, R29, R35 ;  /* 0x0000001d0c237223 */ /* 0x000fe20000010023 */
[----:B------:R-:W-:Y:S01]  /*b820*/  LOP3.LUT R12, R47, 0xffff0000, RZ, 0xc0, !PT ;  /* 0xffff00002f0c7812 */ /* 0x000fe200078ec0ff */
[----:B------:R-:W-:Y:S01]  /*b830*/  FFMA.FTZ R28, R14, R3, -R15 ;  /* 0x000000030e1c7223 */ /* 0x000fe2000001080f */
[----:B------:R-:W-:Y:S01]  /*b840*/  LOP3.LUT R3, R46, 0xffff0000, RZ, 0xc0, !PT ;  /* 0xffff00002e037812 */ /* 0x000fe200078ec0ff */
[----:B------:R-:W-:Y:S01]  /*b850*/  FFMA.FTZ R31, R14, R31, R24 ;  /* 0x0000001f0e1f7223 */ /* 0x000fe20000010018 */
[----:B------:R-:W-:Y:S01]  /*b860*/  LOP3.LUT R14, R27, 0xffff0000, RZ, 0xc0, !PT ;  /* 0xffff00001b0e7812 */ /* 0x000fe200078ec0ff */
[----:B------:R-:W-:Y:S01]  /*b870*/  FMUL.FTZ R15, R8, R25 ;  /* 0x00000019080f7220 */ /* 0x000fe20000410000 */
[----:B------:R-:W-:-:S02]  /*b880*/  IMAD.U32 R21, R10, 0x10000, RZ ;  /* 0x000100000a157824 */ /* 0x000fc400078e00ff */
[-C--:B------:R-:W-:Y:S01]  /*b890*/  FMUL.FTZ R27, R8, R3.reuse ;  /* 0x00000003081b7220 */ /* 0x080fe20000410000 */
[----:B------:R-:W-:Y:S02]  /*b8a0*/  IMAD.U32 R20, R44, 0x10000, RZ ;  /* 0x000100002c147824 */ /* 0x000fe400078e00ff */
[C---:B------:R-:W-:Y:S01]  /*b8b0*/  FMUL.FTZ R24, R9.reuse, R14 ;  /* 0x0000000e09187220 */ /* 0x040fe20000410000 */
[C---:B------:R-:W-:Y:S01]  /*b8c0*/  FFMA.FTZ R15, R4.reuse, R3, -R15 ;  /* 0x00000003040f7223 */ /* 0x040fe2000001080f */
[----:B------:R-:W-:Y:S01]  /*b8d0*/  FMUL.FTZ R9, R9, R12 ;  /* 0x0000000c09097220 */ /* 0x000fe20000410000 */
[----:B------:R-:W-:Y:S01]  /*b8e0*/  FFMA.FTZ R27, R4, R25, R27 ;  /* 0x00000019041b7223 */ /* 0x000fe2000001001b */
[----:B------:R-:W-:Y:S02]  /*b8f0*/  IMAD.U32 R8, R48, 0x10000, RZ ;  /* 0x0001000030087824 */ /* 0x000fe400078e00ff */
[----:B------:R-:W-:Y:S01]  /*b900*/  FMUL.FTZ R4, R21, R20 ;  /* 0x0000001415047220 */ /* 0x000fe20000410000 */
[C---:B------:R-:W-:Y:S01]  /*b910*/  FFMA.FTZ R24, R5.reuse, R12, -R24 ;  /* 0x0000000c05187223 */ /* 0x040fe20000010818 */
[----:B------:R-:W-:Y:S01]  /*b920*/  FFMA.FTZ R14, R5, R14, R9 ;  /* 0x0000000e050e7223 */ /* 0x000fe20000010009 */
[----:B------:R-:W-:Y:S01]  /*b930*/  LOP3.LUT R10, R10, 0xffff0000, RZ, 0xc0, !PT ;  /* 0xffff00000a0a7812 */ /* 0x000fe200078ec0ff */
[-C--:B------:R-:W-:Y:S01]  /*b940*/  FMUL.FTZ R26, R21, R8.reuse ;  /* 0x00000008151a7220 */ /* 0x080fe20000410000 */
[----:B------:R-:W-:Y:S01]  /*b950*/  FFMA.FTZ R12, R13, R8, -R4 ;  /* 0x000000080d0c7223 */ /* 0x000fe20000010804 */
[----:B------:R-:W-:-:S02]  /*b960*/  LOP3.LUT R5, R44, 0xffff0000, RZ, 0xc0, !PT ;  /* 0xffff00002c057812 */ /* 0x000fc400078ec0ff */
[----:B------:R-:W-:Y:S01]  /*b970*/  LOP3.LUT R11, R11, 0xffff0000, RZ, 0xc0, !PT ;  /* 0xffff00000b0b7812 */ /* 0x000fe200078ec0ff */
[----:B------:R-:W-:Y:S01]  /*b980*/  FFMA.FTZ R26, R13, R20, R26 ;  /* 0x000000140d1a7223 */ /* 0x000fe2000001001a */
[----:B------:R-:W-:Y:S01]  /*b990*/  LOP3.LUT R3, R48, 0xffff0000, RZ, 0xc0, !PT ;  /* 0xffff000030037812 */ /* 0x000fe200078ec0ff */
[C---:B------:R-:W-:Y:S01]  /*b9a0*/  FMUL.FTZ R9, R10.reuse, R5 ;  /* 0x000000050a097220 */ /* 0x040fe20000410000 */
[----:B------:R-:W-:Y:S02]  /*b9b0*/  LOP3.LUT R8, R45, 0xffff0000, RZ, 0xc0, !PT ;  /* 0xffff00002d087812 */ /* 0x000fe400078ec0ff */
[----:B------:R-:W-:Y:S01]  /*b9c0*/  LOP3.LUT R4, R49, 0xffff0000, RZ, 0xc0, !PT ;  /* 0xffff000031047812 */ /* 0x000fe200078ec0ff */
[-C--:B------:R-:W-:Y:S01]  /*b9d0*/  FMUL.FTZ R10, R10, R3.reuse ;  /* 0x000000030a0a7220 */ /* 0x080fe20000410000 */
[----:B------:R-:W-:Y:S01]  /*b9e0*/  FFMA.FTZ R3, R6, R3, -R9 ;  /* 0x0000000306037223 */ /* 0x000fe20000010809 */
[C---:B------:R-:W-:Y:S01]  /*b9f0*/  FMUL.FTZ R20, R11.reuse, R8 ;  /* 0x000000080b147220 */ /* 0x040fe20000410000 */
[----:B------:R-:W-:Y:S01]  /*ba00*/  F2FP.BF16.F32.PACK_AB R9, R14, R35 ;  /* 0x000000230e09723e */ /* 0x000fe200000010ff */
[-C--:B------:R-:W-:Y:S01]  /*ba10*/  FMUL.FTZ R21, R11, R4.reuse ;  /* 0x000000040b157220 */ /* 0x080fe20000410000 */
[----:B------:R-:W-:Y:S01]  /*ba20*/  FFMA.FTZ R11, R6, R5, R10 ;  /* 0x00000005060b7223 */ /* 0x000fe2000001000a */
[----:B------:R-:W-:Y:S01]  /*ba30*/  FFMA.FTZ R13, R7, R4, -R20 ;  /* 0x00000004070d7223 */ /* 0x000fe20000010814 */
[----:B------:R-:W-:Y:S01]  /*ba40*/  F2FP.BF16.F32.PACK_AB R4, R15, R30 ;  /* 0x0000001e0f04723e */ /* 0x000fe200000010ff */
[----:B------:R-:W-:Y:S01]  /*ba50*/  FFMA.FTZ R20, R7, R8, R21 ;  /* 0x0000000807147223 */ /* 0x000fe20000010015 */
[----:B------:R-:W-:-:S02]  /*ba60*/  F2FP.BF16.F32.PACK_AB R5, R24, R33 ;  /* 0x000000211805723e */ /* 0x000fc400000010ff */
[----:B------:R-:W-:Y:S02]  /*ba70*/  F2FP.BF16.F32.PACK_AB R6, R3, R12 ;  /* 0x0000000c0306723e */ /* 0x000fe400000010ff */
[----:B------:R-:W-:Y:S02]  /*ba80*/  F2FP.BF16.F32.PACK_AB R10, R11, R26 ;  /* 0x0000001a0b0a723e */ /* 0x000fe400000010ff */
[----:B------:R-:W-:Y:S02]  /*ba90*/  F2FP.BF16.F32.PACK_AB R7, R13, R28 ;  /* 0x0000001c0d07723e */ /* 0x000fe400000010ff */
[----:B------:R-:W-:Y:S02]  /*baa0*/  F2FP.BF16.F32.PACK_AB R8, R27, R32 ;  /* 0x000000201b08723e */ /* 0x000fe400000010ff */
[----:B------:R-:W-:Y:S01]  /*bab0*/  F2FP.BF16.F32.PACK_AB R11, R20, R31 ;  /* 0x0000001f140b723e */ /* 0x000fe200000010ff */
[----:B------:R0:W-:Y:S04]  /*bac0*/  STS.128 [R36], R4 ;  /* 0x0000000424007388 */ /* 0x0001e80000000c00 */
[----:B------:R0:W-:Y:S02]  /*bad0*/  STS.128 [R0+0xc400], R8 ;  /* 0x00c4000800007388 */ /* 0x0001e40000000c00 */
.L_x_2390:
[----:B------:R-:W-:Y:S05]  /*bae0*/  BSYNC B0 ;  /* 0x0000000000007941 */ /* 0x000fea0003800000 */
.L_x_2383:
        /* <DEDUP_REMOVED lines=8> */
.L_x_2381:
[----:B0--3--:R-:W-:-:S05]  /*bb70*/  IMAD.U32 R0, RZ, RZ, UR41 ;  /* 0x00000029ff007e24 */ /* 0x009fca000f8e00ff */
[----:B------:R-:W-:-:S13]  /*bb80*/  ISETP.NE.AND P0, PT, R0, 0x3, PT ;  /* 0x000000030000780c */ /* 0x000fda0003f05270 */
[----:B------:R-:W-:Y:S05]  /*bb90*/  @!P0 BRA `(.L_x_2410) ;  /* 0x0000000000048947 */ /* 0x000fea0003800000 */
[----:B------:R-:W-:Y:S01]  /*bba0*/  BPT.TRAP 0x1 ;  /* 0x000000040000795c */ /* 0x000fe20000300000 */
.L_x_2410:
[----:B------:R-:W-:Y:S01]  /*bbb0*/  IMAD R0, R19, 0x8, R2 ;  /* 0x0000000813007824 */ /* 0x000fe200078e0202 */
[----:B--2-4-:R-:W-:-:S04]  /*bbc0*/  SHF.L.U32 R5, R137, 0x1f, RZ ;  /* 0x0000001f89057819 */ /* 0x014fc800000006ff */
[----:B------:R0:W2:Y:S01]  /*bbd0*/  SYNCS.PHASECHK.TRANS64.TRYWAIT P1, [R0+URZ+0x2d830], R5 ;  /* 0x02d83005000075a7 */ /* 0x0000a2000802017f */
[----:B------:R-:W-:Y:S05]  /*bbe0*/  @!P0 BRA `(.L_x_2411) ;  /* 0x0000000000048947 */ /* 0x000fea0003800000 */
[----:B------:R-:W-:Y:S01]  /*bbf0*/  BPT.TRAP 0x1 ;  /* 0x000000040000795c */ /* 0x000fe20000300000 */
.L_x_2411:
[----:B-1----:R-:W-:Y:S01]  /*bc00*/  VIADD R3, R2, 0x15400 ;  /* 0x0001540002037836 */ /* 0x002fe20000000000 */
[----:B------:R-:W-:Y:S01]  /*bc10*/  LOP3.LUT R156, R156, 0x10000, RZ, 0xfc, !PT ;  /* 0x000100009c9c7812 */ /* 0x000fe200078efcff */
[----:B------:R-:W-:-:S03]  /*bc20*/  IMAD.MOV.U32 R157, RZ, RZ, -0x7fffffe0 ;  /* 0x80000020ff9d7424 */ /* 0x000fc600078e00ff */
[----:B------:R-:W-:-:S04]  /*bc30*/  SHF.R.U32.HI R3, RZ, 0x4, R3 ;  /* 0x00000004ff037819 */ /* 0x000fc80000011603 */
[----:B------:R-:W-:-:S04]  /*bc40*/  LOP3.LUT R3, R3, 0x3fff, RZ, 0xc0, !PT ;  /* 0x00003fff03037812 */ /* 0x000fc800078ec0ff */
[----:B------:R-:W-:-:S05]  /*bc50*/  LOP3.LUT R3, R3, 0x10000, RZ, 0xfc, !PT ;  /* 0x0001000003037812 */ /* 0x000fca00078efcff */
[----:B------:R1:W-:Y:S01]  /*bc60*/  STL [R1+0x60], R3 ;  /* 0x0000600301007387 */ /* 0x0003e20000100800 */
[----:B--2---:R-:W-:Y:S05]  /*bc70*/  @P1 BRA `(.L_x_2412) ;  /* 0x0000000000081947 */ /* 0x004fea0003800000 */
[----:B------:R-:W2:Y:S02]  /*bc80*/  SYNCS.PHASECHK.TRANS64.TRYWAIT P1, [R0+URZ+0x2d830], R5 ;  /* 0x02d83005000075a7 */ /* 0x000ea4000802017f */
[----:B--2---:R-:W-:Y:S05]  /*bc90*/  @!P1 BRA `(.L_x_2413) ;  /* 0x0000013000a49947 */ /* 0x004fea0003800000 */
.L_x_2412:
[----:B-1----:R-:W3:Y:S01]  /*bca0*/  LDL R3, [R1+0x60] ;  /* 0x0000600001037983 */ /* 0x002ee20000100800 */
[----:B0-2---:R-:W-:Y:S01]  /*bcb0*/  IMAD.MOV.U32 R5, RZ, RZ, -0x7fffffe0 ;  /* 0x80000020ff057424 */ /* 0x005fe200078e00ff */
[----:B------:R-:W-:Y:S05]  /*bcc0*/  WARPSYNC.ALL ;  /* 0x0000000000007948 */ /* 0x000fea0003800000 */
[C---:B------:R-:W-:Y:S01]  /*bcd0*/  R2UR UR4, R156.reuse ;  /* 0x000000009c0472ca */ /* 0x040fe200000e0000 */
[----:B-----5:R-:W-:Y:S01]  /*bce0*/  WARPGROUP.ARRIVE ;  /* 0x00000000000079c5 */ /* 0x020fe20000000000 */
[----:B------:R-:W-:Y:S01]  /*bcf0*/  R2UR UR5, R157 ;  /* 0x000000009d0572ca */ /* 0x000fe200000e0000 */
[----:B------:R-:W-:Y:S01]  /*bd00*/  VIADD R20, R156, 0x2 ;  /* 0x000000029c147836 */ /* 0x000fe20000000000 */
[----:B------:R-:W-:Y:S01]  /*bd10*/  R2UR UR7, R5 ;  /* 0x00000000050772ca */ /* 0x000fe200000e0000 */
[----:B------:R-:W-:-:S02]  /*bd20*/  IMAD.MOV.U32 R21, RZ, RZ, -0x7fffffe0 ;  /* 0x80000020ff157424 */ /* 0x000fc400078e00ff */
[----:B------:R-:W-:Y:S02]  /*bd30*/  IMAD.MOV.U32 R7, RZ, RZ, -0x7fffffe0 ;  /* 0x80000020ff077424 */ /* 0x000fe400078e00ff */
[C---:B------:R-:W-:Y:S01]  /*bd40*/  VIADD R14, R156.reuse, 0x300 ;  /* 0x000003009c0e7836 */ /* 0x040fe20000000000 */
[----:B------:R0:W-:Y:S01]  /*bd50*/  STL.64 [R1+0x30], R20 ;  /* 0x0000301401007387 */ /* 0x0001e20000100a00 */
[----:B------:R-:W-:Y:S02]  /*bd60*/  IMAD.MOV.U32 R15, RZ, RZ, -0x7fffffe0 ;  /* 0x80000020ff0f7424 */ /* 0x000fe400078e00ff */
[C---:B------:R-:W-:Y:S02]  /*bd70*/  VIADD R12, R156.reuse, 0x302 ;  /* 0x000003029c0c7836 */ /* 0x040fe40000000000 */
[----:B------:R-:W-:Y:S01]  /*bd80*/  IMAD.MOV.U32 R13, RZ, RZ, -0x7fffffe0 ;  /* 0x80000020ff0d7424 */ /* 0x000fe200078e00ff */
[----:B------:R0:W-:Y:S01]  /*bd90*/  STL.64 [R1+0x28], R14 ;  /* 0x0000280e01007387 */ /* 0x0001e20000100a00 */
[----:B------:R-:W-:-:S02]  /*bda0*/  VIADD R10, R156, 0x600 ;  /* 0x000006009c0a7836 */ /* 0x000fc40000000000 */
[----:B------:R-:W-:Y:S01]  /*bdb0*/  IMAD.MOV.U32 R11, RZ, RZ, -0x7fffffe0 ;  /* 0x80000020ff0b7424 */ /* 0x000fe200078e00ff */
[----:B------:R0:W-:Y:S01]  /*bdc0*/  STL.64 [R1+0x20], R12 ;  /* 0x0000200c01007387 */ /* 0x0001e20000100a00 */
[----:B------:R-:W-:Y:S02]  /*bdd0*/  VIADD R8, R156, 0x602 ;  /* 0x000006029c087836 */ /* 0x000fe40000000000 */
[----:B------:R-:W-:Y:S01]  /*bde0*/  IMAD.MOV.U32 R9, RZ, RZ, -0x7fffffe0 ;  /* 0x80000020ff097424 */ /* 0x000fe200078e00ff */
[----:B------:R0:W-:Y:S01]  /*bdf0*/  STL.64 [R1+0x18], R10 ;  /* 0x0000180a01007387 */ /* 0x0001e20000100a00 */
[----:B------:R-:W-:-:S03]  /*be00*/  IMAD.MOV.U32 R5, RZ, RZ, -0x7fffffe0 ;  /* 0x80000020ff057424 */ /* 0x000fc600078e00ff */
[----:B------:R0:W-:Y:S01]  /*be10*/  STL.64 [R1+0x10], R8 ;  /* 0x0000100801007387 */ /* 0x0001e20000100a00 */
[----:B---3--:R-:W-:-:S04]  /*be20*/  IMAD R4, R19, 0x600, R3 ;  /* 0x0000060013047824 */ /* 0x008fc800078e0203 */
[C---:B------:R-:W-:Y:S01]  /*be30*/  VIADD R6, R4.reuse, 0x2 ;  /* 0x0000000204067836 */ /* 0x040fe20000000000 */
[----:B------:R-:W-:-:S13]  /*be40*/  R2UR UR6, R4 ;  /* 0x00000000040672ca */ /* 0x000fda00000e0000 */
[----:B------:R-:W-:Y:S01]  /*be50*/  HGMMA.64x128x16.F32.BF16 R24, gdesc[UR4], RZ, !UPT, gsb0 ;  /* 0x01e00000041879f0 */ /* 0x000fe2000c0018ff */
        /* <DEDUP_REMOVED lines=45> */
.L_x_2414:
[----:B------:R-:W2:Y:S01]  /*c130*/  LDL.LU R93, [R1] ;  /* 0x00000000015d7983 */ /* 0x000ea20000300800 */
[----:B------:R-:W0:Y:S01]  /*c140*/  LDC R148, c[0x0][0x448] ;  /* 0x00011200ff947b82 */ /* 0x000e220000000800 */
[----:B------:R-:W-:Y:S01]  /*c150*/  ULDC UR4, c[0x0][0x9d8] ;  /* 0x0002760000047ab9 */ /* 0x000fe20000000800 */
[----:B------:R-:W-:Y:S01]  /*c160*/  ULDC UR47, c[0x0][0x988] ;  /* 0x00026200002f7ab9 */ /* 0x000fe20000000800 */
[----:B------:R-:W3:Y:S01]  /*c170*/  LDL R8, [R1+0x94] ;  /* 0x0000940001087983 */ /* 0x000ee20000100800 */
[----:B------:R-:W-:Y:S01]  /*c180*/  VIADD R0, R0, 0x2d840 ;  /* 0x0002d84000007836 */ /* 0x000fe20000000000 */
[----:B------:R-:W-:Y:S01]  /*c190*/  ULDC UR45, c[0x0][0x9d8] ;  /* 0x00027600002d7ab9 */ /* 0x000fe20000000800 */
[----:B------:R-:W-:Y:S01]  /*c1a0*/  ULDC UR46, c[0x0][0x9d8] ;  /* 0x00027600002e7ab9 */ /* 0x000fe20000000800 */
[----:B------:R-:W3:Y:S01]  /*c1b0*/  LDL R97, [R1+0x84] ;  /* 0x0000840001617983 */ /* 0x000ee20000100800 */
[----:B------:R-:W-:Y:S01]  /*c1c0*/  ULDC UR43, c[0x0][0x988] ;  /* 0x00026200002b7ab9 */ /* 0x000fe20000000800 */
[----:B------:R-:W-:-:S02]  /*c1d0*/  ULDC UR44, c[0x0][0x988] ;  /* 0x00026200002c7ab9 */ /* 0x000fc40000000800 */
[----:B------:R-:W4:Y:S01]  /*c1e0*/  LDL R95, [R1+0x90] ;  /* 0x00009000015f7983 */ /* 0x000f220000100800 */
[----:B------:R-:W-:Y:S01]  /*c1f0*/  FMUL.FTZ R89, R27, UR4 ;  /* 0x000000041b597c20 */ /* 0x000fe20008410000 */
[----:B0-----:R-:W-:Y:S01]  /*c200*/  ISETP.NE.AND P4, PT, R148, 0x1, PT ;  /* 0x000000019400780c */ /* 0x001fe20003f85270 */
[----:B------:R-:W-:-:S12]  /*c210*/  FMUL.FTZ R6, R29, UR4 ;  /* 0x000000041d067c20 */ /* 0x000fd80008410000 */
[----:B------:R-:W0:Y:S08]  /*c220*/  @P4 LDC R27, c[0x0][0x44c] ;  /* 0x00011300ff1b4b82 */ /* 0x000e300000000800 */
[----:B------:R-:W1:Y:S01]  /*c230*/  @P4 LDC R29, c[0x0][0x450] ;  /* 0x00011400ff1d4b82 */ /* 0x000e620000000800 */
[----:B------:R-:W-:Y:S01]  /*c240*/  FMUL.FTZ R90, R26, UR4 ;  /* 0x000000041a5a7c20 */ /* 0x000fe20008410000 */
[----:B------:R-:W-:Y:S01]  /*c250*/  FMUL.FTZ R5, R28, UR4 ;  /* 0x000000041c057c20 */ /* 0x000fe20008410000 */
[----:B------:R-:W-:Y:S01]  /*c260*/  FMUL.FTZ R92, R30, UR4 ;  /* 0x000000041e5c7c20 */ /* 0x000fe20008410000 */
[----:B------:R-:W-:Y:S01]  /*c270*/  MUFU.TANH R89, R89 ;  /* 0x0000005900597308 */ /* 0x000fe20000002400 */
[----:B------:R-:W-:Y:S01]  /*c280*/  FMUL.FTZ R91, R31, UR4 ;  /* 0x000000041f5b7c20 */ /* 0x000fe20008410000 */
[----:B------:R-:W-:-:S06]  /*c290*/  FMUL.FTZ R94, R34, UR4 ;  /* 0x00000004225e7c20 */ /* 0x000fcc0008410000 */
[----:B------:R-:W5:Y:S01]  /*c2a0*/  MUFU.TANH R90, R90 ;  /* 0x0000005a005a7308 */ /* 0x000f620000002400 */
[----:B------:R-:W-:-:S07]  /*c2b0*/  FMUL.FTZ R34, R35, UR4 ;  /* 0x0000000423227c20 */ /* 0x000fce0008410000 */
[----:B------:R-:W5:Y:S01]  /*c2c0*/  MUFU.TANH R92, R92 ;  /* 0x0000005c005c7308 */ /* 0x000f620000002400 */
[----:B------:R-:W-:Y:S01]  /*c2d0*/  FMUL.FTZ R11, R37, UR4 ;  /* 0x00000004250b7c20 */ /* 0x000fe20008410000 */
[----:B------:R-:W-:-:S06]  /*c2e0*/  FMUL.FTZ R37, R38, UR4 ;  /* 0x0000000426257c20 */ /* 0x000fcc0008410000 */
[----:B------:R-:W5:Y:S01]  /*c2f0*/  MUFU.TANH R91, R91 ;  /* 0x0000005b005b7308 */ /* 0x000f620000002400 */
[----:B------:R-:W-:Y:S01]  /*c300*/  FMUL.FTZ R10, R36, UR4 ;  /* 0x00000004240a7c20 */ /* 0x000fe20008410000 */
[----:B------:R-:W-:-:S06]  /*c310*/  FMUL.FTZ R36, R39, UR4 ;  /* 0x0000000427247c20 */ /* 0x000fcc0008410000 */
[----:B------:R-:W5:Y:S01]  /*c320*/  MUFU.TANH R94, R94 ;  /* 0x0000005e005e7308 */ /* 0x000f620000002400 */
[----:B------:R-:W-:Y:S01]  /*c330*/  FMUL.FTZ R38, R43, UR4 ;  /* 0x000000042b267c20 */ /* 0x000fe20008410000 */
[----:B------:R-:W-:Y:S01]  /*c340*/  FMUL.FTZ R9, R33, UR4 ;  /* 0x0000000421097c20 */ /* 0x000fe20008410000 */
[----:B------:R-:W-:-:S05]  /*c350*/  FMUL.FTZ R43, R50, UR4 ;  /* 0x00000004322b7c20 */ /* 0x000fca0008410000 */
        /* <DEDUP_REMOVED lines=14> */
[----:B------:R-:W-:-:S06]  /*c440*/  FMUL.FTZ R41, R47, UR4 ;  /* 0x000000042f297c20 */ /* 0x000fcc0008410000 */
[----:B------:R-:W5:Y:S01]  /*c450*/  MUFU.TANH R38, R38 ;  /* 0x0000002600267308 */ /* 0x000f620000002400 */
[----:B------:R-:W-:-:S07]  /*c460*/  FMUL.FTZ R15, R45, UR4 ;  /* 0x000000042d0f7c20 */ /* 0x000fce0008410000 */
[----:B------:R-:W5:Y:S01]  /*c470*/  MUFU.TANH R40, R40 ;  /* 0x0000002800287308 */ /* 0x000f620000002400 */
[----:B------:R-:W-:-:S07]  /*c480*/  FMUL.FTZ R45, R54, UR4 ;  /* 0x00000004362d7c20 */ /* 0x000fce0008410000 */
        /* <DEDUP_REMOVED lines=13> */
[----:B------:R-:W5:Y:S08]  /*c560*/  MUFU.TANH R47, R47 ;  /* 0x0000002f002f7308 */ /* 0x000f700000002400 */
[----:B------:R-:W5:Y:S08]  /*c570*/  MUFU.TANH R46, R46 ;  /* 0x0000002e002e7308 */ /* 0x000f700000002400 */
[----:B------:R-:W5:Y:S08]  /*c580*/  MUFU.TANH R49, R49 ;  /* 0x0000003100317308 */ /* 0x000f700000002400 */
[----:B------:R-:W5:Y:S01]  /*c590*/  MUFU.TANH R48, R48 ;  /* 0x0000003000307308 */ /* 0x000f620000002400 */
[----:B--2---:R-:W-:Y:S01]  /*c5a0*/  LOP3.LUT R93, R93, 0xfffffffe, RZ, 0xc0, !PT ;  /* 0xfffffffe5d5d7812 */ /* 0x004fe200078ec0ff */
[----:B---3--:R-:W-:-:S04]  /*c5b0*/  IMAD.IADD R8, R8, 0x1, R97 ;  /* 0x0000000108087824 */ /* 0x008fc800078e0261 */
[----:B0-----:R-:W-:Y:S01]  /*c5c0*/  @P4 IMAD.HI.U32 R26, R8, R27, RZ ;  /* 0x0000001b081a4227 */ /* 0x001fe200078e00ff */
[----:B------:R-:W-:-:S04]  /*c5d0*/  @P4 LOP3.LUT R93, R93, 0x1, RZ, 0xfc, !PT ;  /* 0x000000015d5d4812 */ /* 0x000fc800078efcff */
[----:B-1----:R-:W-:Y:S01]  /*c5e0*/  @P4 SHF.R.U32.HI R8, RZ, R29, R26 ;  /* 0x0000001dff084219 */ /* 0x002fe2000001161a */
[----:B------:R-:W-:Y:S01]  /*c5f0*/  STL [R1], R93 ;  /* 0x0000005d01007387 */ /* 0x000fe20000100800 */
[----:B------:R-:W-:-:S03]  /*c600*/  IMAD.MOV.U32 R29, RZ, RZ, -0x80 ;  /* 0xffffff80ff1d7424 */ /* 0x000fc600078e00ff */
[----:B------:R-:W0:Y:S01]  /*c610*/  SHFL.IDX PT, R93, R8, 0x1, 0x1c1f ;  /* 0x003c1f00085d7f89 */ /* 0x000e2200000e0000 */
[----:B------:R-:W-:Y:S02]  /*c620*/  IMAD R28, R88, R29, 0x80 ;  /* 0x00000080581c7424 */ /* 0x000fe400078e021d */
[----:B------:R-:W-:Y:S01]  /*c630*/  FMUL.FTZ R26, R56, UR4 ;  /* 0x00000004381a7c20 */ /* 0x000fe20008410000 */
[----:B------:R-:W-:Y:S01]  /*c640*/  FMUL.FTZ R27, R57, UR4 ;  /* 0x00000004391b7c20 */ /* 0x000fe20008410000 */
[----:B------:R-:W-:Y:S01]  /*c650*/  FMUL.FTZ R58, R83, UR4 ;  /* 0x00000004533a7c20 */ /* 0x000fe20008410000 */
[----:B------:R-:W-:Y:S02]  /*c660*/  VIADD R29, R28, 0x1 ;  /* 0x000000011c1d7836 */ /* 0x000fe40000000000 */
[----:B------:R-:W-:Y:S01]  /*c670*/  FMUL.FTZ R86, R86, UR4 ;  /* 0x0000000456567c20 */ /* 0x000fe20008410000 */
[----:B------:R-:W-:Y:S02]  /*c680*/  IMAD.IADD R28, R147, 0x1, R28 ;  /* 0x00000001931c7824 */ /* 0x000fe400078e021c */
[----:B------:R-:W-:Y:S01]  /*c690*/  FMUL.FTZ R87, R87, UR4 ;  /* 0x0000000457577c20 */ /* 0x000fe20008410000 */
[C---:B----4-:R-:W-:Y:S01]  /*c6a0*/  IMAD R29, R95.reuse, -0x2, R29 ;  /* 0xfffffffe5f1d7824 */ /* 0x050fe200078e021d */
[----:B------:R-:W-:Y:S01]  /*c6b0*/  MUFU.TANH R3, R3 ;  /* 0x0000000300037308 */ /* 0x000fe20000002400 */
[----:B------:R-:W-:-:S02]  /*c6c0*/  IMAD R28, R95, -0x2, R28 ;  /* 0xfffffffe5f1c7824 */ /* 0x000fc400078e021c */
[----:B------:R-:W-:Y:S01]  /*c6d0*/  FMUL.FTZ R64, R64, UR4 ;  /* 0x0000000440407c20 */ /* 0x000fe20008410000 */
[----:B------:R-:W-:Y:S01]  /*c6e0*/  FMUL.FTZ R65, R65, UR4 ;  /* 0x0000000441417c20 */ /* 0x000fe20008410000 */
[----:B------:R-:W-:Y:S01]  /*c6f0*/  IADD3 R29, -R146, R29, R147 ;  /* 0x0000001d921d7210 */ /* 0x000fe20007ffe193 */
[----:B------:R-:W2:Y:S02]  /*c700*/  LDL R98, [R1+0x7c] ;  /* 0x00007c0001627983 */ /* 0x000ea40000100800 */
[----:B------:R-:W-:Y:S02]  /*c710*/  MUFU.TANH R58, R58 ;  /* 0x0000003a003a7308 */ /* 0x000fe40000002400 */
[----:B------:R-:W3:Y:S04]  /*c720*/  LDL R96, [R1+0x8] ;  /* 0x0000080001607983 */ /* 0x000ee80000100800 */
[----:B------:R-:W4:Y:S01]  /*c730*/  LDL R95, [R1+0x4] ;  /* 0x00000400015f7983 */ /* 0x000f220000100800 */
[----:B0-----:R-:W-:-:S04]  /*c740*/  VIADDMNMX R93, R93, R29, R28, PT ;  /* 0x0000001d5d5d7246 */ /* 0x001fc8000380011c */
[C---:B------:R-:W-:Y:S02]  /*c750*/  ISETP.GT.AND P1, PT, R93.reuse, RZ, PT ;  /* 0x000000ff5d00720c */ /* 0x040fe40003f24270 */
[C---:B------:R-:W-:Y:S02]  /*c760*/  ISETP.GT.AND P2, PT, R93.reuse, 0x1, PT ;  /* 0x000000015d00780c */ /* 0x040fe40003f44270 */
[----:B------:R-:W-:Y:S02]  /*c770*/  ISETP.GT.AND P3, PT, R93, 0x8, PT ;  /* 0x000000085d00780c */ /* 0x000fe40003f64270 */
[----:B-----5:R-:W-:Y:S02]  /*c780*/  FSEL R30, R90, -INF , P1 ;  /* 0xff8000005a1e7808 */ /* 0x020fe40000800000 */
[----:B------:R-:W-:Y:S02]  /*c790*/  FSEL R31, R89, -INF , P2 ;  /* 0xff800000591f7808 */ /* 0x000fe40001000000 */
[----:B------:R-:W-:-:S02]  /*c7a0*/  ISETP.GT.AND P1, PT, R93, 0x9, PT ;  /* 0x000000095d00780c */ /* 0x000fc40003f24270 */
[----:B------:R-:W-:Y:S02]  /*c7b0*/  FSEL R33, R92, -INF , P3 ;  /* 0xff8000005c217808 */ /* 0x000fe40001800000 */
[----:B------:R-:W-:Y:S02]  /*c7c0*/  FMNMX.FTZ R50, R30, R31, !PT ;  /* 0x0000001f1e327209 */ /* 0x000fe40007810000 */
[----:B------:R-:W-:Y:S02]  /*c7d0*/  ISETP.GT.AND P2, PT, R93, 0x10, PT ;  /* 0x000000105d00780c */ /* 0x000fe40003f44270 */
[----:B------:R-:W-:Y:S02]  /*c7e0*/  FSEL R32, R91, -INF , P1 ;  /* 0xff8000005b207808 */ /* 0x000fe40000800000 */
[----:B------:R-:W-:Y:S02]  /*c7f0*/  FMNMX.FTZ R51, R33, R50, !PT ;  /* 0x0000003221337209 */ /* 0x000fe40007810000 */
        /* <DEDUP_REMOVED lines=29> */
[----:B------:R-:W-:Y:S01]  /*c9d0*/  FMNMX.FTZ R57, R43, R56, !PT ;  /* 0x000000382b397209 */ /* 0x000fe20007810000 */
[----:B------:R-:W-:Y:S01]  /*c9e0*/  FMUL.FTZ R50, R66, UR4 ;  /* 0x0000000442327c20 */ /* 0x000fe20008410000 */
[----:B------:R-:W-:-:S02]  /*c9f0*/  ISETP.GT.AND P1, PT, R93, 0x39, PT ;  /* 0x000000395d00780c */ /* 0x000fc40003f24270 */
[----:B------:R-:W-:Y:S02]  /*ca00*/  FSEL R45, R45, -INF , P2 ;  /* 0xff8000002d2d7808 */ /* 0x000fe40001000000 */
[----:B------:R-:W-:Y:S01]  /*ca10*/  FMNMX.FTZ R56, R42, R57, !PT ;  /* 0x000000392a387209 */ /* 0x000fe20007810000 */
[----:B------:R-:W-:Y:S01]  /*ca20*/  FMUL.FTZ R51, R67, UR4 ;  /* 0x0000000443337c20 */ /* 0x000fe20008410000 */
[----:B------:R-:W-:Y:S02]  /*ca30*/  ISETP.GT.AND P2, PT, R93, 0x40, PT ;  /* 0x000000405d00780c */ /* 0x000fe40003f44270 */
[----:B------:R-:W-:Y:S02]  /*ca40*/  FSEL R44, R44, -INF , P1 ;  /* 0xff8000002c2c7808 */ /* 0x000fe40000800000 */
[----:B------:R-:W-:Y:S01]  /*ca50*/  FMNMX.FTZ R59, R45, R56, !PT ;  /* 0x000000382d3b7209 */ /* 0x000fe20007810000 */
[----:B------:R-:W0:Y:S01]  /*ca60*/  MUFU.TANH R50, R50 ;  /* 0x0000003200327308 */ /* 0x000e220000002400 */
[----:B------:R-:W-:Y:S01]  /*ca70*/  ISETP.GT.AND P1, PT, R93, 0x41, PT ;  /* 0x000000415d00780c */ /* 0x000fe20003f24270 */
[----:B------:R-:W-:Y:S01]  /*ca80*/  FMUL.FTZ R52, R70, UR4 ;  /* 0x0000000446347c20 */ /* 0x000fe20008410000 */
[----:B------:R-:W-:-:S02]  /*ca90*/  FSEL R47, R47, -INF , P2 ;  /* 0xff8000002f2f7808 */ /* 0x000fc40001000000 */
[----:B------:R-:W-:Y:S01]  /*caa0*/  FMNMX.FTZ R56, R44, R59, !PT ;  /* 0x0000003b2c387209 */ /* 0x000fe20007810000 */
[----:B------:R-:W-:Y:S01]  /*cab0*/  FMUL.FTZ R53, R71, UR4 ;  /* 0x0000000447357c20 */ /* 0x000fe20008410000 */
[----:B------:R-:W-:Y:S01]  /*cac0*/  ISETP.GT.AND P2, PT, R93, 0x48, PT ;  /* 0x000000485d00780c */ /* 0x000fe20003f44270 */
[----:B------:R-:W1:Y:S01]  /*cad0*/  MUFU.TANH R51, R51 ;  /* 0x0000003300337308 */ /* 0x000e620000002400 */
[----:B------:R-:W-:Y:S02]  /*cae0*/  FSEL R46, R46, -INF , P1 ;  /* 0xff8000002e2e7808 */ /* 0x000fe40000800000 */
[----:B------:R-:W-:Y:S01]  /*caf0*/  FMNMX.FTZ R63, R47, R56, !PT ;  /* 0x000000382f3f7209 */ /* 0x000fe20007810000 */
[----:B------:R-:W-:Y:S01]  /*cb00*/  FMUL.FTZ R54, R74, UR4 ;  /* 0x000000044a367c20 */ /* 0x000fe20008410000 */
[----:B------:R-:W-:Y:S02]  /*cb10*/  ISETP.GT.AND P1, PT, R93, 0x49, PT ;  /* 0x000000495d00780c */ /* 0x000fe40003f24270 */
[----:B------:R-:W-:Y:S01]  /*cb20*/  FSEL R49, R49, -INF , P2 ;  /* 0xff80000031317808 */ /* 0x000fe20001000000 */
[----:B------:R-:W5:Y:S01]  /*cb30*/  MUFU.TANH R52, R52 ;  /* 0x0000003400347308 */ /* 0x000f620000002400 */
[----:B------:R-:W-:Y:S01]  /*cb40*/  FMNMX.FTZ R56, R46, R63, !PT ;  /* 0x0000003f2e387209 */ /* 0x000fe20007810000 */
[----:B------:R-:W-:Y:S01]  /*cb50*/  FMUL.FTZ R55, R75, UR4 ;  /* 0x000000044b377c20 */ /* 0x000fe20008410000 */
[----:B------:R-:W-:-:S02]  /*cb60*/  ISETP.GT.AND P2, PT, R93, 0x50, PT ;  /* 0x000000505d00780c */ /* 0x000fc40003f44270 */
[----:B------:R-:W-:Y:S02]  /*cb70*/  FSEL R48, R48, -INF , P1 ;  /* 0xff80000030307808 */ /* 0x000fe40000800000 */
[----:B------:R-:W-:Y:S01]  /*cb80*/  FMNMX.FTZ R63, R49, R56, !PT ;  /* 0x00000038313f7209 */ /* 0x000fe20007810000 */
[----:B------:R-:W5:Y:S01]  /*cb90*/  MUFU.TANH R53, R53 ;  /* 0x0000003500357308 */ /* 0x000f620000002400 */
[----:B------:R-:W-:Y:S01]  /*cba0*/  ISETP.GT.AND P1, PT, R93, 0x51, PT ;  /* 0x000000515d00780c */ /* 0x000fe20003f24270 */
[----:B------:R-:W-:Y:S01]  /*cbb0*/  FMUL.FTZ R57, R78, UR4 ;  /* 0x000000044e397c20 */ /* 0x000fe20008410000 */
[----:B0-----:R-:W-:Y:S02]  /*cbc0*/  FSEL R50, R50, -INF , P2 ;  /* 0xff80000032327808 */ /* 0x001fe40001000000 */
[----:B------:R-:W-:-:S03]  /*cbd0*/  FMNMX.FTZ R63, R48, R63, !PT ;  /* 0x0000003f303f7209 */ /* 0x000fc60007810000 */
[----:B------:R-:W0:Y:S01]  /*cbe0*/  MUFU.TANH R54, R54 ;  /* 0x0000003600367308 */ /* 0x000e220000002400 */
[----:B------:R-:W-:Y:S01]  /*cbf0*/  ISETP.GT.AND P2, PT, R93, 0x58, PT ;  /* 0x000000585d00780c */ /* 0x000fe20003f44270 */
[----:B------:R-:W-:Y:S01]  /*cc00*/  FMUL.FTZ R59, R79, UR4 ;  /* 0x000000044f3b7c20 */ /* 0x000fe20008410000 */
[----:B-1----:R-:W-:Y:S02]  /*cc10*/  FSEL R51, R51, -INF , P1 ;  /* 0xff80000033337808 */ /* 0x002fe40000800000 */
[----:B------:R-:W-:-:S03]  /*cc20*/  FMNMX.FTZ R62, R50, R63, !PT ;  /* 0x0000003f323e7209 */ /* 0x000fc60007810000 */
[----:B------:R-:W1:Y:S01]  /*cc30*/  MUFU.TANH R55, R55 ;  /* 0x0000003700377308 */ /* 0x000e620000002400 */
[----:B------:R-:W-:Y:S01]  /*cc40*/  ISETP.GT.AND P1, PT, R93, 0x59, PT ;  /* 0x000000595d00780c */ /* 0x000fe20003f24270 */
[----:B------:R-:W-:Y:S01]  /*cc50*/  FMUL.FTZ R56, R82, UR4 ;  /* 0x0000000452387c20 */ /* 0x000fe20008410000 */
[----:B-----5:R-:W-:Y:S02]  /*cc60*/  FSEL R52, R52, -INF , P2 ;  /* 0xff80000034347808 */ /* 0x020fe40001000000 */
[----:B------:R-:W-:-:S03]  /*cc70*/  FMNMX.FTZ R63, R51, R62, !PT ;  /* 0x0000003e333f7209 */ /* 0x000fc60007810000 */
[----:B------:R-:W5:Y:S01]  /*cc80*/  MUFU.TANH R57, R57 ;  /* 0x0000003900397308 */ /* 0x000f620000002400 */
[----:B------:R-:W-:Y:S02]  /*cc90*/  ISETP.GT.AND P2, PT, R93, 0x60, PT ;  /* 0x000000605d00780c */ /* 0x000fe40003f44270 */
[----:B------:R-:W-:Y:S02]  /*cca0*/  FSEL R53, R53, -INF , P1 ;  /* 0xff80000035357808 */ /* 0x000fe40000800000 */
[----:B------:R-:W-:-:S03]  /*ccb0*/  FMNMX.FTZ R62, R52, R63, !PT ;  /* 0x0000003f343e7209 */ /* 0x000fc60007810000 */
[----:B------:R-:W5:Y:S01]  /*ccc0*/  MUFU.TANH R59, R59 ;  /* 0x0000003b003b7308 */ /* 0x000f620000002400 */
[----:B------:R-:W-:Y:S02]  /*ccd0*/  ISETP.GT.AND P1, PT, R93, 0x61, PT ;  /* 0x000000615d00780c */ /* 0x000fe40003f24270 */
[----:B0-----:R-:W-:Y:S02]  /*cce0*/  FSEL R54, R54, -INF , P2 ;  /* 0xff80000036367808 */ /* 0x001fe40001000000 */
[----:B------:R-:W-:-:S03]  /*ccf0*/  FMNMX.FTZ R63, R53, R62, !PT ;  /* 0x0000003e353f7209 */ /* 0x000fc60007810000 */
[----:B------:R-:W0:Y:S01]  /*cd00*/  MUFU.TANH R56, R56 ;  /* 0x0000003800387308 */ /* 0x000e220000002400 */
[----:B------:R-:W-:Y:S02]  /*cd10*/  ISETP.GT.AND P2, PT, R93, 0x68, PT ;  /* 0x000000685d00780c */ /* 0x000fe40003f44270 */
[----:B-1----:R-:W-:Y:S02]  /*cd20*/  FSEL R55, R55, -INF , P1 ;  /* 0xff80000037377808 */ /* 0x002fe40000800000 */
[----:B------:R-:W-:Y:S02]  /*cd30*/  FMNMX.FTZ R62, R54, R63, !PT ;  /* 0x0000003f363e7209 */ /* 0x000fe40007810000 */
[----:B------:R-:W-:Y:S01]  /*cd40*/  ISETP.GT.AND P1, PT, R93, 0x69, PT ;  /* 0x000000695d00780c */ /* 0x000fe20003f24270 */
[----:B------:R-:W1:Y:S01]  /*cd50*/  MUFU.TANH R86, R86 ;  /* 0x0000005600567308 */ /* 0x000e620000002400 */
[----:B-----5:R-:W-:Y:S02]  /*cd60*/  FSEL R57, R57, -INF , P2 ;  /* 0xff80000039397808 */ /* 0x020fe40001000000 */
[----:B------:R-:W-:-:S02]  /*cd70*/  FMNMX.FTZ R62, R55, R62, !PT ;  /* 0x0000003e373e7209 */ /* 0x000fc40007810000 */
[----:B------:R-:W-:Y:S02]  /*cd80*/  ISETP.GT.AND P2, PT, R93, 0x70, PT ;  /* 0x000000705d00780c */ /* 0x000fe40003f44270 */
[----:B------:R-:W-:Y:S01]  /*cd90*/  FSEL R59, R59, -INF , P1 ;  /* 0xff8000003b3b7808 */ /* 0x000fe20000800000 */
[----:B------:R-:W5:Y:S01]  /*cda0*/  MUFU.TANH R87, R87 ;  /* 0x0000005700577308 */ /* 0x000f620000002400 */
[----:B------:R-:W-:Y:S02]  /*cdb0*/  FMNMX.FTZ R66, R57, R62, !PT ;  /* 0x0000003e39427209 */ /* 0x000fe40007810000 */
[----:B------:R-:W-:Y:S02]  /*cdc0*/  ISETP.GT.AND P1, PT, R93, 0x71, PT ;  /* 0x000000715d00780c */ /* 0x000fe40003f24270 */
[----:B0-----:R-:W-:Y:S02]  /*cdd0*/  FSEL R56, R56, -INF , P2 ;  /* 0xff80000038387808 */ /* 0x001fe40001000000 */
[----:B------:R-:W-:-:S02]  /*cde0*/  FMNMX.FTZ R63, R59, R66, !PT ;  /* 0x000000423b3f7209 */ /* 0x000fc40007810000 */
[C---:B------:R-:W-:Y:S02]  /*cdf0*/  ISETP.GT.AND P2, PT, R93.reuse, 0x78, PT ;  /* 0x000000785d00780c */ /* 0x040fe40003f44270 */
[----:B------:R-:W-:Y:S02]  /*ce00*/  FSEL R58, R58, -INF , P1 ;  /* 0xff8000003a3a7808 */ /* 0x000fe40000800000 */
[----:B------:R-:W-:Y:S01]  /*ce10*/  FMNMX.FTZ R67, R56, R63, !PT ;  /* 0x0000003f38437209 */ /* 0x000fe20007810000 */
[----:B------:R-:W-:Y:S01]  /*ce20*/  FMUL.FTZ R62, R60, UR4 ;  /* 0x000000043c3e7c20 */ /* 0x000fe20008410000 */
[----:B------:R-:W-:Y:S02]  /*ce30*/  ISETP.GT.AND P1, PT, R93, 0x79, PT ;  /* 0x000000795d00780c */ /* 0x000fe40003f24270 */
[----:B-1----:R-:W-:Y:S02]  /*ce40*/  FSEL R60, R86, -INF , P2 ;  /* 0xff800000563c7808 */ /* 0x002fe40001000000 */
[----:B------:R-:W-:Y:S01]  /*ce50*/  FMNMX.FTZ R67, R58, R67, !PT ;  /* 0x000000433a437209 */ /* 0x000fe20007810000 */
[----:B------:R-:W-:Y:S01]  /*ce60*/  FMUL.FTZ R63, R61, UR4 ;  /* 0x000000043d3f7c20 */ /* 0x000fe20008410000 */
[----:B-----5:R-:W-:-:S02]  /*ce70*/  FSEL R61, R87, -INF , P1 ;  /* 0xff800000573d7808 */ /* 0x020fc40000800000 */
[----:B------:R-:W-:-:S04]  /*ce80*/  FMNMX.FTZ R66, R60, R67, !PT ;  /* 0x000000433c427209 */ /* 0x000fc80007810000 */
[----:B------:R-:W-:-:S05]  /*ce90*/  FMNMX.FTZ R70, R61, R66, !PT ;  /* 0x000000423d467209 */ /* 0x000fca0007810000 */
[----:B------:R-:W0:Y:S02]  /*cea0*/  SHFL.BFLY PT, R71, R70, 0x2, 0x1f ;  /* 0x0c401f0046477f89 */ /* 0x000e2400000e0000 */
[----:B0-----:R-:W-:-:S05]  /*ceb0*/  FMNMX.FTZ R74, R70, R71, !PT ;  /* 0x00000047464a7209 */ /* 0x001fca0007810000 */
[----:B------:R-:W0:Y:S01]  /*cec0*/  SHFL.BFLY PT, R75, R74, 0x1, 0x1f ;  /* 0x0c201f004a4b7f89 */ /* 0x000e2200000e0000 */
[----:B------:R-:W-:-:S03]  /*ced0*/  FMUL.FTZ R71, R77, UR4 ;  /* 0x000000044d477c20 */ /* 0x000fc60008410000 */
[----:B------:R0:W1:Y:S01]  /*cee0*/  SHFL.IDX PT, R77, R8, RZ, 0x1c1f ;  /* 0x001c1fff084d7589 */ /* 0x00006200000e0000 */
[----:B------:R-:W5:Y:S08]  /*cef0*/  MUFU.TANH R4, R4 ;  /* 0x0000000400047308 */ /* 0x000f700000002400 */
[----:B------:R-:W5:Y:S01]  /*cf00*/  MUFU.TANH R5, R5 ;  /* 0x0000000500057308 */ /* 0x000f620000002400 */
[----:B0-----:R-:W-:-:S07]  /*cf10*/  FMNMX.FTZ R8, R74, R75, !PT ;  /* 0x0000004b4a087209 */ /* 0x001fce0007810000 */
[----:B------:R-:W0:Y:S01]  /*cf20*/  MUFU.TANH R6, R6 ;  /* 0x0000000600067308 */ /* 0x000e220000002400 */
[C---:B------:R-:W-:Y:S01]  /*cf30*/  FSETP.NEU.FTZ.AND P1, PT, R8.reuse, -INF , PT ;  /* 0xff8000000800780b */ /* 0x040fe20003f3d000 */
[----:B------:R-:W-:Y:S01]  /*cf40*/  FMUL.FTZ R74, R8, UR47 ;  /* 0x0000002f084a7c20 */ /* 0x000fe20008410000 */
[----:B-1----:R-:W-:-:S05]  /*cf50*/  VIADDMNMX R28, R77, R29, R28, PT ;  /* 0x0000001d4d1c7246 */ /* 0x002fca000380011c */
[----:B------:R-:W1:Y:S01]  /*cf60*/  MUFU.TANH R7, R7 ;  /* 0x0000000700077308 */ /* 0x000e620000002400 */
[----:B------:R-:W-:Y:S02]  /*cf70*/  FSEL R74, R74, RZ, P1 ;  /* 0x000000ff4a4a7208 */ /* 0x000fe40000800000 */
[C---:B------:R-:W-:Y:S02]  /*cf80*/  ISETP.GT.AND P1, PT, R28.reuse, RZ, PT ;  /* 0x000000ff1c00720c */ /* 0x040fe40003f24270 */
[C---:B------:R-:W-:Y:S02]  /*cf90*/  ISETP.GT.AND P2, PT, R28.reuse, 0x1, PT ;  /* 0x000000011c00780c */ /* 0x040fe40003f44270 */
[----:B------:R-:W-:Y:S01]  /*cfa0*/  ISETP.GT.AND P3, PT, R28, 0x8, PT ;  /* 0x000000081c00780c */ /* 0x000fe20003f64270 */
[----:B------:R-:W2:Y:S01]  /*cfb0*/  MUFU.TANH R9, R9 ;  /* 0x0000000900097308 */ /* 0x000ea20000002400 */
[----:B------:R-:W-:Y:S02]  /*cfc0*/  FSEL R3, R3, -INF , P1 ;  /* 0xff80000003037808 */ /* 0x000fe40000800000 */
[----:B-----5:R-:W-:-:S02]  /*cfd0*/  FSEL R4, R4, -INF , P2 ;  /* 0xff80000004047808 */ /* 0x020fc40001000000 */
[----:B------:R-:W-:Y:S02]  /*cfe0*/  ISETP.GT.AND P1, PT, R28, 0x9, PT ;  /* 0x000000091c00780c */ /* 0x000fe40003f24270 */
[----:B------:R-:W-:Y:S01]  /*cff0*/  FSEL R5, R5, -INF , P3 ;  /* 0xff80000005057808 */ /* 0x000fe20001800000 */
[----:B------:R-:W5:Y:S01]  /*d000*/  MUFU.TANH R10, R10 ;  /* 0x0000000a000a7308 */ /* 0x000f620000002400 */
[----:B------:R-:W-:Y:S01]  /*d010*/  FMNMX.FTZ R78, R3, R4, !PT ;  /* 0x00000004034e7209 */ /* 0x000fe20007810000 */
[--C-:B------:R-:W-:Y:S01]  /*d020*/  FFMA.FTZ R29, R30, UR47, -R74.reuse ;  /* 0x0000002f1e1d7c23 */ /* 0x100fe2000801084a */
[----:B------:R-:W-:Y:S02]  /*d030*/  ISETP.GT.AND P2, PT, R28, 0x10, PT ;  /* 0x000000101c00780c */ /* 0x000fe40003f44270 */
[----:B0-----:R-:W-:Y:S02]  /*d040*/  FSEL R6, R6, -INF , P1 ;  /* 0xff80000006067808 */ /* 0x001fe40000800000 */
[----:B------:R-:W-:Y:S01]  /*d050*/  FMNMX.FTZ R77, R5, R78, !PT ;  /* 0x0000004e054d7209 */ /* 0x000fe20007810000 */
[----:B------:R-:W0:Y:S01]  /*d060*/  MUFU.TANH R11, R11 ;  /* 0x0000000b000b7308 */ /* 0x000e220000002400 */
[--C-:B------:R-:W-:Y:S01]  /*d070*/  FFMA.FTZ R30, R31, UR47, -R74.reuse ;  /* 0x0000002f1f1e7c23 */ /* 0x100fe2000801084a */
[----:B------:R-:W-:Y:S01]  /*d080*/  FFMA.FTZ R31, R33, UR47, -R74 ;  /* 0x0000002f211f7c23 */ /* 0x000fe2000801084a */
[----:B------:R-:W-:-:S02]  /*d090*/  ISETP.GT.AND P1, PT, R28, 0x11, PT ;  /* 0x000000111c00780c */ /* 0x000fc40003f24270 */
[----:B-1----:R-:W-:Y:S02]  /*d0a0*/  FSEL R33, R7, -INF , P2 ;  /* 0xff80000007217808 */ /* 0x002fe40001000000 */
[----:B------:R-:W-:Y:S01]  /*d0b0*/  FMNMX.FTZ R78, R6, R77, !PT ;  /* 0x0000004d064e7209 */ /* 0x000fe20007810000 */
[----:B------:R-:W1:Y:S01]  /*d0c0*/  MUFU.TANH R12, R12 ;  /* 0x0000000c000c7308 */ /* 0x000e620000002400 */
[----:B------:R-:W-:Y:S02]  /*d0d0*/  ISETP.GT.AND P2, PT, R28, 0x18, PT ;  /* 0x000000181c00780c */ /* 0x000fe40003f44270 */
[----:B--2---:R-:W-:Y:S02]  /*d0e0*/  FSEL R9, R9, -INF , P1 ;  /* 0xff80000009097808 */ /* 0x004fe40000800000 */
[----:B------:R-:W-:-:S03]  /*d0f0*/  FMNMX.FTZ R78, R33, R78, !PT ;  /* 0x0000004e214e7209 */ /* 0x000fc60007810000 */
[----:B------:R-:W2:Y:S01]  /*d100*/  MUFU.TANH R13, R13 ;  /* 0x0000000d000d7308 */ /* 0x000ea20000002400 */
[----:B------:R-:W-:Y:S01]  /*d110*/  FFMA.FTZ R77, R32, UR47, -R74 ;  /* 0x0000002f204d7c23 */ /* 0x000fe2000801084a */
[----:B------:R-:W-:Y:S02]  /*d120*/  ISETP.GT.AND P1, PT, R28, 0x19, PT ;  /* 0x000000191c00780c */ /* 0x000fe40003f24270 */
[----:B-----5:R-:W-:Y:S02]  /*d130*/  FSEL R32, R10, -INF , P2 ;  /* 0xff8000000a207808 */ /* 0x020fe40001000000 */
[----:B------:R-:W-:Y:S02]  /*d140*/  FMNMX.FTZ R7, R9, R78, !PT ;  /* 0x0000004e09077209 */ /* 0x000fe40007810000 */
[----:B------:R-:W-:Y:S01]  /*d150*/  MUFU.TANH R14, R14 ;  /* 0x0000000e000e7308 */ /* 0x000fe20000002400 */
[----:B------:R-:W-:Y:S02]  /*d160*/  ISETP.GT.AND P2, PT, R28, 0x20, PT ;  /* 0x000000201c00780c */ /* 0x000fe40003f44270 */
[----:B0-----:R-:W-:-:S02]  /*d170*/  FSEL R11, R11, -INF , P1 ;  /* 0xff8000000b0b7808 */ /* 0x001fc40000800000 */
[----:B------:R-:W-:-:S03]  /*d180*/  FMNMX.FTZ R78, R32, R7, !PT ;  /* 0x00000007204e7209 */ /* 0x000fc60007810000 */
[----:B------:R-:W0:Y:S01]  /*d190*/  MUFU.TANH R15, R15 ;  /* 0x0000000f000f7308 */ /* 0x000e220000002400 */
[----:B------:R-:W-:Y:S01]  /*d1a0*/  FFMA.FTZ R79, R35, UR47, -R74 ;  /* 0x0000002f234f7c23 */ /* 0x000fe2000801084a */
[----:B------:R-:W-:Y:S02]  /*d1b0*/  ISETP.GT.AND P1, PT, R28, 0x21, PT ;  /* 0x000000211c00780c */ /* 0x000fe40003f24270 */
[----:B-1----:R-:W-:Y:S02]  /*d1c0*/  FSEL R35, R12, -INF , P2 ;  /* 0xff8000000c237808 */ /* 0x002fe40001000000 */
[----:B------:R-:W-:Y:S02]  /*d1d0*/  FMNMX.FTZ R78, R11, R78, !PT ;  /* 0x0000004e0b4e7209 */ /* 0x000fe40007810000 */
[----:B------:R-:W1:Y:S01]  /*d1e0*/  MUFU.TANH R20, R20 ;  /* 0x0000001400147308 */ /* 0x000e620000002400 */
[----:B------:R-:W-:Y:S02]  /*d1f0*/  ISETP.GT.AND P2, PT, R28, 0x28, PT ;  /* 0x000000281c00780c */ /* 0x000fe40003f44270 */
[----:B--2---:R-:W-:-:S02]  /*d200*/  FSEL R13, R13, -INF , P1 ;  /* 0xff8000000d0d7808 */ /* 0x004fc40000800000 */
[----:B------:R-:W-:-:S03]  /*d210*/  FMNMX.FTZ R78, R35, R78, !PT ;  /* 0x0000004e234e7209 */ /* 0x000fc60007810000 */
[----:B------:R-:W-:Y:S01]  /*d220*/  MUFU.TANH R21, R21 ;  /* 0x0000001500157308 */ /* 0x000fe20000002400 */
[----:B------:R-:W-:Y:S02]  /*d230*/  ISETP.GT.AND P1, PT, R28, 0x29, PT ;  /* 0x000000291c00780c */ /* 0x000fe40003f24270 */
[----:B------:R-:W-:-:S05]  /*d240*/  FMNMX.FTZ R7, R13, R78, !PT ;  /* 0x0000004e0d077209 */ /* 0x000fca0007810000 */
[----:B------:R2:W-:Y:S01]  /*d250*/  MUFU.EX2 R10, R77 ;  /* 0x0000004d000a7308 */ /* 0x0005e20000000800 */
[----:B0-----:R-:W-:-:S07]  /*d260*/  FSEL R15, R15, -INF , P1 ;  /* 0xff8000000f0f7808 */ /* 0x001fce0000800000 */
[----:B------:R-:W0:Y:S01]  /*d270*/  MUFU.TANH R24, R24 ;  /* 0x0000001800187308 */ /* 0x000e220000002400 */
[----:B--2---:R-:W-:Y:S01]  /*d280*/  FFMA.FTZ R77, R34, UR47, -R74 ;  /* 0x0000002f224d7c23 */ /* 0x004fe2000801084a */
[----:B------:R-:W-:Y:S02]  /*d290*/  FSEL R34, R14, -INF , P2 ;  /* 0xff8000000e227808 */ /* 0x000fe40001000000 */
[----:B------:R-:W-:Y:S02]  /*d2a0*/  ISETP.GT.AND P2, PT, R28, 0x30, PT ;  /* 0x000000301c00780c */ /* 0x000fe40003f44270 */
[----:B------:R-:W-:Y:S02]  /*d2b0*/  FMNMX.FTZ R78, R34, R7, !PT ;  /* 0x00000007224e7209 */ /* 0x000fe40007810000 */
[----:B------:R-:W2:Y:S01]  /*d2c0*/  MUFU.TANH R25, R25 ;  /* 0x0000001900197308 */ /* 0x000ea20000002400 */
[----:B------:R-:W-:Y:S01]  /*d2d0*/  FMUL.FTZ R66, R68, UR4 ;  /* 0x0000000444427c20 */ /* 0x000fe20008410000 */
[----:B------:R-:W-:Y:S01]  /*d2e0*/  ISETP.GT.AND P1, PT, R28, 0x31, PT ;  /* 0x000000311c00780c */ /* 0x000fe20003f24270 */
[----:B------:R-:W-:Y:S01]  /*d2f0*/  FMUL.FTZ R68, R72, UR4 ;  /* 0x0000000448447c20 */ /* 0x000fe20008410000 */
[----:B------:R-:W-:-:S04]  /*d300*/  FMNMX.FTZ R78, R15, R78, !PT ;  /* 0x0000004e0f4e7209 */ /* 0x000fc80007810000 */
[----:B------:R5:W-:Y:S01]  /*d310*/  MUFU.EX2 R12, R79 ;  /* 0x0000004f000c7308 */ /* 0x000be20000000800 */
[----:B------:R-:W-:Y:S01]  /*d320*/  FMUL.FTZ R72, R80, UR4 ;  /* 0x0000000450487c20 */ /* 0x000fe20008410000 */
[----:B------:R-:W-:-:S06]  /*d330*/  FFMA.FTZ R80, R36, UR47, -R74 ;  /* 0x0000002f24507c23 */ /* 0x000fcc000801084a */
[----:B------:R-:W3:Y:S01]  /*d340*/  MUFU.TANH R26, R26 ;  /* 0x0000001a001a7308 */ /* 0x000ee20000002400 */
[----:B-----5:R-:W-:Y:S01]  /*d350*/  FFMA.FTZ R79, R37, UR47, -R74 ;  /* 0x0000002f254f7c23 */ /* 0x020fe2000801084a */
[----:B-1----:R-:W-:Y:S02]  /*d360*/  FSEL R37, R20, -INF , P2 ;  /* 0xff80000014257808 */ /* 0x002fe40001000000 */
[----:B------:R-:W-:Y:S02]  /*d370*/  ISETP.GT.AND P2, PT, R28, 0x38, PT ;  /* 0x000000381c00780c */ /* 0x000fe40003f44270 */
[----:B------:R-:W-:Y:S02]  /*d380*/  FMNMX.FTZ R36, R37, R78, !PT ;  /* 0x0000004e25247209 */ /* 0x000fe40007810000 */
[----:B------:R-:W1:Y:S01]  /*d390*/  MUFU.TANH R27, R27 ;  /* 0x0000001b001b7308 */ /* 0x000e620000002400 */
[----:B0-----:R-:W-:-:S07]  /*d3a0*/  FSEL R78, R24, -INF , P2 ;  /* 0xff800000184e7808 */ /* 0x001fce0001000000 */
[----:B------:R0:W-:Y:S01]  /*d3b0*/  MUFU.EX2 R14, R77 ;  /* 0x0000004d000e7308 */ /* 0x0001e20000000800 */
[----:B------:R-:W-:Y:S02]  /*d3c0*/  ISETP.GT.AND P2, PT, R28, 0x40, PT ;  /* 0x000000401c00780c */ /* 0x000fe40003f44270 */
[----:B0-----:R-:W-:-:S05]  /*d3d0*/  FSEL R77, R21, -INF , P1 ;  /* 0xff800000154d7808 */ /* 0x001fca0000800000 */
[----:B------:R-:W0:Y:S01]  /*d3e0*/  MUFU.TANH R62, R62 ;  /* 0x0000003e003e7308 */ /* 0x000e220000002400 */
[----:B------:R-:W-:Y:S02]  /*d3f0*/  ISETP.GT.AND P1, PT, R28, 0x39, PT ;  /* 0x000000391c00780c */ /* 0x000fe40003f24270 */
[----:B------:R-:W-:Y:S02]  /*d400*/  FMNMX.FTZ R7, R77, R36, !PT ;  /* 0x000000244d077209 */ /* 0x000fe40007810000 */
[----:B--2---:R-:W-:Y:S02]  /*d410*/  FSEL R25, R25, -INF , P1 ;  /* 0xff80000019197808 */ /* 0x004fe40000800000 */
[----:B------:R-:W-:Y:S01]  /*d420*/  FMNMX.FTZ R36, R78, R7, !PT ;  /* 0x000000074e247209 */ /* 0x000fe20007810000 */
[----:B------:R-:W2:Y:S01]  /*d430*/  MUFU.TANH R63, R63 ;  /* 0x0000003f003f7308 */ /* 0x000ea20000002400 */
[----:B------:R-:W-:Y:S02]  /*d440*/  ISETP.GT.AND P1, PT, R28, 0x41, PT ;  /* 0x000000411c00780c */ /* 0x000fe40003f24270 */
[----:B---3--:R-:W-:-:S02]  /*d450*/  FSEL R26, R26, -INF , P2 ;  /* 0xff8000001a1a7808 */ /* 0x008fc40001000000 */
[----:B------:R-:W-:-:S03]  /*d460*/  FMNMX.FTZ R7, R25, R36, !PT ;  /* 0x0000002419077209 */ /* 0x000fc60007810000 */
[----:B------:R-:W3:Y:S01]  /*d470*/  MUFU.TANH R64, R64 ;  /* 0x0000004000407308 */ /* 0x000ee20000002400 */
[----:B------:R-:W-:Y:S01]  /*d480*/  FFMA.FTZ R36, R38, UR47, -R74 ;  /* 0x0000002f26247c23 */ /* 0x000fe2000801084a */
[----:B------:R-:W-:Y:S01]  /*d490*/  ISETP.GT.AND P2, PT, R28, 0x48, PT ;  /* 0x000000481c00780c */ /* 0x000fe20003f44270 */
[----:B------:R-:W-:Y:S01]  /*d4a0*/  FMUL.FTZ R67, R69, UR4 ;  /* 0x0000000445437c20 */ /* 0x000fe20008410000 */
[----:B-1----:R-:W-:Y:S02]  /*d4b0*/  FSEL R27, R27, -INF , P1 ;  /* 0xff8000001b1b7808 */ /* 0x002fe40000800000 */
[----:B------:R-:W-:Y:S02]  /*d4c0*/  FMNMX.FTZ R38, R26, R7, !PT ;  /* 0x000000071a267209 */ /* 0x000fe40007810000 */
[----:B------:R-:W1:Y:S01]  /*d4d0*/  MUFU.TANH R65, R65 ;  /* 0x0000004100417308 */ /* 0x000e620000002400 */
[----:B------:R-:W-:Y:S02]  /*d4e0*/  ISETP.GT.AND P1, PT, R28, 0x49, PT ;  /* 0x000000491c00780c */ /* 0x000fe40003f24270 */
[----:B0-----:R-:W-:-:S02]  /*d4f0*/  FSEL R62, R62, -INF , P2 ;  /* 0xff8000003e3e7808 */ /* 0x001fc40001000000 */
[----:B------:R-:W-:-:S03]  /*d500*/  FMNMX.FTZ R7, R27, R38, !PT ;  /* 0x000000261b077209 */ /* 0x000fc60007810000 */
[----:B------:R-:W0:Y:S01]  /*d510*/  MUFU.TANH R66, R66 ;  /* 0x0000004200427308 */ /* 0x000e220000002400 */
[----:B------:R-:W-:Y:S01]  /*d520*/  FFMA.FTZ R38, R40, UR47, -R74 ;  /* 0x0000002f28267c23 */ /* 0x000fe2000801084a */
[----:B------:R-:W-:Y:S01]  /*d530*/  ISETP.GT.AND P2, PT, R28, 0x50, PT ;  /* 0x000000501c00780c */ /* 0x000fe20003f44270 */
[----:B------:R-:W-:Y:S01]  /*d540*/  FMUL.FTZ R69, R73, UR4 ;  /* 0x0000000449457c20 */ /* 0x000fe20008410000 */
[----:B--2---:R-:W-:Y:S02]  /*d550*/  FSEL R63, R63, -INF , P1 ;  /* 0xff8000003f3f7808 */ /* 0x004fe40000800000 */
[----:B------:R-:W-:Y:S02]  /*d560*/  FMNMX.FTZ R40, R62, R7, !PT ;  /* 0x000000073e287209 */ /* 0x000fe40007810000 */
[----:B------:R-:W-:Y:S01]  /*d570*/  MUFU.TANH R67, R67 ;  /* 0x0000004300437308 */ /* 0x000fe20000002400 */
[----:B------:R-:W-:Y:S01]  /*d580*/  ISETP.GT.AND P1, PT, R28, 0x51, PT ;  /* 0x000000511c00780c */ /* 0x000fe20003f24270 */
[----:B------:R-:W-:Y:S01]  /*d590*/  FMUL.FTZ R70, R76, UR4 ;  /* 0x000000044c467c20 */ /* 0x000fe20008410000 */
[----:B---3--:R-:W-:-:S02]  /*d5a0*/  FSEL R64, R64, -INF , P2 ;  /* 0xff80000040407808 */ /* 0x008fc40001000000 */
[----:B------:R-:W-:-:S03]  /*d5b0*/  FMNMX.FTZ R7, R63, R40, !PT ;  /* 0x000000283f077209 */ /* 0x000fc60007810000 */
[----:B------:R-:W2:Y:S01]  /*d5c0*/  MUFU.TANH R68, R68 ;  /* 0x0000004400447308 */ /* 0x000ea20000002400 */
[----:B------:R-:W-:Y:S02]  /*d5d0*/  ISETP.GT.AND P2, PT, R28, 0x58, PT ;  /* 0x000000581c00780c */ /* 0x000fe40003f44270 */
[----:B-1----:R-:W-:Y:S02]  /*d5e0*/  FSEL R65, R65, -INF , P1 ;  /* 0xff80000041417808 */ /* 0x002fe40000800000 */
[----:B------:R-:W-:-:S03]  /*d5f0*/  FMNMX.FTZ R40, R64, R7, !PT ;  /* 0x0000000740287209 */ /* 0x000fc60007810000 */
[----:B------:R-:W1:Y:S01]  /*d600*/  MUFU.TANH R69, R69 ;  /* 0x0000004500457308 */ /* 0x000e620000002400 */
[----:B------:R-:W-:Y:S02]  /*d610*/  ISETP.GT.AND P1, PT, R28, 0x59, PT ;  /* 0x000000591c00780c */ /* 0x000fe40003f24270 */
[----:B------:R-:W-:-:S05]  /*d620*/  FMNMX.FTZ R40, R65, R40, !PT ;  /* 0x0000002841287209 */ /* 0x000fca0007810000 */
[----:B------:R-:W3:Y:S01]  /*d630*/  MUFU.TANH R70, R70 ;  /* 0x0000004600467308 */ /* 0x000ee20000002400 */
[----:B------:R-:W-:-:S07]  /*d640*/  FMUL.FTZ R73, R81, UR4 ;  /* 0x0000000451497c20 */ /* 0x000fce0008410000 */
[----:B------:R0:W-:Y:S02]  /*d650*/  MUFU.EX2 R20, R79 ;  /* 0x0000004f00147308 */ /* 0x0001e40000000800 */
[----:B0-----:R-:W-:-:S06]  /*d660*/  FSEL R79, R66, -INF , P2 ;  /* 0xff800000424f7808 */ /* 0x001fcc0001000000 */
[----:B------:R-:W0:Y:S01]  /*d670*/  MUFU.TANH R71, R71 ;  /* 0x0000004700477308 */ /* 0x000e220000002400 */
[----:B------:R-:W-:Y:S02]  /*d680*/  ISETP.GT.AND P2, PT, R28, 0x60, PT ;  /* 0x000000601c00780c */ /* 0x000fe40003f44270 */
[----:B------:R-:W-:-:S05]  /*d690*/  FMNMX.FTZ R7, R79, R40, !PT ;  /* 0x000000284f077209 */ /* 0x000fca0007810000 */
[----:B------:R5:W-:Y:S01]  /*d6a0*/  MUFU.EX2 R24, R80 ;  /* 0x0000005000187308 */ /* 0x000be20000000800 */
[----:B--2---:R-:W-:Y:S01]  /*d6b0*/  FSEL R81, R68, -INF , P2 ;  /* 0xff80000044517808 */ /* 0x004fe20001000000 */
[----:B------:R-:W-:Y:S01]  /*d6c0*/  FMUL.FTZ R75, R84, UR4 ;  /* 0x00000004544b7c20 */ /* 0x000fe20008410000 */
[----:B-----5:R-:W-:-:S05]  /*d6d0*/  FSEL R80, R67, -INF , P1 ;  /* 0xff80000043507808 */ /* 0x020fca0000800000 */
[----:B------:R-:W2:Y:S01]  /*d6e0*/  MUFU.TANH R72, R72 ;  /* 0x0000004800487308 */ /* 0x000ea20000002400 */
[----:B------:R-:W-:Y:S02]  /*d6f0*/  ISETP.GT.AND P1, PT, R28, 0x61, PT ;  /* 0x000000611c00780c */ /* 0x000fe40003f24270 */
[----:B------:R-:W-:Y:S01]  /*d700*/  FMNMX.FTZ R66, R80, R7, !PT ;  /* 0x0000000750427209 */ /* 0x000fe20007810000 */
[----:B------:R-:W-:Y:S01]  /*d710*/  FMUL.FTZ R76, R85, UR4 ;  /* 0x00000004554c7c20 */ /* 0x000fe20008410000 */
[C---:B------:R-:W-:Y:S02]  /*d720*/  ISETP.GT.AND P2, PT, R28.reuse, 0x68, PT ;  /* 0x000000681c00780c */ /* 0x040fe40003f44270 */
[----:B-1----:R-:W-:Y:S01]  /*d730*/  FSEL R69, R69, -INF , P1 ;  /* 0xff80000045457808 */ /* 0x002fe20000800000 */
[----:B------:R-:W1:Y:S01]  /*d740*/  MUFU.TANH R73, R73 ;  /* 0x0000004900497308 */ /* 0x000e620000002400 */
[----:B------:R-:W-:Y:S02]  /*d750*/  FMNMX.FTZ R66, R81, R66, !PT ;  /* 0x0000004251427209 */ /* 0x000fe40007810000 */
[----:B------:R-:W-:-:S02]  /*d760*/  ISETP.GT.AND P1, PT, R28, 0x69, PT ;  /* 0x000000691c00780c */ /* 0x000fc40003f24270 */
[----:B---3--:R-:W-:Y:S02]  /*d770*/  FSEL R70, R70, -INF , P2 ;  /* 0xff80000046467808 */ /* 0x008fe40001000000 */
[----:B------:R-:W-:Y:S01]  /*d780*/  FMNMX.FTZ R7, R69, R66, !PT ;  /* 0x0000004245077209 */ /* 0x000fe20007810000 */
[----:B------:R-:W3:Y:S01]  /*d790*/  MUFU.TANH R75, R75 ;  /* 0x0000004b004b7308 */ /* 0x000ee20000002400 */
[----:B------:R-:W-:Y:S02]  /*d7a0*/  ISETP.GT.AND P2, PT, R28, 0x70, PT ;  /* 0x000000701c00780c */ /* 0x000fe40003f44270 */
[----:B0-----:R-:W-:Y:S02]  /*d7b0*/  FSEL R71, R71, -INF , P1 ;  /* 0xff80000047477808 */ /* 0x001fe40000800000 */
[----:B------:R-:W-:-:S03]  /*d7c0*/  FMNMX.FTZ R66, R70, R7, !PT ;  /* 0x0000000746427209 */ /* 0x000fc60007810000 */
[----:B------:R-:W0:Y:S01]  /*d7d0*/  MUFU.TANH R76, R76 ;  /* 0x0000004c004c7308 */ /* 0x000e220000002400 */
[----:B------:R-:W-:Y:S02]  /*d7e0*/  ISETP.GT.AND P1, PT, R28, 0x71, PT ;  /* 0x000000711c00780c */ /* 0x000fe40003f24270 */
[----:B--2---:R-:W-:Y:S02]  /*d7f0*/  FSEL R72, R72, -INF , P2 ;  /* 0xff80000048487808 */ /* 0x004fe40001000000 */
[----:B------:R-:W-:Y:S02]  /*d800*/  FMNMX.FTZ R7, R71, R66, !PT ;  /* 0x0000004247077209 */ /* 0x000fe40007810000 */
[----:B------:R-:W-:Y:S02]  /*d810*/  ISETP.GT.AND P2, PT, R28, 0x78, PT ;  /* 0x000000781c00780c */ /* 0x000fe40003f44270 */
[----:B-1----:R-:W-:Y:S02]  /*d820*/  FSEL R73, R73, -INF , P1 ;  /* 0xff80000049497808 */ /* 0x002fe40000800000 */
[----:B------:R-:W-:-:S02]  /*d830*/  FMNMX.FTZ R66, R72, R7, !PT ;  /* 0x0000000748427209 */ /* 0x000fc40007810000 */
[----:B------:R-:W-:Y:S02]  /*d840*/  ISETP.GT.AND P1, PT, R28, 0x79, PT ;  /* 0x000000791c00780c */ /* 0x000fe40003f24270 */
[----:B---3--:R-:W-:Y:S02]  /*d850*/  FSEL R75, R75, -INF , P2 ;  /* 0xff8000004b4b7808 */ /* 0x008fe40001000000 */
[----:B------:R-:W-:Y:S02]  /*d860*/  FMNMX.FTZ R66, R73, R66, !PT ;  /* 0x0000004249427209 */ /* 0x000fe40007810000 */
[----:B0-----:R-:W-:Y:S02]  /*d870*/  FSEL R76, R76, -INF , P1 ;  /* 0xff8000004c4c7808 */ /* 0x001fe40000800000 */
[----:B------:R-:W-:-:S04]  /*d880*/  FMNMX.FTZ R7, R75, R66, !PT ;  /* 0x000000424b077209 */ /* 0x000fc80007810000 */
[----:B------:R-:W-:-:S05]  /*d890*/  FMNMX.FTZ R7, R76, R7, !PT ;  /* 0x000000074c077209 */ /* 0x000fca0007810000 */
[----:B------:R-:W0:Y:S02]  /*d8a0*/  SHFL.BFLY PT, R28, R7, 0x2, 0x1f ;  /* 0x0c401f00071c7f89 */ /* 0x000e2400000e0000 */
[----:B0-----:R-:W-:-:S05]  /*d8b0*/  FMNMX.FTZ R28, R7, R28, !PT ;  /* 0x0000001c071c7209 */ /* 0x001fca0007810000 */
[----:B------:R-:W0:Y:S01]  /*d8c0*/  SHFL.BFLY PT, R7, R28, 0x1, 0x1f ;  /* 0x0c201f001c077f89 */ /* 0x000e2200000e0000 */
[--C-:B------:R-:W-:Y:S01]  /*d8d0*/  FFMA.FTZ R67, R46, UR47, -R74.reuse ;  /* 0x0000002f2e437c23 */ /* 0x100fe2000801084a */
[----:B------:R-:W-:Y:S01]  /*d8e0*/  FFMA.FTZ R46, R56, UR47, -R74 ;  /* 0x0000002f382e7c23 */ /* 0x000fe2000801084a */
[----:B------:R-:W-:Y:S01]  /*d8f0*/  MUFU.EX2 R29, R29 ;  /* 0x0000001d001d7308 */ /* 0x000fe20000000800 */
[----:B0-----:R-:W-:-:S04]  /*d900*/  FMNMX.FTZ R7, R28, R7, !PT ;  /* 0x000000071c077209 */ /* 0x001fc80007810000 */
[C---:B------:R-:W-:Y:S01]  /*d910*/  FSETP.NEU.FTZ.AND P1, PT, R7.reuse, -INF , PT ;  /* 0xff8000000700780b */ /* 0x040fe20003f3d000 */
[----:B------:R-:W-:-:S05]  /*d920*/  FMUL.FTZ R56, R7, UR47 ;  /* 0x0000002f07387c20 */ /* 0x000fca0008410000 */
[----:B------:R-:W-:-:S05]  /*d930*/  FSEL R56, R56, RZ, P1 ;  /* 0x000000ff38387208 */ /* 0x000fca0000800000 */
[--C-:B------:R-:W-:Y:S01]  /*d940*/  FFMA.FTZ R3, R3, UR47, -R56.reuse ;  /* 0x0000002f03037c23 */ /* 0x100fe20008010838 */
[--C-:B------:R-:W-:Y:S01]  /*d950*/  FFMA.FTZ R4, R4, UR47, -R56.reuse ;  /* 0x0000002f04047c23 */ /* 0x100fe20008010838 */
[----:B------:R-:W-:Y:S01]  /*d960*/  FFMA.FTZ R5, R5, UR47, -R56 ;  /* 0x0000002f05057c23 */ /* 0x000fe20008010838 */
[----:B------:R-:W-:Y:S01]  /*d970*/  MUFU.EX2 R30, R30 ;  /* 0x0000001e001e7308 */ /* 0x000fe20000000800 */
[----:B------:R-:W-:Y:S01]  /*d980*/  FFMA.FTZ R21, R39, UR47, -R74 ;  /* 0x0000002f27157c23 */ /* 0x000fe2000801084a */
[----:B------:R-:W-:Y:S01]  /*d990*/  FFMA.FTZ R6, R6, UR47, -R56 ;  /* 0x0000002f06067c23 */ /* 0x000fe20008010838 */
[--C-:B------:R-:W-:Y:S01]  /*d9a0*/  FFMA.FTZ R39, R41, UR47, -R74.reuse ;  /* 0x0000002f29277c23 */ /* 0x100fe2000801084a */
[----:B------:R-:W-:-:S04]  /*d9b0*/  FFMA.FTZ R41, R45, UR47, -R74 ;  /* 0x0000002f2d297c23 */ /* 0x000fc8000801084a */
[----:B------:R-:W-:Y:S01]  /*d9c0*/  MUFU.EX2 R3, R3 ;  /* 0x0000000300037308 */ /* 0x000fe20000000800 */
[--C-:B------:R-:W-:Y:S01]  /*d9d0*/  FFMA.FTZ R45, R49, UR47, -R74.reuse ;  /* 0x0000002f312d7c23 */ /* 0x100fe2000801084a */
[----:B------:R-:W-:-:S06]  /*d9e0*/  FFMA.FTZ R49, R52, UR47, -R74 ;  /* 0x0000002f34317c23 */ /* 0x000fcc000801084a */
[----:B------:R-:W0:Y:S01]  /*d9f0*/  MUFU.EX2 R4, R4 ;  /* 0x0000000400047308 */ /* 0x000e220000000800 */
[----:B------:R-:W-:Y:S01]  /*da00*/  FFMA.FTZ R33, R33, UR47, -R56 ;  /* 0x0000002f21217c23 */ /* 0x000fe20008010838 */
[--C-:B------:R-:W-:Y:S01]  /*da10*/  FFMA.FTZ R52, R53, UR47, -R74.reuse ;  /* 0x0000002f35347c23 */ /* 0x100fe2000801084a */
[----:B------:R-:W-:-:S05]  /*da20*/  FFMA.FTZ R47, R47, UR47, -R74 ;  /* 0x0000002f2f2f7c23 */ /* 0x000fca000801084a */
[----:B------:R-:W-:Y:S01]  /*da30*/  MUFU.EX2 R31, R31 ;  /* 0x0000001f001f7308 */ /* 0x000fe20000000800 */
[--C-:B------:R-:W-:Y:S01]  /*da40*/  FFMA.FTZ R53, R55, UR47, -R74.reuse ;  /* 0x0000002f37357c23 */ /* 0x100fe2000801084a */
[----:B------:R-:W-:-:S06]  /*da50*/  FFMA.FTZ R55, R58, UR47, -R74 ;  /* 0x0000002f3a377c23 */ /* 0x000fcc000801084a */
[----:B------:R-:W1:Y:S01]  /*da60*/  MUFU.EX2 R5, R5 ;  /* 0x0000000500057308 */ /* 0x000e620000000800 */
[----:B------:R-:W-:Y:S01]  /*da70*/  FFMA.FTZ R43, R43, UR47, -R74 ;  /* 0x0000002f2b2b7c23 */ /* 0x000fe2000801084a */
[----:B------:R-:W-:Y:S01]  /*da80*/  FFMA.FTZ R58, R9, UR47, -R56 ;  /* 0x0000002f093a7c23 */ /* 0x000fe20008010838 */
[----:B------:R-:W-:-:S05]  /*da90*/  FFMA.FTZ R68, R48, UR47, -R74 ;  /* 0x0000002f30447c23 */ /* 0x000fca000801084a */
[----:B------:R-:W2:Y:S01]  /*daa0*/  MUFU.EX2 R6, R6 ;  /* 0x0000000600067308 */ /* 0x000ea20000000800 */
[----:B------:R-:W-:Y:S01]  /*dab0*/  FFMA.FTZ R48, R54, UR47, -R74 ;  /* 0x0000002f36307c23 */ /* 0x000fe2000801084a */
[----:B------:R-:W-:Y:S01]  /*dac0*/  FFMA.FTZ R9, R13, UR47, -R56 ;  /* 0x0000002f0d097c23 */ /* 0x000fe20008010838 */
[--C-:B------:R-:W-:Y:S01]  /*dad0*/  FFMA.FTZ R42, R42, UR47, -R74.reuse ;  /* 0x0000002f2a2a7c23 */ /* 0x100fe2000801084a */
[--C-:B------:R-:W-:Y:S01]  /*dae0*/  FFMA.FTZ R44, R44, UR47, -R74.reuse ;  /* 0x0000002f2c2c7c23 */ /* 0x100fe2000801084a */
[----:B------:R-:W-:-:S03]  /*daf0*/  FFMA.FTZ R50, R50, UR47, -R74 ;  /* 0x0000002f32327c23 */ /* 0x000fc6000801084a */
[----:B------:R3:W-:Y:S01]  /*db00*/  MUFU.EX2 R66, R47 ;  /* 0x0000002f00427308 */ /* 0x0007e20000000800 */
[--C-:B------:R-:W-:Y:S01]  /*db10*/  FFMA.FTZ R51, R51, UR47, -R74.reuse ;  /* 0x0000002f33337c23 */ /* 0x100fe2000801084a */
[----:B------:R-:W-:Y:S01]  /*db20*/  FFMA.FTZ R54, R59, UR47, -R74 ;  /* 0x0000002f3b367c23 */ /* 0x000fe2000801084a */
[----:B------:R-:W-:Y:S01]  /*db30*/  FFMA.FTZ R28, R35, UR47, -R56 ;  /* 0x0000002f231c7c23 */ /* 0x000fe20008010838 */
[----:B------:R-:W-:Y:S02]  /*db40*/  IMAD.U32 R13, RZ, RZ, UR40 ;  /* 0x00000028ff0d7e24 */ /* 0x000fe4000f8e00ff */
[--C-:B------:R-:W-:Y:S02]  /*db50*/  FFMA.FTZ R61, R61, UR47, -R74.reuse ;  /* 0x0000002f3d3d7c23 */ /* 0x100fe4000801084a */
[----:B------:R-:W5:Y:S01]  /*db60*/  MUFU.EX2 R33, R33 ;  /* 0x0000002100217308 */ /* 0x000f620000000800 */
[----:B---3--:R-:W-:Y:S01]  /*db70*/  FFMA.FTZ R47, R57, UR47, -R74 ;  /* 0x0000002f392f7c23 */ /* 0x008fe2000801084a */
[--C-:B------:R-:W-:Y:S01]  /*db80*/  FFMA.FTZ R57, R32, UR47, -R56.reuse ;  /* 0x0000002f20397c23 */ /* 0x100fe20008010838 */
[----:B------:R-:W-:Y:S01]  /*db90*/  FFMA.FTZ R35, R26, UR47, -R56 ;  /* 0x0000002f1a237c23 */ /* 0x000fe20008010838 */
[----:B0-----:R-:W-:-:S04]  /*dba0*/  FADD.FTZ R26, R3, R4 ;  /* 0x00000004031a7221 */ /* 0x001fc80000010000 */
[----:B------:R0:W-:Y:S01]  /*dbb0*/  MUFU.EX2 R40, R43 ;  /* 0x0000002b00287308 */ /* 0x0001e20000000800 */
[----:B------:R-:W-:Y:S01]  /*dbc0*/  FFMA.FTZ R32, R15, UR47, -R56 ;  /* 0x0000002f0f207c23 */ /* 0x000fe20008010838 */
[----:B------:R-:W-:Y:S01]  /*dbd0*/  PRMT R0, R13, 0x654, R0 ;  /* 0x000006540d007816 */ /* 0x000fe20000000000 */
[----:B-1----:R-:W-:-:S05]  /*dbe0*/  FADD.FTZ R13, R5, R26 ;  /* 0x0000001a050d7221 */ /* 0x002fca0000010000 */
[----:B------:R-:W1:Y:S01]  /*dbf0*/  MUFU.EX2 R58, R58 ;  /* 0x0000003a003a7308 */ /* 0x000e620000000800 */
[----:B0-----:R-:W-:Y:S01]  /*dc00*/  FFMA.FTZ R43, R60, UR47, -R74 ;  /* 0x0000002f3c2b7c23 */ /* 0x001fe2000801084a */
[----:B------:R-:W-:Y:S01]  /*dc10*/  FADD.FTZ R74, R29, R30 ;  /* 0x0000001e1d4a7221 */ /* 0x000fe20000010000 */
[--C-:B------:R-:W-:Y:S01]  /*dc20*/  FFMA.FTZ R60, R11, UR47, -R56.reuse ;  /* 0x0000002f0b3c7c23 */ /* 0x100fe20008010838 */
[--C-:B------:R-:W-:Y:S01]  /*dc30*/  FFMA.FTZ R59, R78, UR47, -R56.reuse ;  /* 0x0000002f4e3b7c23 */ /* 0x100fe20008010838 */
[----:B------:R-:W-:Y:S01]  /*dc40*/  FFMA.FTZ R82, R27, UR47, -R56 ;  /* 0x0000002f1b527c23 */ /* 0x000fe20008010838 */
[----:B------:R-:W-:Y:S02]  /*dc50*/  FADD.FTZ R15, R31, R74 ;  /* 0x0000004a1f0f7221 */ /* 0x000fe40000010000 */
[----:B------:R-:W0:Y:S01]  /*dc60*/  MUFU.EX2 R57, R57 ;  /* 0x0000003900397308 */ /* 0x000e220000000800 */
[----:B--2---:R-:W-:Y:S01]  /*dc70*/  FADD.FTZ R26, R6, R13 ;  /* 0x0000000d061a7221 */ /* 0x004fe20000010000 */
[----:B------:R-:W-:-:S06]  /*dc80*/  FADD.FTZ R15, R10, R15 ;  /* 0x0000000f0a0f7221 */ /* 0x000fcc0000010000 */
[----:B------:R-:W-:Y:S01]  /*dc90*/  MUFU.EX2 R36, R36 ;  /* 0x0000002400247308 */ /* 0x000fe20000000800 */
[----:B------:R-:W-:Y:S01]  /*dca0*/  FADD.FTZ R15, R12, R15 ;  /* 0x0000000f0c0f7221 */ /* 0x000fe20000010000 */
[----:B-----5:R-:W-:-:S06]  /*dcb0*/  FADD.FTZ R13, R33, R26 ;  /* 0x0000001a210d7221 */ /* 0x020fcc0000010000 */
[----:B------:R-:W-:Y:S01]  /*dcc0*/  MUFU.EX2 R38, R38 ;  /* 0x0000002600267308 */ /* 0x000fe20000000800 */
[--C-:B------:R-:W-:Y:S01]  /*dcd0*/  FFMA.FTZ R78, R25, UR47, -R56.reuse ;  /* 0x0000002f194e7c23 */ /* 0x100fe20008010838 */
[--C-:B------:R-:W-:Y:S01]  /*dce0*/  FFMA.FTZ R62, R62, UR47, -R56.reuse ;  /* 0x0000002f3e3e7c23 */ /* 0x100fe20008010838 */
[----:B------:R-:W-:Y:S01]  /*dcf0*/  FFMA.FTZ R63, R63, UR47, -R56 ;  /* 0x0000002f3f3f7c23 */ /* 0x000fe20008010838 */
[----:B------:R2:W-:Y:S04]  /*dd00*/  SYNCS.ARRIVE.TRANS64.RED.A1T0 RZ, [R0+URZ], RZ ;  /* 0x000000ff00ff79a7 */ /* 0x0005e8000810043f */
[----:B------:R-:W3:Y:S01]  /*dd10*/  MUFU.EX2 R60, R60 ;  /* 0x0000003c003c7308 */ /* 0x000ee20000000800 */
[----:B------:R-:W-:Y:S01]  /*dd20*/  FADD.FTZ R25, R14, R15 ;  /* 0x0000000f0e197221 */ /* 0x000fe20000010000 */
[----:B-1----:R-:W-:Y:S01]  /*dd30*/  FADD.FTZ R26, R58, R13 ;  /* 0x0000000d3a1a7221 */ /* 0x002fe20000010000 */
[----:B------:R-:W-:-:S02]  /*dd40*/  F2FP.BF16.F32.PACK_AB R13, R30, R29 ;  /* 0x0000001d1e0d723e */ /* 0x000fc400000010ff */
[----:B------:R-:W-:Y:S01]  /*dd50*/  FADD.FTZ R29, R20, R25 ;  /* 0x00000019141d7221 */ /* 0x000fe20000010000 */
[----:B0-----:R-:W-:Y:S01]  /*dd60*/  FADD.FTZ R27, R57, R26 ;  /* 0x0000001a391b7221 */ /* 0x001fe20000010000 */
[----:B------:R-:W-:Y:S02]  /*dd70*/  F2FP.BF16.F32.PACK_AB R25, R14, R12 ;  /* 0x0000000c0e19723e */ /* 0x000fe400000010ff */
[----:B------:R-:W-:Y:S01]  /*dd80*/  FADD.FTZ R14, R24, R29 ;  /* 0x0000001d180e7221 */ /* 0x000fe20000010000 */
[----:B---3--:R-:W-:Y:S01]  /*dd90*/  FADD.FTZ R29, R60, R27 ;  /* 0x0000001b3c1d7221 */ /* 0x008fe20000010000 */
[----:B------:R-:W-:Y:S02]  /*dda0*/  F2FP.BF16.F32.PACK_AB R27, R24, R20 ;  /* 0x00000014181b723e */ /* 0x000fe400000010ff */
[----:B------:R-:W-:Y:S02]  /*ddb0*/  F2FP.BF16.F32.PACK_AB R24, R58, R33 ;  /* 0x000000213a18723e */ /* 0x000fe400000010ff */
[----:B------:R-:W3:Y:S01]  /*ddc0*/  LDL R33, [R1+0x80] ;  /* 0x0000800001217983 */ /* 0x000ee20000100800 */
[----:B------:R-:W0:Y:S01]  /*ddd0*/  MUFU.EX2 R28, R28 ;  /* 0x0000001c001c7308 */ /* 0x000e220000000800 */
[----:B------:R-:W-:-:S07]  /*dde0*/  FFMA.FTZ R11, R34, UR47, -R56 ;  /* 0x0000002f220b7c23 */ /* 0x000fce0008010838 */
[----:B------:R-:W1:Y:S01]  /*ddf0*/  MUFU.EX2 R21, R21 ;  /* 0x0000001500157308 */ /* 0x000e620000000800 */
[----:B------:R-:W-:-:S07]  /*de00*/  FFMA.FTZ R34, R37, UR47, -R56 ;  /* 0x0000002f25227c23 */ /* 0x000fce0008010838 */
[----:B------:R-:W5:Y:S01]  /*de10*/  MUFU.EX2 R9, R9 ;  /* 0x0000000900097308 */ /* 0x000f620000000800 */
[----:B------:R-:W-:-:S07]  /*de20*/  FFMA.FTZ R37, R77, UR47, -R56 ;  /* 0x0000002f4d257c23 */ /* 0x000fce0008010838 */
[----:B------:R-:W4:Y:S01]  /*de30*/  MUFU.EX2 R11, R11 ;  /* 0x0000000b000b7308 */ /* 0x000f220000000800 */
[----:B------:R-:W-:Y:S01]  /*de40*/  F2FP.BF16.F32.PACK_AB R12, R4, R3 ;  /* 0x00000003040c723e */ /* 0x000fe200000010ff */
[----:B0-----:R-:W-:Y:S01]  /*de50*/  FADD.FTZ R4, R28, R29 ;  /* 0x0000001d1c047221 */ /* 0x001fe20000010000 */
[----:B------:R-:W-:-:S05]  /*de60*/  F2FP.BF16.F32.PACK_AB R15, R10, R31 ;  /* 0x0000001f0a0f723e */ /* 0x000fca00000010ff */
[----:B------:R-:W0:Y:S01]  /*de70*/  MUFU.EX2 R32, R32 ;  /* 0x0000002000207308 */ /* 0x000e220000000800 */
[----:B-1----:R-:W-:-:S07]  /*de80*/  FADD.FTZ R31, R21, R14 ;  /* 0x0000000e151f7221 */ /* 0x002fce0000010000 */
[----:B------:R-:W1:Y:S01]  /*de90*/  MUFU.EX2 R39, R39 ;  /* 0x0000002700277308 */ /* 0x000e620000000800 */
[----:B-----5:R-:W-:Y:S01]  /*dea0*/  FADD.FTZ R4, R9, R4 ;  /* 0x0000000409047221 */ /* 0x020fe20000010000 */
[----:B------:R-:W-:-:S06]  /*deb0*/  FADD.FTZ R31, R36, R31 ;  /* 0x0000001f241f7221 */ /* 0x000fcc0000010000 */
[----:B------:R-:W5:Y:S01]  /*dec0*/  MUFU.EX2 R34, R34 ;  /* 0x0000002200227308 */ /* 0x000f620000000800 */
[----:B------:R-:W-:Y:S01]  /*ded0*/  F2FP.BF16.F32.PACK_AB R14, R6, R5 ;  /* 0x00000005060e723e */ /* 0x000fe200000010ff */
[----:B----4-:R-:W-:-:S06]  /*dee0*/  FADD.FTZ R5, R11, R4 ;  /* 0x000000040b057221 */ /* 0x010fcc0000010000 */
[----:B------:R-:W4:Y:S01]  /*def0*/  MUFU.EX2 R37, R37 ;  /* 0x0000002500257308 */ /* 0x000f220000000800 */
[----:B------:R-:W-:-:S07]  /*df00*/  FADD.FTZ R6, R38, R31 ;  /* 0x0000001f26067221 */ /* 0x000fce0000010000 */
[----:B------:R-:W2:Y:S01]  /*df10*/  MUFU.EX2 R42, R42 ;  /* 0x0000002a002a7308 */ /* 0x000ea20000000800 */
[----:B0-----:R-:W-:Y:S01]  /*df20*/  FADD.FTZ R5, R32, R5 ;  /* 0x0000000520057221 */ /* 0x001fe20000010000 */
[----:B-1----:R-:W-:-:S06]  /*df30*/  FADD.FTZ R31, R39, R6 ;  /* 0x00000006271f7221 */ /* 0x002fcc0000010000 */
[----:B------:R-:W0:Y:S08]  /*df40*/  MUFU.EX2 R59, R59 ;  /* 0x0000003b003b7308 */ /* 0x000e300000000800 */
[----:B------:R-:W1:Y:S01]  /*df50*/  MUFU.EX2 R41, R41 ;  /* 0x0000002900297308 */ /* 0x000e620000000800 */
[----:B------:R-:W-:Y:S01]  /*df60*/  F2FP.BF16.F32.PACK_AB R29, R36, R21 ;  /* 0x00000015241d723e */ /* 0x000fe200000010ff */
[----:B-----5:R-:W-:-:S06]  /*df70*/  FADD.FTZ R6, R34, R5 ;  /* 0x0000000522067221 */ /* 0x020fcc0000010000 */
[----:B------:R-:W5:Y:S01]  /*df80*/  MUFU.EX2 R78, R78 ;  /* 0x0000004e004e7308 */ /* 0x000f620000000800 */
[----:B------:R-:W-:-:S07]  /*df90*/  FADD.FTZ R21, R40, R31 ;  /* 0x0000001f28157221 */ /* 0x000fce0000010000 */
[----:B------:R-:W5:Y:S01]  /*dfa0*/  MUFU.EX2 R44, R44 ;  /* 0x0000002c002c7308 */ /* 0x000f620000000800 */
[----:B----4-:R-:W-:Y:S01]  /*dfb0*/  FADD.FTZ R6, R37, R6 ;  /* 0x0000000625067221 */ /* 0x010fe20000010000 */
[----:B--2---:R-:W-:-:S06]  /*dfc0*/  FADD.FTZ R20, R42, R21 ;  /* 0x000000152a147221 */ /* 0x004fcc0000010000 */
[----:B------:R-:W2:Y:S01]  /*dfd0*/  MUFU.EX2 R35, R35 ;  /* 0x0000002300237308 */ /* 0x000ea20000000800 */
[----:B------:R-:W-:Y:S01]  /*dfe0*/  F2FP.BF16.F32.PACK_AB R28, R9, R28 ;  /* 0x0000001c091c723e */ /* 0x000fe200000010ff */
[----:B0-----:R-:W-:-:S06]  /*dff0*/  FADD.FTZ R5, R59, R6 ;  /* 0x000000063b057221 */ /* 0x001fcc0000010000 */
[----:B------:R-:W0:Y:S01]  /*e000*/  MUFU.EX2 R82, R82 ;  /* 0x0000005200527308 */ /* 0x000e220000000800 */
[----:B-1----:R-:W-:-:S07]  /*e010*/  FADD.FTZ R9, R41, R20 ;  /* 0x0000001429097221 */ /* 0x002fce0000010000 */
[----:B------:R-:W1:Y:S01]  /*e020*/  MUFU.EX2 R67, R67 ;  /* 0x0000004300437308 */ /* 0x000e620000000800 */
[----:B------:R-:W-:Y:S01]  /*e030*/  FFMA.FTZ R64, R64, UR47, -R56 ;  /* 0x0000002f40407c23 */ /* 0x000fe20008010838 */
[----:B-----5:R-:W-:-:S06]  /*e040*/  FADD.FTZ R6, R78, R5 ;  /* 0x000000054e067221 */ /* 0x020fcc0000010000 */
[----:B------:R-:W4:Y:S01]  /*e050*/  MUFU.EX2 R0, R62 ;  /* 0x0000003e00007308 */ /* 0x000f220000000800 */
[----:B------:R-:W-:Y:S01]  /*e060*/  FFMA.FTZ R65, R65, UR47, -R56 ;  /* 0x0000002f41417c23 */ /* 0x000fe20008010838 */
[----:B------:R-:W-:-:S06]  /*e070*/  FADD.FTZ R9, R44, R9 ;  /* 0x000000092c097221 */ /* 0x000fcc0000010000 */
[----:B------:R-:W5:Y:S01]  /*e080*/  MUFU.EX2 R45, R45 ;  /* 0x0000002d002d7308 */ /* 0x000f620000000800 */
[----:B--2---:R-:W-:Y:S01]  /*e090*/  FADD.FTZ R5, R35, R6 ;  /* 0x0000000623057221 */ /* 0x004fe20000010000 */
[----:B------:R-:W-:-:S06]  /*e0a0*/  FADD.FTZ R6, R66, R9 ;  /* 0x0000000942067221 */ /* 0x000fcc0000010000 */
[----:B------:R-:W2:Y:S01]  /*e0b0*/  MUFU.EX2 R63, R63 ;  /* 0x0000003f003f7308 */ /* 0x000ea20000000800 */
[----:B------:R-:W-:-:S07]  /*e0c0*/  FFMA.FTZ R79, R79, UR47, -R56 ;  /* 0x0000002f4f4f7c23 */ /* 0x000fce0008010838 */
[----:B------:R-:W2:Y:S01]  /*e0d0*/  MUFU.EX2 R68, R68 ;  /* 0x0000004400447308 */ /* 0x000ea20000000800 */
[----:B0-----:R-:W-:Y:S01]  /*e0e0*/  FADD.FTZ R5, R82, R5 ;  /* 0x0000000552057221 */ /* 0x001fe20000010000 */
[----:B-1----:R-:W-:-:S06]  /*e0f0*/  FADD.FTZ R6, R67, R6 ;  /* 0x0000000643067221 */ /* 0x002fcc0000010000 */
[----:B------:R-:W-:Y:S01]  /*e100*/  MUFU.EX2 R62, R64 ;  /* 0x00000040003e7308 */ /* 0x000fe20000000800 */
[----:B------:R-:W-:-:S07]  /*e110*/  FFMA.FTZ R80, R80, UR47, -R56 ;  /* 0x0000002f50507c23 */ /* 0x000fce0008010838 */
[----:B------:R-:W0:Y:S01]  /*e120*/  MUFU.EX2 R50, R50 ;  /* 0x0000003200327308 */ /* 0x000e220000000800 */
[----:B------:R-:W-:Y:S01]  /*e130*/  F2FP.BF16.F32.PACK_AB R26, R60, R57 ;  /* 0x000000393c1a723e */ /* 0x000fe200000010ff */
[----:B------:R1:W-:Y:S01]  /*e140*/  STSM.16.M88.4 [R155+0x21800], R12 ;  /* 0x0218000c9b007844 */ /* 0x0003e20000000200 */
[----:B------:R-:W-:-:S05]  /*e150*/  F2FP.BF16.F32.PACK_AB R31, R39, R38 ;  /* 0x00000026271f723e */ /* 0x000fca00000010ff */
[----:B------:R-:W-:Y:S01]  /*e160*/  MUFU.EX2 R65, R65 ;  /* 0x0000004100417308 */ /* 0x000fe20000000800 */
[----:B------:R-:W-:Y:S01]  /*e170*/  F2FP.BF16.F32.PACK_AB R30, R32, R11 ;  /* 0x0000000b201e723e */ /* 0x000fe200000010ff */
[----:B----4-:R-:W-:Y:S01]  /*e180*/  FADD.FTZ R20, R0, R5 ;  /* 0x0000000500147221 */ /* 0x010fe20000010000 */
[----:B------:R-:W-:-:S05]  /*e190*/  FFMA.FTZ R81, R81, UR47, -R56 ;  /* 0x0000002f51517c23 */ /* 0x000fca0008010838 */
[----:B------:R-:W4:Y:S01]  /*e1a0*/  MUFU.EX2 R51, R51 ;  /* 0x0000003300337308 */ /* 0x000f220000000800 */
[----:B-----5:R-:W-:Y:S01]  /*e1b0*/  FADD.FTZ R5, R45, R6 ;  /* 0x000000062d057221 */ /* 0x020fe20000010000 */
[----:B-1----:R-:W-:Y:S02]  /*e1c0*/  F2FP.BF16.F32.PACK_AB R13, R42, R40 ;  /* 0x000000282a0d723e */ /* 0x002fe400000010ff */
[----:B------:R-:W-:Y:S02]  /*e1d0*/  F2FP.BF16.F32.PACK_AB R12, R37, R34 ;  /* 0x00000022250c723e */ /* 0x000fe400000010ff */
[----:B------:R-:W-:Y:S02]  /*e1e0*/  F2FP.BF16.F32.PACK_AB R14, R78, R59 ;  /* 0x0000003b4e0e723e */ /* 0x000fe400000010ff */
[----:B------:R-:W1:Y:S01]  /*e1f0*/  MUFU.EX2 R10, R79 ;  /* 0x0000004f000a7308 */ /* 0x000e620000000800 */
[----:B------:R-:W-:Y:S01]  /*e200*/  F2FP.BF16.F32.PACK_AB R15, R44, R41 ;  /* 0x000000292c0f723e */ /* 0x000fe200000010ff */
[----:B------:R-:W-:Y:S01]  /*e210*/  STSM.16.M88.4 [R98], R24 ;  /* 0x0000001862007844 */ /* 0x000fe20000000200 */
[----:B--2---:R-:W-:-:S05]  /*e220*/  FADD.FTZ R9, R63, R20 ;  /* 0x000000143f097221 */ /* 0x004fca0000010000 */
[----:B------:R-:W2:Y:S01]  /*e230*/  MUFU.EX2 R49, R49 ;  /* 0x0000003100317308 */ /* 0x000ea20000000800 */
[----:B------:R-:W-:Y:S01]  /*e240*/  STSM.16.M88.4 [R96], R28 ;  /* 0x0000001c60007844 */ /* 0x000fe20000000200 */
[----:B------:R-:W-:Y:S01]  /*e250*/  FADD.FTZ R5, R68, R5 ;  /* 0x0000000544057221 */ /* 0x000fe20000010000 */
[----:B------:R-:W5:Y:S02]  /*e260*/  @P4 LDC R11, c[0x0][0x44c] ;  /* 0x00011300ff0b4b82 */ /* 0x000f640000000800 */
[----:B------:R4:W-:Y:S03]  /*e270*/  STSM.16.M88.4 [R95], R12 ;  /* 0x0000000c5f007844 */ /* 0x0009e60000000200 */
[----:B------:R-:W2:Y:S01]  /*e280*/  MUFU.EX2 R3, R80 ;  /* 0x0000005000037308 */ /* 0x000ea20000000800 */
[--C-:B------:R-:W-:Y:S01]  /*e290*/  FFMA.FTZ R69, R69, UR47, -R56.reuse ;  /* 0x0000002f45457c23 */ /* 0x100fe20008010838 */
[----:B0-----:R-:W-:Y:S01]  /*e2a0*/  FADD.FTZ R6, R50, R5 ;  /* 0x0000000532067221 */ /* 0x001fe20000010000 */
[----:B------:R-:W-:Y:S01]  /*e2b0*/  FFMA.FTZ R70, R70, UR47, -R56 ;  /* 0x0000002f46467c23 */ /* 0x000fe20008010838 */
[----:B------:R-:W0:Y:S04]  /*e2c0*/  @P4 LDC R20, c[0x0][0x450] ;  /* 0x00011400ff144b82 */ /* 0x000e280000000800 */
[----:B------:R-:W2:Y:S01]  /*e2d0*/  MUFU.EX2 R52, R52 ;  /* 0x0000003400347308 */ /* 0x000ea20000000800 */
[----:B----4-:R-:W-:Y:S01]  /*e2e0*/  F2FP.BF16.F32.PACK_AB R14, R63, R0 ;  /* 0x000000003f0e723e */ /* 0x010fe200000010ff */
[----:B------:R-:W-:-:S06]  /*e2f0*/  FADD.FTZ R0, R62, R9 ;  /* 0x000000093e007221 */ /* 0x000fcc0000010000 */
[----:B------:R-:W4:Y:S01]  /*e300*/  MUFU.EX2 R81, R81 ;  /* 0x0000005100517308 */ /* 0x000f220000000800 */
[----:B------:R-:W-:Y:S01]  /*e310*/  FADD.FTZ R6, R51, R6 ;  /* 0x0000000633067221 */ /* 0x000fe20000010000 */
[----:B------:R-:W-:-:S06]  /*e320*/  FADD.FTZ R5, R65, R0 ;  /* 0x0000000041057221 */ /* 0x000fcc0000010000 */
[----:B------:R-:W5:Y:S01]  /*e330*/  MUFU.EX2 R48, R48 ;  /* 0x0000003000307308 */ /* 0x000f620000000800 */
[----:B------:R-:W-:Y:S01]  /*e340*/  FFMA.FTZ R71, R71, UR47, -R56 ;  /* 0x0000002f47477c23 */ /* 0x000fe20008010838 */
[----:B-1----:R-:W-:Y:S01]  /*e350*/  FADD.FTZ R0, R10, R5 ;  /* 0x000000050a007221 */ /* 0x002fe20000010000 */
[----:B--2---:R-:W-:-:S05]  /*e360*/  FADD.FTZ R5, R49, R6 ;  /* 0x0000000631057221 */ /* 0x004fca0000010000 */
[----:B------:R-:W1:Y:S01]  /*e370*/  MUFU.EX2 R4, R69 ;  /* 0x0000004500047308 */ /* 0x000e620000000800 */
[----:B------:R-:W-:-:S07]  /*e380*/  FFMA.FTZ R72, R72, UR47, -R56 ;  /* 0x0000002f48487c23 */ /* 0x000fce0008010838 */
[----:B------:R-:W2:Y:S01]  /*e390*/  MUFU.EX2 R53, R53 ;  /* 0x0000003500357308 */ /* 0x000ea20000000800 */
[----:B------:R-:W-:Y:S01]  /*e3a0*/  FADD.FTZ R0, R3, R0 ;  /* 0x0000000003007221 */ /* 0x000fe20000010000 */
[----:B------:R-:W-:-:S06]  /*e3b0*/  FADD.FTZ R5, R52, R5 ;  /* 0x0000000534057221 */ /* 0x000fcc0000010000 */
[----:B------:R-:W0:Y:S01]  /*e3c0*/  MUFU.EX2 R70, R70 ;  /* 0x0000004600467308 */ /* 0x000e220000000800 */
[--C-:B------:R-:W-:Y:S01]  /*e3d0*/  FFMA.FTZ R73, R73, UR47, -R56.reuse ;  /* 0x0000002f49497c23 */ /* 0x100fe20008010838 */
[----:B------:R-:W-:Y:S01]  /*e3e0*/  F2FP.BF16.F32.PACK_AB R26, R3, R10 ;  /* 0x0000000a031a723e */ /* 0x000fe200000010ff */
[----:B------:R-:W-:Y:S01]  /*e3f0*/  FFMA.FTZ R75, R75, UR47, -R56 ;  /* 0x0000002f4b4b7c23 */ /* 0x000fe20008010838 */
[----:B----4-:R-:W-:-:S04]  /*e400*/  FADD.FTZ R3, R81, R0 ;  /* 0x0000000051037221 */ /* 0x010fc80000010000 */
[----:B------:R-:W4:Y:S01]  /*e410*/  MUFU.EX2 R71, R71 ;  /* 0x0000004700477308 */ /* 0x000f220000000800 */
[----:B------:R-:W-:Y:S01]  /*e420*/  FFMA.FTZ R56, R76, UR47, -R56 ;  /* 0x0000002f4c387c23 */ /* 0x000fe20008010838 */
[----:B-----5:R-:W-:-:S06]  /*e430*/  FADD.FTZ R0, R48, R5 ;  /* 0x0000000530007221 */ /* 0x020fcc0000010000 */
[----:B------:R-:W5:Y:S01]  /*e440*/  MUFU.EX2 R47, R47 ;  /* 0x0000002f002f7308 */ /* 0x000f620000000800 */
[----:B-1----:R-:W-:Y:S01]  /*e450*/  FADD.FTZ R3, R4, R3 ;  /* 0x0000000304037221 */ /* 0x002fe20000010000 */
[----:B--2---:R-:W-:-:S06]  /*e460*/  FADD.FTZ R6, R53, R0 ;  /* 0x0000000035067221 */ /* 0x004fcc0000010000 */
[----:B------:R-:W-:Y:S01]  /*e470*/  MUFU.EX2 R72, R72 ;  /* 0x0000004800487308 */ /* 0x000fe20000000800 */
[----:B------:R-:W-:-:S04]  /*e480*/  @P4 IMAD.HI.U32 R5, R97, R11, RZ ;  /* 0x0000000b61054227 */ /* 0x000fc800078e00ff */
[----:B0-----:R-:W-:-:S03]  /*e490*/  FADD.FTZ R10, R70, R3 ;  /* 0x00000003460a7221 */ /* 0x001fc60000010000 */
[----:B------:R-:W0:Y:S01]  /*e4a0*/  MUFU.EX2 R54, R54 ;  /* 0x0000003600367308 */ /* 0x000e220000000800 */
[----:B------:R-:W-:-:S07]  /*e4b0*/  F2FP.BF16.F32.PACK_AB R12, R82, R35 ;  /* 0x00000023520c723e */ /* 0x000fce00000010ff */
[----:B------:R-:W1:Y:S01]  /*e4c0*/  MUFU.EX2 R73, R73 ;  /* 0x0000004900497308 */ /* 0x000e620000000800 */
[----:B------:R-:W-:Y:S01]  /*e4d0*/  F2FP.BF16.F32.PACK_AB R13, R67, R66 ;  /* 0x00000042430d723e */ /* 0x000fe200000010ff */
[----:B------:R-:W-:Y:S01]  /*e4e0*/  IMAD.MOV.U32 R9, RZ, RZ, R97 ;  /* 0x000000ffff097224 */ /* 0x000fe200078e0061 */
[----:B------:R-:W-:-:S05]  /*e4f0*/  F2FP.BF16.F32.PACK_AB R15, R68, R45 ;  /* 0x0000002d440f723e */ /* 0x000fca00000010ff */
[----:B------:R-:W2:Y:S01]  /*e500*/  MUFU.EX2 R46, R46 ;  /* 0x0000002e002e7308 */ /* 0x000ea20000000800 */
[----:B------:R-:W-:Y:S01]  /*e510*/  @P4 SHF.R.U32.HI R9, RZ, R20, R5 ;  /* 0x00000014ff094219 */ /* 0x000fe20000011605 */
[----:B----4-:R-:W-:-:S06]  /*e520*/  FADD.FTZ R5, R71, R10 ;  /* 0x0000000a47057221 */ /* 0x010fcc0000010000 */
[----:B------:R-:W-:Y:S08]  /*e530*/  MUFU.EX2 R55, R55 ;  /* 0x0000003700377308 */ /* 0x000ff00000000800 */
[----:B------:R-:W-:Y:S08]  /*e540*/  MUFU.EX2 R43, R43 ;  /* 0x0000002b002b7308 */ /* 0x000ff00000000800 */
[----:B------:R-:W4:Y:S08]  /*e550*/  MUFU.EX2 R75, R75 ;  /* 0x0000004b004b7308 */ /* 0x000f300000000800 */
[----:B------:R-:W4:Y:S08]  /*e560*/  MUFU.EX2 R56, R56 ;  /* 0x0000003800387308 */ /* 0x000f300000000800 */
[----:B------:R-:W4:Y:S01]  /*e570*/  MUFU.EX2 R0, R61 ;  /* 0x0000003d00007308 */ /* 0x000f220000000800 */
[----:B------:R3:W-:Y:S01]  /*e580*/  STSM.16.M88.4 [R155+0x27800], R12 ;  /* 0x0278000c9b007844 */ /* 0x0007e20000000200 */
[----:B-----5:R-:W-:Y:S01]  /*e590*/  FADD.FTZ R3, R47, R6 ;  /* 0x000000062f037221 */ /* 0x020fe20000010000 */
[----:B------:R-:W-:-:S02]  /*e5a0*/  F2FP.BF16.F32.PACK_AB R24, R65, R62 ;  /* 0x0000003e4118723e */ /* 0x000fc400000010ff */
[----:B------:R-:W-:Y:S02]  /*e5b0*/  F2FP.BF16.F32.PACK_AB R25, R51, R50 ;  /* 0x000000323319723e */ /* 0x000fe400000010ff */
[----:B------:R-:W-:Y:S01]  /*e5c0*/  F2FP.BF16.F32.PACK_AB R27, R52, R49 ;  /* 0x00000031341b723e */ /* 0x000fe200000010ff */
[----:B0-----:R-:W-:Y:S01]  /*e5d0*/  FADD.FTZ R3, R54, R3 ;  /* 0x0000000336037221 */ /* 0x001fe20000010000 */
[----:B---3--:R-:W-:Y:S01]  /*e5e0*/  F2FP.BF16.F32.PACK_AB R12, R4, R81 ;  /* 0x00000051040c723e */ /* 0x008fe200000010ff */
[----:B------:R-:W-:Y:S01]  /*e5f0*/  FADD.FTZ R4, R72, R5 ;  /* 0x0000000548047221 */ /* 0x000fe20000010000 */
[----:B------:R-:W-:Y:S01]  /*e600*/  IADD3 R5, R9, R147, -R146 ;  /* 0x0000009309057210 */ /* 0x000fe20007ffe892 */
[----:B------:R0:W-:Y:S02]  /*e610*/  STSM.16.M88.4 [R33], R24 ;  /* 0x0000001821007844 */ /* 0x0001e40000000200 */
[----:B-1----:R-:W-:Y:S01]  /*e620*/  FADD.FTZ R4, R73, R4 ;  /* 0x0000000449047221 */ /* 0x002fe20000010000 */
[----:B------:R-:W-:Y:S01]  /*e630*/  F2FP.BF16.F32.PACK_AB R13, R53, R48 ;  /* 0x00000030350d723e */ /* 0x000fe200000010ff */
[----:B--2---:R-:W-:Y:S01]  /*e640*/  FADD.FTZ R6, R46, R3 ;  /* 0x000000032e067221 */ /* 0x004fe20000010000 */
[----:B------:R-:W-:-:S02]  /*e650*/  F2FP.BF16.F32.PACK_AB R14, R71, R70 ;  /* 0x00000046470e723e */ /* 0x000fc400000010ff */
[----:B------:R-:W-:Y:S01]  /*e660*/  F2FP.BF16.F32.PACK_AB R15, R54, R47 ;  /* 0x0000002f360f723e */ /* 0x000fe200000010ff */
[----:B----4-:R-:W-:Y:S01]  /*e670*/  FADD.FTZ R3, R75, R4 ;  /* 0x000000044b037221 */ /* 0x010fe20000010000 */
[----:B------:R-:W-:-:S03]  /*e680*/  SHF.R.S32.HI R4, RZ, 0x1f, R5 ;  /* 0x0000001fff047819 */ /* 0x000fc60000011405 */
[----:B------:R1:W-:Y:S01]  /*e690*/  STSM.16.M88.4 [R96+0x6000], R12 ;  /* 0x0060000c60007844 */ /* 0x0003e20000000200 */
[----:B0-----:R-:W-:Y:S02]  /*e6a0*/  F2FP.BF16.F32.PACK_AB R24, R73, R72 ;  /* 0x000000484918723e */ /* 0x001fe400000010ff */
[----:B------:R-:W-:Y:S02]  /*e6b0*/  F2FP.BF16.F32.PACK_AB R25, R55, R46 ;  /* 0x0000002e3719723e */ /* 0x000fe400000010ff */
[----:B------:R-:W-:Y:S02]  /*e6c0*/  F2FP.BF16.F32.PACK_AB R26, R56, R75 ;  /* 0x0000004b381a723e */ /* 0x000fe400000010ff */
[----:B------:R-:W-:Y:S02]  /*e6d0*/  F2FP.BF16.F32.PACK_AB R27, R0, R43 ;  /* 0x0000002b001b723e */ /* 0x000fe400000010ff */
[----:B------:R-:W-:-:S03]  /*e6e0*/  LEA.HI R5, R4, R5, RZ, 0x7 ;  /* 0x0000000504057211 */ /* 0x000fc600078f38ff */
[----:B------:R0:W-:Y:S01]  /*e6f0*/  STSM.16.M88.4 [R95+0x6000], R24 ;  /* 0x006000185f007844 */ /* 0x0001e20000000200 */
[----:B------:R2:W-:Y:S06]  /*e700*/  MEMBAR.ALL.CTA ;  /* 0x0000000000007992 */ /* 0x0005ec0000008000 */
[----:B--2---:R-:W2:Y:S01]  /*e710*/  FENCE.VIEW.ASYNC.S ;  /* 0x00000000000073c6 */ /* 0x004ea20000000000 */
[----:B------:R-:W-:Y:S01]  /*e720*/  SHF.R.S32.HI R5, RZ, 0x7, R5 ;  /* 0x00000007ff057819 */ /* 0x000fe20000011405 */
[----:B------:R-:W-:-:S03]  /*e730*/  VIADD R4, R88, 0xfffffffe ;  /* 0xfffffffe58047836 */ /* 0x000fc60000000000 */
[----:B------:R-:W-:-:S04]  /*e740*/  VIMNMX R145, RZ, R5, !PT ;  /* 0x00000005ff917248 */ /* 0x000fc80007fe0100 */
[----:B------:R-:W-:Y:S01]  /*e750*/  ISETP.GE.AND P1, PT, R4, R145, PT ;  /* 0x000000910400720c */ /* 0x000fe20003f26270 */
[----:B------:R-:W-:-:S04]  /*e760*/  FADD.FTZ R6, R55, R6 ;  /* 0x0000000637067221 */ /* 0x000fc80000010000 */
[----:B------:R-:W-:Y:S01]  /*e770*/  FADD.FTZ R43, R43, R6 ;  /* 0x000000062b2b7221 */ /* 0x000fe20000010000 */
[----:B------:R-:W-:Y:S01]  /*e780*/  FADD.FTZ R3, R56, R3 ;  /* 0x0000000338037221 */ /* 0x000fe20000010000 */
[----:B------:R-:W-:Y:S02]  /*e790*/  CS2R R134, SRZ ;  /* 0x0000000000867805 */ /* 0x000fe4000001ff00 */
[----:B------:R-:W-:Y:S01]  /*e7a0*/  CS2R R132, SRZ ;  /* 0x0000000000847805 */ /* 0x000fe2000001ff00 */
[----:B------:R-:W-:Y:S01]  /*e7b0*/  FADD.FTZ R0, R0, R43 ;  /* 0x0000002b00007221 */ /* 0x000fe20000010000 */
        /* <DEDUP_REMOVED lines=17> */
[----:B-1----:R-:W-:Y:S02]  /*e8d0*/  CS2R R96, SRZ ;  /* 0x0000000000607805 */ /* 0x002fe4000001ff00 */
[----:B0-----:R-:W-:Y:S02]  /*e8e0*/  CS2R R94, SRZ ;  /* 0x00000000005e7805 */ /* 0x001fe4000001ff00 */
[----:B------:R-:W-:Y:S02]  /*e8f0*/  CS2R R92, SRZ ;  /* 0x00000000005c7805 */ /* 0x000fe4000001ff00 */
[----:B------:R-:W-:-:S02]  /*e900*/  CS2R R90, SRZ ;  /* 0x00000000005a7805 */ /* 0x000fc4000001ff00 */
[----:B------:R-:W-:Y:S01]  /*e910*/  CS2R R88, SRZ ;  /* 0x0000000000587805 */ /* 0x000fe2000001ff00 */
[----:B--2---:R-:W-:Y:S01]  /*e920*/  NOP ;  /* 0x0000000000007918 */ /* 0x004fe20000000000 */
[----:B------:R-:W-:Y:S05]  /*e930*/  @!P1 BRA `(.L_x_2415) ;  /* 0x0000003400989947 */ /* 0x000fea0003800000 */
[----:B------:R-:W-:Y:S01]  /*e940*/  IMAD.MOV.U32 R6, RZ, RZ, R8 ;  /* 0x000000ffff067224 */ /* 0x000fe200078e0008 */
[----:B------:R-:W-:Y:S01]  /*e950*/  MOV R5, R19 ;  /* 0x0000001300057202 */ /* 0x000fe20000000f00 */
[----:B------:R-:W-:Y:S02]  /*e960*/  IMAD.MOV.U32 R9, RZ, RZ, R7 ;  /* 0x000000ffff097224 */ /* 0x000fe400078e0007 */
[----:B------:R-:W-:Y:S02]  /*e970*/  IMAD.MOV.U32 R10, RZ, RZ, R137 ;  /* 0x000000ffff0a7224 */ /* 0x000fe400078e0089 */
[----:B------:R-:W-:-:S07]  /*e980*/  IMAD.MOV.U32 R135, RZ, RZ, RZ ;  /* 0x000000ffff877224 */ /* 0x000fce00078e00ff */
.L_x_2427:
[----:B--2---:R-:W2:Y:S01]  /*e990*/  LDL R7, [R1+0x5c] ;  /* 0x00005c0001077983 */ /* 0x004ea20000100800 */
        /* <DEDUP_REMOVED lines=8> */
.L_x_2417:
[----:B------:R-:W-:Y:S01]  /*ea20*/  VIADD R7, R5, 0x1 ;  /* 0x0000000105077836 */ /* 0x000fe20000000000 */
[----:B------:R-:W-:-:S04]  /*ea30*/  SHF.L.U32 R8, R137, 0x1f, RZ ;  /* 0x0000001f89087819 */ /* 0x000fc800000006ff */
[----:B------:R-:W-:-:S04]  /*ea40*/  ISETP.NE.AND P2, PT, R7, 0x2, PT ;  /* 0x000000020700780c */ /* 0x000fc80003f45270 */
[----:B------:R-:W-:-:S05]  /*ea50*/  SEL R7, R7, RZ, P2 ;  /* 0x000000ff07077207 */ /* 0x000fca0001000000 */
[----:B------:R-:W-:-:S04]  /*ea60*/  IMAD R7, R7, 0x8, R2 ;  /* 0x0000000807077824 */ /* 0x000fc800078e0202 */
[----:B------:R0:W1:Y:S01]  /*ea70*/  SYNCS.PHASECHK.TRANS64.TRYWAIT P2, [R7+URZ+0x2d830], R8 ;  /* 0x02d83008070075a7 */ /* 0x000062000804017f */
[----:B------:R-:W-:Y:S05]  /*ea80*/  @!P0 BRA `(.L_x_2418) ;  /* 0x0000000000048947 */ /* 0x000fea0003800000 */
[----:B------:R-:W-:Y:S01]  /*ea90*/  BPT.TRAP 0x1 ;  /* 0x000000040000795c */ /* 0x000fe20000300000 */
.L_x_2418:
[----:B------:R-:W-:Y:S04]  /*eaa0*/  BSSY B0, `(.L_x_2416) ;  /* 0x0000004000007945 */ /* 0x000fe80003800000 */
[----:B-1----:R-:W-:Y:S05]  /*eab0*/  @P2 BRA `(.L_x_2419) ;  /* 0x0000000000082947 */ /* 0x002fea0003800000 */
[----:B------:R-:W1:Y:S02]  /*eac0*/  SYNCS.PHASECHK.TRANS64.TRYWAIT P2, [R7+URZ+0x2d830], R8 ;  /* 0x02d83008070075a7 */ /* 0x000e64000804017f */
[----:B-1----:R-:W-:Y:S05]  /*ead0*/  @!P2 BRA `(.L_x_2420) ;  /* 0x000001040028a947 */ /* 0x002fea0003800000 */
.L_x_2419:
[----:B------:R-:W-:Y:S05]  /*eae0*/  BSYNC B0 ;  /* 0x0000000000007941 */ /* 0x000fea0003800000 */
.L_x_2416:
[----:B01----:R-:W2:Y:S01]  /*eaf0*/  LDL R8, [R1+0x60] ;  /* 0x0000600001087983 */ /* 0x003ea20000100800 */
[----:B------:R-:W-:-:S03]  /*eb00*/  VIADD R19, R5, 0x1 ;  /* 0x0000000105137836 */ /* 0x000fc60000000000 */
[----:B------:R-:W3:Y:S02]  /*eb10*/  LDL.64 R152, [R1+0x28] ;  /* 0x0000280001987983 */ /* 0x000ee40000100a00 */
[C---:B------:R-:W-:Y:S01]  /*eb20*/  ISETP.NE.AND P2, PT, R19.reuse, 0x2, PT ;  /* 0x000000021300780c */ /* 0x040fe20003f45270 */
[----:B------:R-:W0:Y:S03]  /*eb30*/  S2R R7, SR_TID.X ;  /* 0x0000000000077919 */ /* 0x000e260000002100 */
[----:B------:R-:W-:Y:S01]  /*eb40*/  SEL R19, R19, RZ, P2 ;  /* 0x000000ff13137207 */ /* 0x000fe20001000000 */
[----:B------:R-:W-:Y:S01]  /*eb50*/  IMAD.MOV.U32 R15, RZ, RZ, -0x7fffffe0 ;  /* 0x80000020ff0f7424 */ /* 0x000fe200078e00ff */
[----:B------:R-:W-:Y:S05]  /*eb60*/  WARPSYNC.ALL ;  /* 0x0000000000007948 */ /* 0x000fea0003800000 */
[----:B------:R-:W-:Y:S01]  /*eb70*/  R2UR UR15, R15 ;  /* 0x000000000f0f72ca */ /* 0x000fe200000e0000 */
[----:B------:R-:W-:Y:S01]  /*eb80*/  IMAD.MOV.U32 R13, RZ, RZ, -0x7fffffe0 ;  /* 0x80000020ff0d7424 */ /* 0x000fe200078e00ff */
[----:B------:R-:W4:Y:S04]  /*eb90*/  LDL.64 R150, [R1+0x20] ;  /* 0x0000200001967983 */ /* 0x000f280000100a00 */
[----:B------:R-:W5:Y:S04]  /*eba0*/  LDL.64 R142, [R1+0x18] ;  /* 0x00001800018e7983 */ /* 0x000f680000100a00 */
[----:B------:R-:W5:Y:S01]  /*ebb0*/  LDL.64 R140, [R1+0x10] ;  /* 0x00001000018c7983 */ /* 0x000f620000100a00 */
[----:B0-----:R-:W-:-:S05]  /*ebc0*/  SHF.R.U32.HI R7, RZ, 0x7, R7 ;  /* 0x00000007ff077819 */ /* 0x001fca0000011607 */
[----:B------:R-:W-:Y:S01]  /*ebd0*/  VIADD R7, R7, 0x8 ;  /* 0x0000000807077836 */ /* 0x000fe20000000000 */
[----:B------:R-:W-:Y:S01]  /*ebe0*/  R2UR UR7, R13 ;  /* 0x000000000d0772ca */ /* 0x000fe200000e0000 */
[----:B------:R-:W-:Y:S01]  /*ebf0*/  IMAD.MOV.U32 R25, RZ, RZ, -0x7fffffe0 ;  /* 0x80000020ff197424 */ /* 0x000fe200078e00ff */
[----:B------:R-:W-:Y:S02]  /*ec00*/  R2UR UR4, R156 ;  /* 0x000000009c0472ca */ /* 0x000fe400000e0000 */
[----:B------:R-:W-:Y:S02]  /*ec10*/  R2UR UR5, R157 ;  /* 0x000000009d0572ca */ /* 0x000fe400000e0000 */
[----:B------:R-:W-:Y:S01]  /*ec20*/  R2UR UR23, R25 ;  /* 0x00000000191772ca */ /* 0x000fe200000e0000 */
[----:B------:R-:W-:Y:S02]  /*ec30*/  IMAD.MOV.U32 R21, RZ, RZ, -0x7fffffe0 ;  /* 0x80000020ff157424 */ /* 0x000fe400078e00ff */
[----:B--2---:R-:W-:-:S04]  /*ec40*/  IMAD R12, R19, 0x600, R8 ;  /* 0x00000600130c7824 */ /* 0x004fc800078e0208 */
[----:B------:R-:W-:-:S05]  /*ec50*/  VIADD R14, R12, 0x200 ;  /* 0x000002000c0e7836 */ /* 0x000fca0000000000 */
[----:B------:R-:W-:Y:S02]  /*ec60*/  R2UR UR14, R14 ;  /* 0x000000000e0e72ca */ /* 0x000fe400000e0000 */
[----:B------:R-:W2:Y:S01]  /*ec70*/  LDL.64 R14, [R1+0x30] ;  /* 0x00003000010e7983 */ /* 0x000ea20000100a00 */
[C---:B------:R-:W-:Y:S01]  /*ec80*/  R2UR UR6, R12.reuse ;  /* 0x000000000c0672ca */ /* 0x040fe200000e0000 */
[----:B------:R-:W-:-:S05]  /*ec90*/  VIADD R24, R12, 0x400 ;  /* 0x000004000c187836 */ /* 0x000fca0000000000 */
[----:B------:R-:W-:Y:S01]  /*eca0*/  R2UR UR22, R24 ;  /* 0x00000000181672ca */ /* 0x000fe200000e0000 */
[----:B------:R0:W-:Y:S06]  /*ecb0*/  BAR.SYNC.DEFER_BLOCKING R7, 0x100 ;  /* 0x000400070000751d */ /* 0x0001ec0000010000 */
[----:B------:R-:W-:-:S06]  /*ecc0*/  WARPGROUP.ARRIVE ;  /* 0x00000000000079c5 */ /* 0x000fcc0000000000 */
[----:B------:R-:W-:Y:S01]  /*ecd0*/  HGMMA.64x128x16.F32.BF16 R24, gdesc[UR4], RZ, !UPT, gsb0 ;  /* 0x01e00000041879f0 */ /* 0x000fe2000c0018ff */
[----:B------:R-:W-:Y:S01]  /*ece0*/  VIADD R20, R12, 0x2 ;  /* 0x000000020c147836 */ /* 0x000fe20000000000 */
[----:B------:R-:W-:-:S04]  /*ecf0*/  R2UR UR11, R21 ;  /* 0x00000000150b72ca */ /* 0x000fc800000e0000 */
[----:B------:R-:W-:Y:S02]  /*ed00*/  R2UR UR10, R20 ;  /* 0x00000000140a72ca */ /* 0x000fe400000e0000 */
[----:B---3--:R-:W-:Y:S02]  /*ed10*/  R2UR UR12, R152 ;  /* 0x00000000980c72ca */ /* 0x008fe400000e0000 */
        /* <DEDUP_REMOVED lines=8> */
[----:B----4-:R-:W-:Y:S02]  /*eda0*/  R2UR UR16, R150 ;  /* 0x00000000961072ca */ /* 0x010fe400000e0000 */
[----:B------:R-:W-:Y:S02]  /*edb0*/  R2UR UR18, R20 ;  /* 0x00000000141272ca */ /* 0x000fe400000e0000 */
[----:B------:R-:W-:Y:S01]  /*edc0*/  R2UR UR17, R151 ;  /* 0x00000000971172ca */ /* 0x000fe200000e0000 */
[----:B------:R-:W-:Y:S02]  /*edd0*/  WARPGROUP.DEPBAR.LE gsb0, 0x0 ;  /* 0x00008000000079c5 */ /* 0x000fe40000010000 */
[----:B------:R-:W-:-:S06]  /*ede0*/  WARPGROUP.ARRIVE ;  /* 0x00000000000079c5 */ /* 0x000fcc0000000000 */
[----:B------:R-:W-:Y:S01]  /*edf0*/  HGMMA.64x128x16.F32.BF16 R24, gdesc[UR12], R24, gsb0 ;  /* 0x01e000000c1879f0 */ /* 0x000fe20008001818 */
[----:B-----5:R-:W-:Y:S02]  /*ee00*/  R2UR UR20, R142 ;  /* 0x000000008e1472ca */ /* 0x020fe400000e0000 */
        /* <DEDUP_REMOVED lines=19> */
.L_x_2422:
[----:B------:R-:W-:Y:S01]  /*ef40*/  SHF.L.U32 R7, R10, 0x1f, RZ ;  /* 0x0000001f0a077819 */ /* 0x000fe200000006ff */
[----:B------:R-:W-:-:S04]  /*ef50*/  IMAD R8, R5, 0x8, R2 ;  /* 0x0000000805087824 */ /* 0x000fc800078e0202 */
[----:B------:R0:W1:Y:S01]  /*ef60*/  SYNCS.PHASECHK.TRANS64.TRYWAIT P1, [R8+URZ+0x2d850], R7 ;  /* 0x02d85007080075a7 */ /* 0x000062000802017f */
[----:B------:R-:W-:Y:S05]  /*ef70*/  @!P0 BRA `(.L_x_2423) ;  /* 0x0000000000048947 */ /* 0x000fea0003800000 */
[----:B------:R-:W-:Y:S01]  /*ef80*/  BPT.TRAP 0x1 ;  /* 0x000000040000795c */ /* 0x000fe20000300000 */
.L_x_2423:
[----:B-1----:R-:W-:Y:S05]  /*ef90*/  @P1 BRA `(.L_x_2421) ;  /* 0x0000000000081947 */ /* 0x002fea0003800000 */
[----:B------:R-:W1:Y:S02]  /*efa0*/  SYNCS.PHASECHK.TRANS64.TRYWAIT P1, [R8+URZ+0x2d850], R7 ;  /* 0x02d85007080075a7 */ /* 0x000e64000802017f */
[----:B-1----:R-:W-:Y:S05]  /*efb0*/  @!P1 BRA `(.L_x_2424) ;  /* 0x0000010000049947 */ /* 0x002fea0003800000 */
.L_x_2421:
        /* <DEDUP_REMOVED lines=96> */
.L_x_2425:
[----:B------:R-:W2:Y:S04]  /*f5c0*/  LDL R11, [R1+0x84] ;  /* 0x00008400010b7983 */ /* 0x000ea80000100800 */
[----:B------:R-:W2:Y:S01]  /*f5d0*/  LDL R10, [R1+0x94] ;  /* 0x00009400010a7983 */ /* 0x000ea20000100800 */
[----:B------:R-:W-:-:S03]  /*f5e0*/  ISETP.NE.AND P1, PT, R148, 0x1, PT ;  /* 0x000000019400780c */ /* 0x000fc60003f25270 */
[----:B------:R-:W3:Y:S10]  /*f5f0*/  LDL R140, [R1+0x90] ;  /* 0x00009000018c7983 */ /* 0x000ef40000100800 */
[----:B------:R-:W1:Y:S08]  /*f600*/  @P1 LDC R8, c[0x0][0x44c] ;  /* 0x00011300ff081b82 */ /* 0x000e700000000800 */
[----:B0-----:R-:W0:Y:S01]  /*f610*/  @P1 LDC R7, c[0x0][0x450] ;  /* 0x00011400ff071b82 */ /* 0x001e220000000800 */
[----:B------:R-:W-:Y:S01]  /*f620*/  FMUL.FTZ R141, R30, UR46 ;  /* 0x0000002e1e8d7c20 */ /* 0x000fe20008410000 */
[----:B------:R-:W-:Y:S01]  /*f630*/  FMUL.FTZ R30, R33, UR46 ;  /* 0x0000002e211e7c20 */ /* 0x000fe20008410000 */
[----:B------:R-:W-:Y:S01]  /*f640*/  FMUL.FTZ R33, R36, UR46 ;  /* 0x0000002e24217c20 */ /* 0x000fe20008410000 */
[----:B------:R-:W-:Y:S01]  /*f650*/  FMUL.FTZ R14, R38, UR46 ;  /* 0x0000002e260e7c20 */ /* 0x000fe20008410000 */
[----:B------:R-:W-:-:S02]  /*f660*/  IMAD.MOV.U32 R38, RZ, RZ, -0x80 ;  /* 0xffffff80ff267424 */ /* 0x000fc400078e00ff */
[----:B------:R-:W-:Y:S02]  /*f670*/  FMUL.FTZ R13, R29, UR46 ;  /* 0x0000002e1d0d7c20 */ /* 0x000fe40008410000 */
[----:B------:R-:W-:-:S04]  /*f680*/  IMAD R38, R4, R38, 0x1 ;  /* 0x0000000104267424 */ /* 0x000fc800078e0226 */
        /* <DEDUP_REMOVED lines=16> */
[----:B------:R-:W-:-:S03]  /*f790*/  FMUL.FTZ R143, R27, UR46 ;  /* 0x0000002e1b8f7c20 */ /* 0x000fc60008410000 */
[----:B------:R-:W-:Y:S01]  /*f7a0*/  MUFU.TANH R30, R30 ;  /* 0x0000001e001e7308 */ /* 0x000fe20000002400 */
[----:B------:R-:W-:Y:S01]  /*f7b0*/  FMUL.FTZ R27, R47, UR46 ;  /* 0x0000002e2f1b7c20 */ /* 0x000fe20008410000 */
[----:B------:R-:W-:Y:S01]  /*f7c0*/  FMUL.FTZ R53, R66, UR46 ;  /* 0x0000002e42357c20 */ /* 0x000fe20008410000 */
[----:B------:R-:W-:Y:S01]  /*f7d0*/  FMUL.FTZ R47, R49, UR46 ;  /* 0x0000002e312f7c20 */ /* 0x000fe20008410000 */
[----:B------:R-:W-:-:S04]  /*f7e0*/  FMUL.FTZ R66, R69, UR46 ;  /* 0x0000002e45427c20 */ /* 0x000fc80008410000 */
[----:B------:R-:W-:Y:S01]  /*f7f0*/  MUFU.TANH R51, R51 ;  /* 0x0000003300337308 */ /* 0x000fe20000002400 */
[----:B------:R-:W-:Y:S01]  /*f800*/  FMUL.FTZ R49, R70, UR46 ;  /* 0x0000002e46317c20 */ /* 0x000fe20008410000 */
[----:B------:R-:W-:Y:S01]  /*f810*/  FMUL.FTZ R70, R73, UR46 ;  /* 0x0000002e49467c20 */ /* 0x000fe20008410000 */
[----:B------:R-:W-:-:S05]  /*f820*/  FMUL.FTZ R85, R85, UR46 ;  /* 0x0000002e55557c20 */ /* 0x000fca0008410000 */
[----:B------:R-:W-:Y:S01]  /*f830*/  MUFU.TANH R28, R28 ;  /* 0x0000001c001c7308 */ /* 0x000fe20000002400 */
[----:B------:R-:W-:-:S07]  /*f840*/  FMUL.FTZ R142, R78, UR46 ;  /* 0x0000002e4e8e7c20 */ /* 0x000fce0008410000 */
[----:B------:R-:W-:Y:S08]  /*f850*/  MUFU.TANH R59, R59 ;  /* 0x0000003b003b7308 */ /* 0x000ff00000002400 */
[----:B------:R-:W-:Y:S08]  /*f860*/  MUFU.TANH R66, R66 ;  /* 0x0000004200427308 */ /* 0x000ff00000002400 */
[----:B------:R-:W-:Y:S01]  /*f870*/  MUFU.TANH R78, R85 ;  /* 0x00000055004e7308 */ /* 0x000fe20000002400 */
[----:B------:R-:W-:Y:S01]  /*f880*/  FMUL.FTZ R32, R58, UR46 ;  /* 0x0000002e3a207c20 */ /* 0x000fe20008410000 */
[----:B------:R-:W-:-:S06]  /*f890*/  FMUL.FTZ R58, R60, UR46 ;  /* 0x0000002e3c3a7c20 */ /* 0x000fcc0008410000 */
[----:B------:R-:W-:Y:S01]  /*f8a0*/  MUFU.TANH R74, R74 ;  /* 0x0000004a004a7308 */ /* 0x000fe20000002400 */
[----:B------:R-:W-:Y:S01]  /*f8b0*/  FMUL.FTZ R60, R64, UR46 ;  /* 0x0000002e403c7c20 */ /* 0x000fe20008410000 */
[----:B------:R-:W-:Y:S01]  /*f8c0*/  FMUL.FTZ R64, R68, UR46 ;  /* 0x0000002e44407c20 */ /* 0x000fe20008410000 */
[----:B------:R-:W-:Y:S01]  /*f8d0*/  FMUL.FTZ R68, R72, UR46 ;  /* 0x0000002e48447c20 */ /* 0x000fe20008410000 */
[----:B------:R-:W-:Y:S01]  /*f8e0*/  FMUL.FTZ R72, R76, UR46 ;  /* 0x0000002e4c487c20 */ /* 0x000fe20008410000 */
[----:B------:R-:W-:-:S03]  /*f8f0*/  FMUL.FTZ R76, R80, UR46 ;  /* 0x0000002e504c7c20 */ /* 0x000fc60008410000 */
[----:B------:R-:W-:Y:S08]  /*f900*/  MUFU.TANH R26, R26 ;  /* 0x0000001a001a7308 */ /* 0x000ff00000002400 */
[----:B------:R-:W-:Y:S08]  /*f910*/  MUFU.TANH R33, R33 ;  /* 0x0000002100217308 */ /* 0x000ff00000002400 */
[----:B------:R-:W-:Y:S01]  /*f920*/  MUFU.TANH R42, R42 ;  /* 0x0000002a002a7308 */ /* 0x000fe20000002400 */
[----:B------:R-:W-:Y:S01]  /*f930*/  FMUL.FTZ R21, R50, UR46 ;  /* 0x0000002e32157c20 */ /* 0x000fe20008410000 */
[----:B------:R-:W-:Y:S01]  /*f940*/  FMUL.FTZ R50, R52, UR46 ;  /* 0x0000002e34327c20 */ /* 0x000fe20008410000 */
[----:B------:R-:W-:-:S05]  /*f950*/  FMUL.FTZ R24, R54, UR46 ;  /* 0x0000002e36187c20 */ /* 0x000fca0008410000 */
[----:B------:R-:W-:Y:S01]  /*f960*/  MUFU.TANH R47, R47 ;  /* 0x0000002f002f7308 */ /* 0x000fe20000002400 */
[----:B------:R-:W-:-:S07]  /*f970*/  FMUL.FTZ R54, R56, UR46 ;  /* 0x0000002e38367c20 */ /* 0x000fce0008410000 */
[----:B------:R-:W-:Y:S01]  /*f980*/  MUFU.TANH R50, R50 ;  /* 0x0000003200327308 */ /* 0x000fe20000002400 */
[----:B------:R-:W-:-:S07]  /*f990*/  FMUL.FTZ R52, R67, UR46 ;  /* 0x0000002e43347c20 */ /* 0x000fce0008410000 */
[----:B------:R-:W-:Y:S01]  /*f9a0*/  MUFU.TANH R54, R54 ;  /* 0x0000003600367308 */ /* 0x000fe20000002400 */
[----:B------:R-:W-:-:S07]  /*f9b0*/  FMUL.FTZ R61, R65, UR46 ;  /* 0x0000002e413d7c20 */ /* 0x000fce0008410000 */
[----:B------:R-:W-:Y:S01]  /*f9c0*/  MUFU.TANH R58, R58 ;  /* 0x0000003a003a7308 */ /* 0x000fe20000002400 */
[----:B--2---:R-:W-:-:S04]  /*f9d0*/  IMAD.IADD R10, R10, 0x1, R11 ;  /* 0x000000010a0a7824 */ /* 0x004fc800078e020b */
[----:B-1----:R-:W-:-:S05]  /*f9e0*/  @P1 IMAD.HI.U32 R8, R10, R8, RZ ;  /* 0x000000080a081227 */ /* 0x002fca00078e00ff */
[----:B0-----:R-:W-:-:S05]  /*f9f0*/  @P1 SHF.R.U32.HI R10, RZ, R7, R8 ;  /* 0x00000007ff0a1219 */ /* 0x001fca0000011608 */
[----:B------:R-:W0:Y:S01]  /*fa00*/  SHFL.IDX PT, R36, R10, RZ, 0x1c1f ;  /* 0x001c1fff0a247589 */ /* 0x000e2200000e0000 */
[----:B------:R-:W-:Y:S01]  /*fa10*/  FMUL.FTZ R8, R35, UR46 ;  /* 0x0000002e23087c20 */ /* 0x000fe20008410000 */
[----:B---3--:R-:W-:Y:S02]  /*fa20*/  IMAD R38, R140, -0x2, R38 ;  /* 0xfffffffe8c267824 */ /* 0x008fe400078e0226 */
[----:B------:R-:W-:Y:S01]  /*fa30*/  FMUL.FTZ R35, R37, UR46 ;  /* 0x0000002e25237c20 */ /* 0x000fe20008410000 */
[----:B------:R-:W-:Y:S01]  /*fa40*/  FMUL.FTZ R11, R25, UR46 ;  /* 0x0000002e190b7c20 */ /* 0x000fe20008410000 */
[----:B------:R-:W-:Y:S01]  /*fa50*/  FMUL.FTZ R25, R43, UR46 ;  /* 0x0000002e2b197c20 */ /* 0x000fe20008410000 */
[----:B------:R-:W-:Y:S01]  /*fa60*/  FMUL.FTZ R43, R45, UR46 ;  /* 0x0000002e2d2b7c20 */ /* 0x000fe20008410000 */
[----:B------:R-:W-:Y:S01]  /*fa70*/  IADD3 R38, -R146, R38, R147 ;  /* 0x0000002692267210 */ /* 0x000fe20007ffe193 */
[----:B------:R1:W2:Y:S01]  /*fa80*/  SHFL.IDX PT, R44, R10, 0x1, 0x1c1f ;  /* 0x003c1f000a2c7f89 */ /* 0x0002a200000e0000 */
[----:B------:R-:W3:Y:S01]  /*fa90*/  MUFU.TANH R35, R35 ;  /* 0x0000002300237308 */ /* 0x000ee20000002400 */
[----:B-1----:R-:W-:-:S07]  /*faa0*/  FMUL.FTZ R10, R81, UR46 ;  /* 0x0000002e510a7c20 */ /* 0x002fce0008410000 */
[----:B------:R-:W1:Y:S01]  /*fab0*/  MUFU.TANH R11, R11 ;  /* 0x0000000b000b7308 */ /* 0x000e620000002400 */
[----:B0-----:R-:W-:-:S07]  /*fac0*/  IMAD.IADD R81, R38, 0x1, R36 ;  /* 0x0000000126517824 */ /* 0x001fce00078e0224 */
[----:B------:R-:W0:Y:S01]  /*fad0*/  MUFU.TANH R43, R43 ;  /* 0x0000002b002b7308 */ /* 0x000e220000002400 */
[----:B------:R-:W-:Y:S01]  /*fae0*/  ISETP.GT.AND P1, PT, R81, 0x9, PT ;  /* 0x000000095100780c */ /* 0x000fe20003f24270 */
[----:B------:R-:W-:-:S03]  /*faf0*/  FMUL.FTZ R37, R40, UR46 ;  /* 0x0000002e28257c20 */ /* 0x000fc60008410000 */
[----:B----4-:R-:W-:Y:S02]  /*fb00*/  FSEL R77, R13, -INF , P1 ;  /* 0xff8000000d4d7808 */ /* 0x010fe40000800000 */
[C---:B------:R-:W-:Y:S01]  /*fb10*/  ISETP.GT.AND P1, PT, R81.reuse, 0x19, PT ;  /* 0x000000195100780c */ /* 0x040fe20003f24270 */
[----:B------:R-:W-:Y:S01]  /*fb20*/  FMUL.FTZ R45, R48, UR46 ;  /* 0x0000002e302d7c20 */ /* 0x000fe20008410000 */
[----:B------:R-:W-:Y:S02]  /*fb30*/  ISETP.GT.AND P3, PT, R81, 0x1, PT ;  /* 0x000000015100780c */ /* 0x000fe40003f64270 */
[----:B---3--:R-:W-:Y:S01]  /*fb40*/  FSEL R73, R35, -INF , P1 ;  /* 0xff80000023497808 */ /* 0x008fe20000800000 */
[----:B------:R-:W3:Y:S01]  /*fb50*/  MUFU.TANH R37, R37 ;  /* 0x0000002500257308 */ /* 0x000ee20000002400 */
[----:B------:R-:W-:Y:S02]  /*fb60*/  ISETP.GT.AND P1, PT, R81, 0x29, PT ;  /* 0x000000295100780c */ /* 0x000fe40003f24270 */
[----:B-1----:R-:W-:-:S02]  /*fb70*/  FSEL R85, R11, -INF , P3 ;  /* 0xff8000000b557808 */ /* 0x002fc40001800000 */
[C---:B------:R-:W-:Y:S02]  /*fb80*/  ISETP.GT.AND P2, PT, R81.reuse, RZ, PT ;  /* 0x000000ff5100720c */ /* 0x040fe40003f44270 */
[----:B------:R-:W-:Y:S02]  /*fb90*/  ISETP.GT.AND P3, PT, R81, 0x11, PT ;  /* 0x000000115100780c */ /* 0x000fe40003f64270 */
[----:B0-----:R-:W-:Y:S01]  /*fba0*/  FSEL R69, R43, -INF , P1 ;  /* 0xff8000002b457808 */ /* 0x001fe20000800000 */
[----:B------:R-:W-:Y:S01]  /*fbb0*/  FMUL.FTZ R40, R41, UR46 ;  /* 0x0000002e29287c20 */ /* 0x000fe20008410000 */
[----:B------:R-:W-:Y:S01]  /*fbc0*/  ISETP.GT.AND P1, PT, R81, 0x39, PT ;  /* 0x000000395100780c */ /* 0x000fe20003f24270 */
[----:B------:R-:W0:Y:S01]  /*fbd0*/  MUFU.TANH R45, R45 ;  /* 0x0000002d002d7308 */ /* 0x000e220000002400 */
[----:B------:R-:W-:Y:S01]  /*fbe0*/  FMUL.FTZ R41, R75, UR46 ;  /* 0x0000002e4b297c20 */ /* 0x000fe20008410000 */
[----:B------:R-:W-:Y:S02]  /*fbf0*/  FSEL R139, R139, -INF , P2 ;  /* 0xff8000008b8b7808 */ /* 0x000fe40001000000 */
[----:B------:R-:W-:-:S02]  /*fc00*/  FSEL R75, R30, -INF , P3 ;  /* 0xff8000001e4b7808 */ /* 0x000fc40001800000 */
[----:B------:R-:W-:Y:S02]  /*fc10*/  ISETP.GT.AND P2, PT, R81, 0x10, PT ;  /* 0x000000105100780c */ /* 0x000fe40003f44270 */
[----:B------:R-:W-:Y:S01]  /*fc20*/  FSEL R30, R51, -INF , P1 ;  /* 0xff800000331e7808 */ /* 0x000fe20000800000 */
[----:B------:R-:W-:Y:S01]  /*fc30*/  FMUL.FTZ R7, R31, UR46 ;  /* 0x0000002e1f077c20 */ /* 0x000fe20008410000 */
[C---:B------:R-:W-:Y:S02]  /*fc40*/  ISETP.GT.AND P1, PT, R81.reuse, 0x49, PT ;  /* 0x000000495100780c */ /* 0x040fe40003f24270 */
[----:B------:R-:W-:Y:S02]  /*fc50*/  FSEL R36, R28, -INF , P2 ;  /* 0xff8000001c247808 */ /* 0x000fe40001000000 */
[----:B------:R-:W-:Y:S02]  /*fc60*/  ISETP.GT.AND P2, PT, R81, 0x20, PT ;  /* 0x000000205100780c */ /* 0x000fe40003f44270 */
[----:B------:R-:W-:-:S02]  /*fc70*/  FSEL R59, R59, -INF , P1 ;  /* 0xff8000003b3b7808 */ /* 0x000fc40000800000 */
[----:B------:R-:W-:Y:S01]  /*fc80*/  ISETP.GT.AND P1, PT, R81, 0x59, PT ;  /* 0x000000595100780c */ /* 0x000fe20003f24270 */
[----:B------:R-:W1:Y:S01]  /*fc90*/  MUFU.TANH R7, R7 ;  /* 0x0000000700077308 */ /* 0x000e620000002400 */
[----:B---3--:R-:W-:Y:S02]  /*fca0*/  FSEL R80, R37, -INF , P2 ;  /* 0xff80000025507808 */ /* 0x008fe40001000000 */
[C---:B------:R-:W-:Y:S02]  /*fcb0*/  ISETP.GT.AND P2, PT, R81.reuse, 0x30, PT ;  /* 0x000000305100780c */ /* 0x040fe40003f44270 */
[----:B------:R-:W-:Y:S02]  /*fcc0*/  FSEL R51, R66, -INF , P1 ;  /* 0xff80000042337808 */ /* 0x000fe40000800000 */
[----:B------:R-:W-:Y:S02]  /*fcd0*/  ISETP.GT.AND P1, PT, R81, 0x69, PT ;  /* 0x000000695100780c */ /* 0x000fe40003f24270 */
[----:B0-----:R-:W-:Y:S01]  /*fce0*/  FSEL R28, R45, -INF , P2 ;  /* 0xff8000002d1c7808 */ /* 0x001fe20001000000 */
[----:B--2---:R-:W-:Y:S01]  /*fcf0*/  IMAD.IADD R44, R38, 0x1, R44 ;  /* 0x00000001262c7824 */ /* 0x004fe200078e022c */
[----:B------:R-:W-:-:S02]  /*fd00*/  FSEL R45, R74, -INF , P1 ;  /* 0xff8000004a2d7808 */ /* 0x000fc40000800000 */
[----:B------:R-:W-:-:S04]  /*fd10*/  ISETP.GT.AND P1, PT, R81, 0x79, PT ;  /* 0x000000795100780c */ /* 0x000fc80003f24270 */
[----:B------:R-:W-:Y:S02]  /*fd20*/  FSEL R11, R78, -INF , P1 ;  /* 0xff8000004e0b7808 */ /* 0x000fe40000800000 */
[----:B------:R-:W-:Y:S02]  /*fd30*/  ISETP.GT.AND P1, PT, R44, 0x9, PT ;  /* 0x000000092c00780c */ /* 0x000fe40003f24270 */
[----:B------:R-:W-:Y:S02]  /*fd40*/  ISETP.GT.AND P4, PT, R81, 0x8, PT ;  /* 0x000000085100780c */ /* 0x000fe40003f84270 */
[----:B-1----:R-:W-:Y:S02]  /*fd50*/  FSEL R35, R7, -INF , P1 ;  /* 0xff80000007237808 */ /* 0x002fe40000800000 */
[----:B------:R-:W-:Y:S01]  /*fd60*/  FMNMX.FTZ R7, R139, R9, !PT ;  /* 0x000000098b077209 */ /* 0x000fe20007810000 */
[----:B------:R-:W-:Y:S01]  /*fd70*/  FMUL.FTZ R140, R84, UR46 ;  /* 0x0000002e548c7c20 */ /* 0x000fe20008410000 */
[----:B------:R-:W-:-:S02]  /*fd80*/  FSEL R84, R26, -INF , P4 ;  /* 0xff8000001a547808 */ /* 0x000fc40002000000 */
[----:B------:R-:W-:-:S04]  /*fd90*/  FMNMX.FTZ R7, R85, R7, !PT ;  /* 0x0000000755077209 */ /* 0x000fc80007810000 */
[----:B------:R-:W-:Y:S01]  /*fda0*/  FMNMX.FTZ R7, R84, R7, !PT ;  /* 0x0000000754077209 */ /* 0x000fe20007810000 */
[----:B------:R-:W0:Y:S03]  /*fdb0*/  MUFU.TANH R40, R40 ;  /* 0x0000002800287308 */ /* 0x000e260000002400 */
[----:B------:R-:W-:Y:S02]  /*fdc0*/  FMNMX.FTZ R7, R77, R7, !PT ;  /* 0x000000074d077209 */ /* 0x000fe40007810000 */
[----:B------:R-:W-:Y:S02]  /*fdd0*/  ISETP.GT.AND P4, PT, R81, 0x18, PT ;  /* 0x000000185100780c */ /* 0x000fe40003f84270 */
[----:B------:R-:W-:Y:S02]  /*fde0*/  FMNMX.FTZ R7, R36, R7, !PT ;  /* 0x0000000724077209 */ /* 0x000fe40007810000 */
[----:B------:R-:W-:-:S02]  /*fdf0*/  FSEL R38, R33, -INF , P4 ;  /* 0xff80000021267808 */ /* 0x000fc40002000000 */
[----:B------:R-:W-:-:S04]  /*fe00*/  FMNMX.FTZ R7, R75, R7, !PT ;  /* 0x000000074b077209 */ /* 0x000fc80007810000 */
[----:B------:R-:W-:Y:S02]  /*fe10*/  FMNMX.FTZ R7, R38, R7, !PT ;  /* 0x0000000726077209 */ /* 0x000fe40007810000 */
[----:B------:R-:W-:Y:S02]  /*fe20*/  ISETP.GT.AND P3, PT, R81, 0x21, PT ;  /* 0x000000215100780c */ /* 0x000fe40003f64270 */
[----:B------:R-:W-:Y:S01]  /*fe30*/  FMNMX.FTZ R7, R73, R7, !PT ;  /* 0x0000000749077209 */ /* 0x000fe20007810000 */
[----:B------:R-:W-:Y:S01]  /*fe40*/  FMUL.FTZ R48, R71, UR46 ;  /* 0x0000002e47307c20 */ /* 0x000fe20008410000 */
[----:B------:R-:W-:Y:S02]  /*fe50*/  ISETP.GT.AND P4, PT, R81, 0x28, PT ;  /* 0x000000285100780c */ /* 0x000fe40003f84270 */
[----:B0-----:R-:W-:Y:S02]  /*fe60*/  FSEL R71, R40, -INF , P3 ;  /* 0xff80000028477808 */ /* 0x001fe40001800000 */
[----:B------:R-:W-:-:S02]  /*fe70*/  FMNMX.FTZ R7, R80, R7, !PT ;  /* 0x0000000750077209 */ /* 0x000fc40007810000 */
[----:B------:R-:W-:Y:S02]  /*fe80*/  FSEL R26, R42, -INF , P4 ;  /* 0xff8000002a1a7808 */ /* 0x000fe40002000000 */
[----:B------:R-:W-:Y:S01]  /*fe90*/  FMNMX.FTZ R7, R71, R7, !PT ;  /* 0x0000000747077209 */ /* 0x000fe20007810000 */
[----:B------:R-:W-:Y:S01]  /*fea0*/  FMUL.FTZ R31, R55, UR46 ;  /* 0x0000002e371f7c20 */ /* 0x000fe20008410000 */
[----:B------:R-:W-:Y:S02]  /*feb0*/  FMUL.FTZ R55, R57, UR46 ;  /* 0x0000002e39377c20 */ /* 0x000fe40008410000 */
[----:B------:R-:W-:Y:S02]  /*fec0*/  FMNMX.FTZ R7, R26, R7, !PT ;  /* 0x000000071a077209 */ /* 0x000fe40007810000 */
[----:B------:R-:W-:Y:S02]  /*fed0*/  ISETP.GT.AND P3, PT, R81, 0x31, PT ;  /* 0x000000315100780c */ /* 0x000fe40003f64270 */
[----:B------:R-:W-:Y:S01]  /*fee0*/  FMNMX.FTZ R7, R69, R7, !PT ;  /* 0x0000000745077209 */ /* 0x000fe20007810000 */
[----:B------:R-:W0:Y:S01]  /*fef0*/  MUFU.TANH R55, R55 ;  /* 0x0000003700377308 */ /* 0x000e220000002400 */
[----:B------:R-:W-:-:S02]  /*ff00*/  ISETP.GT.AND P4, PT, R81, 0x38, PT ;  /* 0x000000385100780c */ /* 0x000fc40003f84270 */
[----:B------:R-:W-:Y:S02]  /*ff10*/  FSEL R67, R47, -INF , P3 ;  /* 0xff8000002f437808 */ /* 0x000fe40001800000 */
[----:B------:R-:W-:Y:S02]  /*ff20*/  FMNMX.FTZ R7, R28, R7, !PT ;  /* 0x000000071c077209 */ /* 0x000fe40007810000 */
[----:B------:R-:W-:Y:S02]  /*ff30*/  FSEL R65, R50, -INF , P4 ;  /* 0xff80000032417808 */ /* 0x000fe40002000000 */
[----:B------:R-:W-:Y:S02]  /*ff40*/  FMNMX.FTZ R7, R67, R7, !PT ;  /* 0x0000000743077209 */ /* 0x000fe40007810000 */
[----:B------:R-:W-:Y:S02]  /*ff50*/  ISETP.GT.AND P2, PT, R81, 0x40, PT ;  /* 0x000000405100780c */ /* 0x000fe40003f44270 */
[----:B------:R-:W-:Y:S01]  /*ff60*/  FMNMX.FTZ R7, R65, R7, !PT ;  /* 0x0000000741077209 */ /* 0x000fe20007810000 */
[----:B------:R-:W-:Y:S01]  /*ff70*/  FMUL.FTZ R57, R62, UR46 ;  /* 0x0000002e3e397c20 */ /* 0x000fe20008410000 */
[----:B------:R-:W1:Y:S01]  /*ff80*/  MUFU.TANH R60, R60 ;  /* 0x0000003c003c7308 */ /* 0x000e620000002400 */
[----:B------:R-:W-:-:S02]  /*ff90*/  ISETP.GT.AND P3, PT, R81, 0x41, PT ;  /* 0x000000415100780c */ /* 0x000fc40003f64270 */
[----:B------:R-:W-:Y:S02]  /*ffa0*/  FSEL R62, R54, -INF , P2 ;  /* 0xff800000363e7808 */ /* 0x000fe40001000000 */
[----:B------:R-:W-:Y:S01]  /*ffb0*/  FMNMX.FTZ R7, R30, R7, !PT ;  /* 0x000000071e077209 */ /* 0x000fe20007810000 */
[----:B------:R-:W-:Y:S01]  /*ffc0*/  FMUL.FTZ R56, R63, UR46 ;  /* 0x0000002e3f387c20 */ /* 0x000fe20008410000 */
[----:B------:R-:W-:Y:S01]  /*ffd0*/  ISETP.GT.AND P4, PT, R81, 0x48, PT ;  /* 0x000000485100780c */ /* 0x000fe20003f84270 */
[----:B------:R-:W2:Y:S01]  /*ffe0*/  MUFU.TANH R61, R61 ;  /* 0x0000003d003d7308 */ /* 0x000ea20000002400 */
[----:B0-----:R-:W-:Y:S02]  /*fff0*/  FSEL R63, R55, -INF , P3 ;  /* 0xff800000373f7808 */ /* 0x001fe40001800000 */
[----:B------:R-:W-:Y:S02]  /*10000*/  FMNMX.FTZ R7, R62, R7, !PT ;  /* 0x000000073e077209 */ /* 0x000fe40007810000 */
[----:B------:R-:W-:-:S02]  /*10010*/  FSEL R58, R58, -INF , P4 ;  /* 0xff8000003a3a7808 */ /* 0x000fc40002000000 */
[----:B------:R-:W-:Y:S01]  /*10020*/  FMNMX.FTZ R7, R63, R7, !PT ;  /* 0x000000073f077209 */ /* 0x000fe20007810000 */
[----:B------:R-:W0:Y:S01]  /*10030*/  MUFU.TANH R64, R64 ;  /* 0x0000004000407308 */ /* 0x000e220000002400 */
[C---:B------:R-:W-:Y:S02]  /*10040*/  ISETP.GT.AND P2, PT, R81.reuse, 0x50, PT ;  /* 0x000000505100780c */ /* 0x040fe40003f44270 */
[----:B------:R-:W-:Y:S02]  /*10050*/  FMNMX.FTZ R7, R58, R7, !PT ;  /* 0x000000073a077209 */ /* 0x000fe40007810000 */
[----:B------:R-:W-:Y:S02]  /*10060*/  ISETP.GT.AND P3, PT, R81, 0x51, PT ;  /* 0x000000515100780c */ /* 0x000fe40003f64270 */
[----:B-1----:R-:W-:Y:S01]  /*10070*/  FSEL R54, R60, -INF , P2 ;  /* 0xff8000003c367808 */ /* 0x002fe20001000000 */
[----:B------:R-:W1:Y:S01]  /*10080*/  MUFU.TANH R68, R68 ;  /* 0x0000004400447308 */ /* 0x000e620000002400 */
[----:B------:R-:W-:-:S02]  /*10090*/  FMNMX.FTZ R7, R59, R7, !PT ;  /* 0x000000073b077209 */ /* 0x000fc40007810000 */
[----:B------:R-:W-:Y:S02]  /*100a0*/  ISETP.GT.AND P4, PT, R81, 0x58, PT ;  /* 0x000000585100780c */ /* 0x000fe40003f84270 */
[----:B--2---:R-:W-:Y:S02]  /*100b0*/  FSEL R55, R61, -INF , P3 ;  /* 0xff8000003d377808 */ /* 0x004fe40001800000 */
[----:B------:R-:W-:Y:S01]  /*100c0*/  FMNMX.FTZ R7, R54, R7, !PT ;  /* 0x0000000736077209 */ /* 0x000fe20007810000 */
[----:B------:R-:W2:Y:S01]  /*100d0*/  MUFU.TANH R70, R70 ;  /* 0x0000004600467308 */ /* 0x000ea20000002400 */
[----:B0-----:R-:W-:Y:S02]  /*100e0*/  FSEL R50, R64, -INF , P4 ;  /* 0xff80000040327808 */ /* 0x001fe40002000000 */
[----:B------:R-:W-:-:S05]  /*100f0*/  FMNMX.FTZ R7, R55, R7, !PT ;  /* 0x0000000737077209 */ /* 0x000fca0007810000 */
[----:B------:R-:W0:Y:S01]  /*10100*/  MUFU.TANH R72, R72 ;  /* 0x0000004800487308 */ /* 0x000e220000002400 */
[C---:B------:R-:W-:Y:S02]  /*10110*/  ISETP.GT.AND P2, PT, R81.reuse, 0x60, PT ;  /* 0x000000605100780c */ /* 0x040fe40003f44270 */
[----:B------:R-:W-:Y:S02]  /*10120*/  FMNMX.FTZ R7, R50, R7, !PT ;  /* 0x0000000732077209 */ /* 0x000fe40007810000 */
[----:B------:R-:W-:Y:S02]  /*10130*/  ISETP.GT.AND P3, PT, R81, 0x61, PT ;  /* 0x000000615100780c */ /* 0x000fe40003f64270 */
[----:B-1----:R-:W-:Y:S01]  /*10140*/  FSEL R40, R68, -INF , P2 ;  /* 0xff80000044287808 */ /* 0x002fe20001000000 */
[----:B------:R-:W1:Y:S01]  /*10150*/  MUFU.TANH R76, R76 ;  /* 0x0000004c004c7308 */ /* 0x000e620000002400 */
[----:B------:R-:W-:Y:S02]  /*10160*/  FMNMX.FTZ R7, R51, R7, !PT ;  /* 0x0000000733077209 */ /* 0x000fe40007810000 */
[----:B------:R-:W-:-:S02]  /*10170*/  ISETP.GT.AND P4, PT, R81, 0x68, PT ;  /* 0x000000685100780c */ /* 0x000fc40003f84270 */
        /* <DEDUP_REMOVED lines=8> */
[C---:B------:R-:W-:Y:S02]  /*10200*/  ISETP.GT.AND P3, PT, R81.reuse, 0x71, PT ;  /* 0x000000715100780c */ /* 0x040fe40003f64270 */
[----:B------:R-:W-:Y:S01]  /*10210*/  ISETP.GT.AND P4, PT, R81, 0x78, PT ;  /* 0x000000785100780c */ /* 0x000fe20003f84270 */
[----:B------:R-:W3:Y:S01]  /*10220*/  MUFU.TANH R143, R143 ;  /* 0x0000008f008f7308 */ /* 0x000ee20000002400 */
[----:B-1----:R-:W-:Y:S02]  /*10230*/  FSEL R81, R76, -INF , P2 ;  /* 0xff8000004c517808 */ /* 0x002fe40001000000 */
[----:B------:R-:W-:-:S02]  /*10240*/  FMNMX.FTZ R7, R45, R7, !PT ;  /* 0x000000072d077209 */ /* 0x000fc40007810000 */
[----:B--2---:R-:W-:Y:S02]  /*10250*/  FSEL R13, R10, -INF , P3 ;  /* 0xff8000000a0d7808 */ /* 0x004fe40001800000 */
[----:B------:R-:W-:Y:S01]  /*10260*/  FMNMX.FTZ R7, R81, R7, !PT ;  /* 0x0000000751077209 */ /* 0x000fe20007810000 */
[----:B------:R-:W1:Y:S01]  /*10270*/  MUFU.TANH R8, R8 ;  /* 0x0000000800087308 */ /* 0x000e620000002400 */
[----:B0-----:R-:W-:Y:S02]  /*10280*/  FSEL R10, R140, -INF , P4 ;  /* 0xff8000008c0a7808 */ /* 0x001fe40002000000 */
[----:B------:R-:W-:Y:S02]  /*10290*/  FMNMX.FTZ R7, R13, R7, !PT ;  /* 0x000000070d077209 */ /* 0x000fe40007810000 */
[----:B------:R-:W-:Y:S02]  /*102a0*/  ISETP.GT.AND P3, PT, R44, 0x1, PT ;  /* 0x000000012c00780c */ /* 0x000fe40003f64270 */
[----:B------:R-:W-:-:S02]  /*102b0*/  FMNMX.FTZ R7, R10, R7, !PT ;  /* 0x000000070a077209 */ /* 0x000fc40007810000 */
[----:B---3--:R-:W-:Y:S02]  /*102c0*/  FSEL R33, R143, -INF , P3 ;  /* 0xff8000008f217808 */ /* 0x008fe40001800000 */
[----:B------:R-:W-:Y:S02]  /*102d0*/  ISETP.GT.AND P3, PT, R44, 0x11, PT ;  /* 0x000000112c00780c */ /* 0x000fe40003f64270 */
[----:B------:R-:W-:Y:S02]  /*102e0*/  FMNMX.FTZ R7, R11, R7, !PT ;  /* 0x000000070b077209 */ /* 0x000fe40007810000 */
[----:B-1----:R-:W-:-:S03]  /*102f0*/  FSEL R37, R8, -INF , P3 ;  /* 0xff80000008257808 */ /* 0x002fc60001800000 */
[----:B------:R-:W0:Y:S01]  /*10300*/  SHFL.BFLY PT, R8, R7, 0x2, 0x1f ;  /* 0x0c401f0007087f89 */ /* 0x000e2200000e0000 */
[----:B------:R-:W1:Y:S01]  /*10310*/  MUFU.TANH R144, R144 ;  /* 0x0000009000907308 */ /* 0x000e620000002400 */
[----:B------:R-:W-:-:S07]  /*10320*/  FMUL.FTZ R39, R39, UR46 ;  /* 0x0000002e27277c20 */ /* 0x000fce0008410000 */
[----:B------:R-:W2:Y:S08]  /*10330*/  MUFU.TANH R141, R141 ;  /* 0x0000008d008d7308 */ /* 0x000eb00000002400 */
[----:B------:R-:W3:Y:S01]  /*10340*/  MUFU.TANH R12, R12 ;  /* 0x0000000c000c7308 */ /* 0x000ee20000002400 */
[----:B0-----:R-:W-:-:S07]  /*10350*/  FMNMX.FTZ R7, R7, R8, !PT ;  /* 0x0000000807077209 */ /* 0x001fce0007810000 */
[----:B------:R-:W0:Y:S01]  /*10360*/  MUFU.TANH R14, R14 ;  /* 0x0000000e000e7308 */ /* 0x000e220000002400 */
[C---:B------:R-:W-:Y:S01]  /*10370*/  ISETP.GT.AND P2, PT, R44.reuse, RZ, PT ;  /* 0x000000ff2c00720c */ /* 0x040fe20003f44270 */
[----:B------:R-:W4:Y:S01]  /*10380*/  SHFL.BFLY PT, R8, R7, 0x1, 0x1f ;  /* 0x0c201f0007087f89 */ /* 0x000f2200000e0000 */
[----:B------:R-:W-:-:S05]  /*10390*/  ISETP.GT.AND P4, PT, R44, 0x8, PT ;  /* 0x000000082c00780c */ /* 0x000fca0003f84270 */
[----:B------:R-:W5:Y:S01]  /*103a0*/  MUFU.TANH R39, R39 ;  /* 0x0000002700277308 */ /* 0x000f620000002400 */
[----:B-1----:R-:W-:-:S07]  /*103b0*/  FSEL R78, R144, -INF , P2 ;  /* 0xff800000904e7808 */ /* 0x002fce0001000000 */
[----:B------:R-:W1:Y:S01]  /*103c0*/  MUFU.TANH R15, R15 ;  /* 0x0000000f000f7308 */ /* 0x000e620000002400 */
[----:B--2---:R-:W-:-:S07]  /*103d0*/  FSEL R76, R141, -INF , P4 ;  /* 0xff8000008d4c7808 */ /* 0x004fce0002000000 */
[----:B------:R-:W2:Y:S08]  /*103e0*/  MUFU.TANH R25, R25 ;  /* 0x0000001900197308 */ /* 0x000eb00000002400 */
[----:B------:R-:W4:Y:S01]  /*103f0*/  MUFU.TANH R20, R20 ;  /* 0x0000001400147308 */ /* 0x000f220000002400 */
[C---:B------:R-:W-:Y:S02]  /*10400*/  ISETP.GT.AND P2, PT, R44.reuse, 0x10, PT ;  /* 0x000000102c00780c */ /* 0x040fe40003f44270 */
[----:B------:R-:W-:-:S05]  /*10410*/  ISETP.GT.AND P4, PT, R44, 0x18, PT ;  /* 0x000000182c00780c */ /* 0x000fca0003f84270 */
[----:B------:R-:W4:Y:S01]  /*10420*/  MUFU.TANH R27, R27 ;  /* 0x0000001b001b7308 */ /* 0x000f220000002400 */
[----:B---3--:R-:W-:-:S07]  /*10430*/  FSEL R74, R12, -INF , P2 ;  /* 0xff8000000c4a7808 */ /* 0x008fce0001000000 */
[----:B------:R-:W3:Y:S01]  /*10440*/  MUFU.TANH R21, R21 ;  /* 0x0000001500157308 */ /* 0x000ee20000002400 */
[----:B0-----:R-:W-:-:S07]  /*10450*/  FSEL R72, R14, -INF , P4 ;  /* 0xff8000000e487808 */ /* 0x001fce0002000000 */
[----:B------:R-:W0:Y:S08]  /*10460*/  MUFU.TANH R29, R29 ;  /* 0x0000001d001d7308 */ /* 0x000e300000002400 */
[----:B------:R-:W0:Y:S01]  /*10470*/  MUFU.TANH R24, R24 ;  /* 0x0000001800187308 */ /* 0x000e220000002400 */
[C---:B------:R-:W-:Y:S02]  /*10480*/  ISETP.GT.AND P1, PT, R44.reuse, 0x19, PT ;  /* 0x000000192c00780c */ /* 0x040fe40003f24270 */
[----:B------:R-:W-:-:S02]  /*10490*/  ISETP.GT.AND P2, PT, R44, 0x20, PT ;  /* 0x000000202c00780c */ /* 0x000fc40003f44270 */
[----:B------:R-:W-:-:S03]  /*104a0*/  ISETP.GT.AND P3, PT, R44, 0x21, PT ;  /* 0x000000212c00780c */ /* 0x000fc60003f64270 */
[----:B------:R-:W0:Y:S01]  /*104b0*/  MUFU.TANH R31, R31 ;  /* 0x0000001f001f7308 */ /* 0x000e220000002400 */
[----:B------:R-:W-:-:S07]  /*104c0*/  ISETP.GT.AND P4, PT, R44, 0x28, PT ;  /* 0x000000282c00780c */ /* 0x000fce0003f84270 */
[----:B------:R-:W0:Y:S01]  /*104d0*/  MUFU.TANH R32, R32 ;  /* 0x0000002000207308 */ /* 0x000e220000002400 */
[----:B-----5:R-:W-:-:S07]  /*104e0*/  FSEL R39, R39, -INF , P1 ;  /* 0xff80000027277808 */ /* 0x020fce0000800000 */
[----:B------:R-:W5:Y:S01]  /*104f0*/  MUFU.TANH R34, R34 ;  /* 0x0000002200227308 */ /* 0x000f620000002400 */
[----:B-1----:R-:W-:-:S07]  /*10500*/  FSEL R70, R15, -INF , P2 ;  /* 0xff8000000f467808 */ /* 0x002fce0001000000 */
[----:B------:R-:W1:Y:S01]  /*10510*/  MUFU.TANH R57, R57 ;  /* 0x0000003900397308 */ /* 0x000e620000002400 */
[----:B--2---:R-:W-:Y:S02]  /*10520*/  FSEL R25, R25, -INF , P3 ;  /* 0xff80000019197808 */ /* 0x004fe40001800000 */
[----:B----4-:R-:W-:Y:S02]  /*10530*/  FSEL R68, R20, -INF , P4 ;  /* 0xff80000014447808 */ /* 0x010fe40002000000 */
[----:B------:R-:W-:-:S03]  /*10540*/  ISETP.GT.AND P1, PT, R44, 0x29, PT ;  /* 0x000000292c00780c */ /* 0x000fc60003f24270 */
[----:B------:R-:W2:Y:S01]  /*10550*/  MUFU.TANH R56, R56 ;  /* 0x0000003800387308 */ /* 0x000ea20000002400 */
[C---:B------:R-:W-:Y:S02]  /*10560*/  ISETP.GT.AND P2, PT, R44.reuse, 0x30, PT ;  /* 0x000000302c00780c */ /* 0x040fe40003f44270 */
[C---:B------:R-:W-:Y:S02]  /*10570*/  ISETP.GT.AND P3, PT, R44.reuse, 0x31, PT ;  /* 0x000000312c00780c */ /* 0x040fe40003f64270 */
[----:B------:R-:W-:-:S03]  /*10580*/  ISETP.GT.AND P4, PT, R44, 0x38, PT ;  /* 0x000000382c00780c */ /* 0x000fc60003f84270 */
[----:B------:R-:W4:Y:S01]  /*10590*/  MUFU.TANH R53, R53 ;  /* 0x0000003500357308 */ /* 0x000f220000002400 */
[----:B------:R-:W-:-:S07]  /*105a0*/  FSEL R27, R27, -INF , P1 ;  /* 0xff8000001b1b7808 */ /* 0x000fce0000800000 */
[----:B------:R-:W4:Y:S01]  /*105b0*/  MUFU.TANH R52, R52 ;  /* 0x0000003400347308 */ /* 0x000f220000002400 */
[----:B---3--:R-:W-:-:S07]  /*105c0*/  FSEL R66, R21, -INF , P2 ;  /* 0xff80000015427808 */ /* 0x008fce0001000000 */
[----:B------:R-:W3:Y:S01]  /*105d0*/  MUFU.TANH R49, R49 ;  /* 0x0000003100317308 */ /* 0x000ee20000002400 */
[----:B0-----:R-:W-:Y:S02]  /*105e0*/  FSEL R29, R29, -INF , P3 ;  /* 0xff8000001d1d7808 */ /* 0x001fe40001800000 */
[----:B------:R-:W-:Y:S02]  /*105f0*/  FSEL R64, R24, -INF , P4 ;  /* 0xff80000018407808 */ /* 0x000fe40002000000 */
[----:B------:R-:W-:-:S03]  /*10600*/  ISETP.GT.AND P1, PT, R44, 0x39, PT ;  /* 0x000000392c00780c */ /* 0x000fc60003f24270 */
[----:B------:R-:W0:Y:S01]  /*10610*/  MUFU.TANH R48, R48 ;  /* 0x0000003000307308 */ /* 0x000e220000002400 */
[C---:B------:R-:W-:Y:S02]  /*10620*/  ISETP.GT.AND P2, PT, R44.reuse, 0x40, PT ;  /* 0x000000402c00780c */ /* 0x040fe40003f44270 */
[C---:B------:R-:W-:Y:S02]  /*10630*/  ISETP.GT.AND P3, PT, R44.reuse, 0x41, PT ;  /* 0x000000412c00780c */ /* 0x040fe40003f64270 */
[----:B------:R-:W-:-:S03]  /*10640*/  ISETP.GT.AND P4, PT, R44, 0x48, PT ;  /* 0x000000482c00780c */ /* 0x000fc60003f84270 */
[----:B------:R-:W0:Y:S01]  /*10650*/  MUFU.TANH R46, R46 ;  /* 0x0000002e002e7308 */ /* 0x000e220000002400 */
[----:B------:R-:W-:-:S07]  /*10660*/  FMNMX.FTZ R7, R7, R8, !PT ;  /* 0x0000000807077209 */ /* 0x000fce0007810000 */
[----:B------:R-:W0:Y:S01]  /*10670*/  MUFU.TANH R41, R41 ;  /* 0x0000002900297308 */ /* 0x000e220000002400 */
[----:B------:R-:W-:-:S07]  /*10680*/  FSEL R31, R31, -INF , P1 ;  /* 0xff8000001f1f7808 */ /* 0x000fce0000800000 */
[----:B------:R-:W0:Y:S01]  /*10690*/  MUFU.TANH R43, R142 ;  /* 0x0000008e002b7308 */ /* 0x000e220000002400 */
[----:B------:R-:W-:Y:S01]  /*106a0*/  FSEL R61, R32, -INF , P2 ;  /* 0xff800000203d7808 */ /* 0x000fe20001000000 */
[----:B------:R-:W-:Y:S01]  /*106b0*/  UMOV UR47, UR44 ;  /* 0x0000002c002f7c82 */ /* 0x000fe20008000000 */
[----:B-----5:R-:W-:Y:S02]  /*106c0*/  FSEL R60, R34, -INF , P3 ;  /* 0xff800000223c7808 */ /* 0x020fe40001800000 */
[----:B-1----:R-:W-:Y:S02]  /*106d0*/  FSEL R57, R57, -INF , P4 ;  /* 0xff80000039397808 */ /* 0x002fe40002000000 */
[C---:B------:R-:W-:Y:S02]  /*106e0*/  ISETP.GT.AND P1, PT, R44.reuse, 0x49, PT ;  /* 0x000000492c00780c */ /* 0x040fe40003f24270 */
[C---:B------:R-:W-:Y:S02]  /*106f0*/  ISETP.GT.AND P2, PT, R44.reuse, 0x50, PT ;  /* 0x000000502c00780c */ /* 0x040fe40003f44270 */
[----:B------:R-:W-:-:S02]  /*10700*/  ISETP.GT.AND P3, PT, R44, 0x51, PT ;  /* 0x000000512c00780c */ /* 0x000fc40003f64270 */
[----:B------:R-:W-:Y:S01]  /*10710*/  ISETP.GT.AND P4, PT, R44, 0x58, PT ;  /* 0x000000582c00780c */ /* 0x000fe20003f84270 */
[C---:B------:R-:W-:Y:S01]  /*10720*/  FMUL.FTZ R8, R7.reuse, UR47 ;  /* 0x0000002f07087c20 */ /* 0x040fe20008410000 */
[----:B------:R-:W-:Y:S02]  /*10730*/  FSETP.NEU.FTZ.AND P6, PT, R7, -INF , PT ;  /* 0xff8000000700780b */ /* 0x000fe40003fdd000 */
[----:B--2---:R-:W-:Y:S02]  /*10740*/  FSEL R56, R56, -INF , P1 ;  /* 0xff80000038387808 */ /* 0x004fe40000800000 */
[----:B----4-:R-:W-:Y:S02]  /*10750*/  FSEL R53, R53, -INF , P2 ;  /* 0xff80000035357808 */ /* 0x010fe40001000000 */
[----:B------:R-:W-:Y:S02]  /*10760*/  FSEL R52, R52, -INF , P3 ;  /* 0xff80000034347808 */ /* 0x000fe40001800000 */
[----:B---3--:R-:W-:-:S02]  /*10770*/  FSEL R49, R49, -INF , P4 ;  /* 0xff80000031317808 */ /* 0x008fc40002000000 */
[C---:B------:R-:W-:Y:S02]  /*10780*/  ISETP.GT.AND P1, PT, R44.reuse, 0x59, PT ;  /* 0x000000592c00780c */ /* 0x040fe40003f24270 */
[C---:B------:R-:W-:Y:S02]  /*10790*/  ISETP.GT.AND P2, PT, R44.reuse, 0x60, PT ;  /* 0x000000602c00780c */ /* 0x040fe40003f44270 */
[C---:B------:R-:W-:Y:S02]  /*107a0*/  ISETP.GT.AND P3, PT, R44.reuse, 0x61, PT ;  /* 0x000000612c00780c */ /* 0x040fe40003f64270 */
[----:B------:R-:W-:Y:S01]  /*107b0*/  ISETP.GT.AND P4, PT, R44, 0x68, PT ;  /* 0x000000682c00780c */ /* 0x000fe20003f84270 */
[----:B------:R-:W-:Y:S01]  /*107c0*/  FMUL.FTZ R79, R79, UR46 ;  /* 0x0000002e4f4f7c20 */ /* 0x000fe20008410000 */
[----:B------:R-:W-:Y:S02]  /*107d0*/  FSEL R12, R7, RZ, P6 ;  /* 0x000000ff070c7208 */ /* 0x000fe40003000000 */
[----:B------:R-:W-:-:S02]  /*107e0*/  FSEL R8, R8, RZ, P6 ;  /* 0x000000ff08087208 */ /* 0x000fc40003000000 */
[----:B0-----:R-:W-:Y:S02]  /*107f0*/  FSEL R48, R48, -INF , P1 ;  /* 0xff80000030307808 */ /* 0x001fe40000800000 */
[----:B------:R-:W-:Y:S02]  /*10800*/  FSEL R46, R46, -INF , P2 ;  /* 0xff8000002e2e7808 */ /* 0x000fe40001000000 */
[----:B------:R-:W-:Y:S02]  /*10810*/  FSEL R41, R41, -INF , P3 ;  /* 0xff80000029297808 */ /* 0x000fe40001800000 */
[----:B------:R-:W-:Y:S01]  /*10820*/  FSEL R43, R43, -INF , P4 ;  /* 0xff8000002b2b7808 */ /* 0x000fe20002000000 */
[----:B------:R-:W-:Y:S01]  /*10830*/  FADD.FTZ R12, -R12, R9 ;  /* 0x000000090c0c7221 */ /* 0x000fe20000010100 */
[C---:B------:R-:W-:Y:S02]  /*10840*/  ISETP.GT.AND P1, PT, R44.reuse, 0x69, PT ;  /* 0x000000692c00780c */ /* 0x040fe40003f24270 */
[----:B------:R-:W-:-:S02]  /*10850*/  ISETP.GT.AND P2, PT, R44, 0x70, PT ;  /* 0x000000702c00780c */ /* 0x000fc40003f44270 */
[C---:B------:R-:W-:Y:S02]  /*10860*/  ISETP.GT.AND P3, PT, R44.reuse, 0x71, PT ;  /* 0x000000712c00780c */ /* 0x040fe40003f64270 */
[C---:B------:R-:W-:Y:S02]  /*10870*/  ISETP.GT.AND P4, PT, R44.reuse, 0x78, PT ;  /* 0x000000782c00780c */ /* 0x040fe40003f84270 */
[----:B------:R-:W-:Y:S01]  /*10880*/  ISETP.GT.AND P5, PT, R44, 0x79, PT ;  /* 0x000000792c00780c */ /* 0x000fe20003fa4270 */
[--C-:B------:R-:W-:Y:S01]  /*10890*/  FFMA.FTZ R32, R139, UR47, -R8.reuse ;  /* 0x0000002f8b207c23 */ /* 0x100fe20008010808 */
[----:B------:R0:W1:Y:S01]  /*108a0*/  MUFU.TANH R44, R79 ;  /* 0x0000004f002c7308 */ /* 0x0000620000002400 */
        /* <DEDUP_REMOVED lines=8> */
[--C-:B0-----:R-:W-:Y:S01]  /*10930*/  FFMA.FTZ R79, R85, UR47, -R8.reuse ;  /* 0x0000002f554f7c23 */ /* 0x101fe20008010808 */
        /* <DEDUP_REMOVED lines=44> */
[----:B------:R-:W-:Y:S01]  /*10c00*/  FMNMX.FTZ R8, R52, R8, !PT ;  /* 0x0000000834087209 */ /* 0x000fe20007810000 */
[----:B------:R-:W-:-:S03]  /*10c10*/  FMUL.FTZ R15, R83, UR46 ;  /* 0x0000002e530f7c20 */ /* 0x000fc60008410000 */
[----:B------:R-:W-:Y:S01]  /*10c20*/  FMNMX.FTZ R8, R49, R8, !PT ;  /* 0x0000000831087209 */ /* 0x000fe20007810000 */
[----:B------:R-:W0:Y:S01]  /*10c30*/  MUFU.TANH R14, R14 ;  /* 0x0000000e000e7308 */ /* 0x000e220000002400 */
[----:B------:R-:W-:Y:S02]  /*10c40*/  FMUL.FTZ R20, R86, UR46 ;  /* 0x0000002e56147c20 */ /* 0x000fe40008410000 */
[----:B------:R-:W-:Y:S01]  /*10c50*/  FMNMX.FTZ R8, R48, R8, !PT ;  /* 0x0000000830087209 */ /* 0x000fe20007810000 */
[----:B------:R-:W-:-:S03]  /*10c60*/  FMUL.FTZ R21, R87, UR46 ;  /* 0x0000002e57157c20 */ /* 0x000fc60008410000 */
[----:B------:R-:W-:Y:S01]  /*10c70*/  FMNMX.FTZ R8, R46, R8, !PT ;  /* 0x000000082e087209 */ /* 0x000fe20007810000 */
[----:B------:R-:W2:Y:S03]  /*10c80*/  MUFU.TANH R15, R15 ;  /* 0x0000000f000f7308 */ /* 0x000ea60000002400 */
[----:B------:R-:W-:-:S05]  /*10c90*/  FMNMX.FTZ R8, R41, R8, !PT ;  /* 0x0000000829087209 */ /* 0x000fca0007810000 */
[----:B------:R-:W3:Y:S01]  /*10ca0*/  MUFU.TANH R20, R20 ;  /* 0x0000001400147308 */ /* 0x000ee20000002400 */
[----:B-1----:R-:W-:Y:S02]  /*10cb0*/  FSEL R44, R44, -INF , P1 ;  /* 0xff8000002c2c7808 */ /* 0x002fe40000800000 */
[----:B------:R-:W-:-:S05]  /*10cc0*/  FMNMX.FTZ R8, R43, R8, !PT ;  /* 0x000000082b087209 */ /* 0x000fca0007810000 */
[----:B------:R-:W1:Y:S01]  /*10cd0*/  MUFU.TANH R21, R21 ;  /* 0x0000001500157308 */ /* 0x000e620000002400 */
[----:B0-----:R-:W-:Y:S02]  /*10ce0*/  FSEL R14, R14, -INF , P2 ;  /* 0xff8000000e0e7808 */ /* 0x001fe40001000000 */
[----:B------:R-:W-:Y:S02]  /*10cf0*/  FMNMX.FTZ R8, R44, R8, !PT ;  /* 0x000000082c087209 */ /* 0x000fe40007810000 */
[----:B--2---:R-:W-:Y:S02]  /*10d00*/  FSEL R15, R15, -INF , P3 ;  /* 0xff8000000f0f7808 */ /* 0x004fe40001800000 */
[----:B------:R-:W-:Y:S02]  /*10d10*/  FMNMX.FTZ R8, R14, R8, !PT ;  /* 0x000000080e087209 */ /* 0x000fe40007810000 */
[----:B---3--:R-:W-:Y:S02]  /*10d20*/  FSEL R20, R20, -INF , P4 ;  /* 0xff80000014147808 */ /* 0x008fe40002000000 */
[----:B------:R-:W-:-:S04]  /*10d30*/  FMNMX.FTZ R8, R15, R8, !PT ;  /* 0x000000080f087209 */ /* 0x000fc80007810000 */
[----:B------:R-:W-:Y:S02]  /*10d40*/  FMNMX.FTZ R8, R20, R8, !PT ;  /* 0x0000000814087209 */ /* 0x000fe40007810000 */
[----:B-1----:R-:W-:-:S04]  /*10d50*/  FSEL R21, R21, -INF , P5 ;  /* 0xff80000015157808 */ /* 0x002fc80002800000 */
[----:B------:R-:W-:-:S05]  /*10d60*/  FMNMX.FTZ R8, R21, R8, !PT ;  /* 0x0000000815087209 */ /* 0x000fca0007810000 */
[----:B------:R-:W0:Y:S02]  /*10d70*/  SHFL.BFLY PT, R13, R8, 0x2, 0x1f ;  /* 0x0c401f00080d7f89 */ /* 0x000e2400000e0000 */
[----:B0-----:R-:W-:-:S05]  /*10d80*/  FMNMX.FTZ R8, R8, R13, !PT ;  /* 0x0000000d08087209 */ /* 0x001fca0007810000 */
[----:B------:R-:W0:Y:S01]  /*10d90*/  SHFL.BFLY PT, R13, R8, 0x1, 0x1f ;  /* 0x0c201f00080d7f89 */ /* 0x000e2200000e0000 */
[----:B------:R-:W-:Y:S01]  /*10da0*/  FMUL.FTZ R12, R12, UR47 ;  /* 0x0000002f0c0c7c20 */ /* 0x000fe20008410000 */
[----:B------:R-:W-:Y:S01]  /*10db0*/  MUFU.EX2 R32, R32 ;  /* 0x0000002000207308 */ /* 0x000fe20000000800 */
[----:B0-----:R-:W-:-:S04]  /*10dc0*/  FMNMX.FTZ R8, R8, R13, !PT ;  /* 0x0000000d08087209 */ /* 0x001fc80007810000 */
[C---:B------:R-:W-:Y:S01]  /*10dd0*/  FSETP.NEU.FTZ.AND P1, PT, R8.reuse, -INF , PT ;  /* 0xff8000000800780b */ /* 0x040fe20003f3d000 */
[----:B------:R-:W-:-:S03]  /*10de0*/  FMUL.FTZ R80, R8, UR47 ;  /* 0x0000002f08507c20 */ /* 0x000fc60008410000 */
[----:B------:R-:W-:Y:S02]  /*10df0*/  FSEL R13, R8, RZ, P1 ;  /* 0x000000ff080d7208 */ /* 0x000fe40000800000 */
[----:B------:R-:W-:-:S03]  /*10e00*/  FSEL R80, R80, RZ, P1 ;  /* 0x000000ff50507208 */ /* 0x000fc60000800000 */
[----:B------:R-:W-:Y:S02]  /*10e10*/  FADD.FTZ R13, -R13, R6 ;  /* 0x000000060d0d7221 */ /* 0x000fe40000010100 */
[--C-:B------:R-:W-:Y:S02]  /*10e20*/  FFMA.FTZ R78, R78, UR47, -R80.reuse ;  /* 0x0000002f4e4e7c23 */ /* 0x100fe40008010850 */
[----:B------:R-:W-:Y:S01]  /*10e30*/  FMUL.FTZ R13, R13, UR47 ;  /* 0x0000002f0d0d7c20 */ /* 0x000fe20008410000 */
[--C-:B------:R-:W-:Y:S01]  /*10e40*/  FFMA.FTZ R33, R33, UR47, -R80.reuse ;  /* 0x0000002f21217c23 */ /* 0x100fe20008010850 */
[----:B------:R-:W0:Y:S01]  /*10e50*/  MUFU.EX2 R12, R12 ;  /* 0x0000000c000c7308 */ /* 0x000e220000000800 */
[--C-:B------:R-:W-:Y:S01]  /*10e60*/  FFMA.FTZ R76, R76, UR47, -R80.reuse ;  /* 0x0000002f4c4c7c23 */ /* 0x100fe20008010850 */
[----:B------:R-:W-:-:S06]  /*10e70*/  FFMA.FTZ R35, R35, UR47, -R80 ;  /* 0x0000002f23237c23 */ /* 0x000fcc0008010850 */
[----:B------:R-:W-:Y:S01]  /*10e80*/  MUFU.EX2 R78, R78 ;  /* 0x0000004e004e7308 */ /* 0x000fe20000000800 */
[--C-:B------:R-:W-:Y:S01]  /*10e90*/  FFMA.FTZ R74, R74, UR47, -R80.reuse ;  /* 0x0000002f4a4a7c23 */ /* 0x100fe20008010850 */
[----:B------:R-:W-:-:S06]  /*10ea0*/  FFMA.FTZ R37, R37, UR47, -R80 ;  /* 0x0000002f25257c23 */ /* 0x000fcc0008010850 */
[----:B------:R-:W1:Y:S01]  /*10eb0*/  MUFU.EX2 R13, R13 ;  /* 0x0000000d000d7308 */ /* 0x000e620000000800 */
[--C-:B------:R-:W-:Y:S01]  /*10ec0*/  FFMA.FTZ R72, R72, UR47, -R80.reuse ;  /* 0x0000002f48487c23 */ /* 0x100fe20008010850 */
[--C-:B------:R-:W-:Y:S01]  /*10ed0*/  FFMA.FTZ R39, R39, UR47, -R80.reuse ;  /* 0x0000002f27277c23 */ /* 0x100fe20008010850 */
[--C-:B------:R-:W-:Y:S01]  /*10ee0*/  FFMA.FTZ R70, R70, UR47, -R80.reuse ;  /* 0x0000002f46467c23 */ /* 0x100fe20008010850 */
[--C-:B------:R-:W-:Y:S01]  /*10ef0*/  FFMA.FTZ R25, R25, UR47, -R80.reuse ;  /* 0x0000002f19197c23 */ /* 0x100fe20008010850 */
[----:B------:R-:W-:-:S03]  /*10f00*/  FFMA.FTZ R68, R68, UR47, -R80 ;  /* 0x0000002f44447c23 */ /* 0x000fc60008010850 */
[----:B------:R-:W2:Y:S01]  /*10f10*/  MUFU.EX2 R79, R79 ;  /* 0x0000004f004f7308 */ /* 0x000ea20000000800 */
[--C-:B------:R-:W-:Y:S01]  /*10f20*/  FFMA.FTZ R27, R27, UR47, -R80.reuse ;  /* 0x0000002f1b1b7c23 */ /* 0x100fe20008010850 */
[--C-:B------:R-:W-:Y:S01]  /*10f30*/  FFMA.FTZ R66, R66, UR47, -R80.reuse ;  /* 0x0000002f42427c23 */ /* 0x100fe20008010850 */
[--C-:B------:R-:W-:Y:S01]  /*10f40*/  FFMA.FTZ R29, R29, UR47, -R80.reuse ;  /* 0x0000002f1d1d7c23 */ /* 0x100fe20008010850 */
[--C-:B------:R-:W-:Y:S01]  /*10f50*/  FFMA.FTZ R64, R64, UR47, -R80.reuse ;  /* 0x0000002f40407c23 */ /* 0x100fe20008010850 */
[--C-:B------:R-:W-:Y:S01]  /*10f60*/  FFMA.FTZ R31, R31, UR47, -R80.reuse ;  /* 0x0000002f1f1f7c23 */ /* 0x100fe20008010850 */
[--C-:B------:R-:W-:Y:S02]  /*10f70*/  FFMA.FTZ R61, R61, UR47, -R80.reuse ;  /* 0x0000002f3d3d7c23 */ /* 0x100fe40008010850 */
[----:B------:R-:W3:Y:S01]  /*10f80*/  MUFU.EX2 R33, R33 ;  /* 0x0000002100217308 */ /* 0x000ee20000000800 */
        /* <DEDUP_REMOVED lines=15> */
[----:B------:R-:W4:Y:S01]  /*11080*/  MUFU.EX2 R34, R34 ;  /* 0x0000002200227308 */ /* 0x000f220000000800 */
[----:B------:R-:W-:-:S04]  /*11090*/  IMAD R80, R19, 0x8, R2 ;  /* 0x0000000813507824 */ /* 0x000fc800078e0202 */
[----:B------:R-:W-:-:S03]  /*110a0*/  VIADD R80, R80, 0x2d840 ;  /* 0x0002d84050507836 */ /* 0x000fc60000000000 */
[----:B------:R-:W5:Y:S01]  /*110b0*/  MUFU.EX2 R76, R76 ;  /* 0x0000004c004c7308 */ /* 0x000f620000000800 */
[----:B0-----:R-:W-:-:S07]  /*110c0*/  FFMA.FTZ R3, R12, R3, R32 ;  /* 0x000000030c037223 */ /* 0x001fce0000010020 */
[----:B------:R0:W-:Y:S01]  /*110d0*/  MUFU.EX2 R6, R81 ;  /* 0x0000005100067308 */ /* 0x0001e20000000800 */
[----:B-1----:R-:W-:-:S07]  /*110e0*/  FFMA.FTZ R0, R13, R0, R78 ;  /* 0x000000000d007223 */ /* 0x002fce000001004e */
[----:B------:R-:W1:Y:S01]  /*110f0*/  MUFU.EX2 R77, R77 ;  /* 0x0000004d004d7308 */ /* 0x000e620000000800 */
[----:B0-----:R-:W-:-:S07]  /*11100*/  IMAD.U32 R81, RZ, RZ, UR40 ;  /* 0x00000028ff517e24 */ /* 0x001fce000f8e00ff */
[----:B------:R-:W0:Y:S01]  /*11110*/  MUFU.EX2 R35, R35 ;  /* 0x0000002300237308 */ /* 0x000e220000000800 */
[----:B------:R-:W-:Y:S01]  /*11120*/  PRMT R80, R81, 0x654, R80 ;  /* 0x0000065451507816 */ /* 0x000fe20000000050 */
[----:B--2---:R-:W-:-:S03]  /*11130*/  FADD.FTZ R3, R79, R3 ;  /* 0x000000034f037221 */ /* 0x004fc60000010000 */
[----:B------:R3:W-:Y:S03]  /*11140*/  SYNCS.ARRIVE.TRANS64.RED.A1T0 RZ, [R80+URZ], RZ ;  /* 0x000000ff50ff79a7 */ /* 0x0007e6000810043f */
[----:B------:R-:W2:Y:S08]  /*11150*/  MUFU.EX2 R36, R36 ;  /* 0x0000002400247308 */ /* 0x000eb00000000800 */
[----:B------:R-:W2:Y:S01]  /*11160*/  MUFU.EX2 R74, R74 ;  /* 0x0000004a004a7308 */ /* 0x000ea20000000800 */
[----:B---3--:R-:W-:Y:S01]  /*11170*/  FADD.FTZ R80, R33, R0 ;  /* 0x0000000021507221 */ /* 0x008fe20000010000 */
[----:B----4-:R-:W-:-:S06]  /*11180*/  FADD.FTZ R0, R34, R3 ;  /* 0x0000000322007221 */ /* 0x010fcc0000010000 */
[----:B------:R-:W3:Y:S01]  /*11190*/  MUFU.EX2 R75, R75 ;  /* 0x0000004b004b7308 */ /* 0x000ee20000000800 */
[----:B-----5:R-:W-:-:S07]  /*111a0*/  FADD.FTZ R3, R76, R80 ;  /* 0x000000504c037221 */ /* 0x020fce0000010000 */
[----:B------:R-:W4:Y:S01]  /*111b0*/  MUFU.EX2 R37, R37 ;  /* 0x0000002500257308 */ /* 0x000f220000000800 */
[----:B-1----:R-:W-:Y:S01]  /*111c0*/  FADD.FTZ R0, R77, R0 ;  /* 0x000000004d007221 */ /* 0x002fe20000010000 */
[----:B0-----:R-:W-:-:S06]  /*111d0*/  FADD.FTZ R3, R35, R3 ;  /* 0x0000000323037221 */ /* 0x001fcc0000010000 */
[----:B------:R-:W0:Y:S08]  /*111e0*/  MUFU.EX2 R38, R38 ;  /* 0x0000002600267308 */ /* 0x000e300000000800 */
[----:B------:R-:W1:Y:S01]  /*111f0*/  MUFU.EX2 R72, R72 ;  /* 0x0000004800487308 */ /* 0x000e620000000800 */
[----:B--2---:R-:W-:Y:S01]  /*11200*/  FADD.FTZ R0, R36, R0 ;  /* 0x0000000024007221 */ /* 0x004fe20000010000 */
[----:B------:R-:W-:-:S06]  /*11210*/  FADD.FTZ R3, R74, R3 ;  /* 0x000000034a037221 */ /* 0x000fcc0000010000 */
[----:B------:R-:W2:Y:S08]  /*11220*/  MUFU.EX2 R73, R73 ;  /* 0x0000004900497308 */ /* 0x000eb00000000800 */
[----:B------:R-:W5:Y:S01]  /*11230*/  MUFU.EX2 R39, R39 ;  /* 0x0000002700277308 */ /* 0x000f620000000800 */
[----:B---3--:R-:W-:Y:S01]  /*11240*/  FADD.FTZ R0, R75, R0 ;  /* 0x000000004b007221 */ /* 0x008fe20000010000 */
[----:B----4-:R-:W-:-:S06]  /*11250*/  FADD.FTZ R3, R37, R3 ;  /* 0x0000000325037221 */ /* 0x010fcc0000010000 */
[----:B------:R-:W3:Y:S08]  /*11260*/  MUFU.EX2 R24, R24 ;  /* 0x0000001800187308 */ /* 0x000ef00000000800 */
[----:B------:R-:W4:Y:S01]  /*11270*/  MUFU.EX2 R70, R70 ;  /* 0x0000004600467308 */ /* 0x000f220000000800 */
[----:B0-----:R-:W-:Y:S01]  /*11280*/  FADD.FTZ R0, R38, R0 ;  /* 0x0000000026007221 */ /* 0x001fe20000010000 */
[----:B-1----:R-:W-:-:S06]  /*11290*/  FADD.FTZ R3, R72, R3 ;  /* 0x0000000348037221 */ /* 0x002fcc0000010000 */
[----:B------:R-:W0:Y:S08]  /*112a0*/  MUFU.EX2 R71, R71 ;  /* 0x0000004700477308 */ /* 0x000e300000000800 */
[----:B------:R-:W1:Y:S01]  /*112b0*/  MUFU.EX2 R25, R25 ;  /* 0x0000001900197308 */ /* 0x000e620000000800 */
[----:B--2---:R-:W-:Y:S01]  /*112c0*/  FADD.FTZ R0, R73, R0 ;  /* 0x0000000049007221 */ /* 0x004fe20000010000 */
[----:B-----5:R-:W-:-:S06]  /*112d0*/  FADD.FTZ R3, R39, R3 ;  /* 0x0000000327037221 */ /* 0x020fcc0000010000 */
        /* <DEDUP_REMOVED lines=72> */
[----:B------:R-:W2:Y:S01]  /*11760*/  MUFU.EX2 R14, R14 ;  /* 0x0000000e000e7308 */ /* 0x000ea20000000800 */
        /* <DEDUP_REMOVED lines=8> */
[----:B------:R-:W-:Y:S01]  /*117f0*/  FADD.FTZ R0, R6, R0 ;  /* 0x0000000006007221 */ /* 0x000fe20000010000 */
[----:B--2---:R-:W-:-:S06]  /*11800*/  FADD.FTZ R3, R14, R3 ;  /* 0x000000030e037221 */ /* 0x004fcc0000010000 */
[----:B------:R-:W2:Y:S08]  /*11810*/  MUFU.EX2 R11, R11 ;  /* 0x0000000b000b7308 */ /* 0x000eb00000000800 */
[----:B------:R-:W5:Y:S01]  /*11820*/  MUFU.EX2 R21, R21 ;  /* 0x0000001500157308 */ /* 0x000f620000000800 */
[----:B---3--:R-:W-:Y:S01]  /*11830*/  FADD.FTZ R0, R9, R0 ;  /* 0x0000000009007221 */ /* 0x008fe20000010000 */
[----:B----4-:R-:W-:-:S03]  /*11840*/  FADD.FTZ R3, R15, R3 ;  /* 0x000000030f037221 */ /* 0x010fc60000010000 */
[----:B0-----:R-:W-:Y:S01]  /*11850*/  FADD.FTZ R0, R10, R0 ;  /* 0x000000000a007221 */ /* 0x001fe20000010000 */
[----:B-1----:R-:W-:-:S03]  /*11860*/  FADD.FTZ R80, R20, R3 ;  /* 0x0000000314507221 */ /* 0x002fc60000010000 */
[----:B--2---:R-:W-:Y:S01]  /*11870*/  FADD.FTZ R3, R11, R0 ;  /* 0x000000000b037221 */ /* 0x004fe20000010000 */
[----:B-----5:R-:W-:Y:S01]  /*11880*/  FADD.FTZ R0, R21, R80 ;  /* 0x0000005015007221 */ /* 0x020fe20000010000 */
[----:B------:R-:W-:Y:S06]  /*11890*/  @!P0 BRA `(.L_x_2426) ;  /* 0x0000000000048947 */ /* 0x000fec0003800000 */
[----:B------:R-:W-:Y:S01]  /*118a0*/  BPT.TRAP 0x1 ;  /* 0x000000040000795c */ /* 0x000fe20000300000 */
.L_x_2426:
[----:B------:R-:W2:Y:S04]  /*118b0*/  LDL R84, [R1+0x7c] ;  /* 0x00007c0001547983 */ /* 0x000ea80000100800 */
[----:B------:R-:W3:Y:S04]  /*118c0*/  LDL R82, [R1+0x8] ;  /* 0x0000080001527983 */ /* 0x000ee80000100800 */
[----:B------:R-:W4:Y:S04]  /*118d0*/  LDL R81, [R1+0x4] ;  /* 0x0000040001517983 */ /* 0x000f280000100800 */
        /* <DEDUP_REMOVED lines=26> */
[----:B-1----:R-:W-:Y:S02]  /*11a80*/  F2FP.BF16.F32.PACK_AB R32, R63, R62 ;  /* 0x0000003e3f20723e */ /* 0x002fe400000010ff */
[----:B------:R-:W-:Y:S02]  /*11a90*/  F2FP.BF16.F32.PACK_AB R33, R60, R61 ;  /* 0x0000003d3c21723e */ /* 0x000fe400000010ff */
[----:B------:R-:W-:Y:S02]  /*11aa0*/  F2FP.BF16.F32.PACK_AB R34, R59, R58 ;  /* 0x0000003a3b22723e */ /* 0x000fe400000010ff */
[----:B------:R-:W-:-:S02]  /*11ab0*/  F2FP.BF16.F32.PACK_AB R35, R56, R57 ;  /* 0x000000393823723e */ /* 0x000fc400000010ff */
        /* <DEDUP_REMOVED lines=51> */
[----:B0-----:R-:W-:Y:S01]  /*11df0*/  IMAD.MOV.U32 R5, RZ, RZ, R19 ;  /* 0x000000ffff057224 */ /* 0x001fe200078e0013 */
        /* <DEDUP_REMOVED lines=21> */
[----:B------:R-:W-:-:S02]  /*11f50*/  IMAD.MOV.U32 R6, RZ, RZ, R8 ;  /* 0x000000ffff067224 */ /* 0x000fc400078e0008 */
[----:B------:R-:W-:Y:S02]  /*11f60*/  IMAD.MOV.U32 R9, RZ, RZ, R7 ;  /* 0x000000ffff097224 */ /* 0x000fe400078e0007 */
[----:B------:R-:W-:Y:S01]  /*11f70*/  IMAD.MOV.U32 R10, RZ, RZ, R137 ;  /* 0x000000ffff0a7224 */ /* 0x000fe200078e0089 */
[----:B0-----:R-:W-:Y:S01]  /*11f80*/  NOP ;  /* 0x0000000000007918 */ /* 0x001fe20000000000 */
[----:B------:R-:W-:Y:S05]  /*11f90*/  @P1 BRA `(.L_x_2427) ;  /* 0xffffffc8007c1947 */ /* 0x000fea000383ffff */
.L_x_2415:
[----:B------:R-:W-:-:S13]  /*11fa0*/  ISETP.GE.AND P1, PT, R4, RZ, PT ;  /* 0x000000ff0400720c */ /* 0x000fda0003f26270 */
[----:B------:R-:W-:Y:S05]  /*11fb0*/  @!P1 BRA `(.L_x_2428) ;  /* 0x0000002c00389947 */ /* 0x000fea0003800000 */
[----:B------:R-:W-:Y:S02]  /*11fc0*/  IMAD.MOV.U32 R9, RZ, RZ, R8 ;  /* 0x000000ffff097224 */ /* 0x000fe400078e0008 */
[----:B------:R-:W-:Y:S02]  /*11fd0*/  IMAD.MOV.U32 R6, RZ, RZ, R7 ;  /* 0x000000ffff067224 */ /* 0x000fe400078e0007 */
[----:B------:R-:W-:Y:S02]  /*11fe0*/  IMAD.MOV.U32 R10, RZ, RZ, R137 ;  /* 0x000000ffff0a7224 */ /* 0x000fe400078e0089 */
[----:B------:R-:W-:-:S07]  /*11ff0*/  IMAD.MOV.U32 R5, RZ, RZ, R19 ;  /* 0x000000ffff057224 */ /* 0x000fce00078e0013 */
.L_x_2440:
[----:B---3--:R-:W3:Y:S01]  /*12000*/  LDL R7, [R1+0x5c] ;  /* 0x00005c0001077983 */ /* 0x008ee20000100800 */
[----:B------:R-:W-:Y:S01]  /*12010*/  ISETP.NE.AND P1, PT, R5, 0x1, PT ;  /* 0x000000010500780c */ /* 0x000fe20003f25270 */
[----:B------:R-:W-:Y:S05]  /*12020*/  YIELD ;  /* 0x0000000000007946 */ /* 0x000fea0003800000 */
[----:B------:R-:W-:-:S04]  /*12030*/  SEL R137, RZ, 0x1, P1 ;  /* 0x00000001ff897807 */ /* 0x000fc80000800000 */
[----:B------:R-:W-:Y:S02]  /*12040*/  LOP3.LUT R137, R10, R137, RZ, 0x3c, !PT ;  /* 0x000000890a897212 */ /* 0x000fe400078e3cff */
[----:B---3--:R-:W-:-:S13]  /*12050*/  ISETP.NE.AND P1, PT, R7, RZ, PT ;  /* 0x000000ff0700720c */ /* 0x008fda0003f25270 */
[----:B------:R-:W-:Y:S05]  /*12060*/  @P1 BRA `(.L_x_2429) ;  /* 0x00000000003c1947 */ /* 0x000fea0003800000 */
[----:B------:R-:W-:Y:S05]  /*12070*/  @!P0 BRA `(.L_x_2430) ;  /* 0x0000000000048947 */ /* 0x000fea0003800000 */
[----:B------:R-:W-:Y:S01]  /*12080*/  BPT.TRAP 0x1 ;  /* 0x000000040000795c */ /* 0x000fe20000300000 */
.L_x_2430:
[----:B------:R-:W-:Y:S01]  /*12090*/  VIADD R7, R5, 0x1 ;  /* 0x0000000105077836 */ /* 0x000fe20000000000 */
[----:B------:R-:W-:-:S04]  /*120a0*/  SHF.L.U32 R8, R137, 0x1f, RZ ;  /* 0x0000001f89087819 */ /* 0x000fc800000006ff */
[----:B------:R-:W-:-:S04]  /*120b0*/  ISETP.NE.AND P2, PT, R7, 0x2, PT ;  /* 0x000000020700780c */ /* 0x000fc80003f45270 */
[----:B------:R-:W-:-:S04]  /*120c0*/  SEL R7, R7, RZ, P2 ;  /* 0x000000ff07077207 */ /* 0x000fc80001000000 */
[----:B------:R-:W-:-:S04]  /*120d0*/  LEA R7, R7, R2, 0x3 ;  /* 0x0000000207077211 */ /* 0x000fc800078e18ff */
[----:B------:R0:W1:Y:S01]  /*120e0*/  SYNCS.PHASECHK.TRANS64.TRYWAIT P2, [R7+URZ+0x2d830], R8 ;  /* 0x02d83008070075a7 */ /* 0x000062000804017f */
[----:B------:R-:W-:Y:S05]  /*120f0*/  @!P0 BRA `(.L_x_2431) ;  /* 0x0000000000048947 */ /* 0x000fea0003800000 */
[----:B------:R-:W-:Y:S01]  /*12100*/  BPT.TRAP 0x1 ;  /* 0x000000040000795c */ /* 0x000fe20000300000 */
.L_x_2431:
[----:B------:R-:W-:Y:S04]  /*12110*/  BSSY B0, `(.L_x_2429) ;  /* 0x0000004000007945 */ /* 0x000fe80003800000 */
[----:B-1----:R-:W-:Y:S05]  /*12120*/  @P2 BRA `(.L_x_2432) ;  /* 0x0000000000082947 */ /* 0x002fea0003800000 */
[----:B------:R-:W1:Y:S02]  /*12130*/  SYNCS.PHASECHK.TRANS64.TRYWAIT P2, [R7+URZ+0x2d830], R8 ;  /* 0x02d83008070075a7 */ /* 0x000e64000804017f */
[----:B-1----:R-:W-:Y:S05]  /*12140*/  @!P2 BRA `(.L_x_2433) ;  /* 0x000000cc00b4a947 */ /* 0x002fea0003800000 */
.L_x_2432:
[----:B------:R-:W-:Y:S05]  /*12150*/  BSYNC B0 ;  /* 0x0000000000007941 */ /* 0x000fea0003800000 */
.L_x_2429:
[----:B01----:R-:W3:Y:S04]  /*12160*/  LDL R8, [R1+0x60] ;  /* 0x0000600001087983 */ /* 0x003ee80000100800 */
        /* <DEDUP_REMOVED lines=12> */
[----:B------:R-:W-:Y:S01]  /*12230*/  IMAD.MOV.U32 R13, RZ, RZ, -0x7fffffe0 ;  /* 0x80000020ff0d7424 */ /* 0x000fe200078e00ff */
[----:B------:R-:W-:Y:S01]  /*12240*/  R2UR UR4, R156 ;  /* 0x000000009c0472ca */ /* 0x000fe200000e0000 */
[----:B--2---:R-:W-:Y:S01]  /*12250*/  IMAD.MOV.U32 R25, RZ, RZ, -0x7fffffe0 ;  /* 0x80000020ff197424 */ /* 0x004fe200078e00ff */
[----:B------:R-:W-:Y:S02]  /*12260*/  R2UR UR5, R157 ;  /* 0x000000009d0572ca */ /* 0x000fe400000e0000 */
[----:B------:R-:W-:Y:S02]  /*12270*/  R2UR UR7, R13 ;  /* 0x000000000d0772ca */ /* 0x000fe400000e0000 */
[----:B------:R-:W-:Y:S01]  /*12280*/  R2UR UR23, R25 ;  /* 0x00000000191772ca */ /* 0x000fe200000e0000 */
[----:B------:R-:W-:-:S05]  /*12290*/  IMAD.MOV.U32 R21, RZ, RZ, -0x7fffffe0 ;  /* 0x80000020ff157424 */ /* 0x000fca00078e00ff */
[----:B------:R-:W-:Y:S01]  /*122a0*/  R2UR UR11, R21 ;  /* 0x00000000150b72ca */ /* 0x000fe200000e0000 */
[----:B------:R0:W-:Y:S01]  /*122b0*/  BAR.SYNC.DEFER_BLOCKING R7, 0x100 ;  /* 0x000400070000751d */ /* 0x0001e20000010000 */
[----:B------:R-:W-:Y:S02]  /*122c0*/  IMAD.MOV.U32 R15, RZ, RZ, -0x7fffffe0 ;  /* 0x80000020ff0f7424 */ /* 0x000fe400078e00ff */
[----:B---3--:R-:W-:-:S04]  /*122d0*/  IMAD R12, R19, 0x600, R8 ;  /* 0x00000600130c7824 */ /* 0x008fc800078e0208 */
[C---:B------:R-:W-:Y:S01]  /*122e0*/  VIADD R24, R12.reuse, 0x400 ;  /* 0x000004000c187836 */ /* 0x040fe20000000000 */
[----:B------:R-:W-:-:S04]  /*122f0*/  R2UR UR6, R12 ;  /* 0x000000000c0672ca */ /* 0x000fc800000e0000 */
[----:B------:R-:W-:Y:S02]  /*12300*/  R2UR UR22, R24 ;  /* 0x00000000181672ca */ /* 0x000fe400000e0000 */
[----:B------:R-:W-:-:S07]  /*12310*/  WARPGROUP.ARRIVE ;  /* 0x00000000000079c5 */ /* 0x000fce0000000000 */
        /* <DEDUP_REMOVED lines=41> */
.L_x_2435:
[----:B------:R-:W-:Y:S01]  /*125b0*/  SHF.L.U32 R7, R10, 0x1f, RZ ;  /* 0x0000001f0a077819 */ /* 0x000fe200000006ff */
[----:B------:R-:W-:-:S04]  /*125c0*/  IMAD R8, R5, 0x8, R2 ;  /* 0x0000000805087824 */ /* 0x000fc800078e0202 */
[----:B------:R0:W1:Y:S01]  /*125d0*/  SYNCS.PHASECHK.TRANS64.TRYWAIT P1, [R8+URZ+0x2d850], R7 ;  /* 0x02d85007080075a7 */ /* 0x000062000802017f */
[----:B------:R-:W-:Y:S05]  /*125e0*/  @!P0 BRA `(.L_x_2436) ;  /* 0x0000000000048947 */ /* 0x000fea0003800000 */
[----:B------:R-:W-:Y:S01]  /*125f0*/  BPT.TRAP 0x1 ;  /* 0x000000040000795c */ /* 0x000fe20000300000 */
.L_x_2436:
[----:B-1----:R-:W-:Y:S05]  /*12600*/  @P1 BRA `(.L_x_2434) ;  /* 0x0000000000081947 */ /* 0x002fea0003800000 */
[----:B------:R-:W1:Y:S02]  /*12610*/  SYNCS.PHASECHK.TRANS64.TRYWAIT P1, [R8+URZ+0x2d850], R7 ;  /* 0x02d85007080075a7 */ /* 0x000e64000802017f */
[----:B-1----:R-:W-:Y:S05]  /*12620*/  @!P1 BRA `(.L_x_2437) ;  /* 0x000000c800909947 */ /* 0x002fea0003800000 */
.L_x_2434:
        /* <DEDUP_REMOVED lines=96> */
.L_x_2438:
[----:B------:R-:W-:Y:S01]  /*12c30*/  FMUL.FTZ R10, R24, UR45 ;  /* 0x0000002d180a7c20 */ /* 0x000fe20008410000 */
[----:B------:R-:W-:Y:S01]  /*12c40*/  FMUL.FTZ R13, R25, UR45 ;  /* 0x0000002d190d7c20 */ /* 0x000fe20008410000 */
[----:B------:R-:W-:Y:S01]  /*12c50*/  FMUL.FTZ R24, R28, UR45 ;  /* 0x0000002d1c187c20 */ /* 0x000fe20008410000 */
[----:B0-----:R-:W-:Y:S02]  /*12c60*/  IMAD R7, R19, 0x8, R2 ;  /* 0x0000000813077824 */ /* 0x001fe400078e0202 */
[----:B------:R-:W-:Y:S01]  /*12c70*/  FMUL.FTZ R153, R26, UR45 ;  /* 0x0000002d1a997c20 */ /* 0x000fe20008410000 */
[----:B------:R-:W-:Y:S01]  /*12c80*/  FMUL.FTZ R26, R29, UR45 ;  /* 0x0000002d1d1a7c20 */ /* 0x000fe20008410000 */
[----:B------:R-:W0:Y:S01]  /*12c90*/  MUFU.TANH R10, R10 ;  /* 0x0000000a000a7308 */ /* 0x000e220000002400 */
[----:B------:R-:W-:Y:S02]  /*12ca0*/  VIADD R7, R7, 0x2d840 ;  /* 0x0002d84007077836 */ /* 0x000fe40000000000 */
[----:B------:R-:W-:Y:S01]  /*12cb0*/  FMUL.FTZ R28, R32, UR45 ;  /* 0x0000002d201c7c20 */ /* 0x000fe20008410000 */
[----:B------:R-:W-:-:S02]  /*12cc0*/  IMAD.U32 R8, RZ, RZ, UR40 ;  /* 0x00000028ff087e24 */ /* 0x000fc4000f8e00ff */
        /* <DEDUP_REMOVED lines=220> */
[----:B0-----:R-:W-:Y:S01]  /*13a90*/  FFMA.FTZ R33, R152, UR47, -R80 ;  /* 0x0000002f98217c23 */ /* 0x001fe20008010850 */
[----:B------:R-:W-:Y:S01]  /*13aa0*/  FFMA.FTZ R37, R37, UR47, -R38 ;  /* 0x0000002f25257c23 */ /* 0x000fe20008010826 */
[----:B------:R-:W-:Y:S01]  /*13ab0*/  FFMA.FTZ R74, R149, UR47, -R80 ;  /* 0x0000002f954a7c23 */ /* 0x000fe20008010850 */
[--C-:B------:R-:W-:Y:S01]  /*13ac0*/  FFMA.FTZ R28, R28, UR47, -R38.reuse ;  /* 0x0000002f1c1c7c23 */ /* 0x100fe20008010826 */
[----:B------:R-:W-:Y:S01]  /*13ad0*/  FFMA.FTZ R51, R69, UR47, -R38 ;  /* 0x0000002f45337c23 */ /* 0x000fe20008010826 */
        /* <DEDUP_REMOVED lines=30> */
[--C-:B------:R-:W-:Y:S01]  /*13cc0*/  FFMA.FTZ R40, R40, UR47, -R38.reuse ;  /* 0x0000002f28287c23 */ /* 0x100fe20008010826 */
[--C-:B------:R-:W-:Y:S01]  /*13cd0*/  FFMA.FTZ R139, R139, UR47, -R38.reuse ;  /* 0x0000002f8b8b7c23 */ /* 0x100fe20008010826 */
[--C-:B------:R-:W-:Y:S01]  /*13ce0*/  FFMA.FTZ R140, R140, UR47, -R38.reuse ;  /* 0x0000002f8c8c7c23 */ /* 0x100fe20008010826 */
[----:B------:R-:W-:Y:S01]  /*13cf0*/  FFMA.FTZ R62, R141, UR47, -R38 ;  /* 0x0000002f8d3e7c23 */ /* 0x000fe20008010826 */
[----:B------:R-:W2:Y:S01]  /*13d00*/  MUFU.EX2 R79, R79 ;  /* 0x0000004f004f7308 */ /* 0x000ea20000000800 */
[----:B0-----:R-:W-:Y:S01]  /*13d10*/  FFMA.FTZ R76, R151, UR47, -R80 ;  /* 0x0000002f974c7c23 */ /* 0x001fe20008010850 */
[----:B-1----:R-:W-:Y:S01]  /*13d20*/  FFMA.FTZ R0, R6, R0, R78 ;  /* 0x0000000006007223 */ /* 0x002fe2000001004e */
        /* <DEDUP_REMOVED lines=10> */
[----:B------:R-:W-:-:S03]  /*13dd0*/  FFMA.FTZ R13, R85, UR47, -R38 ;  /* 0x0000002f550d7c23 */ /* 0x000fc60008010826 */
[----:B------:R-:W0:Y:S01]  /*13de0*/  MUFU.EX2 R33, R33 ;  /* 0x0000002100217308 */ /* 0x000e220000000800 */
[----:B--2---:R-:W-:-:S07]  /*13df0*/  FADD.FTZ R3, R79, R3 ;  /* 0x000000034f037221 */ /* 0x004fce0000010000 */
[----:B------:R1:W-:Y:S08]  /*13e00*/  MUFU.EX2 R26, R35 ;  /* 0x00000023001a7308 */ /* 0x0003f00000000800 */
[----:B------:R-:W2:Y:S01]  /*13e10*/  MUFU.EX2 R34, R24 ;  /* 0x0000001800227308 */ /* 0x000ea20000000800 */
[----:B-1----:R-:W-:-:S07]  /*13e20*/  FFMA.FTZ R35, R150, UR47, -R80 ;  /* 0x0000002f96237c23 */ /* 0x002fce0008010850 */
[----:B------:R-:W1:Y:S08]  /*13e30*/  MUFU.EX2 R76, R76 ;  /* 0x0000004c004c7308 */ /* 0x000e700000000800 */
[----:B------:R-:W3:Y:S08]  /*13e40*/  MUFU.EX2 R35, R35 ;  /* 0x0000002300237308 */ /* 0x000ef00000000800 */
[----:B------:R4:W-:Y:S08]  /*13e50*/  MUFU.EX2 R69, R37 ;  /* 0x0000002500457308 */ /* 0x0009f00000000800 */
[----:B------:R-:W5:Y:S01]  /*13e60*/  MUFU.EX2 R36, R28 ;  /* 0x0000001c00247308 */ /* 0x000f620000000800 */
[----:B----4-:R-:W-:-:S07]  /*13e70*/  FFMA.FTZ R37, R148, UR47, -R80 ;  /* 0x0000002f94257c23 */ /* 0x010fce0008010850 */
[----:B------:R-:W4:Y:S08]  /*13e80*/  MUFU.EX2 R74, R74 ;  /* 0x0000004a004a7308 */ /* 0x000f300000000800 */
[----:B------:R-:W-:Y:S08]  /*13e90*/  MUFU.EX2 R24, R47 ;  /* 0x0000002f00187308 */ /* 0x000ff00000000800 */
[----:B------:R-:W-:Y:S08]  /*13ea0*/  MUFU.EX2 R47, R45 ;  /* 0x0000002d002f7308 */ /* 0x000ff00000000800 */
[----:B------:R-:W4:Y:S08]  /*13eb0*/  MUFU.EX2 R75, R75 ;  /* 0x0000004b004b7308 */ /* 0x000f300000000800 */
[----:B------:R0:W-:Y:S08]  /*13ec0*/  MUFU.EX2 R45, R66 ;  /* 0x00000042002d7308 */ /* 0x0001f00000000800 */
[----:B------:R-:W4:Y:S01]  /*13ed0*/  MUFU.EX2 R37, R37 ;  /* 0x0000002500257308 */ /* 0x000f220000000800 */
[----:B0-----:R-:W-:Y:S01]  /*13ee0*/  FFMA.FTZ R66, R12, UR47, -R80 ;  /* 0x0000002f0c427c23 */ /* 0x001fe20008010850 */
[----:B------:R-:W-:Y:S01]  /*13ef0*/  FADD.FTZ R80, R33, R0 ;  /* 0x0000000021507221 */ /* 0x000fe20000010000 */
[----:B--2---:R-:W-:-:S03]  /*13f00*/  FADD.FTZ R0, R34, R3 ;  /* 0x0000000322007221 */ /* 0x004fc60000010000 */
[----:B-1----:R-:W-:Y:S01]  /*13f10*/  FADD.FTZ R3, R76, R80 ;  /* 0x000000504c037221 */ /* 0x002fe20000010000 */
[----:B------:R-:W-:Y:S01]  /*13f20*/  FADD.FTZ R0, R77, R0 ;  /* 0x000000004d007221 */ /* 0x000fe20000010000 */
[----:B------:R-:W0:Y:S02]  /*13f30*/  MUFU.EX2 R38, R30 ;  /* 0x0000001e00267308 */ /* 0x000e240000000800 */
[----:B---3--:R-:W-:Y:S01]  /*13f40*/  FADD.FTZ R3, R35, R3 ;  /* 0x0000000323037221 */ /* 0x008fe20000010000 */
[----:B-----5:R-:W-:-:S03]  /*13f50*/  FADD.FTZ R0, R36, R0 ;  /* 0x0000000024007221 */ /* 0x020fc60000010000 */
[----:B----4-:R-:W-:Y:S01]  /*13f60*/  FADD.FTZ R3, R74, R3 ;  /* 0x000000034a037221 */ /* 0x010fe20000010000 */
[----:B------:R-:W-:Y:S01]  /*13f70*/  FADD.FTZ R0, R75, R0 ;  /* 0x000000004b007221 */ /* 0x000fe20000010000 */
[----:B------:R-:W1:Y:S02]  /*13f80*/  MUFU.EX2 R72, R72 ;  /* 0x0000004800487308 */ /* 0x000e640000000800 */
[----:B------:R-:W-:-:S06]  /*13f90*/  FADD.FTZ R3, R37, R3 ;  /* 0x0000000325037221 */ /* 0x000fcc0000010000 */
        /* <DEDUP_REMOVED lines=70> */
[----:B------:R-:W-:-:S03]  /*14400*/  FADD.FTZ R0, R47, R0 ;  /* 0x000000002f007221 */ /* 0x000fc60000010000 */
        /* <DEDUP_REMOVED lines=26> */
.L_x_2439:
        /* <DEDUP_REMOVED lines=111> */
.L_x_2428:
[----:B------:R-:W-:Y:S05]  /*14ca0*/  WARPSYNC.ALL ;  /* 0x0000000000007948 */ /* 0x000fea0003800000 */
[----:B------:R-:W-:Y:S06]  /*14cb0*/  BAR.ARV 0x8, 0x200 ;  /* 0x0208000000007b1d */ /* 0x000fec0000002000 */
[----:B------:R-:W-:Y:S05]  /*14cc0*/  @!P0 BRA `(.L_x_2441) ;  /* 0x0000000000048947 */ /* 0x000fea0003800000 */
[----:B------:R-:W-:Y:S01]  /*14cd0*/  BPT.TRAP 0x1 ;  /* 0x000000040000795c */ /* 0x000fe20000300000 */
.L_x_2441:
[----:B------:R-:W-:Y:S01]  /*14ce0*/  IMAD R6, R19, 0x8, R2 ;  /* 0x0000000813067824 */ /* 0x000fe200078e0202 */
[----:B------:R-:W-:-:S04]  /*14cf0*/  SHF.L.U32 R9, R137, 0x1f, RZ ;  /* 0x0000001f89097819 */ /* 0x000fc800000006ff */
[----:B------:R0:W1:Y:S01]  /*14d00*/  SYNCS.PHASECHK.TRANS64.TRYWAIT P1, [R6+URZ+0x2d850], R9 ;  /* 0x02d85009060075a7 */ /* 0x000062000802017f */
[----:B------:R-:W-:Y:S05]  /*14d10*/  @!P0 BRA `(.L_x_2442) ;  /* 0x0000000000048947 */ /* 0x000fea0003800000 */
[----:B------:R-:W-:Y:S01]  /*14d20*/  BPT.TRAP 0x1 ;  /* 0x000000040000795c */ /* 0x000fe20000300000 */
.L_x_2442:
[----:B------:R-:W4:Y:S01]  /*14d30*/  LDL.LU R4, [R1+0x64] ;  /* 0x0000640001047983 */ /* 0x000f220000300800 */
[----:B------:R-:W-:Y:S02]  /*14d40*/  VIADD R2, R2, 0x400 ;  /* 0x0000040002027836 */ /* 0x000fe40000000000 */
[----:B------:R-:W-:-:S03]  /*14d50*/  IMAD.MOV.U32 R5, RZ, RZ, 0x40000040 ;  /* 0x40000040ff057424 */ /* 0x000fc600078e00ff */
[----:B------:R-:W-:-:S04]  /*14d60*/  SHF.R.U32.HI R2, RZ, 0x4, R2 ;  /* 0x00000004ff027819 */ /* 0x000fc80000011602 */
[----:B------:R-:W-:-:S04]  /*14d70*/  LOP3.LUT R2, R2, 0x3fff, RZ, 0xc0, !PT ;  /* 0x00003fff02027812 */ /* 0x000fc800078ec0ff */
[----:B------:R-:W-:Y:S02]  /*14d80*/  LOP3.LUT R2, R2, 0x2000000, RZ, 0xfc, !PT ;  /* 0x0200000002027812 */ /* 0x000fe400078efcff */
[----:B----4-:R-:W-:Y:S01]  /*14d90*/  LOP3.LUT R4, R4, 0x10000, RZ, 0xfc, !PT ;  /* 0x0001000004047812 */ /* 0x010fe200078efcff */
[----:B-1----:R-:W-:Y:S06]  /*14da0*/  @P1 BRA `(.L_x_2443) ;  /* 0x0000000000081947 */ /* 0x002fec0003800000 */
[----:B------:R-:W1:Y:S02]  /*14db0*/  SYNCS.PHASECHK.TRANS64.TRYWAIT P1, [R6+URZ+0x2d850], R9 ;  /* 0x02d85009060075a7 */ /* 0x000e64000802017f */
[----:B-1----:R-:W-:Y:S05]  /*14dc0*/  @!P1 BRA `(.L_x_2444) ;  /* 0x000000a000bc9947 */ /* 0x002fea0003800000 */
.L_x_2443:
        /* <DEDUP_REMOVED lines=11> */
[----:B------:R-:W4:Y:S01]  /*14e80*/  SHFL.BFLY PT, R2, R3, 0x2, 0x1f ;  /* 0x0c401f0003027f89 */ /* 0x000f2200000e0000 */
[----:B------:R-:W-:-:S02]  /*14e90*/  IMAD.MOV.U32 R15, RZ, RZ, -0x7fffffe0 ;  /* 0x80000020ff0f7424 */ /* 0x000fc400078e00ff */
[----:B------:R-:W-:Y:S02]  /*14ea0*/  IMAD.MOV.U32 R5, RZ, RZ, 0x40000040 ;  /* 0x40000040ff057424 */ /* 0x000fe400078e00ff */
[----:B------:R-:W-:-:S06]  /*14eb0*/  IMAD.MOV.U32 R11, RZ, RZ, -0x7fffffe0 ;  /* 0x80000020ff0b7424 */ /* 0x000fcc00078e00ff */
        /* <DEDUP_REMOVED lines=12> */
[----:B------:R-:W-:Y:S02]  /*14f80*/  R2UR UR4, R12 ;  /* 0x000000000c0472ca */ /* 0x000fe400000e0000 */
[----:B------:R-:W-:Y:S01]  /*14f90*/  R2UR UR5, R13 ;  /* 0x000000000d0572ca */ /* 0x000fe200000e0000 */
[----:B------:R-:W-:Y:S01]  /*14fa0*/  IMAD.MOV.U32 R13, RZ, RZ, 0x40000040 ;  /* 0x40000040ff0d7424 */ /* 0x000fe200078e00ff */
[----:B------:R-:W-:Y:S01]  /*14fb0*/  R2UR UR6, R14 ;  /* 0x000000000e0672ca */ /* 0x000fe200000e0000 */
[----:B------:R-:W-:Y:S01]  /*14fc0*/  VIADD R14, R10, 0xc0 ;  /* 0x000000c00a0e7836 */ /* 0x000fe20000000000 */
[----:B------:R-:W-:Y:S01]  /*14fd0*/  R2UR UR7, R15 ;  /* 0x000000000f0772ca */ /* 0x000fe200000e0000 */
[----:B------:R-:W-:Y:S01]  /*14fe0*/  IMAD.MOV.U32 R15, RZ, RZ, -0x7fffffe0 ;  /* 0x80000020ff0f7424 */ /* 0x000fe200078e00ff */
[----:B------:R-:W-:Y:S01]  /*14ff0*/  IADD3 R12, R4, 0x6, RZ ;  /* 0x00000006040c7810 */ /* 0x000fe20007ffe0ff */
[----:B------:R-:W-:-:S02]  /*15000*/  WARPGROUP.DEPBAR.LE gsb0, 0x0 ;  /* 0x00008000000079c5 */ /* 0x000fc40000010000 */
[----:B------:R-:W-:-:S08]  /*15010*/  WARPGROUP.ARRIVE ;  /* 0x00000000000079c5 */ /* 0x000fd00000000000 */
        /* <DEDUP_REMOVED lines=45> */
[----:B----4-:R-:W-:Y:S01]  /*152f0*/  FADD.FTZ R4, R2, R3 ;  /* 0x0000000302047221 */ /* 0x010fe20000010000 */
[----:B------:R-:W-:Y:S01]  /*15300*/  R2UR UR5, R5 ;  /* 0x00000000050572ca */ /* 0x000fe200000e0000 */
[----:B------:R-:W-:Y:S01]  /*15310*/  IMAD.MOV.U32 R3, RZ, RZ, -0x800000 ;  /* 0xff800000ff037424 */ /* 0x000fe200078e00ff */
[----:B------:R-:W-:Y:S01]  /*15320*/  R2UR UR6, R10 ;  /* 0x000000000a0672ca */ /* 0x000fe200000e0000 */
[----:B------:R-:W0:Y:S01]  /*15330*/  SHFL.BFLY PT, R5, R0, 0x2, 0x1f ;  /* 0x0c401f0000057f89 */ /* 0x000e2200000e0000 */
[----:B------:R-:W-:Y:S01]  /*15340*/  R2UR UR7, R11 ;  /* 0x000000000b0772ca */ /* 0x000fe200000e0000 */
[----:B01----:R-:W-:Y:S01]  /*15350*/  FADD.FTZ R9, R5, R0 ;  /* 0x0000000005097221 */ /* 0x003fe20000010000 */
[----:B------:R-:W-:Y:S01]  /*15360*/  IMAD.MOV.U32 R0, RZ, RZ, -0x800000 ;  /* 0xff800000ff007424 */ /* 0x000fe200078e00ff */
[----:B------:R-:W0:Y:S04]  /*15370*/  SHFL.BFLY PT, R5, R4, 0x1, 0x1f ;  /* 0x0c201f0004057f89 */ /* 0x000e2800000e0000 */
[----:B------:R-:W1:Y:S01]  /*15380*/  SHFL.BFLY PT, R2, R9, 0x1, 0x1f ;  /* 0x0c201f0009027f89 */ /* 0x000e6200000e0000 */
[----:B0-----:R-:W-:Y:S01]  /*15390*/  FADD.FTZ R12, R4, R5 ;  /* 0x00000005040c7221 */ /* 0x001fe20000010000 */
[----:B------:R-:W-:-:S02]  /*153a0*/  IMAD.MOV.U32 R5, RZ, RZ, RZ ;  /* 0x000000ffff057224 */ /* 0x000fc400078e00ff */
[----:B------:R-:W-:Y:S02]  /*153b0*/  IMAD.U32 R4, RZ, RZ, UR47 ;  /* 0x0000002fff047e24 */ /* 0x000fe4000f8e00ff */
[----:B-1----:R-:W-:Y:S01]  /*153c0*/  FADD.FTZ R13, R9, R2 ;  /* 0x00000002090d7221 */ /* 0x002fe20000010000 */
[----:B------:R-:W-:Y:S01]  /*153d0*/  FSETP.NE.FTZ.AND P1, PT, R12, RZ, PT ;  /* 0x000000ff0c00720b */ /* 0x000fe20003f35000 */
[----:B------:R-:W-:-:S03]  /*153e0*/  IMAD.MOV.U32 R2, RZ, RZ, RZ ;  /* 0x000000ffff027224 */ /* 0x000fc600078e00ff */
[----:B------:R-:W-:-:S09]  /*153f0*/  FSETP.NE.FTZ.AND P2, PT, R13, RZ, PT ;  /* 0x000000ff0d00720b */ /* 0x000fd20003f55000 */
[----:B------:R-:W0:Y:S01]  /*15400*/  @P1 MUFU.LG2 R10, R12 ;  /* 0x0000000c000a1308 */ /* 0x000e220000000c00 */
[----:B------:R-:W-:-:S03]  /*15410*/  @P1 FMUL.FTZ R4, R4, 0.69314718246459960938 ;  /* 0x3f31721804041820 */ /* 0x000fc60000410000 */
[----:B------:R-:W-:-:S04]  /*15420*/  @P2 FMUL.FTZ R14, R14, 0.69314718246459960938 ;  /* 0x3f3172180e0e2820 */ /* 0x000fc80000410000 */
[----:B------:R-:W1:Y:S08]  /*15430*/  @P2 MUFU.LG2 R11, R13 ;  /* 0x0000000d000b2308 */ /* 0x000e700000000c00 */
[----:B------:R4:W2:Y:S01]  /*15440*/  @P1 MUFU.RCP R5, R12 ;  /* 0x0000000c00051308 */ /* 0x0008a20000001000 */
[----:B0-----:R-:W-:-:S04]  /*15450*/  @P1 FMUL.FTZ R9, R10, 0.69314718246459960938 ;  /* 0x3f3172180a091820 */ /* 0x001fc80000410000 */
[----:B------:R-:W-:-:S03]  /*15460*/  @P1 FFMA.FTZ R3, R4, R7, R9 ;  /* 0x0000000704031223 */ /* 0x000fc60000010009 */
[----:B------:R4:W0:Y:S01]  /*15470*/  @P2 MUFU.RCP R2, R13 ;  /* 0x0000000d00022308 */ /* 0x0008220000001000 */
[----:B-1----:R-:W-:Y:S01]  /*15480*/  @P2 FMUL.FTZ R11, R11, 0.69314718246459960938 ;  /* 0x3f3172180b0b2820 */ /* 0x002fe20000410000 */
[----:B------:R-:W-:Y:S02]  /*15490*/  WARPGROUP.DEPBAR.LE gsb0, 0x0 ;  /* 0x00008000000079c5 */ /* 0x000fe40000010000 */
[----:B------:R-:W-:Y:S01]  /*154a0*/  WARPGROUP.ARRIVE ;  /* 0x00000000000079c5 */ /* 0x000fe20000000000 */
[----:B------:R-:W-:-:S05]  /*154b0*/  @P2 FFMA.FTZ R0, R14, R8, R11 ;  /* 0x000000080e002223 */ /* 0x000fca000001000b */
[----:B------:R-:W-:Y:S03]  /*154c0*/  HGMMA.64x96x16.F32.BF16 R88, gdesc[UR4].tnspB, R88, gsb0 ;  /* 0x41600000045879f0 */ /* 0x000fe60008001858 */
[----:B------:R-:W-:Y:S02]  /*154d0*/  WARPGROUP.DEPBAR.LE gsb0, 0x0 ;  /* 0x00008000000079c5 */ /* 0x000fe40000010000 */
[----:B------:R-:W-:Y:S05]  /*154e0*/  @!P0 BRA `(.L_x_2445) ;  /* 0x0000000000048947 */ /* 0x000fea0003800000 */
[----:B------:R-:W-:Y:S01]  /*154f0*/  BPT.TRAP 0x1 ;  /* 0x000000040000795c */ /* 0x000fe20000300000 */
.L_x_2445:
[----:B------:R-:W-:Y:S02]  /*15500*/  VIADD R6, R6, 0x2d860 ;  /* 0x0002d86006067836 */ /* 0x000fe40000000000 */
[-C--:B--2---:R-:W-:Y:S01]  /*15510*/  FMUL.FTZ R7, R88, R5.reuse ;  /* 0x0000000558077220 */ /* 0x084fe20000410000 */
[----:B------:R-:W-:Y:S02]  /*15520*/  IMAD.U32 R9, RZ, RZ, UR40 ;  /* 0x00000028ff097e24 */ /* 0x000fe4000f8e00ff */
[-C--:B---3--:R-:W-:Y:S01]  /*15530*/  FMUL.FTZ R28, R89, R5.reuse ;  /* 0x00000005591c7220 */ /* 0x088fe20000410000 */
        /* <DEDUP_REMOVED lines=15> */
[----:B-1----:R-:W-:Y:S01]  /*15630*/  SEL R4, RZ, 0x1, P0 ;  /* 0x00000001ff047807 */ /* 0x002fe20000000000 */
        /* <DEDUP_REMOVED lines=38> */
[----:B------:R-:W-:-:S11]  /*158a0*/  SEL R19, R19, RZ, P0 ;  /* 0x000000ff13137207 */ /* 0x000fd60000000000 */
.L_x_2373:
[----:B------:R-:W3:Y:S01]  /*158b0*/  LDL R52, [R1+0x98] ;  /* 0x0000980001347983 */ /* 0x000ee20000100800 */
[----:B------:R-:W-:Y:S05]  /*158c0*/  WARPSYNC.ALL ;  /* 0x0000000000007948 */ /* 0x000fea0003800000 */
[----:B---3--:R-:W-:Y:S01]  /*158d0*/  SHF.R.S32.HI R29, RZ, 0x1f, R52 ;  /* 0x0000001fff1d7819 */ /* 0x008fe20000011434 */
        /* <DEDUP_REMOVED lines=9> */
[----:B------:R-:W3:Y:S01]  /*15970*/  LDL R4, [R1+0xb0] ;  /* 0x0000b00001047983 */ /* 0x000ee20000100800 */
[----:B------:R-:W2:Y:S01]  /*15980*/  S2R R5, SR_SWINHI ;  /* 0x0000000000057919 */ /* 0x000ea20000002f00 */
[----:B------:R-:W-:Y:S05]  /*15990*/  WARPSYNC.ALL ;  /* 0x0000000000007948 */ /* 0x000fea0003800000 */
[----:B------:R-:W-:Y:S01]  /*159a0*/  F2FP.BF16.F32.PACK_AB R6, R93, R6 ;  /* 0x000000065d06723e */ /* 0x000fe200000010ff */
[----:B------:R-:W-:Y:S01]  /*159b0*/  ULDC.64 UR4, c[0x0][0xc00] ;  /* 0x0003000000047ab9 */ /* 0x000fe20000000a00 */
[----:B------:R-:W-:Y:S01]  /*159c0*/  F2FP.BF16.F32.PACK_AB R26, R109, R26 ;  /* 0x0000001a6d1a723e */ /* 0x000fe200000010ff */
[----:B------:R-:W-:Y:S01]  /*159d0*/  IMAD.MOV.U32 R40, RZ, RZ, RZ ;  /* 0x000000ffff287224 */ /* 0x000fe200078e00ff */
[----:B------:R-:W4:Y:S01]  /*159e0*/  LDL R55, [R1+0x9c] ;  /* 0x00009c0001377983 */ /* 0x000f220000100800 */
[----:B------:R-:W0:Y:S01]  /*159f0*/  LDC R42, c[0x0][0xbe8] ;  /* 0x0002fa00ff2a7b82 */ /* 0x000e220000000800 */
[----:B------:R-:W-:-:S02]  /*15a00*/  MOV R20, R2 ;  /* 0x0000000200147202 */ /* 0x000fc40000000f00 */
[----:B--2---:R-:W-:-:S05]  /*15a10*/  MOV R21, R5 ;  /* 0x0000000500157202 */ /* 0x004fca0000000f00 */
[----:B------:R-:W-:Y:S01]  /*15a20*/  BAR.SYNC.DEFER_BLOCKING 0x1, 0x180 ;  /* 0x0046000000007b1d */ /* 0x000fe20000010000 */
[----:B---3--:R-:W-:-:S03]  /*15a30*/  IMAD.WIDE R4, R4, 0x2, R20 ;  /* 0x0000000204047825 */ /* 0x008fc600078e0214 */
[----:B------:R-:W-:-:S04]  /*15a40*/  IADD3 R31, P4, R4, 0x20, RZ ;  /* 0x00000020041f7810 */ /* 0x000fc80007f9e0ff */
[----:B------:R-:W-:Y:S02]  /*15a50*/  LOP3.LUT R8, R31, 0x180, RZ, 0xc0, !PT ;  /* 0x000001801f087812 */ /* 0x000fe400078ec0ff */
[----:B------:R-:W-:Y:S02]  /*15a60*/  IADD3 R37, P3, R4, 0x3000, RZ ;  /* 0x0000300004257810 */ /* 0x000fe40007f7e0ff */
[----:B------:R-:W-:Y:S02]  /*15a70*/  SHF.R.U64 R8, R8, 0x3, RZ ;  /* 0x0000000308087819 */ /* 0x000fe400000012ff */
[C---:B------:R-:W-:Y:S02]  /*15a80*/  IADD3 R39, P2, R4.reuse, 0x3020, RZ ;  /* 0x0000302004277810 */ /* 0x040fe40007f5e0ff */
[C---:B------:R-:W-:Y:S02]  /*15a90*/  IADD3 R41, P1, R4.reuse, 0x6000, RZ ;  /* 0x0000600004297810 */ /* 0x040fe40007f3e0ff */
[----:B------:R-:W-:-:S02]  /*15aa0*/  LOP3.LUT R9, R4, 0x180, RZ, 0xc0, !PT ;  /* 0x0000018004097812 */ /* 0x000fc400078ec0ff */
[----:B-1----:R-:W-:Y:S02]  /*15ab0*/  IADD3 R32, P0, R4, 0x6020, RZ ;  /* 0x0000602004207810 */ /* 0x002fe40007f1e0ff */
[----:B----4-:R-:W-:Y:S02]  /*15ac0*/  LOP3.LUT R12, R8, R31, RZ, 0x3c, !PT ;  /* 0x0000001f080c7212 */ /* 0x010fe400078e3cff */
[----:B------:R-:W-:Y:S02]  /*15ad0*/  LOP3.LUT R8, R37, 0x180, RZ, 0xc0, !PT ;  /* 0x0000018025087812 */ /* 0x000fe400078ec0ff */
[----:B------:R-:W-:Y:S02]  /*15ae0*/  LOP3.LUT R10, R39, 0x180, RZ, 0xc0, !PT ;  /* 0x00000180270a7812 */ /* 0x000fe400078ec0ff */
[----:B------:R-:W-:Y:S02]  /*15af0*/  LOP3.LUT R30, R41, 0x180, RZ, 0xc0, !PT ;  /* 0x00000180291e7812 */ /* 0x000fe400078ec0ff */
[----:B------:R-:W-:-:S02]  /*15b00*/  SHF.R.U64 R9, R9, 0x3, RZ ;  /* 0x0000000309097819 */ /* 0x000fc400000012ff */
[----:B------:R-:W-:Y:S02]  /*15b10*/  LOP3.LUT R31, R32, 0x180, RZ, 0xc0, !PT ;  /* 0x00000180201f7812 */ /* 0x000fe400078ec0ff */
[----:B------:R-:W-:Y:S02]  /*15b20*/  SHF.R.U64 R8, R8, 0x3, RZ ;  /* 0x0000000308087819 */ /* 0x000fe400000012ff */
[----:B------:R-:W-:Y:S02]  /*15b30*/  SHF.R.U64 R10, R10, 0x3, RZ ;  /* 0x000000030a0a7819 */ /* 0x000fe400000012ff */
[----:B------:R-:W-:Y:S01]  /*15b40*/  SHF.R.U64 R30, R30, 0x3, RZ ;  /* 0x000000031e1e7819 */ /* 0x000fe200000012ff */
[--C-:B------:R-:W-:Y:S01]  /*15b50*/  IMAD.X R13, RZ, RZ, R5.reuse, P4 ;  /* 0x000000ffff0d7224 */ /* 0x100fe200020e0605 */
[----:B------:R-:W-:Y:S01]  /*15b60*/  LOP3.LUT R4, R9, R4, RZ, 0x3c, !PT ;  /* 0x0000000409047212 */ /* 0x000fe200078e3cff */
[--C-:B------:R-:W-:Y:S01]  /*15b70*/  IMAD.X R15, RZ, RZ, R5.reuse, P3 ;  /* 0x000000ffff0f7224 */ /* 0x100fe200018e0605 */
[----:B------:R-:W-:Y:S01]  /*15b80*/  SHF.R.U64 R31, R31, 0x3, RZ ;  /* 0x000000031f1f7819 */ /* 0x000fe200000012ff */
[----:B------:R-:W-:Y:S01]  /*15b90*/  IMAD.X R25, RZ, RZ, R5, P2 ;  /* 0x000000ffff197224 */ /* 0x000fe200010e0605 */
[----:B------:R-:W-:-:S02]  /*15ba0*/  LOP3.LUT R14, R8, R37, RZ, 0x3c, !PT ;  /* 0x00000025080e7212 */ /* 0x000fc400078e3cff */
[----:B------:R-:W-:Y:S02]  /*15bb0*/  LOP3.LUT R24, R10, R39, RZ, 0x3c, !PT ;  /* 0x000000270a187212 */ /* 0x000fe400078e3cff */
[----:B------:R-:W-:Y:S01]  /*15bc0*/  LOP3.LUT R8, R30, R41, RZ, 0x3c, !PT ;  /* 0x000000291e087212 */ /* 0x000fe200078e3cff */
[--C-:B------:R-:W-:Y:S01]  /*15bd0*/  IMAD.X R9, RZ, RZ, R5.reuse, P1 ;  /* 0x000000ffff097224 */ /* 0x100fe200008e0605 */
[----:B------:R-:W-:Y:S01]  /*15be0*/  MOV R30, R4 ;  /* 0x00000004001e7202 */ /* 0x000fe20000000f00 */
[----:B------:R-:W-:Y:S01]  /*15bf0*/  IMAD.X R11, RZ, RZ, R5, P0 ;  /* 0x000000ffff0b7224 */ /* 0x000fe200000e0605 */
[----:B------:R-:W-:Y:S02]  /*15c00*/  LOP3.LUT R10, R31, R32, RZ, 0x3c, !PT ;  /* 0x000000201f0a7212 */ /* 0x000fe400078e3cff */
[----:B------:R-:W-:Y:S02]  /*15c10*/  F2FP.BF16.F32.PACK_AB R4, R28, R7 ;  /* 0x000000071c04723e */ /* 0x000fe400000010ff */
[----:B------:R-:W-:-:S02]  /*15c20*/  F2FP.BF16.F32.PACK_AB R5, R91, R90 ;  /* 0x0000005a5b05723e */ /* 0x000fc400000010ff */
[----:B------:R-:W-:Y:S02]  /*15c30*/  F2FP.BF16.F32.PACK_AB R7, R95, R94 ;  /* 0x0000005e5f07723e */ /* 0x000fe400000010ff */
[----:B------:R-:W-:Y:S02]  /*15c40*/  MOV R36, R12 ;  /* 0x0000000c00247202 */ /* 0x000fe40000000f00 */
[----:B------:R-:W-:Y:S02]  /*15c50*/  MOV R32, R14 ;  /* 0x0000000e00207202 */ /* 0x000fe40000000f00 */
[----:B------:R-:W-:Y:S02]  /*15c60*/  MOV R31, R24 ;  /* 0x00000018001f7202 */ /* 0x000fe40000000f00 */
[----:B------:R-:W-:Y:S02]  /*15c70*/  F2FP.BF16.F32.PACK_AB R12, R27, R96 ;  /* 0x000000601b0c723e */ /* 0x000fe400000010ff */
[----:B------:R-:W-:-:S02]  /*15c80*/  F2FP.BF16.F32.PACK_AB R13, R99, R98 ;  /* 0x00000062630d723e */ /* 0x000fc400000010ff */
[----:B------:R-:W-:Y:S02]  /*15c90*/  F2FP.BF16.F32.PACK_AB R14, R101, R100 ;  /* 0x00000064650e723e */ /* 0x000fe400000010ff */
[----:B------:R-:W-:Y:S02]  /*15ca0*/  F2FP.BF16.F32.PACK_AB R15, R103, R102 ;  /* 0x00000066670f723e */ /* 0x000fe400000010ff */
[----:B------:R-:W-:Y:S02]  /*15cb0*/  F2FP.BF16.F32.PACK_AB R24, R105, R104 ;  /* 0x000000686918723e */ /* 0x000fe400000010ff */
[----:B------:R-:W-:Y:S02]  /*15cc0*/  F2FP.BF16.F32.PACK_AB R25, R107, R106 ;  /* 0x0000006a6b19723e */ /* 0x000fe400000010ff */
[----:B------:R-:W-:Y:S01]  /*15cd0*/  F2FP.BF16.F32.PACK_AB R27, R111, R110 ;  /* 0x0000006e6f1b723e */ /* 0x000fe200000010ff */
[----:B------:R1:W-:Y:S04]  /*15ce0*/  STSM.16.M88.4 [R30], R4 ;  /* 0x000000041e007844 */ /* 0x0003e80000000200 */
[----:B------:R-:W-:Y:S04]  /*15cf0*/  STSM.16.M88.4 [R36], R12 ;  /* 0x0000000c24007844 */ /* 0x000fe80000000200 */
[----:B------:R2:W-:Y:S01]  /*15d00*/  STSM.16.M88.4 [R32], R24 ;  /* 0x0000001820007844 */ /* 0x0005e20000000200 */
[----:B------:R-:W-:-:S02]  /*15d10*/  ISETP.NE.U32.AND P0, PT, RZ, UR4, PT ;  /* 0x00000004ff007c0c */ /* 0x000fc4000bf05070 */
[----:B------:R-:W-:Y:S02]  /*15d20*/  MOV R28, R10 ;  /* 0x0000000a001c7202 */ /* 0x000fe40000000f00 */
[----:B------:R-:W-:Y:S02]  /*15d30*/  F2FP.BF16.F32.PACK_AB R10, R125, R124 ;  /* 0x0000007c7d0a723e */ /* 0x000fe400000010ff */
[----:B------:R-:W-:Y:S02]  /*15d40*/  F2FP.BF16.F32.PACK_AB R11, R127, R126 ;  /* 0x0000007e7f0b723e */ /* 0x000fe400000010ff */
[----:B-1----:R-:W-:Y:S01]  /*15d50*/  MOV R30, R8 ;  /* 0x00000008001e7202 */ /* 0x002fe20000000f00 */
[C---:B--2---:R-:W-:Y:S01]  /*15d60*/  IMAD.SHL.U32 R26, R52.reuse, 0x4, RZ ;  /* 0x00000004341a7824 */ /* 0x044fe200078e00ff */
[----:B------:R-:W-:Y:S02]  /*15d70*/  SHF.L.U64.HI R32, R52, 0x2, R29 ;  /* 0x0000000234207819 */ /* 0x000fe4000001021d */
[----:B------:R-:W-:-:S02]  /*15d80*/  F2FP.BF16.F32.PACK_AB R4, R113, R112 ;  /* 0x000000707104723e */ /* 0x000fc400000010ff */
[----:B------:R-:W-:Y:S02]  /*15d90*/  IADD3 R24, P1, R26, UR4, RZ ;  /* 0x000000041a187c10 */ /* 0x000fe4000ff3e0ff */
        /* <DEDUP_REMOVED lines=9> */
[----:B------:R-:W-:Y:S02]  /*15e30*/  ISETP.NE.AND.EX P0, PT, RZ, UR5, PT, P0 ;  /* 0x00000005ff007c0c */ /* 0x000fe4000bf05300 */
[----:B------:R-:W-:Y:S01]  /*15e40*/  IADD3.X R25, R32, UR5, RZ, P1, !PT ;  /* 0x0000000520197c10 */ /* 0x000fe20008ffe4ff */
[----:B------:R-:W-:Y:S01]  /*15e50*/  ULDC.64 UR4, c[0x0][0xc08] ;  /* 0x0003020000047ab9 */ /* 0x000fe20000000a00 */
[----:B------:R1:W-:Y:S01]  /*15e60*/  STSM.16.M88.4 [R31], R4 ;  /* 0x000000041f007844 */ /* 0x0003e20000000200 */
[----:B------:R-:W-:-:S03]  /*15e70*/  ISETP.NE.U32.AND P2, PT, RZ, UR4, PT ;  /* 0x00000004ff007c0c */ /* 0x000fc6000bf45070 */
[----:B------:R2:W-:Y:S01]  /*15e80*/  STSM.16.M88.4 [R30], R8 ;  /* 0x000000081e007844 */ /* 0x0005e20000000200 */
[----:B------:R-:W-:-:S03]  /*15e90*/  ISETP.NE.AND.EX P2, PT, RZ, UR5, PT, P2 ;  /* 0x00000005ff007c0c */ /* 0x000fc6000bf45320 */
[----:B------:R2:W-:Y:S01]  /*15ea0*/  STSM.16.M88.4 [R28], R12 ;  /* 0x0000000c1c007844 */ /* 0x0005e20000000200 */
[----:B------:R-:W-:Y:S09]  /*15eb0*/  BAR.SYNC.DEFER_BLOCKING 0x1, 0x180 ;  /* 0x0046000000007b1d */ /* 0x000ff20000010000 */
[----:B-1----:R-:W-:Y:S01]  /*15ec0*/  @P2 IADD3 R4, P3, R26, UR4, RZ ;  /* 0x000000041a042c10 */ /* 0x002fe2000ff7e0ff */
[----:B------:R-:W-:-:S02]  /*15ed0*/  ULDC UR4, c[0x0][0xa88] ;  /* 0x0002a20000047ab9 */ /* 0x000fc40000000800 */
[----:B------:R-:W-:Y:S01]  /*15ee0*/  IMAD.U32 R7, RZ, RZ, UR4 ;  /* 0x00000004ff077e24 */ /* 0x000fe2000f8e00ff */
[----:B------:R-:W-:Y:S01]  /*15ef0*/  @P2 IADD3.X R5, R32, UR5, RZ, P3, !PT ;  /* 0x0000000520052c10 */ /* 0x000fe20009ffe4ff */
[----:B------:R2:W5:Y:S04]  /*15f00*/  @P0 LDG.E R40, desc[UR38][R24.64] ;  /* 0x0000002618280981 */ /* 0x000568000c1e1900 */
[----:B------:R2:W5:Y:S01]  /*15f10*/  @P2 LDG.E R7, desc[UR38][R4.64] ;  /* 0x0000002604072981 */ /* 0x000562000c1e1900 */
[----:B0-----:R-:W-:-:S13]  /*15f20*/  ISETP.NE.AND P1, PT, R42, 0x1, PT ;  /* 0x000000012a00780c */ /* 0x001fda0003f25270 */
        /* <DEDUP_REMOVED lines=8> */
.L_x_2448:
[----:B------:R-:W2:Y:S01]  /*15fb0*/  LDL R8, [R1+0x94] ;  /* 0x0000940001087983 */ /* 0x000ea20000100800 */
[----:B------:R-:W-:Y:S01]  /*15fc0*/  ULDC.64 UR4, c[0x0][0xb90] ;  /* 0x0002e40000047ab9 */ /* 0x000fe20000000a00 */
[----:B------:R-:W3:Y:S01]  /*15fd0*/  S2R R5, SR_TID.X ;  /* 0x0000000000057919 */ /* 0x000ee20000002100 */
[----:B-----5:R-:W-:Y:S02]  /*15fe0*/  SHF.R.S32.HI R41, RZ, 0x1f, R40 ;  /* 0x0000001fff297819 */ /* 0x020fe40000011428 */
[----:B------:R-:W-:Y:S01]  /*15ff0*/  SEL R48, R29, RZ, !P0 ;  /* 0x000000ff1d307207 */ /* 0x000fe20004000000 */
[----:B------:R-:W2:Y:S01]  /*16000*/  LDL.LU R54, [R1+0x84] ;  /* 0x0000840001367983 */ /* 0x000ea20000300800 */
[----:B------:R-:W-:Y:S01]  /*16010*/  IMAD R4, R43, UR4, RZ ;  /* 0x000000042b047c24 */ /* 0x000fe2000f8e02ff */
[----:B------:R-:W-:Y:S01]  /*16020*/  SEL R49, R52, RZ, !P0 ;  /* 0x000000ff34317207 */ /* 0x000fe20004000000 */
[----:B------:R-:W-:Y:S01]  /*16030*/  IMAD R50, R7, R42, RZ ;  /* 0x0000002a07327224 */ /* 0x000fe200078e02ff */
[----:B------:R-:W4:Y:S01]  /*16040*/  LDL R10, [R1+0xac] ;  /* 0x0000ac00010a7983 */ /* 0x000f220000100800 */
[----:B------:R-:W-:Y:S01]  /*16050*/  IMAD R13, R55, UR5, R4 ;  /* 0x00000005370d7c24 */ /* 0x000fe2000f8e0204 */
[----:B------:R-:W4:Y:S01]  /*16060*/  @P1 LDC R51, c[0x0][0xbec] ;  /* 0x0002fb00ff331b82 */ /* 0x000f220000000800 */
[----:B---3--:R-:W-:-:S02]  /*16070*/  VIADD R24, R5, 0xffffff80 ;  /* 0xffffff8005187836 */ /* 0x008fc40000000000 */
[----:B------:R-:W-:Y:S01]  /*16080*/  IMAD.WIDE.U32 R4, R55, UR4, R40 ;  /* 0x0000000437047c25 */ /* 0x000fe2000f8e0028 */
[----:B------:R-:W-:Y:S02]  /*16090*/  ULDC.64 UR4, c[0x0][0xb98] ;  /* 0x0002e60000047ab9 */ /* 0x000fe40000000a00 */
[--C-:B------:R-:W-:Y:S02]  /*160a0*/  SHF.R.S32.HI R56, RZ, 0x1f, R24.reuse ;  /* 0x0000001fff387819 */ /* 0x100fe40000011418 */
[----:B------:R-:W-:Y:S02]  /*160b0*/  SHF.R.S32.HI R53, RZ, 0x1f, R24 ;  /* 0x0000001fff357819 */ /* 0x000fe40000011418 */
[-C--:B------:R-:W-:Y:S02]  /*160c0*/  LEA.HI R56, R56, R24.reuse, RZ, 0x2 ;  /* 0x0000001838387211 */ /* 0x080fe400078f10ff */
[----:B------:R-:W-:Y:S02]  /*160d0*/  LEA.HI R53, R53, R24, RZ, 0x2 ;  /* 0x0000001835357211 */ /* 0x000fe400078f10ff */
[----:B------:R-:W-:-:S02]  /*160e0*/  LOP3.LUT R56, R56, 0xfffffffc, RZ, 0xc0, !PT ;  /* 0xfffffffc38387812 */ /* 0x000fc400078ec0ff */
[----:B------:R-:W-:-:S03]  /*160f0*/  SHF.R.S32.HI R53, RZ, 0x2, R53 ;  /* 0x00000002ff357819 */ /* 0x000fc60000011435 */
[----:B------:R-:W-:-:S04]  /*16100*/  IMAD.IADD R56, R24, 0x1, -R56 ;  /* 0x0000000118387824 */ /* 0x000fc800078e0a38 */
[----:B------:R-:W-:Y:S02]  /*16110*/  IMAD.SHL.U32 R32, R56, 0x8, RZ ;  /* 0x0000000838207824 */ /* 0x000fe400078e00ff */
[----:B------:R-:W-:Y:S02]  /*16120*/  IMAD.IADD R5, R5, 0x1, R13 ;  /* 0x0000000105057824 */ /* 0x000fe400078e020d */
[----:B------:R-:W-:Y:S02]  /*16130*/  IMAD R11, R53, 0x20, R32 ;  /* 0x00000020350b7824 */ /* 0x000fe400078e0220 */
[----:B------:R-:W-:-:S04]  /*16140*/  IMAD.WIDE.U32 R4, R49, UR4, R4 ;  /* 0x0000000431047c25 */ /* 0x000fc8000f8e0004 */
        /* <DEDUP_REMOVED lines=16> */
[----:B--2---:R-:W-:-:S04]  /*16250*/  IMAD.IADD R15, R8, 0x1, R54 ;  /* 0x00000001080f7824 */ /* 0x004fc800078e0236 */
[----:B0-----:R-:W-:-:S04]  /*16260*/  @P1 IMAD.HI.U32 R6, R15, R6, RZ ;  /* 0x000000060f061227 */ /* 0x001fc800078e00ff */
[----:B------:R-:W-:Y:S01]  /*16270*/  IMAD.MOV.U32 R9, RZ, RZ, R15 ;  /* 0x000000ffff097224 */ /* 0x000fe200078e000f */
[----:B-1----:R-:W-:Y:S01]  /*16280*/  @P1 SHF.R.U32.HI R9, RZ, R27, R6 ;  /* 0x0000001bff091219 */ /* 0x002fe20000011606 */
[----:B------:R-:W-:-:S04]  /*16290*/  IMAD R6, R48, UR4, RZ ;  /* 0x0000000430067c24 */ /* 0x000fc8000f8e02ff */
[----:B------:R-:W-:-:S04]  /*162a0*/  IMAD.MOV R13, RZ, RZ, -R9 ;  /* 0x000000ffff0d7224 */ /* 0x000fc800078e0a09 */
[----:B------:R-:W-:Y:S01]  /*162b0*/  IMAD R11, R42, R13, R15 ;  /* 0x0000000d2a0b7224 */ /* 0x000fe200078e020f */
[----:B------:R-:W-:Y:S01]  /*162c0*/  SHF.R.S32.HI R13, RZ, 0x1f, R9 ;  /* 0x0000001fff0d7819 */ /* 0x000fe20000011409 */
[----:B------:R-:W-:Y:S01]  /*162d0*/  IMAD R8, R49, UR5, R6 ;  /* 0x0000000531087c24 */ /* 0x000fe2000f8e0206 */
[----:B------:R-:W-:Y:S01]  /*162e0*/  IADD3 R4, P0, R9, R4, RZ ;  /* 0x0000000409047210 */ /* 0x000fe20007f1e0ff */
        /* <DEDUP_REMOVED lines=8> */
[----:B------:R-:W-:Y:S01]  /*16370*/  IMAD.IADD R5, R5, 0x1, R15 ;  /* 0x0000000105057824 */ /* 0x000fe200078e020f */
[----:B------:R-:W-:-:S04]  /*16380*/  IADD3 R9, P2, R20, 0x1800, RZ ;  /* 0x0000180014097810 */ /* 0x000fc80007f5e0ff */
[----:B------:R-:W-:Y:S01]  /*16390*/  LEA.HI.X R4, R4, UR5, R5, 0x2, P0 ;  /* 0x0000000504047c11 */ /* 0x000fe200080f1405 */
[----:B------:R-:W-:Y:S01]  /*163a0*/  SHFL.IDX PT, R44, R6, RZ, 0x1c1f ;  /* 0x001c1fff062c7589 */ /* 0x000fe200000e0000 */
[----:B------:R-:W-:Y:S01]  /*163b0*/  LOP3.LUT R8, R9, 0x180, RZ, 0xc0, !PT ;  /* 0x0000018009087812 */ /* 0x000fe200078ec0ff */
[----:B------:R-:W-:Y:S02]  /*163c0*/  ULDC.64 UR4, c[0x0][0xaa0] ;  /* 0x0002a80000047ab9 */ /* 0x000fe40000000a00 */
[----:B------:R-:W0:Y:S01]  /*163d0*/  SHFL.IDX PT, R45, R4, RZ, 0x1c1f ;  /* 0x001c1fff042d7589 */ /* 0x000e2200000e0000 */
[----:B------:R-:W-:Y:S01]  /*163e0*/  SHF.R.U64 R8, R8, 0x3, RZ ;  /* 0x0000000308087819 */ /* 0x000fe200000012ff */
[----:B----4-:R-:W-:Y:S01]  /*163f0*/  IMAD.IADD R5, R10, 0x1, R54 ;  /* 0x000000010a057824 */ /* 0x010fe200078e0236 */
[----:B------:R-:W-:Y:S02]  /*16400*/  LOP3.LUT P0, RZ, R14, 0x3, RZ, 0xc0, !PT ;  /* 0x000000030eff7812 */ /* 0x000fe4000780c0ff */
[----:B------:R-:W-:Y:S01]  /*16410*/  LOP3.LUT R8, R8, R9, RZ, 0x3c, !PT ;  /* 0x0000000908087212 */ /* 0x000fe200078e3cff */
[----:B------:R-:W-:Y:S01]  /*16420*/  IMAD.X R9, RZ, RZ, R21, P2 ;  /* 0x000000ffff097224 */ /* 0x000fe200010e0615 */
[----:B------:R-:W-:Y:S01]  /*16430*/  IADD3 R13, P3, R20, 0x3000, RZ ;  /* 0x00003000140d7810 */ /* 0x000fe20007f7e0ff */
[----:B------:R-:W-:Y:S01]  /*16440*/  SHFL.IDX PT, R46, R6, 0x1, 0x1c1f ;  /* 0x003c1f00062e7f89 */ /* 0x000fe200000e0000 */
[----:B------:R-:W-:-:S03]  /*16450*/  ISETP.GE.OR P2, PT, R5, R50, P0 ;  /* 0x000000320500720c */ /* 0x000fc60000746670 */
[----:B------:R1:W2:Y:S01]  /*16460*/  SHFL.IDX PT, R47, R4, 0x1, 0x1c1f ;  /* 0x003c1f00042f7f89 */ /* 0x0002a200000e0000 */
[----:B------:R-:W-:Y:S01]  /*16470*/  LOP3.LUT R12, R13, 0x180, RZ, 0xc0, !PT ;  /* 0x000001800d0c7812 */ /* 0x000fe200078ec0ff */
[----:B------:R-:W-:-:S03]  /*16480*/  VIADD R5, R5, 0x8 ;  /* 0x0000000805057836 */ /* 0x000fc60000000000 */
[----:B------:R-:W-:Y:S02]  /*16490*/  SHF.R.U64 R12, R12, 0x3, RZ ;  /* 0x000000030c0c7819 */ /* 0x000fe400000012ff */
[----:B------:R-:W-:Y:S02]  /*164a0*/  ISETP.GE.OR P0, PT, R5, R50, P0 ;  /* 0x000000320500720c */ /* 0x000fe40000706670 */
[----:B------:R-:W-:Y:S01]  /*164b0*/  LOP3.LUT R12, R12, R13, RZ, 0x3c, !PT ;  /* 0x0000000d0c0c7212 */ /* 0x000fe200078e3cff */
[----:B------:R-:W-:Y:S01]  /*164c0*/  IMAD.X R13, RZ, RZ, R21, P3 ;  /* 0x000000ffff0d7224 */ /* 0x000fe200018e0615 */
[C---:B------:R-:W-:Y:S01]  /*164d0*/  IADD3 R7, P3, R20.reuse, 0x7800, RZ ;  /* 0x0000780014077810 */ /* 0x040fe20007f7e0ff */
[----:B0-----:R0:W-:Y:S01]  /*164e0*/  @!P2 ST.E desc[UR38][R44.64], R3 ;  /* 0x000000032c00a985 */ /* 0x0011e2000c101926 */
[----:B------:R-:W-:Y:S02]  /*164f0*/  LOP3.LUT R11, R20, 0x180, RZ, 0xc0, !PT ;  /* 0x00000180140b7812 */ /* 0x000fe400078ec0ff */
[----:B-1----:R-:W-:Y:S01]  /*16500*/  LOP3.LUT R4, R7, 0x180, RZ, 0xc0, !PT ;  /* 0x0000018007047812 */ /* 0x002fe200078ec0ff */
[----:B------:R-:W-:Y:S01]  /*16510*/  IMAD R41, R41, UR4, RZ ;  /* 0x0000000429297c24 */ /* 0x000fe2000f8e02ff */
[----:B------:R-:W-:Y:S01]  /*16520*/  SHF.R.U64 R11, R11, 0x3, RZ ;  /* 0x000000030b0b7819 */ /* 0x000fe200000012ff */
[----:B0-----:R-:W0:Y:S01]  /*16530*/  @P1 LDC R45, c[0x0][0xbf0] ;  /* 0x0002fc00ff2d1b82 */ /* 0x001e220000000800 */
[----:B------:R-:W-:Y:S01]  /*16540*/  SHF.R.U64 R4, R4, 0x3, RZ ;  /* 0x0000000304047819 */ /* 0x000fe200000012ff */
[C---:B------:R-:W-:Y:S01]  /*16550*/  IMAD R3, R40.reuse, UR5, R41 ;  /* 0x0000000528037c24 */ /* 0x040fe2000f8e0229 */
[----:B------:R-:W-:Y:S01]  /*16560*/  LOP3.LUT R20, R11, R20, RZ, 0x3c, !PT ;  /* 0x000000140b147212 */ /* 0x000fe200078e3cff */
[----:B--2---:R1:W-:Y:S01]  /*16570*/  @!P0 ST.E desc[UR38][R46.64], R0 ;  /* 0x000000002e008985 */ /* 0x0043e2000c101926 */
[----:B------:R-:W-:Y:S01]  /*16580*/  IMAD.WIDE.U32 R40, R40, UR4, RZ ;  /* 0x0000000428287c25 */ /* 0x000fe2000f8e00ff */
[----:B------:R-:W-:Y:S01]  /*16590*/  LOP3.LUT R36, R4, R7, RZ, 0x3c, !PT ;  /* 0x0000000704247212 */ /* 0x000fe200078e3cff */
[----:B------:R-:W-:Y:S01]  /*165a0*/  ULDC.64 UR4, c[0x0][0xae8] ;  /* 0x0002ba0000047ab9 */ /* 0x000fe20000000a00 */
[----:B------:R2:W5:Y:S01]  /*165b0*/  LD.E.128 R4, desc[UR38][R20.64] ;  /* 0x0000002614047980 */ /* 0x000562000c101d00 */
[----:B------:R-:W-:-:S02]  /*165c0*/  IMAD.X R37, RZ, RZ, R21, P3 ;  /* 0x000000ffff257224 */ /* 0x000fc400018e0615 */
[----:B------:R-:W-:Y:S01]  /*165d0*/  IMAD R43, R43, UR4, RZ ;  /* 0x000000042b2b7c24 */ /* 0x000fe2000f8e02ff */
[----:B------:R-:W5:Y:S01]  /*165e0*/  LD.E.128 R8, desc[UR38][R8.64] ;  /* 0x0000002608087980 */ /* 0x000f62000c101d00 */
[----:B-1----:R-:W-:-:S03]  /*165f0*/  IMAD R0, R56, 0x60, R53 ;  /* 0x0000006038007824 */ /* 0x002fc600078e0235 */
[----:B------:R-:W5:Y:S01]  /*16600*/  LD.E.128 R12, desc[UR38][R12.64] ;  /* 0x000000260c0c7980 */ /* 0x000f62000c101d00 */
[----:B--2---:R-:W-:Y:S02]  /*16610*/  IMAD.MOV.U32 R20, RZ, RZ, R40 ;  /* 0x000000ffff147224 */ /* 0x004fe400078e0028 */
[----:B------:R-:W-:Y:S01]  /*16620*/  IMAD.IADD R21, R41, 0x1, R3 ;  /* 0x0000000129157824 */ /* 0x000fe200078e0203 */
[----:B------:R-:W5:Y:S01]  /*16630*/  LD.E.128 R24, desc[UR38][R24.64] ;  /* 0x0000002618187980 */ /* 0x000f62000c101d00 */
[----:B------:R-:W-:Y:S02]  /*16640*/  IMAD.IADD R40, R54, 0x1, R0 ;  /* 0x0000000136287824 */ /* 0x000fe400078e0200 */
[C---:B------:R-:W-:Y:S01]  /*16650*/  IMAD R43, R55.reuse, UR5, R43 ;  /* 0x00000005372b7c24 */ /* 0x040fe2000f8e022b */
[----:B------:R-:W5:Y:S01]  /*16660*/  LD.E.128 R28, desc[UR38][R28.64] ;  /* 0x000000261c1c7980 */ /* 0x000f62000c101d00 */
[----:B------:R-:W-:Y:S01]  /*16670*/  IMAD.WIDE.U32 R20, R55, UR4, R20 ;  /* 0x0000000437147c25 */ /* 0x000fe2000f8e0014 */
[----:B------:R-:W-:-:S02]  /*16680*/  ULDC.64 UR4, c[0x0][0xaf0] ;  /* 0x0002bc0000047ab9 */ /* 0x000fc40000000a00 */
[----:B------:R-:W5:Y:S01]  /*16690*/  LD.E.128 R36, desc[UR38][R36.64] ;  /* 0x0000002624247980 */ /* 0x000f62000c101d00 */
[----:B------:R-:W-:Y:S01]  /*166a0*/  @P1 IMAD.HI.U32 R0, R40, R51, RZ ;  /* 0x0000003328001227 */ /* 0x000fe200078e00ff */
        /* <DEDUP_REMOVED lines=9> */
[----:B------:R-:W-:-:S02]  /*16740*/  IMAD R48, R48, UR4, RZ ;  /* 0x0000000430307c24 */ /* 0x000fc4000f8e02ff */
[----:B------:R-:W-:Y:S01]  /*16750*/  IMAD.WIDE.U32 R20, R49, UR4, R20 ;  /* 0x0000000431147c25 */ /* 0x000fe2000f8e0014 */
[----:B------:R-:W-:-:S03]  /*16760*/  SHF.R.S32.HI R0, RZ, 0x1f, R3 ;  /* 0x0000001fff007819 */ /* 0x000fc60000011403 */
[----:B------:R-:W-:Y:S01]  /*16770*/  IMAD R41, R49, UR5, R48 ;  /* 0x0000000531297c24 */ /* 0x000fe2000f8e0230 */
[----:B------:R-:W-:Y:S01]  /*16780*/  ULDC.64 UR4, c[0x0][0xae0] ;  /* 0x0002b80000047ab9 */ /* 0x000fe20000000a00 */
[----:B------:R-:W-:Y:S02]  /*16790*/  IMAD.MOV R43, RZ, RZ, -R3 ;  /* 0x000000ffff2b7224 */ /* 0x000fe400078e0a03 */
[----:B------:R-:W-:Y:S01]  /*167a0*/  IMAD R0, R0, UR4, RZ ;  /* 0x0000000400007c24 */ /* 0x000fe2000f8e02ff */
[----:B------:R-:W-:Y:S01]  /*167b0*/  IADD3 R21, R21, R41, RZ ;  /* 0x0000002915157210 */ /* 0x000fe20007ffe0ff */
        /* <DEDUP_REMOVED lines=10> */
[----:B------:R-:W-:Y:S01]  /*16860*/  IMAD.IADD R49, R53, 0x1, R54 ;  /* 0x0000000135317824 */ /* 0x000fe200078e0236 */
        /* <DEDUP_REMOVED lines=10> */
[----:B------:R0:W3:Y:S01]  /*16910*/  SHFL.IDX PT, R41, R47, RZ, 0x1c1f ;  /* 0x001c1fff2f297589 */ /* 0x0000e200000e0000 */
[----:B------:R-:W-:Y:S02]  /*16920*/  SHF.R.S32.HI R48, RZ, 0x1f, R51 ;  /* 0x0000001fff307819 */ /* 0x000fe40000011433 */
[----:B--2---:R-:W-:Y:S01]  /*16930*/  SHF.R.S32.HI R0, RZ, 0x1f, R53 ;  /* 0x0000001fff007819 */ /* 0x004fe20000011435 */
[----:B------:R-:W-:Y:S06]  /*16940*/  @P0 BRA `(.L_x_2450) ;  /* 0x0000000000300947 */ /* 0x000fec0003800000 */
[----:B------:R-:W-:Y:S02]  /*16950*/  ULDC UR4, c[0x0][0xac8] ;  /* 0x0002b20000047ab9 */ /* 0x000fe40000000800 */
[----:B------:R-:W-:Y:S02]  /*16960*/  ISETP.GE.AND P1, PT, R53, UR4, PT ;  /* 0x0000000435007c0c */ /* 0x000fe4000bf26270 */
[----:B------:R-:W-:Y:S02]  /*16970*/  ISETP.GE.AND P2, PT, R51, UR4, PT ;  /* 0x0000000433007c0c */ /* 0x000fe4000bf46270 */
[----:B------:R-:W-:-:S09]  /*16980*/  ISETP.GE.AND P0, PT, R32, UR4, PT ;  /* 0x0000000420007c0c */ /* 0x000fd2000bf06270 */
[-C--:B-1----:R-:W-:Y:S02]  /*16990*/  @!P1 LEA R42, P3, R53, R40.reuse, 0x1 ;  /* 0x00000028352a9211 */ /* 0x082fe400078608ff */
[----:B------:R-:W-:Y:S02]  /*169a0*/  @!P2 LEA R44, P4, R51, R40, 0x1 ;  /* 0x00000028332ca211 */ /* 0x000fe400078808ff */
[----:B---3--:R-:W-:Y:S01]  /*169b0*/  @!P0 IMAD.WIDE R20, R32, 0x2, R40 ;  /* 0x0000000220148825 */ /* 0x008fe200078e0228 */
[-C--:B------:R-:W-:Y:S02]  /*169c0*/  @!P1 LEA.HI.X R43, R53, R41.reuse, R0, 0x1, P3 ;  /* 0x00000029352b9211 */ /* 0x080fe400018f0c00 */
[----:B------:R-:W-:Y:S02]  /*169d0*/  @!P2 LEA.HI.X R45, R51, R41, R48, 0x1, P4 ;  /* 0x00000029332da211 */ /* 0x000fe400020f0c30 */
[----:B-----5:R2:W-:Y:S04]  /*169e0*/  @!P0 ST.E.128 desc[UR38][R20.64], R4 ;  /* 0x0000000414008985 */ /* 0x0205e8000c101d26 */
[----:B------:R2:W-:Y:S04]  /*169f0*/  @!P1 ST.E.128 desc[UR38][R42.64], R12 ;  /* 0x0000000c2a009985 */ /* 0x0005e8000c101d26 */
[----:B------:R2:W-:Y:S02]  /*16a00*/  @!P2 ST.E.128 desc[UR38][R44.64], R28 ;  /* 0x0000001c2c00a985 */ /* 0x0005e4000c101d26 */
.L_x_2450:
[----:B------:R-:W-:Y:S05]  /*16a10*/  BSYNC B1 ;  /* 0x0000000000017941 */ /* 0x000fea0003800000 */
.L_x_2449:
[----:B------:R-:W-:Y:S01]  /*16a20*/  VIADD R3, R49, 0x60 ;  /* 0x0000006031037836 */ /* 0x000fe20000000000 */
[----:B--2--5:R2:W4:Y:S04]  /*16a30*/  SHFL.IDX PT, R7, R47, 0x1, 0x1c1f ;  /* 0x003c1f002f077f89 */ /* 0x02452800000e0000 */
[----:B------:R-:W-:Y:S01]  /*16a40*/  ISETP.GE.AND P0, PT, R3, R50, PT ;  /* 0x000000320300720c */ /* 0x000fe20003f06270 */
[----:B------:R2:W0:-:S12]  /*16a50*/  SHFL.IDX PT, R6, R46, 0x1, 0x1c1f ;  /* 0x003c1f002e067f89 */ /* 0x00041800000e0000 */
[----:B--2---:R-:W-:Y:S05]  /*16a60*/  @P0 BRA `(.L_x_2451) ;  /* 0x0000000800d80947 */ /* 0x004fea0003800000 */
        /* <DEDUP_REMOVED lines=10> */
[----:B--2---:R-:W-:-:S04]  /*16b10*/  LEA R4, P0, R51, R6, 0x1 ;  /* 0x0000000633047211 */ /* 0x004fc800078008ff */
[----:B------:R-:W-:-:S05]  /*16b20*/  LEA.HI.X R5, R51, R7, R48, 0x1, P0 ;  /* 0x0000000733057211 */ /* 0x000fca00000f0c30 */
[----:B------:R0:W-:Y:S01]  /*16b30*/  ST.E.128 desc[UR38][R4.64], R36 ;  /* 0x0000002404007985 */ /* 0x0001e2000c101d26 */
[----:B------:R-:W-:Y:S05]  /*16b40*/  BRA `(.L_x_2451) ;  /* 0x0000000800a07947 */ /* 0x000fea0003800000 */
.L_x_2447:
[C---:B------:R-:W-:Y:S01]  /*16b50*/  IMAD.SHL.U32 R6, R52.reuse, 0x4, RZ ;  /* 0x0000000434067824 */ /* 0x040fe200078e00ff */
[----:B------:R-:W-:Y:S01]  /*16b60*/  ULDC.64 UR4, c[0x0][0xc00] ;  /* 0x0003000000047ab9 */ /* 0x000fe20000000a00 */
[----:B------:R-:W-:Y:S01]  /*16b70*/  SHF.L.U64.HI R3, R52, 0x2, R29 ;  /* 0x0000000234037819 */ /* 0x000fe2000001021d */
[----:B------:R-:W-:Y:S01]  /*16b80*/  IMAD.MOV.U32 R0, RZ, RZ, RZ ;  /* 0x000000ffff007224 */ /* 0x000fe200078e00ff */
[----:B------:R-:W-:Y:S01]  /*16b90*/  ISETP.NE.U32.AND P0, PT, RZ, UR4, PT ;  /* 0x00000004ff007c0c */ /* 0x000fe2000bf05070 */
[----:B------:R-:W3:Y:S01]  /*16ba0*/  LDC R25, c[0x0][0xbe8] ;  /* 0x0002fa00ff197b82 */ /* 0x000ee20000000800 */
[----:B------:R-:W-:Y:S02]  /*16bb0*/  IADD3 R4, P1, R6, UR4, RZ ;  /* 0x0000000406047c10 */ /* 0x000fe4000ff3e0ff */
[----:B------:R-:W-:Y:S02]  /*16bc0*/  ISETP.NE.AND.EX P0, PT, RZ, UR5, PT, P0 ;  /* 0x00000005ff007c0c */ /* 0x000fe4000bf05300 */
[----:B------:R-:W-:Y:S01]  /*16bd0*/  IADD3.X R5, R3, UR5, RZ, P1, !PT ;  /* 0x0000000503057c10 */ /* 0x000fe20008ffe4ff */
[----:B------:R-:W-:-:S02]  /*16be0*/  ULDC.64 UR4, c[0x0][0xc08] ;  /* 0x0003020000047ab9 */ /* 0x000fc40000000a00 */
[----:B------:R-:W-:-:S04]  /*16bf0*/  ISETP.NE.U32.AND P1, PT, RZ, UR4, PT ;  /* 0x00000004ff007c0c */ /* 0x000fc8000bf25070 */
[----:B------:R-:W-:-:S04]  /*16c00*/  ISETP.NE.AND.EX P1, PT, RZ, UR5, PT, P1 ;  /* 0x00000005ff007c0c */ /* 0x000fc8000bf25310 */
[----:B------:R0:W5:Y:S01]  /*16c10*/  @P0 LDG.E R0, desc[UR38][R4.64] ;  /* 0x0000002604000981 */ /* 0x000162000c1e1900 */
[----:B------:R-:W2:Y:S08]  /*16c20*/  S2R R10, SR_TID.X ;  /* 0x00000000000a7919 */ /* 0x000eb00000002100 */
[----:B------:R-:W-:Y:S01]  /*16c30*/  @P1 IADD3 R6, P2, R6, UR4, RZ ;  /* 0x0000000406061c10 */ /* 0x000fe2000ff5e0ff */
[----:B------:R-:W-:-:S02]  /*16c40*/  ULDC UR4, c[0x0][0xa88] ;  /* 0x0002a20000047ab9 */ /* 0x000fc40000000800 */
[----:B------:R-:W-:Y:S01]  /*16c50*/  IMAD.U32 R8, RZ, RZ, UR4 ;  /* 0x00000004ff087e24 */ /* 0x000fe2000f8e00ff */
[----:B------:R-:W-:-:S05]  /*16c60*/  @P1 IADD3.X R7, R3, UR5, RZ, P2, !PT ;  /* 0x0000000503071c10 */ /* 0x000fca00097fe4ff */
[----:B------:R0:W5:Y:S01]  /*16c70*/  @P1 LDG.E R8, desc[UR38][R6.64] ;  /* 0x0000002606081981 */ /* 0x000162000c1e1900 */
[----:B---3--:R-:W-:-:S13]  /*16c80*/  ISETP.NE.AND P2, PT, R25, 0x1, PT ;  /* 0x000000011900780c */ /* 0x008fda0003f45270 */
[----:B------:R-:W3:Y:S01]  /*16c90*/  @P2 LDC R14, c[0x0][0xbec] ;  /* 0x0002fb00ff0e2b82 */ /* 0x000ee20000000800 */
[----:B--2---:R-:W-:-:S07]  /*16ca0*/  VIADD R28, R10, 0xffffff80 ;  /* 0xffffff800a1c7836 */ /* 0x004fce0000000000 */
[----:B------:R-:W2:Y:S01]  /*16cb0*/  @P2 LDC R27, c[0x0][0xbf0] ;  /* 0x0002fc00ff1b2b82 */ /* 0x000ea20000000800 */
[----:B------:R-:W-:Y:S01]  /*16cc0*/  ISETP.GE.AND P3, PT, R28, 0xc0, PT ;  /* 0x000000c01c00780c */ /* 0x000fe20003f66270 */
[----:B0-----:R-:W-:-:S12]  /*16cd0*/  @P1 BRA `(.L_x_2452) ;  /* 0x0000000000101947 */ /* 0x001fd80003800000 */
[----:B------:R-:W-:Y:S05]  /*16ce0*/  @!P0 BRA `(.L_x_2452) ;  /* 0x00000000000c8947 */ /* 0x000fea0003800000 */
[----:B------:R-:W4:Y:S04]  /*16cf0*/  LDG.E R3, desc[UR38][R4.64] ;  /* 0x0000002604037981 */ /* 0x000f28000c1e1900 */
[----:B-----5:R-:W4:Y:S02]  /*16d00*/  LDG.E R8, desc[UR38][R4.64+0x4] ;  /* 0x0000042604087981 */ /* 0x020f24000c1e1900 */
[----:B----4-:R-:W-:-:S07]  /*16d10*/  IMAD.IADD R8, R8, 0x1, -R3 ;  /* 0x0000000108087824 */ /* 0x010fce00078e0a03 */
.L_x_2452:
[----:B------:R-:W3:Y:S04]  /*16d20*/  LDL R20, [R1+0x9c] ;  /* 0x00009c0001147983 */ /* 0x000ee80000100800 */
[----:B------:R0:W5:Y:S01]  /*16d30*/  LDL R26, [R1+0x84] ;  /* 0x00008400011a7983 */ /* 0x0001620000100800 */
[----:B------:R-:W-:Y:S01]  /*16d40*/  BSSY B1, `(.L_x_2453) ;  /* 0x000002c000017945 */ /* 0x000fe20003800000 */
[----:B----4-:R-:W-:Y:S02]  /*16d50*/  SEL R13, R52, RZ, !P0 ;  /* 0x000000ff340d7207 */ /* 0x010fe40004000000 */
[----:B------:R-:W-:Y:S02]  /*16d60*/  SEL R29, R29, RZ, !P0 ;  /* 0x000000ff1d1d7207 */ /* 0x000fe40004000000 */
[----:B-----5:R-:W-:-:S02]  /*16d70*/  SHF.R.S32.HI R11, RZ, 0x1f, R0 ;  /* 0x0000001fff0b7819 */ /* 0x020fc40000011400 */
[----:B---3--:R-:W-:Y:S01]  /*16d80*/  SHF.R.S32.HI R12, RZ, 0x1f, R20 ;  /* 0x0000001fff0c7819 */ /* 0x008fe20000011414 */
[----:B0-----:R-:W-:Y:S06]  /*16d90*/  @P3 BRA `(.L_x_2454) ;  /* 0x0000000000983947 */ /* 0x001fec0003800000 */
[----:B------:R-:W0:Y:S01]  /*16da0*/  LDC R9, c[0x0][0xbe8] ;  /* 0x0002fa00ff097b82 */ /* 0x000e220000000800 */
[----:B------:R-:W-:Y:S01]  /*16db0*/  IADD3 R10, R26, -0x80, R10 ;  /* 0xffffff801a0a7810 */ /* 0x000fe20007ffe00a */
[----:B0-----:R-:W-:-:S05]  /*16dc0*/  IMAD R3, R8, R9, RZ ;  /* 0x0000000908037224 */ /* 0x001fca00078e02ff */
        /* <DEDUP_REMOVED lines=13> */
[----:B------:R-:W3:Y:S01]  /*16ea0*/  @P0 LDC R21, c[0x0][0xbf0] ;  /* 0x0002fc00ff150b82 */ /* 0x000ee20000000800 */
[----:B------:R-:W-:-:S04]  /*16eb0*/  IMAD.WIDE.U32 R4, R13, UR4, R4 ;  /* 0x000000040d047c25 */ /* 0x000fc8000f8e0004 */
[----:B0-----:R-:W-:-:S05]  /*16ec0*/  @P0 IMAD.HI.U32 R6, R10, R15, RZ ;  /* 0x0000000f0a060227 */ /* 0x001fca00078e00ff */
[----:B---3--:R-:W-:Y:S01]  /*16ed0*/  @P0 SHF.R.U32.HI R3, RZ, R21, R6 ;  /* 0x00000015ff030219 */ /* 0x008fe20000011606 */
        /* <DEDUP_REMOVED lines=18> */
.L_x_2454:
[----:B------:R-:W-:Y:S05]  /*17000*/  BSYNC B1 ;  /* 0x0000000000017941 */ /* 0x000fea0003800000 */
.L_x_2453:
        /* <DEDUP_REMOVED lines=15> */
[----:B------:R-:W-:Y:S02]  /*17100*/  IMAD.IADD R9, R26, 0x1, R0 ;  /* 0x000000011a097824 */ /* 0x000fe400078e0200 */
[----:B------:R-:W-:-:S02]  /*17110*/  IMAD R7, R20, UR5, R6 ;  /* 0x0000000514077c24 */ /* 0x000fc4000f8e0206 */
[----:B------:R-:W-:-:S04]  /*17120*/  @P2 IMAD.HI.U32 R0, R9, R14, RZ ;  /* 0x0000000e09002227 */ /* 0x000fc800078e00ff */
[----:B------:R-:W-:Y:S01]  /*17130*/  IMAD.WIDE.U32 R4, R20, UR4, R4 ;  /* 0x0000000414047c25 */ /* 0x000fe2000f8e0004 */
[----:B------:R-:W-:-:S03]  /*17140*/  ULDC.64 UR4, c[0x0][0xaf0] ;  /* 0x0002bc0000047ab9 */ /* 0x000fc60000000a00 */
[----:B------:R-:W-:Y:S01]  /*17150*/  IMAD.MOV.U32 R3, RZ, RZ, R9 ;  /* 0x000000ffff037224 */ /* 0x000fe200078e0009 */
[----:B--2---:R-:W-:Y:S01]  /*17160*/  @P2 SHF.R.U32.HI R3, RZ, R27, R0 ;  /* 0x0000001bff032219 */ /* 0x004fe20000011600 */
        /* <DEDUP_REMOVED lines=29> */
[----:B------:R0:W2:Y:S04]  /*17340*/  SHFL.IDX PT, R3, R4, RZ, 0x1c1f ;  /* 0x001c1fff04037589 */ /* 0x0000a800000e0000 */
[----:B------:R0:W3:Y:S02]  /*17350*/  SHFL.IDX PT, R14, R0, RZ, 0x1c1f ;  /* 0x001c1fff000e7589 */ /* 0x0000e400000e0000 */
.L_x_2617:
        /* <DEDUP_REMOVED lines=11> */
[C---:B------:R-:W-:Y:S01]  /*17410*/  @!P4 LEA R28, P1, R20.reuse, R14, 0x1 ;  /* 0x0000000e141cc211 */ /* 0x040fe200078208ff */
[----:B------:R-:W-:Y:S01]  /*17420*/  @!P2 IMAD.WIDE R12, R9, 0x2, R14 ;  /* 0x00000002090ca825 */ /* 0x000fe200078e020e */
[-C--:B------:R-:W-:Y:S02]  /*17430*/  @!P3 LEA.HI.X R27, R7, R3.reuse, R10, 0x1, P0 ;  /* 0x00000003071bb211 */ /* 0x080fe400000f0c0a */
[----:B------:R-:W-:Y:S02]  /*17440*/  @!P4 LEA.HI.X R29, R20, R3, R21, 0x1, P1 ;  /* 0x00000003141dc211 */ /* 0x000fe400008f0c15 */
[----:B------:R4:W-:Y:S04]  /*17450*/  @!P2 ST.E.128 desc[UR38][R12.64], RZ ;  /* 0x000000ff0c00a985 */ /* 0x0009e8000c101d26 */
[----:B------:R4:W-:Y:S04]  /*17460*/  @!P3 ST.E.128 desc[UR38][R26.64], RZ ;  /* 0x000000ff1a00b985 */ /* 0x0009e8000c101d26 */
[----:B------:R4:W-:Y:S02]  /*17470*/  @!P4 ST.E.128 desc[UR38][R28.64], RZ ;  /* 0x000000ff1c00c985 */ /* 0x0009e4000c101d26 */
.L_x_2457:
[----:B------:R-:W-:Y:S05]  /*17480*/  BSYNC B1 ;  /* 0x0000000000017941 */ /* 0x000fea0003800000 */
.L_x_2456:
[----:B------:R-:W-:-:S03]  /*17490*/  UMOV UR4, 0xffffffff ;  /* 0xffffffff00047882 */ /* 0x000fc60000000000 */
[----:B------:R-:W-:Y:S05]  /*174a0*/  BRA.DIV UR4, `(.L_x_2458) ;  /* 0x0000007e044c7947 */ /* 0x000fea000b800000 */
[----:B--2---:R2:W0:Y:S04]  /*174b0*/  SHFL.IDX PT, R3, R4, 0x1, 0x1c1f ;  /* 0x003c1f0004037f89 */ /* 0x00442800000e0000 */
[----:B---3--:R2:W3:Y:S02]  /*174c0*/  SHFL.IDX PT, R14, R0, 0x1, 0x1c1f ;  /* 0x003c1f00000e7f89 */ /* 0x0084e400000e0000 */
.L_x_2621:
        /* <DEDUP_REMOVED lines=16> */
.L_x_2451:
[----:B------:R-:W-:Y:S05]  /*175d0*/  BSYNC B0 ;  /* 0x0000000000007941 */ /* 0x000fea0003800000 */
.L_x_2446:
[----:B------:R-:W-:Y:S02]  /*175e0*/  ULDC UR4, c[0x0][0xc3c] ;  /* 0x00030f0000047ab9 */ /* 0x000fe40000000800 */
[----:B-1----:R-:W-:-:S13]  /*175f0*/  ISETP.GE.AND P0, PT, R35, UR4, PT ;  /* 0x0000000423007c0c */ /* 0x002fda000bf06270 */
[----:B------:R-:W-:Y:S05]  /*17600*/  @!P0 BRA `(.L_x_2459) ;  /* 0xfffffe9c00b48947 */ /* 0x000fea000383ffff */
[----:B------:R-:W-:Y:S05]  /*17610*/  BRA `(.L_x_2304) ;  /* 0x0000006c00c47947 */ /* 0x000fea0003800000 */
.L_x_2302:
[----:B------:R-:W-:-:S08]  /*17620*/  NOP ;  /* 0x0000000000007918 */ /* 0x000fd00000000000 */
[----:B------:R-:W0:-:S00]  /*17630*/  USETMAXREG.DEALLOC.CTAPOOL 0x20 ;  /* 0x00000020000079c8 */ /* 0x000e0000080e0500 */
[----:B0-----:R-:W2:Y:S01]  /*17640*/  LDL.LU R2, [R1] ;  /* 0x0000000001027983 */ /* 0x001ea20000300800 */
[----:B------:R-:W-:-:S06]  /*17650*/  LOP3.LUT R0, R0, 0x3, RZ, 0xc0, !PT ;  /* 0x0000000300007812 */ /* 0x000fcc00078ec0ff */
[----:B------:R-:W0:Y:S02]  /*17660*/  SHFL.IDX PT, R0, R0, RZ, 0x1f ;  /* 0x00001fff00007589 */ /* 0x000e2400000e0000 */
[----:B0-----:R-:W-:Y:S01]  /*17670*/  ISETP.NE.AND P0, PT, R0, RZ, PT ;  /* 0x000000ff0000720c */ /* 0x001fe20003f05270 */
[----:B------:R-:W-:Y:S01]  /*17680*/  IMAD.MOV.U32 R0, RZ, RZ, RZ ;  /* 0x000000ffff007224 */ /* 0x000fe200078e00ff */
[----:B--2---:R-:W-:-:S11]  /*17690*/  LOP3.LUT R2, R2, 0xffffffef, RZ, 0xc0, !PT ;  /* 0xffffffef02027812 */ /* 0x004fd600078ec0ff */
[----:B------:R-:W-:-:S05]  /*176a0*/  @P0 LOP3.LUT R2, R2, 0x10, RZ, 0xfc, !PT ;  /* 0x0000001002020812 */ /* 0x000fca00078efcff */
[----:B------:R0:W-:Y:S01]  /*176b0*/  STL [R1], R2 ;  /* 0x0000000201007387 */ /* 0x0001e20000100800 */
[----:B------:R-:W-:Y:S05]  /*176c0*/  @!P0 BRA `(.L_x_2460) ;  /* 0x00000000001c8947 */ /* 0x000fea0003800000 */
[----:B------:R-:W1:Y:S08]  /*176d0*/  S2UR UR5, SR_CgaCtaId ;  /* 0x00000000000579c3 */ /* 0x000e700000008800 */
[----:B------:R-:W-:Y:S06]  /*176e0*/  BAR.SYNC.DEFER_BLOCKING 0x5, 0x200 ;  /* 0x0148000000007b1d */ /* 0x000fec0000010000 */
[----:B------:R-:W-:-:S02]  /*176f0*/  UMOV UR4, 0x400 ;  /* 0x0000040000047882 */ /* 0x000fc40000000000 */
[----:B-1----:R-:W-:-:S09]  /*17700*/  ULEA UR4, UR5, UR4, 0x18 ;  /* 0x0000000405047291 */ /* 0x002fd2000f8ec03f */
[----:B------:R-:W1:Y:S01]  /*17710*/  LDS.128 R16, [UR4+0x2d8d0] ;  /* 0x02d8d004ff107984 */ /* 0x000e620008000c00 */
[----:B------:R-:W-:Y:S06]  /*17720*/  BAR.ARV 0x4, 0x200 ;  /* 0x0108000000007b1d */ /* 0x000fec0000002000 */
[----:B------:R-:W-:Y:S05]  /*17730*/  BRA `(.L_x_2461) ;  /* 0x0000000800907947 */ /* 0x000fea0003800000 */
.L_x_2460:
[----:B0-----:R-:W0:Y:S01]  /*17740*/  S2R R2, SR_TID.X ;  /* 0x0000000000027919 */ /* 0x001e220000002100 */
        /* <DEDUP_REMOVED lines=41> */
.L_x_2466:
        /* <DEDUP_REMOVED lines=12> */
.L_x_2465:
[----:B------:R-:W-:Y:S05]  /*17aa0*/  BSYNC B0 ;  /* 0x0000000000007941 */ /* 0x000fea0003800000 */
.L_x_2464:
        /* <DEDUP_REMOVED lines=21> */
.L_x_2462:
        /* <DEDUP_REMOVED lines=21> */
.L_x_2467:
[----:B-1----:R-:W-:Y:S01]  /*17d50*/  IMAD R16, R16, UR5, R13 ;  /* 0x0000000510107c24 */ /* 0x002fe2000f8e020d */
[----:B------:R-:W-:Y:S01]  /*17d60*/  IABS R10, R4 ;  /* 0x00000004000a7213 */ /* 0x000fe20000000000 */
[----:B------:R-:W-:Y:S02]  /*17d70*/  IMAD R11, R11, R8, RZ ;  /* 0x000000080b0b7224 */ /* 0x000fe400078e02ff */
[----:B------:R-:W-:Y:S01]  /*17d80*/  IMAD.MOV.U32 R2, RZ, RZ, RZ ;  /* 0x000000ffff027224 */ /* 0x000fe200078e00ff */
[----:B0-----:R-:W-:Y:S01]  /*17d90*/  IADD3 R9, -R16, UR6, RZ ;  /* 0x0000000610097c10 */ /* 0x001fe2000fffe1ff */
[----:B------:R-:W-:Y:S02]  /*17da0*/  IMAD.MOV R10, RZ, RZ, -R10 ;  /* 0x000000ffff0a7224 */ /* 0x000fe400078e0a0a */
[----:B------:R-:W-:Y:S01]  /*17db0*/  IMAD.HI.U32 R2, R3, R11, R2 ;  /* 0x0000000b03027227 */ /* 0x000fe200078e0002 */
[----:B------:R-:W-:-:S04]  /*17dc0*/  IABS R6, R9 ;  /* 0x0000000900067213 */ /* 0x000fc80000000000 */
[----:B------:R-:W-:Y:S01]  /*17dd0*/  MOV R3, R6 ;  /* 0x0000000600037202 */ /* 0x000fe20000000f00 */
[----:B------:R-:W-:-:S04]  /*17de0*/  IMAD.MOV.U32 R6, RZ, RZ, R10 ;  /* 0x000000ffff067224 */ /* 0x000fc800078e000a */
        /* <DEDUP_REMOVED lines=48> */
.L_x_2463:
[----:B------:R-:W-:Y:S02]  /*180f0*/  IMAD.MOV.U32 R17, RZ, RZ, RZ ;  /* 0x000000ffff117224 */ /* 0x000fe400078e00ff */
[----:B------:R-:W-:Y:S02]  /*18100*/  IMAD.U32 R16, RZ, RZ, UR6 ;  /* 0x00000006ff107e24 */ /* 0x000fe4000f8e00ff */
[----:B------:R-:W-:-:S07]  /*18110*/  IMAD.MOV.U32 R18, RZ, RZ, RZ ;  /* 0x000000ffff127224 */ /* 0x000fce00078e00ff */
.L_x_2468:
[----:B------:R-:W-:-:S13]  /*18120*/  ISETP.NE.AND P0, PT, R5, RZ, PT ;  /* 0x000000ff0500720c */ /* 0x000fda0003f05270 */
[----:B------:R-:W0:Y:S01]  /*18130*/  @!P0 S2R R3, SR_CgaCtaId ;  /* 0x0000000000038919 */ /* 0x000e220000008800 */
[----:B------:R-:W-:-:S04]  /*18140*/  @!P0 MOV R0, 0x400 ;  /* 0x0000040000008802 */ /* 0x000fc80000000f00 */
[----:B0-----:R-:W-:-:S05]  /*18150*/  @!P0 LEA R0, R3, R0, 0x18 ;  /* 0x0000000003008211 */ /* 0x001fca00078ec0ff */
[----:B------:R0:W-:Y:S01]  /*18160*/  @!P0 STS.128 [R0+0x2d8d0], R16 ;  /* 0x02d8d01000008388 */ /* 0x0001e20000000c00 */
[----:B------:R-:W-:Y:S06]  /*18170*/  BAR.ARV 0x5, 0x200 ;  /* 0x0148000000007b1d */ /* 0x000fec0000002000 */
.L_x_2461:
        /* <DEDUP_REMOVED lines=10> */
[----:B------:R-:W-:Y:S01]  /*18220*/  IMAD.MOV.U32 R29, RZ, RZ, 0x1 ;  /* 0x00000001ff1d7424 */ /* 0x000fe200078e00ff */
[----:B------:R-:W-:Y:S01]  /*18230*/  ULDC.64 UR42, c[0x0][0x198] ;  /* 0x00006600002a7ab9 */ /* 0x000fe20000000a00 */
[----:B------:R-:W-:Y:S01]  /*18240*/  IMAD.MOV.U32 R25, RZ, RZ, RZ ;  /* 0x000000ffff197224 */ /* 0x000fe200078e00ff */
[----:B------:R-:W-:Y:S01]  /*18250*/  ULOP3.LUT UR40, UR36, 0x2, URZ, 0xfc, !UPT ;  /* 0x0000000224287892 */ /* 0x000fe2000f8efc3f */
[----:B------:R-:W-:Y:S01]  /*18260*/  IMAD.MOV.U32 R27, RZ, RZ, RZ ;  /* 0x000000ffff1b7224 */ /* 0x000fe200078e00ff */
        /* <DEDUP_REMOVED lines=8> */
[----:B------:R-:W-:Y:S02]  /*182f0*/  LOP3.LUT R3, R3, 0x300, R4, 0xf8, !PT ;  /* 0x0000030003037812 */ /* 0x000fe400078ef804 */
[----:B------:R-:W-:Y:S02]  /*18300*/  LOP3.LUT R2, R2, 0x18, R7, 0x78, !PT ;  /* 0x0000001802027812 */ /* 0x000fe400078e7807 */
[----:B------:R-:W-:Y:S02]  /*18310*/  LOP3.LUT R0, R0, 0x18, RZ, 0xc0, !PT ;  /* 0x0000001800007812 */ /* 0x000fe400078ec0ff */
[----:B------:R-:W-:Y:S01]  /*18320*/  LOP3.LUT R5, R3, R2, RZ, 0xfc, !PT ;  /* 0x0000000203057212 */ /* 0x000fe200078efcff */
[----:B------:R-:W-:Y:S01]  /*18330*/  IMAD.SHL.U32 R2, R7, 0x20, RZ ;  /* 0x0000002007027824 */ /* 0x000fe200078e00ff */
[----:B------:R-:W-:Y:S01]  /*18340*/  SHF.R.U32.HI R3, RZ, 0x2, R6 ;  /* 0x00000002ff037819 */ /* 0x000fe20000011606 */
[----:B------:R-:W-:-:S02]  /*18350*/  IMAD.MOV.U32 R6, RZ, RZ, 0x1 ;  /* 0x00000001ff067424 */ /* 0x000fc400078e00ff */
[----:B------:R0:W-:Y:S01]  /*18360*/  STL [R1+0x14], R5 ;  /* 0x0000140501007387 */ /* 0x0001e20000100800 */
[----:B------:R-:W-:-:S03]  /*18370*/  LOP3.LUT R2, R2, 0x60, RZ, 0xc0, !PT ;  /* 0x0000006002027812 */ /* 0x000fc600078ec0ff */
[----:B------:R0:W-:Y:S01]  /*18380*/  STL [R1+0x48], RZ ;  /* 0x000048ff01007387 */ /* 0x0001e20000100800 */
[----:B------:R-:W-:Y:S02]  /*18390*/  LOP3.LUT R4, R3, R2, RZ, 0xfc, !PT ;  /* 0x0000000203047212 */ /* 0x000fe400078efcff */
[C---:B------:R-:W-:Y:S01]  /*183a0*/  LOP3.LUT R3, R0.reuse, 0x20, RZ, 0xfc, !PT ;  /* 0x0000002000037812 */ /* 0x040fe200078efcff */
[----:B------:R0:W-:Y:S01]  /*183b0*/  STL [R1+0x4], R6 ;  /* 0x0000040601007387 */ /* 0x0001e20000100800 */
[----:B------:R-:W-:Y:S01]  /*183c0*/  LOP3.LUT R2, R0, 0x40, RZ, 0xfc, !PT ;  /* 0x0000004000027812 */ /* 0x000fe200078efcff */
[----:B------:R-:W-:-:S05]  /*183d0*/  IMAD R0, R5, 0x2, R22 ;  /* 0x0000000205007824 */ /* 0x000fca00078e0216 */
[----:B------:R0:W-:Y:S02]  /*183e0*/  STL [R1+0x30], R0 ;  /* 0x0000300001007387 */ /* 0x0001e40000100800 */
.L_x_2570:
[----:B-1----:R-:W1:Y:S02]  /*183f0*/  LDC.64 R2, c[0x0][0xc88] ;  /* 0x00032200ff027b82 */ /* 0x002e640000000a00 */
[----:B-1----:R-:W-:-:S05]  /*18400*/  IMAD.WIDE R2, R19, 0x4, R2 ;  /* 0x0000000413027825 */ /* 0x002fca00078e0202 */
[----:B--2---:R-:W2:Y:S01]  /*18410*/  LDG.E R28, desc[UR38][R2.64] ;  /* 0x00000026021c7981 */ /* 0x004ea2000c1e1900 */
[----:B------:R-:W-:Y:S05]  /*18420*/  YIELD ;  /* 0x0000000000007946 */ /* 0x000fea0003800000 */
[----:B------:R-:W-:Y:S01]  /*18430*/  ULDC.64 UR4, c[0x0][0xa28] ;  /* 0x00028a0000047ab9 */ /* 0x000fe20000000a00 */
[----:B------:R-:W-:Y:S01]  /*18440*/  IMAD.MOV.U32 R10, RZ, RZ, RZ ;  /* 0x000000ffff0a7224 */ /* 0x000fe200078e00ff */
[----:B------:R-:W-:Y:S01]  /*18450*/  ISETP.NE.U32.AND P0, PT, RZ, UR4, PT ;  /* 0x00000004ff007c0c */ /* 0x000fe2000bf05070 */
[----:B0-----:R-:W-:Y:S01]  /*18460*/  IMAD.MOV.U32 R6, RZ, RZ, RZ ;  /* 0x000000ffff067224 */ /* 0x001fe200078e00ff */
[----:B------:R-:W-:Y:S01]  /*18470*/  ULDC.64 UR8, c[0x0][0xa18] ;  /* 0x0002860000087ab9 */ /* 0x000fe20000000a00 */
[----:B------:R-:W-:Y:S01]  /*18480*/  ULDC.64 UR6, c[0x0][0xa10] ;  /* 0x0002840000067ab9 */ /* 0x000fe20000000a00 */
[----:B------:R-:W-:-:S02]  /*18490*/  ISETP.NE.AND.EX P0, PT, RZ, UR5, PT, P0 ;  /* 0x00000005ff007c0c */ /* 0x000fc4000bf05300 */
[----:B--2---:R-:W-:-:S11]  /*184a0*/  SHF.R.S32.HI R0, RZ, 0x1f, R28 ;  /* 0x0000001fff007819 */ /* 0x004fd6000001141c */
        /* <DEDUP_REMOVED lines=17> */
[----:B---3--:R-:W3:Y:S01]  /*185c0*/  @P0 LDG.E R6, desc[UR38][R2.64] ;  /* 0x0000002602060981 */ /* 0x008ee2000c1e1900 */
        /* <DEDUP_REMOVED lines=10> */
[----:B------:R-:W-:Y:S01]  /*18670*/  ULDC UR4, c[0x0][0x424] ;  /* 0x0001090000047ab9 */ /* 0x000fe20000000800 */
[----:B------:R-:W-:-:S03]  /*18680*/  UISETP.NE.AND.EX UP0, UPT, UR5, URZ, UPT, UP0 ;  /* 0x0000003f0500728c */ /* 0x000fc6000bf05300 */
[----:B------:R-:W-:Y:S01]  /*18690*/  ULDC UR5, c[0x0][0x2f0] ;  /* 0x0000bc0000057ab9 */ /* 0x000fe20000000800 */
[----:B------:R-:W-:-:S04]  /*186a0*/  USEL UR4, UR4, 0x1, UP0 ;  /* 0x0000000104047887 */ /* 0x000fc80008000000 */
[----:B------:R-:W-:-:S03]  /*186b0*/  UIMAD UR4, UR4, UR5, URZ ;  /* 0x00000005040472a4 */ /* 0x000fc6000f8e023f */
[----:B------:R-:W-:Y:S02]  /*186c0*/  ULDC UR5, c[0x0][0x348] ;  /* 0x0000d20000057ab9 */ /* 0x000fe40000000800 */
[----:B0-----:R-:W-:Y:S02]  /*186d0*/  IMAD.U32 R6, RZ, RZ, UR5 ;  /* 0x00000005ff067e24 */ /* 0x001fe4000f8e00ff */
[----:B------:R-:W-:Y:S01]  /*186e0*/  IMAD.U32 R7, RZ, RZ, UR4 ;  /* 0x00000004ff077e24 */ /* 0x000fe2000f8e00ff */
[----:B---3--:R0:W-:Y:S04]  /*186f0*/  STL [R1+0x40], R8 ;  /* 0x0000400801007387 */ /* 0x0081e80000100800 */
[----:B--2---:R0:W-:Y:S01]  /*18700*/  STL [R1+0x28], R10 ;  /* 0x0000280a01007387 */ /* 0x0041e20000100800 */
[----:B------:R-:W-:Y:S01]  /*18710*/  IMAD.MOV.U32 R9, RZ, RZ, R8 ;  /* 0x000000ffff097224 */ /* 0x000fe200078e0008 */
[----:B------:R-:W-:Y:S06]  /*18720*/  @P2 BRA `(.L_x_2470) ;  /* 0x0000000000142947 */ /* 0x000fec0003800000 */
[----:B------:R-:W-:Y:S05]  /*18730*/  @!P0 BRA `(.L_x_2470) ;  /* 0x0000000000108947 */ /* 0x000fea0003800000 */
[----:B0-----:R-:W2:Y:S04]  /*18740*/  LDG.E R8, desc[UR38][R2.64] ;  /* 0x0000002602087981 */ /* 0x001ea8000c1e1900 */
[----:B------:R-:W2:Y:S02]  /*18750*/  LDG.E R2, desc[UR38][R2.64+0x4] ;  /* 0x0000042602027981 */ /* 0x000ea4000c1e1900 */
[----:B--2---:R-:W-:-:S05]  /*18760*/  IMAD.IADD R9, R2, 0x1, -R8 ;  /* 0x0000000102097824 */ /* 0x004fca00078e0a08 */
[----:B------:R1:W-:Y:S02]  /*18770*/  STL [R1+0x40], R9 ;  /* 0x0000400901007387 */ /* 0x0003e40000100800 */
.L_x_2470:
[----:B0-----:R-:W-:Y:S01]  /*18780*/  IMAD.MOV.U32 R8, RZ, RZ, R28 ;  /* 0x000000ffff087224 */ /* 0x001fe200078e001c */
[----:B------:R-:W-:Y:S02]  /*18790*/  ULDC.64 UR4, c[0x0][0xa20] ;  /* 0x0002880000047ab9 */ /* 0x000fe40000000a00 */
[----:B------:R-:W-:Y:S02]  /*187a0*/  ISETP.NE.U32.AND P0, PT, RZ, UR4, PT ;  /* 0x00000004ff007c0c */ /* 0x000fe4000bf05070 */
[----:B------:R0:W-:Y:S02]  /*187b0*/  STL [R1+0x10], R8 ;  /* 0x0000100801007387 */ /* 0x0001e40000100800 */
[----:B------:R-:W-:-:S13]  /*187c0*/  ISETP.NE.AND.EX P0, PT, RZ, UR5, PT, P0 ;  /* 0x00000005ff007c0c */ /* 0x000fda000bf05300 */
[----:B0-----:R-:W-:Y:S05]  /*187d0*/  @!P0 BRA `(.L_x_2471) ;  /* 0x0000000000108947 */ /* 0x001fea0003800000 */
[----:B------:R-:W-:-:S04]  /*187e0*/  IADD3 R2, P0, R23, UR4, RZ ;  /* 0x0000000417027c10 */ /* 0x000fc8000ff1e0ff */
[----:B------:R-:W-:-:S05]  /*187f0*/  IADD3.X R3, R24, UR5, RZ, P0, !PT ;  /* 0x0000000518037c10 */ /* 0x000fca00087fe4ff */
[----:B------:R0:W5:Y:S01]  /*18800*/  LDG.E R7, desc[UR38][R2.64] ;  /* 0x0000002602077981 */ /* 0x000162000c1e1900 */
[----:B------:R-:W-:Y:S05]  /*18810*/  BRA `(.L_x_2472) ;  /* 0x0000000000247947 */ /* 0x000fea0003800000 */
.L_x_2471:
[----:B------:R-:W-:Y:S02]  /*18820*/  ULDC.64 UR4, c[0x0][0xa08] ;  /* 0x0002820000047ab9 */ /* 0x000fe40000000a00 */
[----:B------:R-:W-:-:S04]  /*18830*/  ISETP.NE.U32.AND P0, PT, RZ, UR4, PT ;  /* 0x00000004ff007c0c */ /* 0x000fc8000bf05070 */
[----:B------:R-:W-:-:S13]  /*18840*/  ISETP.NE.AND.EX P0, PT, RZ, UR5, PT, P0 ;  /* 0x00000005ff007c0c */ /* 0x000fda000bf05300 */
[----:B------:R-:W-:Y:S05]  /*18850*/  @!P0 BRA `(.L_x_2472) ;  /* 0x0000000000148947 */ /* 0x000fea0003800000 */
[----:B------:R-:W0:Y:S02]  /*18860*/  LDC.64 R2, c[0x0][0xa08] ;  /* 0x00028200ff027b82 */ /* 0x000e240000000a00 */
[----:B0-----:R-:W-:-:S05]  /*18870*/  IMAD.WIDE R2, R8, 0x4, R2 ;  /* 0x0000000408027825 */ /* 0x001fca00078e0202 */
[----:B------:R-:W2:Y:S04]  /*18880*/  LDG.E R7, desc[UR38][R2.64] ;  /* 0x0000002602077981 */ /* 0x000ea8000c1e1900 */
[----:B------:R-:W2:Y:S02]  /*18890*/  LDG.E R2, desc[UR38][R2.64+0x4] ;  /* 0x0000042602027981 */ /* 0x000ea4000c1e1900 */
[----:B--2---:R-:W-:-:S07]  /*188a0*/  IMAD.IADD R7, R2, 0x1, -R7 ;  /* 0x0000000102077824 */ /* 0x004fce00078e0a07 */
.L_x_2472:
[----:B0-----:R-:W2:Y:S01]  /*188b0*/  @P1 LDG.E R2, desc[UR38][R4.64] ;  /* 0x0000002604021981 */ /* 0x001ea2000c1e1900 */
[----:B------:R-:W0:Y:S03]  /*188c0*/  LDC R3, c[0x0][0x448] ;  /* 0x00011200ff037b82 */ /* 0x000e260000000800 */
[----:B------:R3:W2:Y:S01]  /*188d0*/  @P1 LDG.E R4, desc[UR38][R4.64+0x4] ;  /* 0x0000042604041981 */ /* 0x0006a2000c1e1900 */
[----:B-----5:R-:W-:Y:S01]  /*188e0*/  IMAD.IADD R7, R7, 0x1, -R10 ;  /* 0x0000000107077824 */ /* 0x020fe200078e0a0a */
[----:B------:R-:W-:Y:S01]  /*188f0*/  BSSY B0, `(.L_x_2473) ;  /* 0x0000169000007945 */ /* 0x000fe20003800000 */
[----:B0-----:R-:W-:-:S13]  /*18900*/  ISETP.NE.AND P0, PT, R3, 0x1, PT ;  /* 0x000000010300780c */ /* 0x001fda0003f05270 */
[----:B------:R-:W0:Y:S08]  /*18910*/  @P0 LDC R3, c[0x0][0x44c] ;  /* 0x00011300ff030b82 */ /* 0x000e300000000800 */
[----:B---3--:R-:W3:Y:S01]  /*18920*/  @P0 LDC R5, c[0x0][0x450] ;  /* 0x00011400ff050b82 */ /* 0x008ee20000000800 */
[----:B--2---:R-:W-:Y:S02]  /*18930*/  @P1 IMAD.IADD R6, R4, 0x1, -R2 ;  /* 0x0000000104061824 */ /* 0x004fe400078e0a02 */
[----:B------:R-:W-:-:S02]  /*18940*/  IMAD R2, R17, 0xc0, RZ ;  /* 0x000000c011027824 */ /* 0x000fc400078e02ff */
[----:B------:R-:W-:Y:S02]  /*18950*/  IMAD.IADD R4, R7, 0x1, R6 ;  /* 0x0000000107047824 */ /* 0x000fe400078e0206 */
[----:B------:R-:W-:Y:S02]  /*18960*/  VIADD R2, R2, 0xbf ;  /* 0x000000bf02027836 */ /* 0x000fe40000000000 */
[C---:B------:R-:W-:Y:S01]  /*18970*/  VIADD R21, R4.reuse, 0x7f ;  /* 0x0000007f04157836 */ /* 0x040fe20000000000 */
[----:B------:R-:W-:Y:S01]  /*18980*/  IADD3 R20, R4, 0x80, -R9 ;  /* 0x0000008004147810 */ /* 0x000fe20007ffe809 */
[----:B0-----:R-:W-:Y:S01]  /*18990*/  @P0 IMAD.HI.U32 R3, R2, R3, RZ ;  /* 0x0000000302030227 */ /* 0x001fe200078e00ff */
[----:B------:R0:W-:Y:S04]  /*189a0*/  STL [R1+0x24], R4 ;  /* 0x0000240401007387 */ /* 0x0001e80000100800 */
[----:B---3--:R-:W-:-:S02]  /*189b0*/  @P0 SHF.R.U32.HI R2, RZ, R5, R3 ;  /* 0x00000005ff020219 */ /* 0x008fc40000011603 */
[----:B------:R-:W-:-:S03]  /*189c0*/  SHF.R.S32.HI R3, RZ, 0x1f, R21 ;  /* 0x0000001fff037819 */ /* 0x000fc60000011415 */
[----:B------:R-:W-:Y:S01]  /*189d0*/  IMAD.IADD R2, R20, 0x1, R2 ;  /* 0x0000000114027824 */ /* 0x000fe200078e0202 */
[----:B------:R-:W-:-:S04]  /*189e0*/  LEA.HI R21, R3, R21, RZ, 0x7 ;  /* 0x0000001503157211 */ /* 0x000fc800078f38ff */
[----:B------:R-:W-:Y:S02]  /*189f0*/  SHF.R.S32.HI R3, RZ, 0x1f, R2 ;  /* 0x0000001fff037819 */ /* 0x000fe40000011402 */
[----:B------:R-:W-:Y:S02]  /*18a00*/  SHF.R.S32.HI R21, RZ, 0x7, R21 ;  /* 0x00000007ff157819 */ /* 0x000fe40000011415 */
[----:B------:R-:W-:-:S04]  /*18a10*/  LEA.HI R3, R3, R2, RZ, 0x7 ;  /* 0x0000000203037211 */ /* 0x000fc800078f38ff */
[----:B------:R-:W-:-:S04]  /*18a20*/  SHF.R.S32.HI R3, RZ, 0x7, R3 ;  /* 0x00000007ff037819 */ /* 0x000fc80000011403 */
[----:B------:R-:W-:-:S05]  /*18a30*/  VIMNMX R3, R21, R3, PT ;  /* 0x0000000315037248 */ /* 0x000fca0003fe0100 */
[--C-:B------:R-:W-:Y:S02]  /*18a40*/  IMAD R3, R3, 0x80, -R7.reuse ;  /* 0x0000008003037824 */ /* 0x100fe400078e0a07 */
[----:B------:R-:W-:-:S03]  /*18a50*/  IMAD.MOV R7, RZ, RZ, -R7 ;  /* 0x000000ffff077224 */ /* 0x000fc600078e0a07 */
[----:B------:R-:W-:Y:S02]  /*18a60*/  VIMNMX R2, R3, R6, PT ;  /* 0x0000000603027248 */ /* 0x000fe40003fe0100 */
[----:B------:R-:W-:-:S04]  /*18a70*/  VIMNMX R3, RZ, R7, !PT ;  /* 0x00000007ff037248 */ /* 0x000fc80007fe0100 */
        /* <DEDUP_REMOVED lines=16> */
[----:B------:R0:W2:Y:S02]  /*18b80*/  SHFL.IDX PT, R14, R5, RZ, 0x1f ;  /* 0x00001fff050e7589 */ /* 0x0000a400000e0000 */
.L_x_2624:
[----:B--2---:R-:W-:Y:S02]  /*18b90*/  ISETP.NE.AND P0, PT, R14, RZ, PT ;  /* 0x000000ff0e00720c */ /* 0x004fe40003f05270 */
[----:B------:R-:W-:-:S11]  /*18ba0*/  PLOP3.LUT P6, PT, PT, PT, PT, 0x8, 0x0 ;  /* 0x000000000000781c */ /* 0x000fd60003fce170 */
[----:B------:R-:W-:Y:S05]  /*18bb0*/  @P0 BRA `(.L_x_2476) ;  /* 0x00000000000c0947 */ /* 0x000fea0003800000 */
[----:B------:R-:W-:-:S03]  /*18bc0*/  UMOV UR4, 0xffffffff ;  /* 0xffffffff00047882 */ /* 0x000fc60000000000 */
[----:B------:R-:W-:Y:S05]  /*18bd0*/  BRA.DIV UR4, `(.L_x_2477) ;  /* 0x0000006604fc7947 */ /* 0x000fea000b800000 */
[----:B------:R-:W-:-:S13]  /*18be0*/  ELECT P6, URZ, PT ;  /* 0x00000000003f782f */ /* 0x000fda00038c0000 */
.L_x_2476:
        /* <DEDUP_REMOVED lines=9> */
.L_x_2627:
[----:B------:R-:W-:Y:S05]  /*18c80*/  BSYNC B1 ;  /* 0x0000000000017941 */ /* 0x000fea0003800000 */
.L_x_2478:
[----:B------:R-:W-:Y:S04]  /*18c90*/  BSSY B1, `(.L_x_2480) ;  /* 0x000008c000017945 */ /* 0x000fe80003800000 */
[----:B------:R-:W-:Y:S05]  /*18ca0*/  @!P6 BRA `(.L_x_2481) ;  /* 0x000000080028e947 */ /* 0x000fea0003800000 */
[----:B------:R-:W2:Y:S01]  /*18cb0*/  LDL R7, [R1+0x4] ;  /* 0x0000040001077983 */ /* 0x000ea20000100800 */
[----:B------:R-:W-:Y:S01]  /*18cc0*/  IMAD R8, R27, 0x8, R22 ;  /* 0x000000081b087824 */ /* 0x000fe200078e0216 */
[----:B------:R-:W3:Y:S01]  /*18cd0*/  S2R R6, SR_TID.X ;  /* 0x0000000000067919 */ /* 0x000ee20000002100 */
[----:B------:R-:W-:Y:S01]  /*18ce0*/  BSSY B2, `(.L_x_2482) ;  /* 0x0000006000027945 */ /* 0x000fe20003800000 */
[----:B---3--:R-:W-:-:S04]  /*18cf0*/  LOP3.LUT R6, R6, 0x7f, RZ, 0xc0, !PT ;  /* 0x0000007f06067812 */ /* 0x008fc800078ec0ff */
[----:B------:R-:W-:Y:S02]  /*18d00*/  ISETP.NE.AND P1, PT, R6, RZ, PT ;  /* 0x000000ff0600720c */ /* 0x000fe40003f25270 */
[----:B--2---:R-:W-:-:S04]  /*18d10*/  SHF.L.U32 R10, R7, 0x1f, RZ ;  /* 0x0000001f070a7819 */ /* 0x004fc800000006ff */
[----:B------:R-:W2:Y:S02]  /*18d20*/  SYNCS.PHASECHK.TRANS64.TRYWAIT P0, [R8+URZ+0x2d8a0], R10 ;  /* 0x02d8a00a080075a7 */ /* 0x000ea4000800017f */
[----:B--2---:R-:W-:Y:S05]  /*18d30*/  @!P0 BRA `(.L_x_2483) ;  /* 0x0000006400d88947 */ /* 0x004fea0003800000 */
.L_x_2628:
[----:B------:R-:W-:Y:S05]  /*18d40*/  BSYNC B2 ;  /* 0x0000000000027941 */ /* 0x000fea0003800000 */
.L_x_2482:
[----:B------:R-:W-:Y:S04]  /*18d50*/  BSSY B2, `(.L_x_2484) ;  /* 0x0000009000027945 */ /* 0x000fe80003800000 */
[----:B------:R-:W-:Y:S05]  /*18d60*/  @P1 BRA `(.L_x_2485) ;  /* 0x00000000001c1947 */ /* 0x000fea0003800000 */
[----:B0-----:R-:W0:Y:S02]  /*18d70*/  S2R R5, SR_TID.X ;  /* 0x0000000000057919 */ /* 0x001e240000002100 */
[----:B0-----:R-:W-:Y:S01]  /*18d80*/  LOP3.LUT R6, R5, 0x1f, RZ, 0xc0, !PT ;  /* 0x0000001f05067812 */ /* 0x001fe200078ec0ff */
[----:B------:R-:W-:-:S03]  /*18d90*/  IMAD.MOV.U32 R5, RZ, RZ, 0x6000 ;  /* 0x00006000ff057424 */ /* 0x000fc600078e00ff */
[----:B------:R-:W-:Y:S01]  /*18da0*/  ISETP.NE.AND P0, PT, R6, RZ, PT ;  /* 0x000000ff0600720c */ /* 0x000fe20003f05270 */
[----:B------:R3:W-:-:S12]  /*18db0*/  SYNCS.ARRIVE.TRANS64 RZ, [R8+URZ+0x2d890], R5 ;  /* 0x02d8900508ff79a7 */ /* 0x0007d8000800003f */
[----:B---3--:R-:W-:Y:S05]  /*18dc0*/  @!P0 BRA `(.L_x_2485) ;  /* 0x0000000000048947 */ /* 0x008fea0003800000 */
[----:B------:R-:W-:Y:S01]  /*18dd0*/  BPT.TRAP 0x1 ;  /* 0x000000040000795c */ /* 0x000fe20000300000 */
.L_x_2485:
[----:B------:R-:W-:Y:S05]  /*18de0*/  BSYNC B2 ;  /* 0x0000000000027941 */ /* 0x000fea0003800000 */
.L_x_2484:
[----:B------:R-:W-:Y:S01]  /*18df0*/  IMAD.MOV.U32 R14, RZ, RZ, RZ ;  /* 0x000000ffff0e7224 */ /* 0x000fe200078e00ff */
[----:B------:R-:W-:Y:S01]  /*18e00*/  UIADD3 UR4, UP0, UR42, 0x570, URZ ;  /* 0x000005702a047890 */ /* 0x000fe2000ff1e03f */
[----:B------:R-:W-:Y:S01]  /*18e10*/  IMAD R6, R4, 0x80, R0 ;  /* 0x0000008004067824 */ /* 0x000fe200078e0200 */
[----:B------:R-:W-:Y:S01]  /*18e20*/  PLOP3.LUT P0, PT, PT, PT, PT, 0x80, 0x0 ;  /* 0x000000000000781c */ /* 0x000fe20003f0f070 */
[----:B------:R-:W-:Y:S01]  /*18e30*/  IMAD R7, R27, 0x6000, R22 ;  /* 0x000060001b077824 */ /* 0x000fe200078e0216 */
[----:B------:R-:W-:Y:S01]  /*18e40*/  R2UR UR10, R14 ;  /* 0x000000000e0a72ca */ /* 0x000fe200000e0000 */
[----:B------:R-:W-:Y:S01]  /*18e50*/  VIADD R6, R6, 0xffffff80 ;  /* 0xffffff8006067836 */ /* 0x000fe20000000000 */
[----:B0-----:R-:W-:Y:S01]  /*18e60*/  IADD3 R5, R8, 0x2d890, RZ ;  /* 0x0002d89008057810 */ /* 0x001fe20007ffe0ff */
[----:B-1----:R-:W-:Y:S01]  /*18e70*/  VIADD R9, R7, 0x15400 ;  /* 0x0001540007097836 */ /* 0x002fe20000000000 */
[----:B------:R-:W-:Y:S01]  /*18e80*/  UIADD3.X UR5, URZ, UR43, URZ, UP0, !UPT ;  /* 0x0000002b3f057290 */ /* 0x000fe200087fe43f */
[----:B------:R-:W-:Y:S01]  /*18e90*/  UMOV UR6, 0x0 ;  /* 0x0000000000067882 */ /* 0x000fe20000000000 */
[----:B------:R-:W-:-:S10]  /*18ea0*/  UMOV UR7, 0x12f00000 ;  /* 0x12f0000000077882 */ /* 0x000fd40000000000 */
.L_x_2486:
        /* <DEDUP_REMOVED lines=16> */
.L_x_2487:
        /* <DEDUP_REMOVED lines=16> */
.L_x_2488:
        /* <DEDUP_REMOVED lines=13> */
.L_x_2629:
[----:B------:R-:W-:Y:S05]  /*19180*/  BSYNC B2 ;  /* 0x0000000000027941 */ /* 0x000fea0003800000 */
.L_x_2489:
[----:B------:R-:W-:Y:S01]  /*19190*/  BSSY B2, `(.L_x_2491) ;  /* 0x000000b000027945 */ /* 0x000fe20003800000 */
[----:B0-2---:R-:W-:Y:S02]  /*191a0*/  IMAD.MOV.U32 R10, RZ, RZ, 0x0 ;  /* 0x00000000ff0a7424 */ /* 0x005fe400078e00ff */
        /* <DEDUP_REMOVED lines=9> */
.L_x_2492:
[----:B------:R-:W-:Y:S05]  /*19240*/  BSYNC B2 ;  /* 0x0000000000027941 */ /* 0x000fea0003800000 */
.L_x_2491:
        /* <DEDUP_REMOVED lines=8> */
.L_x_2493:
        /* <DEDUP_REMOVED lines=15> */
.L_x_2494:
        /* <DEDUP_REMOVED lines=15> */
.L_x_2495:
        /* <DEDUP_REMOVED lines=9> */
[----:B--2---:R-:W-:Y:S05]  /*19540*/  @P0 BRA.U.ANY `(.L_x_2495) ;  /* 0xfffffffd00d80947 */ /* 0x004fea000393ffff */
.L_x_2481:
[----:B------:R-:W-:Y:S05]  /*19550*/  BSYNC B1 ;  /* 0x0000000000017941 */ /* 0x000fea0003800000 */
.L_x_2480:
[----:B0-----:R-:W2:Y:S01]  /*19560*/  LDL.LU R5, [R1+0x4] ;  /* 0x0000040001057983 */ /* 0x001ea20000300800 */
[----:B------:R-:W-:Y:S01]  /*19570*/  VIADD R27, R27, 0x1 ;  /* 0x000000011b1b7836 */ /* 0x000fe20000000000 */
[----:B------:R-:W-:Y:S01]  /*19580*/  PLOP3.LUT P0, PT, PT, PT, PT, 0x8, 0x0 ;  /* 0x000000000000781c */ /* 0x000fe20003f0e170 */
[----:B-1----:R-:W-:-:S03]  /*19590*/  VIADD R9, R4, 0xfffffffe ;  /* 0xfffffffe04097836 */ /* 0x002fc60000000000 */
[----:B------:R-:W-:Y:S02]  /*195a0*/  ISETP.NE.AND P1, PT, R27, 0x2, PT ;  /* 0x000000021b00780c */ /* 0x000fe40003f25270 */
[----:B------:R-:W-:Y:S02]  /*195b0*/  ISETP.GE.AND P2, PT, R9, R3, PT ;  /* 0x000000030900720c */ /* 0x000fe40003f46270 */
[----:B------:R-:W-:Y:S02]  /*195c0*/  SEL R4, RZ, 0x1, P1 ;  /* 0x00000001ff047807 */ /* 0x000fe40000800000 */
[----:B------:R-:W-:Y:S02]  /*195d0*/  SEL R27, R27, RZ, P1 ;  /* 0x000000ff1b1b7207 */ /* 0x000fe40000800000 */
[----:B--2---:R-:W-:-:S05]  /*195e0*/  LOP3.LUT R5, R5, R4, RZ, 0x3c, !PT ;  /* 0x0000000405057212 */ /* 0x004fca00078e3cff */
[----:B------:R0:W-:Y:S02]  /*195f0*/  STL [R1+0x4], R5 ;  /* 0x0000040501007387 */ /* 0x0001e40000100800 */
[----:B------:R-:W-:Y:S05]  /*19600*/  @!P2 BRA `(.L_x_2474) ;  /* 0x00000008005ca947 */ /* 0x000fea0003800000 */
.L_x_2512:
[----:B------:R-:W-:Y:S05]  /*19610*/  YIELD ;  /* 0x0000000000007946 */ /* 0x000fea0003800000 */
[----:B------:R-:W-:Y:S04]  /*19620*/  BSSY B1, `(.L_x_2496) ;  /* 0x000008b000017945 */ /* 0x000fe80003800000 */
[----:B--2---:R-:W-:Y:S05]  /*19630*/  @!P6 BRA `(.L_x_2497) ;  /* 0x000000080024e947 */ /* 0x004fea0003800000 */
        /* <DEDUP_REMOVED lines=9> */
.L_x_2630:
[----:B------:R-:W-:Y:S05]  /*196d0*/  BSYNC B2 ;  /* 0x0000000000027941 */ /* 0x000fea0003800000 */
.L_x_2498:
        /* <DEDUP_REMOVED lines=9> */
.L_x_2501:
[----:B------:R-:W-:Y:S05]  /*19770*/  BSYNC B2 ;  /* 0x0000000000027941 */ /* 0x000fea0003800000 */
.L_x_2500:
        /* <DEDUP_REMOVED lines=11> */
.L_x_2502:
        /* <DEDUP_REMOVED lines=16> */
.L_x_2503:
        /* <DEDUP_REMOVED lines=16> */
.L_x_2504:
        /* <DEDUP_REMOVED lines=13> */
.L_x_2631:
[----:B------:R-:W-:Y:S05]  /*19b00*/  BSYNC B2 ;  /* 0x0000000000027941 */ /* 0x000fea0003800000 */
.L_x_2505:
        /* <DEDUP_REMOVED lines=11> */
.L_x_2508:
[----:B------:R-:W-:Y:S05]  /*19bc0*/  BSYNC B2 ;  /* 0x0000000000027941 */ /* 0x000fea0003800000 */
.L_x_2507:
        /* <DEDUP_REMOVED lines=8> */
.L_x_2509:
        /* <DEDUP_REMOVED lines=15> */
.L_x_2510:
        /* <DEDUP_REMOVED lines=15> */
.L_x_2511:
        /* <DEDUP_REMOVED lines=10> */
.L_x_2497:
[----:B------:R-:W-:Y:S05]  /*19ed0*/  BSYNC B1 ;  /* 0x0000000000017941 */ /* 0x000fea0003800000 */
.L_x_2496:
        /* <DEDUP_REMOVED lines=10> */
.L_x_2474:
[----:B------:R-:W-:Y:S05]  /*19f80*/  BSYNC B0 ;  /* 0x0000000000007941 */ /* 0x000fea0003800000 */
.L_x_2473:
[----:B------:R-:W3:Y:S01]  /*19f90*/  LDC R0, c[0x0][0x448] ;  /* 0x00011200ff007b82 */ /* 0x000ee20000000800 */
[----:B------:R-:W-:Y:S01]  /*19fa0*/  IMAD.MOV.U32 R2, RZ, RZ, 0xc0 ;  /* 0x000000c0ff027424 */ /* 0x000fe200078e00ff */
[----:B------:R-:W-:Y:S05]  /*19fb0*/  @!P0 WARPSYNC.ALL ;  /* 0x0000000000008948 */ /* 0x000fea0003800000 */
[----:B------:R-:W-:Y:S01]  /*19fc0*/  IMAD R2, R17, R2, 0xbf ;  /* 0x000000bf11027424 */ /* 0x000fe200078e0202 */
[----:B------:R-:W-:Y:S01]  /*19fd0*/  BSSY B7, `(.L_x_2513) ;  /* 0x000035b000077945 */ /* 0x000fe20003800000 */
[----:B------:R-:W-:Y:S01]  /*19fe0*/  @!P0 BAR.SYNC.DEFER_BLOCKING 0xc, 0x200 ;  /* 0x0308000000008b1d */ /* 0x000fe20000010000 */
[----:B---3--:R-:W-:-:S13]  /*19ff0*/  ISETP.NE.AND P1, PT, R0, 0x1, PT ;  /* 0x000000010000780c */ /* 0x008fda0003f25270 */
[----:B------:R-:W3:Y:S08]  /*1a000*/  @P1 LDC R0, c[0x0][0x44c] ;  /* 0x00011300ff001b82 */ /* 0x000ef00000000800 */
[----:B------:R-:W4:Y:S01]  /*1a010*/  @P1 LDC R3, c[0x0][0x450] ;  /* 0x00011400ff031b82 */ /* 0x000f220000000800 */
[----:B---3--:R-:W-:-:S05]  /*1a020*/  @P1 IMAD.HI.U32 R0, R2, R0, RZ ;  /* 0x0000000002001227 */ /* 0x008fca00078e00ff */
[----:B----4-:R-:W-:-:S05]  /*1a030*/  @P1 SHF.R.U32.HI R2, RZ, R3, R0 ;  /* 0x00000003ff021219 */ /* 0x010fca0000011600 */
[----:B------:R-:W-:-:S05]  /*1a040*/  IMAD.IADD R2, R20, 0x1, R2 ;  /* 0x0000000114027824 */ /* 0x000fca00078e0202 */
[----:B------:R-:W-:-:S04]  /*1a050*/  SHF.R.S32.HI R0, RZ, 0x1f, R2 ;  /* 0x0000001fff007819 */ /* 0x000fc80000011402 */
[----:B------:R-:W-:-:S04]  /*1a060*/  LEA.HI R0, R0, R2, RZ, 0x7 ;  /* 0x0000000200007211 */ /* 0x000fc800078f38ff */
[----:B------:R-:W-:-:S04]  /*1a070*/  SHF.R.S32.HI R0, RZ, 0x7, R0 ;  /* 0x00000007ff007819 */ /* 0x000fc80000011400 */
[----:B------:R-:W-:-:S04]  /*1a080*/  VIMNMX R4, R21, R0, PT ;  /* 0x0000000015047248 */ /* 0x000fc80003fe0100 */
[----:B------:R-:W-:Y:S01]  /*1a090*/  ISETP.GT.AND P0, PT, R4, RZ, PT ;  /* 0x000000ff0400720c */ /* 0x000fe20003f04270 */
[----:B------:R3:W-:-:S12]  /*1a0a0*/  STL [R1+0x34], R4 ;  /* 0x0000340401007387 */ /* 0x0007d80000100800 */
[----:B---3--:R-:W-:Y:S05]  /*1a0b0*/  @P0 BRA `(.L_x_2514) ;  /* 0x0000000000440947 */ /* 0x008fea0003800000 */
[----:B------:R-:W3:Y:S02]  /*1a0c0*/  S2R R4, SR_TID.X ;  /* 0x0000000000047919 */ /* 0x000ee40000002100 */
[----:B---3--:R-:W-:-:S04]  /*1a0d0*/  LOP3.LUT R4, R4, 0x7f, RZ, 0xc0, !PT ;  /* 0x0000007f04047812 */ /* 0x008fc800078ec0ff */
[----:B------:R-:W-:-:S13]  /*1a0e0*/  ISETP.NE.AND P0, PT, R4, RZ, PT ;  /* 0x000000ff0400720c */ /* 0x000fda0003f05270 */
[----:B------:R-:W-:Y:S05]  /*1a0f0*/  @P0 BRA `(.L_x_2515) ;  /* 0x0000003400200947 */ /* 0x000fea0003800000 */
[----:B0-----:R-:W0:Y:S01]  /*1a100*/  S2R R5, SR_LANEID ;  /* 0x0000000000057919 */ /* 0x001e220000000000 */
[----:B------:R-:W-:Y:S01]  /*1a110*/  VOTEU.ANY UR4, UPT, PT ;  /* 0x0000000000047886 */ /* 0x000fe200038e0100 */
[----:B------:R-:W3:Y:S01]  /*1a120*/  LDC.64 R2, c[0x0][0xc60] ;  /* 0x00031800ff027b82 */ /* 0x000ee20000000a00 */
[----:B------:R-:W0:Y:S02]  /*1a130*/  FLO.U32 R0, UR4 ;  /* 0x0000000400007d00 */ /* 0x000e2400080e0000 */
[----:B0-----:R-:W-:-:S06]  /*1a140*/  ISETP.EQ.U32.AND P0, PT, R0, R5, PT ;  /* 0x000000050000720c */ /* 0x001fcc0003f02070 */
[----:B------:R-:W3:Y:S07]  /*1a150*/  POPC R5, UR4 ;  /* 0x0000000400057d09 */ /* 0x000eee0008000000 */
[----:B---3--:R-:W3:Y:S01]  /*1a160*/  @P0 ATOMG.E.ADD.STRONG.GPU PT, R3, desc[UR38][R2.64], R5 ;  /* 0x00000005020309a8 */ /* 0x008ee200081ee1e6 */
[----:B------:R-:W0:Y:S02]  /*1a170*/  S2R R4, SR_LTMASK ;  /* 0x0000000000047919 */ /* 0x000e240000003900 */
[----:B0-----:R-:W-:-:S04]  /*1a180*/  LOP3.LUT R4, R4, UR4, RZ, 0xc0, !PT ;  /* 0x0000000404047c12 */ /* 0x001fc8000f8ec0ff */
[----:B--2---:R-:W0:Y:S01]  /*1a190*/  POPC R7, R4 ;  /* 0x0000000400077309 */ /* 0x004e220000000000 */
[----:B---3--:R-:W0:Y:S02]  /*1a1a0*/  SHFL.IDX PT, R0, R3, R0, 0x1f ;  /* 0x00001f0003007589 */ /* 0x008e2400000e0000 */
[----:B0-----:R-:W-:Y:S01]  /*1a1b0*/  IADD3 R16, R0, UR37, R7 ;  /* 0x0000002500107c10 */ /* 0x001fe2000fffe007 */
[----:B------:R-:W-:Y:S06]  /*1a1c0*/  BRA `(.L_x_2515) ;  /* 0x0000003000ec7947 */ /* 0x000fec0003800000 */
.L_x_2514:
        /* <DEDUP_REMOVED lines=9> */
[----:B------:R-:W3:Y:S01]  /*1a260*/  LDC.64 R2, c[0x4][R2] ;  /* 0x0100000002027b82 */ /* 0x000ee20000000a00 */
[----:B0-----:R-:W-:Y:S02]  /*1a270*/  IMAD.U32 R5, RZ, RZ, UR7 ;  /* 0x00000007ff057e24 */ /* 0x001fe4000f8e00ff */
[----:B------:R-:W-:Y:S02]  /*1a280*/  IMAD.U32 R6, RZ, RZ, UR8 ;  /* 0x00000008ff067e24 */ /* 0x000fe4000f8e00ff */
[----:B--2---:R-:W-:-:S02]  /*1a290*/  IMAD.U32 R7, RZ, RZ, UR9 ;  /* 0x00000009ff077e24 */ /* 0x004fc4000f8e00ff */
[----:B------:R-:W-:Y:S02]  /*1a2a0*/  IMAD.U32 R10, RZ, RZ, UR4 ;  /* 0x00000004ff0a7e24 */ /* 0x000fe4000f8e00ff */
[----:B------:R-:W-:Y:S02]  /*1a2b0*/  IMAD.U32 R11, RZ, RZ, UR5 ;  /* 0x00000005ff0b7e24 */ /* 0x000fe4000f8e00ff */
[----:B------:R-:W-:Y:S02]  /*1a2c0*/  IMAD.MOV.U32 R8, RZ, RZ, 0x70 ;  /* 0x00000070ff087424 */ /* 0x000fe400078e00ff */
[----:B------:R-:W-:Y:S02]  /*1a2d0*/  IMAD.MOV.U32 R12, RZ, RZ, 0x1 ;  /* 0x00000001ff0c7424 */ /* 0x000fe400078e00ff */
[----:B------:R-:W-:-:S07]  /*1a2e0*/  IMAD.MOV.U32 R13, RZ, RZ, RZ ;  /* 0x000000ffff0d7224 */ /* 0x000fce00078e00ff */
[----:B------:R-:W-:-:S07]  /*1a2f0*/  LEPC R20, `(.L_x_2517) ;  /* 0x000000001014794e */ /* 0x000fce0000000000 */
[----:B-1-3--:R-:W-:Y:S05]  /*1a300*/  CALL.ABS.NOINC R2 ;  /* 0x0000000002007343 */ /* 0x00afea0003c00000 */
.L_x_2517:
[----:B------:R-:W-:Y:S05]  /*1a310*/  BSYNC B6 ;  /* 0x0000000000067941 */ /* 0x000fea0003800000 */
.L_x_2516:
        /* <DEDUP_REMOVED lines=8> */
[----:B------:R3:W4:Y:S01]  /*1a3a0*/  LDC.64 R2, c[0x4][R26] ;  /* 0x010000001a027b82 */ /* 0x0007220000000a00 */
[----:B------:R-:W-:Y:S02]  /*1a3b0*/  IMAD.U32 R4, RZ, RZ, UR6 ;  /* 0x00000006ff047e24 */ /* 0x000fe4000f8e00ff */
[----:B0-----:R-:W-:Y:S02]  /*1a3c0*/  IMAD.U32 R5, RZ, RZ, UR7 ;  /* 0x00000007ff057e24 */ /* 0x001fe4000f8e00ff */
[----:B------:R-:W-:Y:S02]  /*1a3d0*/  IMAD.U32 R6, RZ, RZ, UR8 ;  /* 0x00000008ff067e24 */ /* 0x000fe4000f8e00ff */
[----:B--2---:R-:W-:-:S02]  /*1a3e0*/  IMAD.U32 R7, RZ, RZ, UR9 ;  /* 0x00000009ff077e24 */ /* 0x004fc4000f8e00ff */
[----:B------:R-:W-:Y:S02]  /*1a3f0*/  IMAD.U32 R10, RZ, RZ, UR4 ;  /* 0x00000004ff0a7e24 */ /* 0x000fe4000f8e00ff */
[----:B------:R-:W-:Y:S02]  /*1a400*/  IMAD.U32 R11, RZ, RZ, UR5 ;  /* 0x00000005ff0b7e24 */ /* 0x000fe4000f8e00ff */
[----:B------:R-:W-:Y:S02]  /*1a410*/  IMAD.MOV.U32 R8, RZ, RZ, 0x70 ;  /* 0x00000070ff087424 */ /* 0x000fe400078e00ff */
[----:B------:R-:W-:Y:S02]  /*1a420*/  IMAD.MOV.U32 R12, RZ, RZ, 0x1 ;  /* 0x00000001ff0c7424 */ /* 0x000fe400078e00ff */
[----:B---3--:R-:W-:-:S07]  /*1a430*/  IMAD.MOV.U32 R13, RZ, RZ, RZ ;  /* 0x000000ffff0d7224 */ /* 0x008fce00078e00ff */
[----:B------:R-:W-:-:S07]  /*1a440*/  LEPC R20, `(.L_x_2520) ;  /* 0x000000001014794e */ /* 0x000fce0000000000 */
[----:B-1--4-:R-:W-:Y:S05]  /*1a450*/  CALL.ABS.NOINC R2 ;  /* 0x0000000002007343 */ /* 0x012fea0003c00000 */
.L_x_2520:
[----:B------:R0:W1:Y:S01]  /*1a460*/  LDC.64 R2, c[0x4][R26] ;  /* 0x010000001a027b82 */ /* 0x0000620000000a00 */
[----:B------:R-:W-:Y:S01]  /*1a470*/  ULDC.64 UR4, c[0x4][0x88] ;  /* 0x0100220000047ab9 */ /* 0x000fe20000000a00 */
[----:B------:R-:W-:Y:S01]  /*1a480*/  ULDC.64 UR6, c[0x4][0x90] ;  /* 0x0100240000067ab9 */ /* 0x000fe20000000a00 */
[----:B------:R-:W-:Y:S01]  /*1a490*/  ULDC.64 UR8, c[0x4][0x18] ;  /* 0x0100060000087ab9 */ /* 0x000fe20000000a00 */
[----:B------:R-:W-:Y:S01]  /*1a4a0*/  IMAD.U32 R4, RZ, RZ, UR4 ;  /* 0x00000004ff047e24 */ /* 0x000fe2000f8e00ff */
[----:B------:R-:W-:Y:S01]  /*1a4b0*/  MOV R8, 0x70 ;  /* 0x0000007000087802 */ /* 0x000fe20000000f00 */
[----:B------:R-:W-:Y:S02]  /*1a4c0*/  IMAD.U32 R5, RZ, RZ, UR5 ;  /* 0x00000005ff057e24 */ /* 0x000fe4000f8e00ff */
[----:B------:R-:W-:Y:S02]  /*1a4d0*/  IMAD.U32 R6, RZ, RZ, UR6 ;  /* 0x00000006ff067e24 */ /* 0x000fe4000f8e00ff */
[----:B------:R-:W-:-:S02]  /*1a4e0*/  IMAD.U32 R7, RZ, RZ, UR7 ;  /* 0x00000007ff077e24 */ /* 0x000fc4000f8e00ff */
[----:B------:R-:W-:Y:S02]  /*1a4f0*/  IMAD.U32 R10, RZ, RZ, UR8 ;  /* 0x00000008ff0a7e24 */ /* 0x000fe4000f8e00ff */
[----:B------:R-:W-:Y:S02]  /*1a500*/  IMAD.U32 R11, RZ, RZ, UR9 ;  /* 0x00000009ff0b7e24 */ /* 0x000fe4000f8e00ff */
[----:B------:R-:W-:Y:S02]  /*1a510*/  IMAD.MOV.U32 R12, RZ, RZ, 0x1 ;  /* 0x00000001ff0c7424 */ /* 0x000fe400078e00ff */
[----:B0-----:R-:W-:-:S07]  /*1a520*/  IMAD.MOV.U32 R13, RZ, RZ, RZ ;  /* 0x000000ffff0d7224 */ /* 0x001fce00078e00ff */
[----:B------:R-:W-:-:S07]  /*1a530*/  LEPC R20, `(.L_x_2519) ;  /* 0x000000001014794e */ /* 0x000fce0000000000 */
[----:B-1----:R-:W-:Y:S05]  /*1a540*/  CALL.ABS.NOINC R2 ;  /* 0x0000000002007343 */ /* 0x002fea0003c00000 */
.L_x_2519:
[----:B------:R-:W-:Y:S05]  /*1a550*/  BSYNC B6 ;  /* 0x0000000000067941 */ /* 0x000fea0003800000 */
.L_x_2518:
[----:B------:R3:W4:Y:S01]  /*1a560*/  LDL R20, [R1+0x10] ;  /* 0x0000100001147983 */ /* 0x0007220000100800 */
[----:B------:R-:W-:Y:S01]  /*1a570*/  ULDC.64 UR4, c[0x0][0x9f8] ;  /* 0x00027e0000047ab9 */ /* 0x000fe20000000a00 */
[----:B--2---:R-:W2:Y:S01]  /*1a580*/  LDC R7, c[0x0][0x430] ;  /* 0x00010c00ff077b82 */ /* 0x004ea20000000800 */
[----:B------:R-:W-:Y:S01]  /*1a590*/  ISETP.NE.U32.AND P0, PT, RZ, UR4, PT ;  /* 0x00000004ff007c0c */ /* 0x000fe2000bf05070 */
[----:B------:R-:W3:Y:S03]  /*1a5a0*/  LDL R26, [R1+0x34] ;  /* 0x00003400011a7983 */ /* 0x000ee60000100800 */
[----:B------:R-:W-:Y:S01]  /*1a5b0*/  ISETP.NE.AND.EX P0, PT, RZ, UR5, PT, P0 ;  /* 0x00000005ff007c0c */ /* 0x000fe2000bf05300 */
[----:B------:R-:W3:Y:S04]  /*1a5c0*/  LDL R6, [R1+0x24] ;  /* 0x0000240001067983 */ /* 0x000ee80000100800 */
[----:B------:R-:W3:Y:S04]  /*1a5d0*/  LDL R21, [R1+0x28] ;  /* 0x0000280001157983 */ /* 0x000ee80000100800 */
[----:B------:R-:W3:Y:S04]  /*1a5e0*/  LDL.LU R11, [R1] ;  /* 0x00000000010b7983 */ /* 0x000ee80000300800 */
[----:B------:R-:W-:Y:S01]  /*1a5f0*/  @P0 IADD3 R2, P1, R23, UR4, RZ ;  /* 0x0000000417020c10 */ /* 0x000fe2000ff3e0ff */
[----:B------:R-:W0:Y:S01]  /*1a600*/  S2R R4, SR_TID.X ;  /* 0x0000000000047919 */ /* 0x000e220000002100 */
[----:B------:R-:W-:-:S02]  /*1a610*/  ULDC UR4, c[0x0][0x2f4] ;  /* 0x0000bd0000047ab9 */ /* 0x000fc40000000800 */
[----:B------:R-:W-:Y:S01]  /*1a620*/  @P0 IADD3.X R3, R24, UR5, RZ, P1, !PT ;  /* 0x0000000518030c10 */ /* 0x000fe20008ffe4ff */
[----:B------:R-:W1:Y:S04]  /*1a630*/  S2R R0, SR_TID.X ;  /* 0x0000000000007919 */ /* 0x000e680000002100 */
[----:B----4-:R-:W4:Y:S01]  /*1a640*/  @P0 LDG.E R20, desc[UR38][R2.64] ;  /* 0x0000002602140981 */ /* 0x010f22000c1e1900 */
[----:B--2---:R-:W-:Y:S01]  /*1a650*/  ISETP.NE.AND P1, PT, R7, 0x1, PT ;  /* 0x000000010700780c */ /* 0x004fe20003f25270 */
[----:B0-----:R-:W-:Y:S01]  /*1a660*/  IMAD.SHL.U32 R5, R4, 0x20, RZ ;  /* 0x0000002004057824 */ /* 0x001fe200078e00ff */
[----:B-1----:R-:W-:Y:S01]  /*1a670*/  LOP3.LUT R0, R0, 0x7f, RZ, 0xc0, !PT ;  /* 0x0000007f00007812 */ /* 0x002fe200078ec0ff */
[----:B---3--:R-:W-:-:S03]  /*1a680*/  VIADD R26, R26, 0xffffffff ;  /* 0xffffffff1a1a7836 */ /* 0x008fc60000000000 */
[----:B------:R-:W-:Y:S01]  /*1a690*/  SHF.R.U32.HI R0, RZ, 0x2, R0 ;  /* 0x00000002ff007819 */ /* 0x000fe20000011600 */
[----:B------:R-:W-:Y:S01]  /*1a6a0*/  IMAD.SHL.U32 R10, R26, 0x80, RZ ;  /* 0x000000801a0a7824 */ /* 0x000fe200078e00ff */
[----:B------:R-:W-:-:S04]  /*1a6b0*/  LOP3.LUT R5, R5, 0x60, RZ, 0xc0, !PT ;  /* 0x0000006005057812 */ /* 0x000fc800078ec0ff */
[----:B------:R-:W-:Y:S01]  /*1a6c0*/  LOP3.LUT R0, R10, R0, R5, 0xfe, !PT ;  /* 0x000000000a007212 */ /* 0x000fe200078efe05 */
[----:B------:R-:W0:Y:S08]  /*1a6d0*/  @P1 LDC R4, c[0x0][0x434] ;  /* 0x00010d00ff041b82 */ /* 0x000e300000000800 */
[----:B------:R-:W1:Y:S01]  /*1a6e0*/  @P1 LDC R5, c[0x0][0x438] ;  /* 0x00010e00ff051b82 */ /* 0x000e620000000800 */
[----:B------:R-:W2:Y:S01]  /*1a6f0*/  S2R R12, SR_TID.X ;  /* 0x00000000000c7919 */ /* 0x000ea20000002100 */
[----:B------:R-:W-:Y:S01]  /*1a700*/  LOP3.LUT R11, R11, 0xfffffff7, RZ, 0xc0, !PT ;  /* 0xfffffff70b0b7812 */ /* 0x000fe200078ec0ff */
[----:B--2---:R-:W-:-:S05]  /*1a710*/  IMAD.SHL.U32 R12, R12, 0x8, RZ ;  /* 0x000000080c0c7824 */ /* 0x004fca00078e00ff */
[----:B------:R-:W-:-:S04]  /*1a720*/  LOP3.LUT R12, R12, 0x18, RZ, 0xc0, !PT ;  /* 0x000000180c0c7812 */ /* 0x000fc800078ec0ff */
[----:B------:R-:W-:Y:S01]  /*1a730*/  LOP3.LUT R13, R12, 0x20, RZ, 0xfc, !PT ;  /* 0x000000200c0d7812 */ /* 0x000fe200078efcff */
[----:B------:R-:W-:Y:S01]  /*1a740*/  UMOV UR5, 0xffffffff ;  /* 0xffffffff00057882 */ /* 0x000fe20000000000 */
[----:B----4-:R-:W-:Y:S01]  /*1a750*/  @P0 STL [R1+0x10], R20 ;  /* 0x0000101401000387 */ /* 0x010fe20000100800 */
[C---:B------:R-:W-:Y:S01]  /*1a760*/  ISETP.GE.AND P0, PT, R0.reuse, R6, PT ;  /* 0x000000060000720c */ /* 0x040fe20003f06270 */
        /* <DEDUP_REMOVED lines=31> */
[----:B------:R-:W-:-:S05]  /*1a960*/  @P0 LOP3.LUT R11, R11, 0x1, RZ, 0xfc, !PT ;  /* 0x000000010b0b0812 */ /* 0x000fca00078efcff */
[----:B------:R0:W-:Y:S01]  /*1a970*/  STL [R1], R11 ;  /* 0x0000000b01007387 */ /* 0x0001e20000100800 */
[----:B------:R-:W-:Y:S05]  /*1a980*/  BRA.DIV UR5, `(.L_x_2521) ;  /* 0x0000004e05147947 */ /* 0x000fea000b800000 */
.L_x_2634:
[----:B------:R-:W-:-:S05]  /*1a990*/  SHF.R.S32.HI R5, RZ, 0x1f, R18 ;  /* 0x0000001fff057819 */ /* 0x000fca0000011412 */
[----:B------:R1:W-:Y:S01]  /*1a9a0*/  STL [R1+0xc], R5 ;  /* 0x00000c0501007387 */ /* 0x0003e20000100800 */
[----:B------:R-:W-:Y:S05]  /*1a9b0*/  @!P2 BRA `(.L_x_2522) ;  /* 0x000000000004a947 */ /* 0x000fea0003800000 */
[----:B------:R-:W-:Y:S01]  /*1a9c0*/  BPT.TRAP 0x1 ;  /* 0x000000040000795c */ /* 0x000fe20000300000 */
.L_x_2522:
[----:B------:R-:W-:Y:S01]  /*1a9d0*/  SHF.R.S32.HI R3, RZ, 0x1f, R4 ;  /* 0x0000001fff037819 */ /* 0x000fe20000011404 */
[----:B------:R-:W-:Y:S01]  /*1a9e0*/  ULDC.64 UR4, c[0x0][0x328] ;  /* 0x0000ca0000047ab9 */ /* 0x000fe20000000a00 */
[----:B0----5:R-:W-:Y:S01]  /*1a9f0*/  SHF.R.S32.HI R8, RZ, 0x1f, R2 ;  /* 0x0000001fff087819 */ /* 0x021fe20000011402 */
        /* <DEDUP_REMOVED lines=13> */
[----:B------:R-:W-:-:S04]  /*1aad0*/  IMAD.WIDE.U32 R6, R18, UR4, R6 ;  /* 0x0000000412067c25 */ /* 0x000fc8000f8e0006 */
[----:B------:R-:W-:Y:S01]  /*1aae0*/  IMAD R0, R18, UR5, R0 ;  /* 0x0000000512007c24 */ /* 0x000fe2000f8e0200 */
[----:B------:R-:W-:Y:S02]  /*1aaf0*/  ULDC.64 UR4, c[0x0][0x318] ;  /* 0x0000c60000047ab9 */ /* 0x000fe40000000a00 */
[----:B------:R-:W-:Y:S01]  /*1ab00*/  LEA R23, P0, R6, UR4, 0x1 ;  /* 0x0000000406177c11 */ /* 0x000fe2000f8008ff */
[----:B------:R-:W-:Y:S02]  /*1ab10*/  IMAD.IADD R24, R7, 0x1, R0 ;  /* 0x0000000107187824 */ /* 0x000fe400078e0200 */
[----:B------:R-:W-:-:S03]  /*1ab20*/  IMAD R0, R25, 0x8, R22 ;  /* 0x0000000819007824 */ /* 0x000fc600078e0216 */
[----:B------:R-:W-:-:S06]  /*1ab30*/  LEA.HI.X R24, R6, UR5, R24, 0x1, P0 ;  /* 0x0000000506187c11 */ /* 0x000fcc00080f0c18 */
[----:B------:R-:W0:Y:S02]  /*1ab40*/  SYNCS.PHASECHK.TRANS64.TRYWAIT P0, [R0+URZ+0x2d840], R5 ;  /* 0x02d84005000075a7 */ /* 0x000e24000800017f */
[----:B0-----:R-:W-:Y:S05]  /*1ab50*/  @!P0 BRA `(.L_x_2524) ;  /* 0x0000004800d48947 */ /* 0x001fea0003800000 */
.L_x_2635:
[----:B------:R-:W-:Y:S05]  /*1ab60*/  BSYNC B0 ;  /* 0x0000000000007941 */ /* 0x000fea0003800000 */
.L_x_2523:
[----:B------:R-:W2:Y:S01]  /*1ab70*/  LDL R6, [R1] ;  /* 0x0000000001067983 */ /* 0x000ea20000100800 */
[----:B------:R-:W-:-:S03]  /*1ab80*/  ULDC.64 UR4, c[0x0][0x300] ;  /* 0x0000c00000047ab9 */ /* 0x000fc60000000a00 */
[----:B------:R-:W3:Y:S04]  /*1ab90*/  LDL R7, [R1+0xc] ;  /* 0x00000c0001077983 */ /* 0x000ee80000100800 */
[----:B------:R-:W4:Y:S04]  /*1aba0*/  LDL R9, [R1+0x14] ;  /* 0x0000140001097983 */ /* 0x000f280000100800 */
[----:B------:R-:W5:Y:S01]  /*1abb0*/  LDL R12, [R1+0x24] ;  /* 0x00002400010c7983 */ /* 0x000f620000100800 */
[----:B------:R-:W-:-:S04]  /*1abc0*/  IMAD R3, R3, UR4, RZ ;  /* 0x0000000403037c24 */ /* 0x000fc8000f8e02ff */
[C---:B------:R-:W-:Y:S02]  /*1abd0*/  IMAD R3, R4.reuse, UR5, R3 ;  /* 0x0000000504037c24 */ /* 0x040fe4000f8e0203 */
[----:B0-----:R-:W-:Y:S01]  /*1abe0*/  IMAD.WIDE.U32 R4, R4, UR4, RZ ;  /* 0x0000000404047c25 */ /* 0x001fe2000f8e00ff */
[----:B------:R-:W-:-:S03]  /*1abf0*/  ULDC.64 UR4, c[0x0][0x310] ;  /* 0x0000c40000047ab9 */ /* 0x000fc60000000a00 */
[----:B------:R-:W-:Y:S02]  /*1ac00*/  IMAD.IADD R5, R5, 0x1, R3 ;  /* 0x0000000105057824 */ /* 0x000fe400078e0203 */
[----:B------:R-:W-:Y:S02]  /*1ac10*/  IMAD R8, R8, UR4, RZ ;  /* 0x0000000408087c24 */ /* 0x000fe4000f8e02ff */
[----:B------:R-:W-:-:S04]  /*1ac20*/  IMAD.WIDE.U32 R4, R2, UR4, R4 ;  /* 0x0000000402047c25 */ /* 0x000fc8000f8e0004 */
[----:B------:R-:W-:Y:S01]  /*1ac30*/  IMAD R2, R2, UR5, R8 ;  /* 0x0000000502027c24 */ /* 0x000fe2000f8e0208 */
[----:B------:R-:W-:-:S03]  /*1ac40*/  ULDC.64 UR4, c[0x0][0x308] ;  /* 0x0000c20000047ab9 */ /* 0x000fc60000000a00 */
[----:B------:R-:W-:Y:S02]  /*1ac50*/  IMAD.IADD R3, R5, 0x1, R2 ;  /* 0x0000000105037824 */ /* 0x000fe400078e0202 */
[----:B------:R-:W-:Y:S01]  /*1ac60*/  IMAD.MOV.U32 R2, RZ, RZ, R4 ;  /* 0x000000ffff027224 */ /* 0x000fe200078e0004 */
[C---:B--2---:R-:W-:Y:S02]  /*1ac70*/  LOP3.LUT P4, RZ, R6.reuse, 0x4, RZ, 0xc0, !PT ;  /* 0x0000000406ff7812 */ /* 0x044fe4000788c0ff */
[C---:B------:R-:W-:Y:S02]  /*1ac80*/  LOP3.LUT P3, RZ, R6.reuse, 0x2, RZ, 0xc0, !PT ;  /* 0x0000000206ff7812 */ /* 0x040fe4000786c0ff */
[----:B------:R-:W-:Y:S02]  /*1ac90*/  LOP3.LUT P2, RZ, R6, 0x1, RZ, 0xc0, !PT ;  /* 0x0000000106ff7812 */ /* 0x000fe4000784c0ff */
[----:B------:R-:W0:Y:S01]  /*1aca0*/  S2R R6, SR_TID.X ;  /* 0x0000000000067919 */ /* 0x000e220000002100 */
[----:B---3--:R-:W-:Y:S01]  /*1acb0*/  IMAD R4, R7, UR4, RZ ;  /* 0x0000000407047c24 */ /* 0x008fe2000f8e02ff */
[----:B0-----:R-:W-:-:S04]  /*1acc0*/  LOP3.LUT R6, R6, 0x7f, RZ, 0xc0, !PT ;  /* 0x0000007f06067812 */ /* 0x001fc800078ec0ff */
[----:B------:R-:W-:Y:S02]  /*1acd0*/  SHF.R.U32.HI R11, RZ, 0x2, R6 ;  /* 0x00000002ff0b7819 */ /* 0x000fe40000011606 */
[----:B------:R-:W0:Y:S01]  /*1ace0*/  S2R R6, SR_TID.X ;  /* 0x0000000000067919 */ /* 0x000e220000002100 */
[C---:B------:R-:W-:Y:S02]  /*1acf0*/  IMAD R7, R18.reuse, UR5, R4 ;  /* 0x0000000512077c24 */ /* 0x040fe4000f8e0204 */
[----:B------:R-:W-:Y:S01]  /*1ad00*/  IMAD.WIDE.U32 R4, R18, UR4, R2 ;  /* 0x0000000412047c25 */ /* 0x000fe2000f8e0002 */
[----:B------:R-:W-:-:S03]  /*1ad10*/  ULDC.64 UR4, c[0x0][0x2e8] ;  /* 0x0000ba0000047ab9 */ /* 0x000fc60000000a00 */
[----:B------:R-:W-:Y:S01]  /*1ad20*/  IMAD.IADD R7, R5, 0x1, R7 ;  /* 0x0000000105077824 */ /* 0x000fe200078e0207 */
[C---:B------:R-:W-:Y:S01]  /*1ad30*/  LEA R2, P0, R4.reuse, UR4, 0x1 ;  /* 0x0000000404027c11 */ /* 0x040fe2000f8008ff */
[----:B----4-:R-:W-:Y:S01]  /*1ad40*/  IMAD R8, R25, 0x3000, R9 ;  /* 0x0000300019087824 */ /* 0x010fe200078e0209 */
[----:B------:R-:W-:Y:S01]  /*1ad50*/  UMOV UR4, 0xffffffff ;  /* 0xffffffff00047882 */ /* 0x000fe20000000000 */
[----:B-----5:R-:W-:Y:S02]  /*1ad60*/  IADD3 R3, -R11, R12, -R10 ;  /* 0x0000000c0b037210 */ /* 0x020fe40007ffe90a */
[----:B------:R-:W-:Y:S02]  /*1ad70*/  LEA.HI.X R7, R4, UR5, R7, 0x1, P0 ;  /* 0x0000000504077c11 */ /* 0x000fe400080f0c07 */
[----:B------:R-:W-:Y:S01]  /*1ad80*/  ISETP.GE.AND P0, PT, R3, 0x1, PT ;  /* 0x000000010300780c */ /* 0x000fe20003f06270 */
[----:B0-----:R-:W-:-:S05]  /*1ad90*/  IMAD.SHL.U32 R9, R6, 0x8, RZ ;  /* 0x0000000806097824 */ /* 0x001fca00078e00ff */
[----:B------:R-:W-:Y:S01]  /*1ada0*/  LOP3.LUT R9, R9, 0x18, RZ, 0xc0, !PT ;  /* 0x0000001809097812 */ /* 0x000fe200078ec0ff */
[----:B------:R-:W-:Y:S06]  /*1adb0*/  BRA.DIV UR4, `(.L_x_2525) ;  /* 0x0000004a04507947 */ /* 0x000fec000b800000 */
        /* <DEDUP_REMOVED lines=38> */
.L_x_2645:
[----:B------:R-:W-:-:S13]  /*1b020*/  ISETP.GE.AND P0, PT, R3, 0x61, PT ;  /* 0x000000610300780c */ /* 0x000fda0003f06270 */
[----:B------:R-:W-:Y:S01]  /*1b030*/  @P0 LEA R2, P1, R9, R2, 0x1 ;  /* 0x0000000209020211 */ /* 0x000fe200078208ff */
        /* <DEDUP_REMOVED lines=10> */
.L_x_2526:
        /* <DEDUP_REMOVED lines=11> */
.L_x_2527:
        /* <DEDUP_REMOVED lines=39> */
.L_x_2529:
[----:B------:R-:W-:Y:S05]  /*1b400*/  BSYNC B6 ;  /* 0x0000000000067941 */ /* 0x000fea0003800000 */
.L_x_2528:
        /* <DEDUP_REMOVED lines=48> */
[----:B------:R-:W-:Y:S02]  /*1b710*/  VIADD R0, R0, 0x80 ;  /* 0x0000008000007836 */ /* 0x000fe40000000000 */
[----:B------:R-:W-:Y:S01]  /*1b720*/  IMAD.IADD R6, R5, 0x1, R6 ;  /* 0x0000000105067824 */ /* 0x000fe200078e0206 */
[C---:B------:R-:W-:Y:S01]  /*1b730*/  LEA R5, P0, R4.reuse, UR8, 0x1 ;  /* 0x0000000804057c11 */ /* 0x040fe2000f8008ff */
[----:B------:R-:W1:Y:S03]  /*1b740*/  S2R R13, SR_TID.X ;  /* 0x00000000000d7919 */ /* 0x000e660000002100 */
[----:B------:R-:W-:Y:S01]  /*1b750*/  LEA.HI.X R4, R4, UR9, R6, 0x1, P0 ;  /* 0x0000000904047c11 */ /* 0x000fe200080f0c06 */
[----:B------:R-:W-:-:S02]  /*1b760*/  IMAD.MOV.U32 R6, RZ, RZ, R0 ;  /* 0x000000ffff067224 */ /* 0x000fc400078e0000 */
[----:B0-----:R-:W-:-:S05]  /*1b770*/  @P1 IMAD.HI.U32 R7, R0, R7, RZ ;  /* 0x0000000700071227 */ /* 0x001fca00078e00ff */
[----:B------:R-:W-:-:S05]  /*1b780*/  @P1 SHF.R.U32.HI R6, RZ, R8, R7 ;  /* 0x00000008ff061219 */ /* 0x000fca0000011607 */
[----:B------:R-:W-:-:S04]  /*1b790*/  IMAD.MOV R7, RZ, RZ, -R6 ;  /* 0x000000ffff077224 */ /* 0x000fc800078e0a06 */
[----:B------:R-:W-:Y:S01]  /*1b7a0*/  IMAD R0, R9, R7, R0 ;  /* 0x0000000709007224 */ /* 0x000fe200078e0200 */
[----:B------:R-:W-:Y:S01]  /*1b7b0*/  SHF.R.S32.HI R7, RZ, 0x1f, R6 ;  /* 0x0000001fff077819 */ /* 0x000fe20000011406 */
[----:B------:R-:W-:-:S04]  /*1b7c0*/  IMAD.WIDE.U32 R2, R6, UR4, R2 ;  /* 0x0000000406027c25 */ /* 0x000fc8000f8e0002 */
[----:B------:R-:W-:Y:S01]  /*1b7d0*/  IMAD R7, R7, UR4, RZ ;  /* 0x0000000407077c24 */ /* 0x000fe2000f8e02ff */
[----:B------:R-:W-:-:S03]  /*1b7e0*/  ULDC UR4, c[0x0][0x2b8] ;  /* 0x0000ae0000047ab9 */ /* 0x000fc60000000800 */
[----:B------:R-:W-:-:S04]  /*1b7f0*/  IMAD R6, R6, UR5, R7 ;  /* 0x0000000506067c24 */ /* 0x000fc8000f8e0207 */
[----:B------:R-:W-:Y:S01]  /*1b800*/  IMAD.IADD R3, R3, 0x1, R6 ;  /* 0x0000000103037824 */ /* 0x000fe200078e0206 */
[----:B------:R-:W-:Y:S01]  /*1b810*/  SHF.R.S32.HI R6, RZ, 0x1f, R0 ;  /* 0x0000001fff067819 */ /* 0x000fe20000011400 */
[----:B-1----:R-:W-:-:S04]  /*1b820*/  IMAD.SHL.U32 R11, R13, 0x8, RZ ;  /* 0x000000080d0b7824 */ /* 0x002fc800078e00ff */
[----:B------:R-:W-:Y:S02]  /*1b830*/  IMAD R6, R6, UR6, RZ ;  /* 0x0000000606067c24 */ /* 0x000fe4000f8e02ff */
[----:B------:R-:W-:Y:S01]  /*1b840*/  IMAD.WIDE.U32 R2, R0, UR6, R2 ;  /* 0x0000000600027c25 */ /* 0x000fe2000f8e0002 */
[----:B------:R-:W-:-:S03]  /*1b850*/  LOP3.LUT R11, R11, 0x18, RZ, 0xc0, !PT ;  /* 0x000000180b0b7812 */ /* 0x000fc600078ec0ff */
        /* <DEDUP_REMOVED lines=47> */
[----:B0-----:R-:W-:-:S04]  /*1bb50*/  @!P3 LEA R3, P4, R10, R2, 0x1 ;  /* 0x000000020a03b211 */ /* 0x001fc800078808ff */
[----:B------:R-:W-:-:S04]  /*1bb60*/  @!P3 IADD3.X R2, RZ, R8, RZ, P4, !PT ;  /* 0x00000008ff02b210 */ /* 0x000fc800027fe4ff */
        /* <DEDUP_REMOVED lines=24> */
.L_x_2658:
        /* <DEDUP_REMOVED lines=13> */
.L_x_2531:
        /* <DEDUP_REMOVED lines=18> */
.L_x_2659:
[----:B------:R-:W-:Y:S05]  /*1bee0*/  BSYNC B0 ;  /* 0x0000000000007941 */ /* 0x000fea0003800000 */
.L_x_2532:
[----:B------:R-:W2:Y:S01]  /*1bef0*/  LDL R3, [R1+0x34] ;  /* 0x0000340001037983 */ /* 0x000ea20000100800 */
[----:B------:R-:W-:Y:S01]  /*1bf00*/  BSSY B0, `(.L_x_2534) ;  /* 0x00000f8000007945 */ /* 0x000fe20003800000 */
[----:B--2---:R-:W-:-:S13]  /*1bf10*/  ISETP.GE.AND P0, PT, R3, 0x2, PT ;  /* 0x000000020300780c */ /* 0x004fda0003f06270 */
[----:B------:R-:W-:Y:S05]  /*1bf20*/  @!P0 BRA `(.L_x_2535) ;  /* 0x0000000c00d48947 */ /* 0x000fea0003800000 */
[----:B------:R-:W2:Y:S01]  /*1bf30*/  S2R R2, SR_TID.X ;  /* 0x0000000000027919 */ /* 0x000ea20000002100 */
[----:B-1----:R-:W-:Y:S01]  /*1bf40*/  VIADD R0, R3, 0xfffffffe ;  /* 0xfffffffe03007836 */ /* 0x002fe20000000000 */
[----:B------:R-:W-:Y:S01]  /*1bf50*/  ULDC UR4, c[0x0][0x2f4] ;  /* 0x0000bd0000047ab9 */ /* 0x000fe20000000800 */
[----:B------:R-:W-:Y:S01]  /*1bf60*/  IMAD.MOV.U32 R17, RZ, RZ, R29 ;  /* 0x000000ffff117224 */ /* 0x000fe200078e001d */
[----:B------:R1:W-:Y:S01]  /*1bf70*/  STL [R1+0x8], R26 ;  /* 0x0000081a01007387 */ /* 0x0003e20000100800 */
[----:B------:R-:W-:Y:S02]  /*1bf80*/  IMAD.MOV.U32 R10, RZ, RZ, R25 ;  /* 0x000000ffff0a7224 */ /* 0x000fe400078e0019 */
[----:B--2---:R-:W-:-:S05]  /*1bf90*/  IMAD.SHL.U32 R4, R2, 0x8, RZ ;  /* 0x0000000802047824 */ /* 0x004fca00078e00ff */
[----:B------:R-:W-:-:S04]  /*1bfa0*/  LOP3.LUT R4, R4, 0x18, RZ, 0xc0, !PT ;  /* 0x0000001804047812 */ /* 0x000fc800078ec0ff */
[C---:B------:R-:W-:Y:S02]  /*1bfb0*/  LOP3.LUT R3, R4.reuse, 0x20, RZ, 0xfc, !PT ;  /* 0x0000002004037812 */ /* 0x040fe400078efcff */
[C---:B------:R-:W-:Y:S02]  /*1bfc0*/  LOP3.LUT R2, R4.reuse, 0x40, RZ, 0xfc, !PT ;  /* 0x0000004004027812 */ /* 0x040fe400078efcff */
[----:B------:R-:W-:Y:S02]  /*1bfd0*/  ISETP.GE.AND P3, PT, R4, UR4, PT ;  /* 0x0000000404007c0c */ /* 0x000fe4000bf66270 */
[----:B------:R-:W-:Y:S02]  /*1bfe0*/  ISETP.GE.AND P2, PT, R3, UR4, PT ;  /* 0x0000000403007c0c */ /* 0x000fe4000bf46270 */
[----:B-1----:R-:W-:-:S13]  /*1bff0*/  ISETP.GE.AND P1, PT, R2, UR4, PT ;  /* 0x0000000402007c0c */ /* 0x002fda000bf26270 */
.L_x_2548:
        /* <DEDUP_REMOVED lines=41> */
.L_x_2536:
[----:B------:R-:W-:Y:S01]  /*1c290*/  IMAD R5, R25, 0x8, R22 ;  /* 0x0000000819057824 */ /* 0x000fe200078e0216 */
[----:B------:R-:W-:Y:S01]  /*1c2a0*/  SHF.L.U32 R0, R29, 0x1f, RZ ;  /* 0x0000001f1d007819 */ /* 0x000fe200000006ff */
[----:B------:R-:W-:Y:S03]  /*1c2b0*/  BSSY B1, `(.L_x_2537) ;  /* 0x0000003000017945 */ /* 0x000fe60003800000 */
[----:B------:R-:W0:Y:S02]  /*1c2c0*/  SYNCS.PHASECHK.TRANS64.TRYWAIT P0, [R5+URZ+0x2d840], R0 ;  /* 0x02d84000050075a7 */ /* 0x000e24000800017f */
[----:B0-----:R-:W-:Y:S05]  /*1c2d0*/  @!P0 BRA `(.L_x_2538) ;  /* 0x0000004000a48947 */ /* 0x001fea0003800000 */
.L_x_2660:
[----:B------:R-:W-:Y:S05]  /*1c2e0*/  BSYNC B1 ;  /* 0x0000000000017941 */ /* 0x000fea0003800000 */
.L_x_2537:
[----:B------:R-:W2:Y:S04]  /*1c2f0*/  LDL R2, [R1] ;  /* 0x0000000001027983 */ /* 0x000ea80000100800 */
[----:B------:R-:W3:Y:S04]  /*1c300*/  LDL R6, [R1+0xc] ;  /* 0x00000c0001067983 */ /* 0x000ee80000100800 */
[----:B------:R-:W4:Y:S01]  /*1c310*/  LDL R4, [R1+0x14] ;  /* 0x0000140001047983 */ /* 0x000f220000100800 */
[----:B------:R-:W-:Y:S01]  /*1c320*/  SHF.R.S32.HI R21, RZ, 0x1f, R9 ;  /* 0x0000001fff157819 */ /* 0x000fe20000011409 */
[----:B------:R-:W-:-:S04]  /*1c330*/  ULDC.64 UR4, c[0x0][0x300] ;  /* 0x0000c00000047ab9 */ /* 0x000fc80000000a00 */
[----:B0-----:R-:W-:-:S04]  /*1c340*/  IMAD R0, R21, UR4, RZ ;  /* 0x0000000415007c24 */ /* 0x001fc8000f8e02ff */
[C---:B------:R-:W-:Y:S01]  /*1c350*/  IMAD R0, R9.reuse, UR5, R0 ;  /* 0x0000000509007c24 */ /* 0x040fe2000f8e0200 */
[C---:B--2---:R-:W-:Y:S02]  /*1c360*/  LOP3.LUT P5, RZ, R2.reuse, 0x2, RZ, 0xc0, !PT ;  /* 0x0000000202ff7812 */ /* 0x044fe400078ac0ff */
[----:B------:R-:W-:Y:S01]  /*1c370*/  LOP3.LUT P4, RZ, R2, 0x1, RZ, 0xc0, !PT ;  /* 0x0000000102ff7812 */ /* 0x000fe2000788c0ff */
[----:B------:R-:W-:Y:S01]  /*1c380*/  IMAD.WIDE.U32 R2, R9, UR4, RZ ;  /* 0x0000000409027c25 */ /* 0x000fe2000f8e00ff */
[----:B------:R-:W-:-:S03]  /*1c390*/  ULDC.64 UR4, c[0x0][0x310] ;  /* 0x0000c40000047ab9 */ /* 0x000fc60000000a00 */
[----:B------:R-:W-:Y:S02]  /*1c3a0*/  IMAD.IADD R3, R3, 0x1, R0 ;  /* 0x0000000103037824 */ /* 0x000fe400078e0200 */
[----:B------:R-:W-:Y:S02]  /*1c3b0*/  IMAD R0, R28, UR4, RZ ;  /* 0x000000041c007c24 */ /* 0x000fe4000f8e02ff */
[----:B------:R-:W-:-:S04]  /*1c3c0*/  IMAD.WIDE.U32 R2, R7, UR4, R2 ;  /* 0x0000000407027c25 */ /* 0x000fc8000f8e0002 */
[----:B------:R-:W-:Y:S01]  /*1c3d0*/  IMAD R0, R7, UR5, R0 ;  /* 0x0000000507007c24 */ /* 0x000fe2000f8e0200 */
[----:B------:R-:W-:Y:S01]  /*1c3e0*/  ULDC.64 UR4, c[0x0][0x308] ;  /* 0x0000c20000047ab9 */ /* 0x000fe20000000a00 */
[----:B----4-:R-:W-:Y:S02]  /*1c3f0*/  IMAD R4, R25, 0x3000, R4 ;  /* 0x0000300019047824 */ /* 0x010fe400078e0204 */
[----:B------:R-:W-:Y:S02]  /*1c400*/  IMAD.IADD R3, R3, 0x1, R0 ;  /* 0x0000000103037824 */ /* 0x000fe400078e0200 */
[----:B---3--:R-:W-:Y:S02]  /*1c410*/  IMAD R0, R6, UR4, RZ ;  /* 0x0000000406007c24 */ /* 0x008fe4000f8e02ff */
[----:B------:R-:W-:-:S04]  /*1c420*/  IMAD.WIDE.U32 R2, R18, UR4, R2 ;  /* 0x0000000412027c25 */ /* 0x000fc8000f8e0002 */
[----:B------:R-:W-:Y:S01]  /*1c430*/  IMAD R0, R18, UR5, R0 ;  /* 0x0000000512007c24 */ /* 0x000fe2000f8e0200 */
[----:B------:R-:W-:Y:S02]  /*1c440*/  ULDC.64 UR4, c[0x0][0x2e8] ;  /* 0x0000ba0000047ab9 */ /* 0x000fe40000000a00 */
[----:B------:R-:W-:Y:S01]  /*1c450*/  LEA R6, P0, R2, UR4, 0x1 ;  /* 0x0000000402067c11 */ /* 0x000fe2000f8008ff */
[----:B------:R-:W-:Y:S01]  /*1c460*/  IMAD.IADD R0, R0, 0x1, R3 ;  /* 0x0000000100007824 */ /* 0x000fe200078e0203 */
[----:B------:R-:W-:-:S04]  /*1c470*/  UMOV UR4, 0xffffffff ;  /* 0xffffffff00047882 */ /* 0x000fc80000000000 */
[----:B------:R-:W-:Y:S01]  /*1c480*/  LEA.HI.X R8, R2, UR5, R0, 0x1, P0 ;  /* 0x0000000502087c11 */ /* 0x000fe200080f0c00 */
[----:B------:R-:W-:Y:S06]  /*1c490*/  BRA.DIV UR4, `(.L_x_2539) ;  /* 0x0000004204487947 */ /* 0x000fec000b800000 */
[----:B------:R-:W2:Y:S01]  /*1c4a0*/  LDL R3, [R1] ;  /* 0x0000000001037983 */ /* 0x000ea20000100800 */
[----:B------:R-:W-:Y:S01]  /*1c4b0*/  IMAD R4, R4, 0x2, R22 ;  /* 0x0000000204047824 */ /* 0x000fe200078e0216 */
[----:B------:R-:W0:Y:S02]  /*1c4c0*/  S2R R11, SR_TID.X ;  /* 0x00000000000b7919 */ /* 0x000e240000002100 */
[----:B------:R-:W1:Y:S04]  /*1c4d0*/  SHFL.IDX PT, R2, R6, RZ, 0x1c1f ;  /* 0x001c1fff06027589 */ /* 0x000e6800000e0000 */
[----:B------:R-:W-:Y:S01]  /*1c4e0*/  SHFL.IDX PT, R20, R8, 0x2, 0x1c1f ;  /* 0x005c1f0008147f89 */ /* 0x000fe200000e0000 */
[----:B0-----:R-:W-:-:S05]  /*1c4f0*/  IMAD.SHL.U32 R11, R11, 0x8, RZ ;  /* 0x000000080b0b7824 */ /* 0x001fca00078e00ff */
[----:B------:R-:W-:-:S05]  /*1c500*/  LOP3.LUT R11, R11, 0x18, RZ, 0xc0, !PT ;  /* 0x000000180b0b7812 */ /* 0x000fca00078ec0ff */
[----:B------:R-:W-:-:S05]  /*1c510*/  IMAD.SHL.U32 R0, R11, 0x2, RZ ;  /* 0x000000020b007824 */ /* 0x000fca00078e00ff */
[----:B-1----:R-:W-:Y:S02]  /*1c520*/  IADD3 R2, P0, R2, R0, RZ ;  /* 0x0000000002027210 */ /* 0x002fe40007f1e0ff */
[----:B--2---:R-:W-:Y:S02]  /*1c530*/  LOP3.LUT P6, RZ, R3, 0x4, RZ, 0xc0, !PT ;  /* 0x0000000403ff7812 */ /* 0x004fe400078cc0ff */
[----:B------:R-:W0:Y:S02]  /*1c540*/  SHFL.IDX PT, R3, R8, RZ, 0x1c1f ;  /* 0x001c1fff08037589 */ /* 0x000e2400000e0000 */
[----:B0-----:R-:W-:-:S09]  /*1c550*/  IMAD.X R3, RZ, RZ, R3, P0 ;  /* 0x000000ffff037224 */ /* 0x001fd200000e0603 */
        /* <DEDUP_REMOVED lines=18> */
.L_x_2670:
[----:B------:R-:W3:Y:S01]  /*1c680*/  LDL R3, [R1] ;  /* 0x0000000001037983 */ /* 0x000ee20000100800 */
[----:B--2---:R-:W-:Y:S02]  /*1c690*/  IADD3 R2, P0, R2, R0, RZ ;  /* 0x0000000002027210 */ /* 0x004fe40007f1e0ff */
[----:B---3--:R-:W-:-:S03]  /*1c6a0*/  LOP3.LUT P6, RZ, R3, 0x4, RZ, 0xc0, !PT ;  /* 0x0000000403ff7812 */ /* 0x008fc600078cc0ff */
[----:B------:R-:W-:Y:S01]  /*1c6b0*/  IMAD.X R3, RZ, RZ, R20, P0 ;  /* 0x000000ffff037224 */ /* 0x000fe200000e0614 */
[----:B------:R-:W-:-:S09]  /*1c6c0*/  PLOP3.LUT P0, PT, PT, PT, PT, 0x80, 0x0 ;  /* 0x000000000000781c */ /* 0x000fd20003f0f070 */
[----:B------:R-:W-:Y:S01]  /*1c6d0*/  @!PT LDS RZ, [RZ] ;  /* 0x00000000fffff984 */ /* 0x000fe20000000800 */
[----:B------:R-:W-:Y:S01]  /*1c6e0*/  @!PT LDS RZ, [RZ] ;  /* 0x00000000fffff984 */ /* 0x000fe20000000800 */
[----:B------:R-:W-:Y:S01]  /*1c6f0*/  @!PT LDS RZ, [RZ] ;  /* 0x00000000fffff984 */ /* 0x000fe20000000800 */
[----:B------:R1:W-:Y:S04]  /*1c700*/  LDGSTS.E.BYPASS.LTC128B.128 [R4+0x16c00], desc[UR38][R2.64], !P6 ;  /* 0x16c0000002047fae */ /* 0x0003e8000f101d66 */
[----:B------:R1:W-:Y:S04]  /*1c710*/  LDGSTS.E.BYPASS.LTC128B.128 [R4+0x18c00], desc[UR38][R2.64+0x40], !P5 ;  /* 0x18c0004002047fae */ /* 0x0003e8000e901d66 */
[----:B------:R1:W-:Y:S01]  /*1c720*/  LDGSTS.E.BYPASS.LTC128B.128 [R4+0x1ac00], desc[UR38][R2.64+0x80], !P4 ;  /* 0x1ac0008002047fae */ /* 0x0003e2000e101d66 */
[----:B------:R-:W-:Y:S01]  /*1c730*/  NOP ;  /* 0x0000000000007918 */ /* 0x000fe20000000000 */
.L_x_2540:
        /* <DEDUP_REMOVED lines=11> */
.L_x_2541:
[----:B------:R1:W-:Y:S01]  /*1c7f0*/  SYNCS.ARRIVE.TRANS64.A1T0 RZ, [R5+URZ+0x2d830], RZ ;  /* 0x02d830ff05ff79a7 */ /* 0x0003e2000810003f */
[----:B------:R-:W-:Y:S05]  /*1c800*/  @!P5 BRA `(.L_x_2542) ;  /* 0x000000000004d947 */ /* 0x000fea0003800000 */
[----:B------:R-:W-:Y:S01]  /*1c810*/  BPT.TRAP 0x1 ;  /* 0x000000040000795c */ /* 0x000fe20000300000 */
.L_x_2542:
[----:B------:R-:W-:Y:S01]  /*1c820*/  SHF.L.U32 R2, R17, 0x1f, RZ ;  /* 0x0000001f11027819 */ /* 0x000fe200000006ff */
[----:B-1----:R-:W-:Y:S01]  /*1c830*/  IMAD R5, R10, 0x8, R22 ;  /* 0x000000080a057824 */ /* 0x002fe200078e0216 */
[----:B------:R-:W-:Y:S03]  /*1c840*/  BSSY B1, `(.L_x_2543) ;  /* 0x0000003000017945 */ /* 0x000fe60003800000 */
[----:B------:R-:W1:Y:S02]  /*1c850*/  SYNCS.PHASECHK.TRANS64.TRYWAIT P0, [R5+URZ+0x2d860], R2 ;  /* 0x02d86002050075a7 */ /* 0x000e64000800017f */
[----:B-1----:R-:W-:Y:S05]  /*1c860*/  @!P0 BRA `(.L_x_2544) ;  /* 0x0000004000c48947 */ /* 0x002fea0003800000 */
.L_x_2671:
[----:B------:R-:W-:Y:S05]  /*1c870*/  BSYNC B1 ;  /* 0x0000000000017941 */ /* 0x000fea0003800000 */
.L_x_2543:
        /* <DEDUP_REMOVED lines=45> */
.L_x_2681:
        /* <DEDUP_REMOVED lines=32> */
.L_x_2546:
        /* <DEDUP_REMOVED lines=12> */
.L_x_2547:
[----:B------:R2:W-:Y:S01]  /*1ce10*/  STL [R1+0x8], R26 ;  /* 0x0000081a01007387 */ /* 0x0005e20000100800 */
[C---:B------:R-:W-:Y:S01]  /*1ce20*/  ISETP.GT.AND P0, PT, R26.reuse, RZ, PT ;  /* 0x000000ff1a00720c */ /* 0x040fe20003f04270 */
[----:B------:R2:W-:Y:S01]  /*1ce30*/  SYNCS.ARRIVE.TRANS64.A1T0 RZ, [R5+URZ+0x2d850], RZ ;  /* 0x02d850ff05ff79a7 */ /* 0x0005e2000810003f */
[----:B------:R-:W-:Y:S02]  /*1ce40*/  VIADD R0, R26, 0xffffffff ;  /* 0xffffffff1a007836 */ /* 0x000fe40000000000 */
[----:B------:R-:W-:Y:S02]  /*1ce50*/  IMAD.MOV.U32 R17, RZ, RZ, R29 ;  /* 0x000000ffff117224 */ /* 0x000fe400078e001d */
[----:B------:R-:W-:-:S07]  /*1ce60*/  IMAD.MOV.U32 R10, RZ, RZ, R25 ;  /* 0x000000ffff0a7224 */ /* 0x000fce00078e0019 */
[----:B--2---:R-:W-:Y:S05]  /*1ce70*/  @P0 BRA `(.L_x_2548) ;  /* 0xfffffff000600947 */ /* 0x004fea000383ffff */
.L_x_2535:
[----:B------:R-:W-:Y:S05]  /*1ce80*/  BSYNC B0 ;  /* 0x0000000000007941 */ /* 0x000fea0003800000 */
.L_x_2534:
        /* <DEDUP_REMOVED lines=17> */
.L_x_2550:
[----:B------:R-:W-:Y:S05]  /*1cfa0*/  BSYNC B0 ;  /* 0x0000000000007941 */ /* 0x000fea0003800000 */
.L_x_2549:
[----:B-1----:R-:W-:-:S05]  /*1cfb0*/  IMAD.U32 R0, RZ, RZ, UR40 ;  /* 0x00000028ff007e24 */ /* 0x002fca000f8e00ff */
[----:B------:R-:W-:-:S13]  /*1cfc0*/  ISETP.NE.AND P0, PT, R0, 0x3, PT ;  /* 0x000000030000780c */ /* 0x000fda0003f05270 */
[----:B------:R-:W-:Y:S05]  /*1cfd0*/  @!P0 BRA `(.L_x_2551) ;  /* 0x0000000000048947 */ /* 0x000fea0003800000 */
[----:B------:R-:W-:Y:S01]  /*1cfe0*/  BPT.TRAP 0x1 ;  /* 0x000000040000795c */ /* 0x000fe20000300000 */
.L_x_2551:
[----:B------:R-:W2:Y:S01]  /*1cff0*/  LDL.LU R2, [R1+0x24] ;  /* 0x0000240001027983 */ /* 0x000ea20000300800 */
[----:B------:R-:W-:Y:S01]  /*1d000*/  IMAD R0, R25, 0x8, R22 ;  /* 0x0000000819007824 */ /* 0x000fe200078e0216 */
[----:B------:R-:W-:Y:S01]  /*1d010*/  SHF.L.U32 R3, R29, 0x1f, RZ ;  /* 0x0000001f1d037819 */ /* 0x000fe200000006ff */
[----:B------:R-:W-:Y:S03]  /*1d020*/  BSSY B0, `(.L_x_2552) ;  /* 0x0000004000007945 */ /* 0x000fe60003800000 */
[----:B------:R-:W1:Y:S01]  /*1d030*/  SYNCS.PHASECHK.TRANS64.TRYWAIT P0, [R0+URZ+0x2d860], R3 ;  /* 0x02d86003000075a7 */ /* 0x000e62000800017f */
[----:B--2---:R-:W-:Y:S01]  /*1d040*/  IMAD R6, R26, -0x80, R2 ;  /* 0xffffff801a067824 */ /* 0x004fe200078e0202 */
[----:B-1----:R-:W-:Y:S06]  /*1d050*/  @!P0 BRA `(.L_x_2553) ;  /* 0x0000004000408947 */ /* 0x002fec0003800000 */
.L_x_2682:
[----:B------:R-:W-:Y:S05]  /*1d060*/  BSYNC B0 ;  /* 0x0000000000007941 */ /* 0x000fea0003800000 */
.L_x_2552:
        /* <DEDUP_REMOVED lines=51> */
.L_x_2692:
        /* <DEDUP_REMOVED lines=13> */
.L_x_2555:
        /* <DEDUP_REMOVED lines=11> */
.L_x_2556:
[----:B------:R-:W-:Y:S01]  /*1d520*/  VIADD R25, R25, 0x1 ;  /* 0x0000000119197836 */ /* 0x000fe20000000000 */
[----:B------:R0:W-:Y:S04]  /*1d530*/  SYNCS.ARRIVE.TRANS64.A1T0 RZ, [R0+URZ+0x2d850], RZ ;  /* 0x02d850ff00ff79a7 */ /* 0x0001e8000810003f */
[----:B------:R-:W-:-:S04]  /*1d540*/  ISETP.NE.AND P0, PT, R25, 0x2, PT ;  /* 0x000000021900780c */ /* 0x000fc80003f05270 */
[----:B0-----:R-:W-:Y:S02]  /*1d550*/  SEL R0, RZ, 0x1, P0 ;  /* 0x00000001ff007807 */ /* 0x001fe40000000000 */
[----:B------:R-:W-:Y:S02]  /*1d560*/  SEL R25, R25, RZ, P0 ;  /* 0x000000ff19197207 */ /* 0x000fe40000000000 */
[----:B------:R-:W-:-:S07]  /*1d570*/  LOP3.LUT R29, R29, R0, RZ, 0x3c, !PT ;  /* 0x000000001d1d7212 */ /* 0x000fce00078e3cff */
.L_x_2515:
[----:B------:R-:W-:Y:S05]  /*1d580*/  BSYNC B7 ;  /* 0x0000000000077941 */ /* 0x000fea0003800000 */
.L_x_2513:
[----:B------:R-:W3:Y:S02]  /*1d590*/  LDL R0, [R1] ;  /* 0x0000000001007983 */ /* 0x000ee40000100800 */
[----:B---3--:R-:W-:-:S13]  /*1d5a0*/  LOP3.LUT P0, RZ, R0, 0x10, RZ, 0xc0, !PT ;  /* 0x0000001000ff7812 */ /* 0x008fda000780c0ff */
        /* <DEDUP_REMOVED lines=10> */
.L_x_2557:
        /* <DEDUP_REMOVED lines=17> */
[----:B0-----:R-:W-:Y:S01]  /*1d760*/  MOV R2, RZ ;  /* 0x000000ff00027202 */ /* 0x001fe20000000f00 */
        /* <DEDUP_REMOVED lines=17> */
[----:B------:R0:W2:Y:S02]  /*1d880*/  SHFL.IDX PT, R14, R3, 0x1f, 0x1f ;  /* 0x03e01f00030e7f89 */ /* 0x0000a400000e0000 */
.L_x_2702:
[----:B------:R-:W-:Y:S02]  /*1d890*/  ULDC UR4, c[0x0][0xc38] ;  /* 0x00030e0000047ab9 */ /* 0x000fe40000000800 */
[----:B------:R-:W-:-:S04]  /*1d8a0*/  IMAD.U32 R4, RZ, RZ, UR4 ;  /* 0x00000004ff047e24 */ /* 0x000fc8000f8e00ff */
[----:B--2---:R-:W-:-:S04]  /*1d8b0*/  IMAD R5, R14, R4, RZ ;  /* 0x000000040e057224 */ /* 0x004fc800078e02ff */
[----:B------:R-:W-:-:S05]  /*1d8c0*/  IMAD.IADD R16, R16, 0x1, R5 ;  /* 0x0000000110107824 */ /* 0x000fca00078e0205 */
[----:B------:R-:W-:-:S13]  /*1d8d0*/  ISETP.GT.AND P6, PT, R16, R0, PT ;  /* 0x000000001000720c */ /* 0x000fda0003fc4270 */
[----:B------:R-:W-:Y:S05]  /*1d8e0*/  @P6 BRA `(.L_x_2560) ;  /* 0x00000000009c6947 */ /* 0x000fea0003800000 */
.L_x_2565:
        /* <DEDUP_REMOVED lines=11> */
[----:B0-----:R-:W0:Y:S02]  /*1d9a0*/  LDC.64 R2, c[0x0][0xc80] ;  /* 0x00032000ff027b82 */ /* 0x001e240000000a00 */
[----:B0-----:R-:W-:-:S06]  /*1d9b0*/  IMAD.WIDE R2, R5, 0x4, R2 ;  /* 0x0000000405027825 */ /* 0x001fcc00078e0202 */
[----:B------:R2:W5:Y:S02]  /*1d9c0*/  LDG.E R2, desc[UR38][R2.64] ;  /* 0x0000002602027981 */ /* 0x000564000c1e1900 */
.L_x_2563:
[----:B------:R-:W-:Y:S05]  /*1d9d0*/  BSYNC B0 ;  /* 0x0000000000007941 */ /* 0x000fea0003800000 */
.L_x_2562:
[----:B------:R-:W-:-:S03]  /*1d9e0*/  UMOV UR4, 0xffffffff ;  /* 0xffffffff00047882 */ /* 0x000fc60000000000 */
[----:B------:R-:W-:Y:S05]  /*1d9f0*/  BRA.DIV UR4, `(.L_x_2564) ;  /* 0x0000004204807947 */ /* 0x000fea000b800000 */
[----:B-----5:R-:W3:Y:S02]  /*1da00*/  SHFL.UP PT, R14, R2, 0x1, RZ ;  /* 0x04200000020e7989 */ /* 0x020ee400000e00ff */
[----:B---3--:R-:W-:-:S05]  /*1da10*/  SEL R13, R14, RZ, P1 ;  /* 0x000000ff0e0d7207 */ /* 0x008fca0000800000 */
[----:B------:R-:W-:-:S05]  /*1da20*/  IMAD.IADD R13, R2, 0x1, R13 ;  /* 0x00000001020d7824 */ /* 0x000fca00078e020d */
[----:B------:R-:W3:Y:S02]  /*1da30*/  SHFL.UP PT, R14, R13, 0x2, RZ ;  /* 0x044000000d0e7989 */ /* 0x000ee400000e00ff */
[----:B---3--:R-:W-:-:S05]  /*1da40*/  SEL R14, R14, RZ, P2 ;  /* 0x000000ff0e0e7207 */ /* 0x008fca0001000000 */
[----:B0-2---:R-:W-:-:S05]  /*1da50*/  IMAD.IADD R3, R13, 0x1, R14 ;  /* 0x000000010d037824 */ /* 0x005fca00078e020e */
        /* <DEDUP_REMOVED lines=10> */
.L_x_2710:
[----:B------:R-:W-:Y:S02]  /*1db00*/  ULDC UR4, c[0x0][0xc38] ;  /* 0x00030e0000047ab9 */ /* 0x000fe40000000800 */
[----:B------:R-:W-:-:S04]  /*1db10*/  IMAD.U32 R4, RZ, RZ, UR4 ;  /* 0x00000004ff047e24 */ /* 0x000fc8000f8e00ff */
[----:B--2---:R-:W-:-:S04]  /*1db20*/  IMAD R5, R14, R4, RZ ;  /* 0x000000040e057224 */ /* 0x004fc800078e02ff */
[----:B------:R-:W-:-:S05]  /*1db30*/  IMAD.IADD R16, R5, 0x1, R16 ;  /* 0x0000000105107824 */ /* 0x000fca00078e0210 */
[----:B------:R-:W-:-:S13]  /*1db40*/  ISETP.GT.AND P6, PT, R16, R0, PT ;  /* 0x000000001000720c */ /* 0x000fda0003fc4270 */
[----:B------:R-:W-:Y:S05]  /*1db50*/  @!P6 BRA `(.L_x_2565) ;  /* 0xfffffffc0064e947 */ /* 0x000fea000383ffff */
.L_x_2560:
        /* <DEDUP_REMOVED lines=8> */
.L_x_2714:
[----:B------:R-:W-:Y:S01]  /*1dbe0*/  ISETP.NE.AND P0, PT, R5, RZ, PT ;  /* 0x000000ff0500720c */ /* 0x000fe20003f05270 */
[----:B------:R-:W-:-:S12]  /*1dbf0*/  IMAD.MOV.U32 R5, RZ, RZ, RZ ;  /* 0x000000ffff057224 */ /* 0x000fd800078e00ff */
[----:B------:R-:W-:Y:S05]  /*1dc00*/  @!P0 BRA `(.L_x_2567) ;  /* 0x0000000000108947 */ /* 0x000fea0003800000 */
[----:B------:R-:W-:Y:S01]  /*1dc10*/  UMOV UR4, 0xffffffff ;  /* 0xffffffff00047882 */ /* 0x000fe20000000000 */
[----:B------:R-:W-:Y:S02]  /*1dc20*/  VIADD R12, R6, 0xffffffff ;  /* 0xffffffff060c7836 */ /* 0x000fe40000000000 */
[----:B------:R-:W-:Y:S05]  /*1dc30*/  BRA.DIV UR4, `(.L_x_2568) ;  /* 0x0000004204f47947 */ /* 0x000fea000b800000 */
[----:B------:R4:W0:Y:S02]  /*1dc40*/  SHFL.IDX PT, R5, R3, R12, 0x1f ;  /* 0x00001f0c03057589 */ /* 0x00082400000e0000 */
.L_x_2567:
[----:B0-2-4-:R-:W0:Y:S01]  /*1dc50*/  LDC.64 R2, c[0x0][0xc90] ;  /* 0x00032400ff027b82 */ /* 0x015e220000000a00 */
[----:B------:R-:W-:-:S04]  /*1dc60*/  IMAD.IADD R19, R6, 0x1, R19 ;  /* 0x0000000106137824 */ /* 0x000fc800078e0213 */
[----:B0-----:R-:W-:-:S05]  /*1dc70*/  IMAD.WIDE R2, R19, 0x4, R2 ;  /* 0x0000000413027825 */ /* 0x001fca00078e0202 */
[----:B------:R0:W3:Y:S01]  /*1dc80*/  LDG.E R7, desc[UR38][R2.64] ;  /* 0x0000002602077981 */ /* 0x0000e2000c1e1900 */
[----:B------:R-:W-:Y:S02]  /*1dc90*/  IMAD R16, R5, R4, R16 ;  /* 0x0000000405107224 */ /* 0x000fe400078e0210 */
[----:B0-----:R-:W-:Y:S02]  /*1dca0*/  IMAD.MOV.U32 R2, RZ, RZ, RZ ;  /* 0x000000ffff027224 */ /* 0x001fe400078e00ff */
[----:B---3--:R-:W-:-:S05]  /*1dcb0*/  IMAD R6, R17, R7, RZ ;  /* 0x0000000711067224 */ /* 0x008fca00078e02ff */
[----:B------:R-:W-:-:S04]  /*1dcc0*/  IABS R8, R6 ;  /* 0x0000000600087213 */ /* 0x000fc80000000000 */
[----:B-1----:R-:W0:Y:S08]  /*1dcd0*/  I2F.RP R9, R8 ;  /* 0x0000000800097306 */ /* 0x002e300000209400 */
        /* <DEDUP_REMOVED lines=57> */
.L_x_2561:
[----:B------:R-:W-:Y:S01]  /*1e070*/  UMOV UR4, URZ ;  /* 0x0000003f00047c82 */ /* 0x000fe20008000000 */
[----:B------:R-:W-:Y:S01]  /*1e080*/  UMOV UR5, URZ ;  /* 0x0000003f00057c82 */ /* 0x000fe20008000000 */
[----:B------:R-:W-:Y:S01]  /*1e090*/  ULDC UR6, c[0x0][0xc3c] ;  /* 0x00030f0000067ab9 */ /* 0x000fe20000000800 */
[----:B------:R-:W-:Y:S02]  /*1e0a0*/  IMAD.MOV.U32 R16, RZ, RZ, R0 ;  /* 0x000000ffff107224 */ /* 0x000fe400078e0000 */
[----:B------:R-:W-:Y:S02]  /*1e0b0*/  IMAD.U32 R17, RZ, RZ, UR4 ;  /* 0x00000004ff117e24 */ /* 0x000fe4000f8e00ff */
[----:B------:R-:W-:Y:S02]  /*1e0c0*/  IMAD.U32 R18, RZ, RZ, UR5 ;  /* 0x00000005ff127e24 */ /* 0x000fe4000f8e00ff */
[----:B------:R-:W-:-:S07]  /*1e0d0*/  IMAD.U32 R19, RZ, RZ, UR6 ;  /* 0x00000006ff137e24 */ /* 0x000fce000f8e00ff */
.L_x_2569:
[----:B------:R-:W2:Y:S01]  /*1e0e0*/  S2R R0, SR_TID.X ;  /* 0x0000000000007919 */ /* 0x000ea20000002100 */
[----:B------:R-:W-:Y:S05]  /*1e0f0*/  WARPSYNC.ALL ;  /* 0x0000000000007948 */ /* 0x000fea0003800000 */
[----:B------:R-:W-:Y:S01]  /*1e100*/  BAR.SYNC.DEFER_BLOCKING 0x4, 0x200 ;  /* 0x0108000000007b1d */ /* 0x000fe20000010000 */
[----:B--2---:R-:W-:-:S04]  /*1e110*/  LOP3.LUT R0, R0, 0x1f, RZ, 0xc0, !PT ;  /* 0x0000001f00007812 */ /* 0x004fc800078ec0ff */
[----:B------:R-:W-:-:S13]  /*1e120*/  ISETP.NE.AND P0, PT, R0, RZ, PT ;  /* 0x000000ff0000720c */ /* 0x000fda0003f05270 */
[----:B0-----:R-:W0:Y:S01]  /*1e130*/  @!P0 S2R R3, SR_CgaCtaId ;  /* 0x0000000000038919 */ /* 0x001e220000008800 */
[----:B------:R-:W-:-:S04]  /*1e140*/  @!P0 MOV R0, 0x400 ;  /* 0x0000040000008802 */ /* 0x000fc80000000f00 */
[----:B0-----:R-:W-:-:S05]  /*1e150*/  @!P0 LEA R22, R3, R0, 0x18 ;  /* 0x0000000003168211 */ /* 0x001fca00078ec0ff */
[----:B------:R0:W-:Y:S01]  /*1e160*/  @!P0 STS.128 [R22+0x2d8d0], R16 ;  /* 0x02d8d01016008388 */ /* 0x0001e20000000c00 */
[----:B------:R-:W-:Y:S06]  /*1e170*/  BAR.ARV 0x5, 0x200 ;  /* 0x0148000000007b1d */ /* 0x000fec0000002000 */
.L_x_2558:
[----:B------:R-:W-:Y:S02]  /*1e180*/  ULDC UR4, c[0x0][0xc3c] ;  /* 0x00030f0000047ab9 */ /* 0x000fe40000000800 */
[----:B----4-:R-:W-:-:S13]  /*1e190*/  ISETP.GE.AND P0, PT, R19, UR4, PT ;  /* 0x0000000413007c0c */ /* 0x010fda000bf06270 */
[----:B------:R-:W-:Y:S05]  /*1e1a0*/  @!P0 BRA `(.L_x_2570) ;  /* 0xffffffa000908947 */ /* 0x000fea000383ffff */
[----:B------:R-:W-:Y:S05]  /*1e1b0*/  BSYNC B8 ;  /* 0x0000000000087941 */ /* 0x000fea0003800000 */
.L_x_2469:
[----:B0-----:R-:W4:Y:S01]  /*1e1c0*/  LDL.LU R0, [R1+0x48] ;  /* 0x0000480001007983 */ /* 0x001f220000300800 */
[----:B------:R-:W-:Y:S01]  /*1e1d0*/  BSSY B0, `(.L_x_2571) ;  /* 0x000000b000007945 */ /* 0x000fe20003800000 */
[----:B------:R-:W0:Y:S01]  /*1e1e0*/  S2R R5, SR_CgaCtaId ;  /* 0x0000000000057919 */ /* 0x000e220000008800 */
[----:B----4-:R-:W-:-:S05]  /*1e1f0*/  VIADD R0, R0, 0x1 ;  /* 0x0000000100007836 */ /* 0x010fca0000000000 */
        /* <DEDUP_REMOVED lines=8> */
.L_x_2717:
[----:B------:R-:W-:Y:S05]  /*1e280*/  BSYNC B0 ;  /* 0x0000000000007941 */ /* 0x000fea0003800000 */
.L_x_2571:
[----:B------:R-:W-:-:S03]  /*1e290*/  UMOV UR4, 0xffffffff ;  /* 0xffffffff00047882 */ /* 0x000fc60000000000 */
[----:B------:R-:W-:Y:S05]  /*1e2a0*/  BRA.DIV UR4, `(.L_x_2573) ;  /* 0x0000003e04947947 */ /* 0x000fea000b800000 */
[----:B0-----:R-:W0:Y:S02]  /*1e2b0*/  S2R R0, SR_TID.X ;  /* 0x0000000000007919 */ /* 0x001e240000002100 */
[----:B0-----:R-:W-:-:S04]  /*1e2c0*/  SHF.R.U32.HI R0, RZ, 0x5, R0 ;  /* 0x00000005ff007819 */ /* 0x001fc80000011600 */
[----:B------:R-:W-:-:S05]  /*1e2d0*/  LOP3.LUT R0, R0, 0x3, RZ, 0xc0, !PT ;  /* 0x0000000300007812 */ /* 0x000fca00078ec0ff */
[----:B------:R0:W4:Y:S02]  /*1e2e0*/  SHFL.IDX PT, R14, R0, RZ, 0x1f ;  /* 0x00001fff000e7589 */ /* 0x00012400000e0000 */
.L_x_2720:
[----:B----4-:R-:W-:-:S13]  /*1e2f0*/  ISETP.NE.AND P0, PT, R14, RZ, PT ;  /* 0x000000ff0e00720c */ /* 0x010fda0003f05270 */
[----:B------:R-:W-:Y:S05]  /*1e300*/  @P0 BRA `(.L_x_2304) ;  /* 0x0000000000880947 */ /* 0x000fea0003800000 */
[----:B------:R-:W-:-:S03]  /*1e310*/  UMOV UR4, 0xffffffff ;  /* 0xffffffff00047882 */ /* 0x000fc60000000000 */
[----:B------:R-:W-:Y:S05]  /*1e320*/  BRA.DIV UR4, `(.L_x_2574) ;  /* 0x0000003e04a87947 */ /* 0x000fea000b800000 */
[----:B------:R-:W-:-:S13]  /*1e330*/  ELECT P6, URZ, PT ;  /* 0x00000000003f782f */ /* 0x000fda00038c0000 */
.L_x_2723:
[----:B------:R-:W-:Y:S05]  /*1e340*/  @!P6 BRA `(.L_x_2304) ;  /* 0x000000000078e947 */ /* 0x000fea0003800000 */
[----:B------:R-:W-:-:S06]  /*1e350*/  ULOP3.LUT UR4, UR36, 0x2, URZ, 0xfc, !UPT ;  /* 0x0000000224047892 */ /* 0x000fcc000f8efc3f */
[----:B0-----:R-:W-:-:S05]  /*1e360*/  IMAD.U32 R0, RZ, RZ, UR4 ;  /* 0x00000004ff007e24 */ /* 0x001fca000f8e00ff */
[----:B------:R-:W-:-:S13]  /*1e370*/  ISETP.NE.AND P0, PT, R0, 0x3, PT ;  /* 0x000000030000780c */ /* 0x000fda0003f05270 */
[----:B------:R-:W-:Y:S05]  /*1e380*/  @!P0 BRA `(.L_x_2575) ;  /* 0x0000000000048947 */ /* 0x000fea0003800000 */
[----:B------:R-:W-:Y:S01]  /*1e390*/  BPT.TRAP 0x1 ;  /* 0x000000040000795c */ /* 0x000fe20000300000 */
.L_x_2575:
[----:B------:R-:W-:Y:S01]  /*1e3a0*/  IMAD R3, R25, 0x8, R5 ;  /* 0x0000000819037824 */ /* 0x000fe200078e0205 */
[----:B------:R-:W-:Y:S01]  /*1e3b0*/  SHF.L.U32 R2, R29, 0x1f, RZ ;  /* 0x0000001f1d027819 */ /* 0x000fe200000006ff */
[----:B------:R-:W-:-:S03]  /*1e3c0*/  VIADD R25, R25, 0x1 ;  /* 0x0000000119197836 */ /* 0x000fc60000000000 */
[----:B------:R-:W0:Y:S02]  /*1e3d0*/  SYNCS.PHASECHK.TRANS64.TRYWAIT P1, [R3+URZ+0x2d840], R2 ;  /* 0x02d84002030075a7 */ /* 0x000e24000802017f */
[----:B------:R-:W-:-:S04]  /*1e3e0*/  ISETP.NE.AND P2, PT, R25, 0x2, PT ;  /* 0x000000021900780c */ /* 0x000fc80003f45270 */
[----:B------:R-:W-:Y:S01]  /*1e3f0*/  SEL R0, RZ, 0x1, P2 ;  /* 0x00000001ff007807 */ /* 0x000fe20001000000 */
[----:B0-----:R-:W-:Y:S08]  /*1e400*/  @!P1 BRA `(.L_x_2576) ;  /* 0x0000003c00909947 */ /* 0x001ff00003800000 */
.L_x_2724:
[----:B------:R-:W-:Y:S02]  /*1e410*/  SEL R25, R25, RZ, P2 ;  /* 0x000000ff19197207 */ /* 0x000fe40001000000 */
[----:B------:R-:W-:Y:S01]  /*1e420*/  LOP3.LUT R0, R29, R0, RZ, 0x3c, !PT ;  /* 0x000000001d007212 */ /* 0x000fe200078e3cff */
[----:B------:R-:W-:Y:S06]  /*1e430*/  @!P0 BRA `(.L_x_2577) ;  /* 0x0000000000048947 */ /* 0x000fec0003800000 */
[----:B------:R-:W-:Y:S01]  /*1e440*/  BPT.TRAP 0x1 ;  /* 0x000000040000795c */ /* 0x000fe20000300000 */
.L_x_2577:
[----:B------:R-:W-:Y:S01]  /*1e450*/  IMAD R25, R25, 0x8, R5 ;  /* 0x0000000819197824 */ /* 0x000fe200078e0205 */
[----:B------:R-:W-:-:S04]  /*1e460*/  SHF.L.U32 R0, R0, 0x1f, RZ ;  /* 0x0000001f00007819 */ /* 0x000fc800000006ff */
[----:B------:R-:W4:Y:S02]  /*1e470*/  SYNCS.PHASECHK.TRANS64.TRYWAIT P1, [R25+URZ+0x2d840], R0 ;  /* 0x02d84000190075a7 */ /* 0x000f24000802017f */
[----:B----4-:R-:W-:Y:S05]  /*1e480*/  @!P1 BRA `(.L_x_2578) ;  /* 0x0000003c00849947 */ /* 0x010fea0003800000 */
.L_x_2725:
[----:B------:R-:W-:Y:S05]  /*1e490*/  @!P0 BRA `(.L_x_2579) ;  /* 0x0000000000048947 */ /* 0x000fea0003800000 */
[----:B------:R-:W-:Y:S01]  /*1e4a0*/  BPT.TRAP 0x1 ;  /* 0x000000040000795c */ /* 0x000fe20000300000 */
.L_x_2579:
[----:B------:R-:W5:Y:S02]  /*1e4b0*/  SYNCS.PHASECHK.TRANS64.TRYWAIT P1, [R3+URZ+0x2d860], R2 ;  /* 0x02d86002030075a7 */ /* 0x000f64000802017f */
[----:B-----5:R-:W-:Y:S05]  /*1e4c0*/  @!P1 BRA `(.L_x_2580) ;  /* 0x0000003c00889947 */ /* 0x020fea0003800000 */
.L_x_2726:
[----:B------:R-:W-:Y:S05]  /*1e4d0*/  @!P0 BRA `(.L_x_2581) ;  /* 0x0000000000048947 */ /* 0x000fea0003800000 */
[----:B------:R-:W-:Y:S01]  /*1e4e0*/  BPT.TRAP 0x1 ;  /* 0x000000040000795c */ /* 0x000fe20000300000 */
.L_x_2581:
[----:B------:R0:W0:Y:S02]  /*1e4f0*/  SYNCS.PHASECHK.TRANS64.TRYWAIT P0, [R25+URZ+0x2d860], R0 ;  /* 0x02d86000190075a7 */ /* 0x000024000800017f */
[----:B0-----:R-:W-:Y:S05]  /*1e500*/  @!P0 NANOSLEEP.SYNCS 0x989680 ;  /* 0x009896800000895d */ /* 0x001fea0003900000 */
[----:B------:R-:W0:Y:S02]  /*1e510*/  @!P0 SYNCS.PHASECHK.TRANS64 P0, [R25+URZ+0x2d860], R0 ;  /* 0x02d86000190085a7 */ /* 0x000e24000800007f */
[----:B0-----:R-:W-:Y:S05]  /*1e520*/  @!P0 BRA `(.L_x_2581) ;  /* 0xfffffffc00f08947 */ /* 0x001fea000383ffff */
.L_x_2304:
[----:B------:R-:W-:Y:S05]  /*1e530*/  BSYNC B9 ;  /* 0x0000000000097941 */ /* 0x000fea0003800000 */
.L_x_2301:
[----:B------:R-:W-:Y:S05]  /*1e540*/  EXIT ;  /* 0x000000000000794d */ /* 0x000fea0003800000 */
.L_x_2320:
[----:B0-----:R0:W1:Y:S02]  /*1e550*/  SYNCS.PHASECHK.TRANS64.TRYWAIT P4, [R32+URZ+0x2d890], R85 ;  /* 0x02d89055200075a7 */ /* 0x001064000808017f */
[----:B-1----:R-:W-:Y:S05]  /*1e560*/  @!P4 NANOSLEEP.SYNCS 0x989680 ;  /* 0x009896800000c95d */ /* 0x002fea0003900000 */
[----:B------:R-:W1:Y:S02]  /*1e570*/  @!P4 SYNCS.PHASECHK.TRANS64 P4, [R32+URZ+0x2d890], R85 ;  /* 0x02d890552000c5a7 */ /* 0x000e64000808007f */
[----:B-1----:R-:W-:Y:S05]  /*1e580*/  @!P4 BRA `(.L_x_2320) ;  /* 0xfffffffc00f0c947 */ /* 0x002fea000383ffff */
[----:B------:R-:W-:Y:S05]  /*1e590*/  BRA `(.L_x_2582) ;  /* 0xfffffe4c00587947 */ /* 0x000fea000383ffff */
.L_x_2321:
        /* <DEDUP_REMOVED lines=8> */
.L_x_2584:
[----:B------:R-:W-:Y:S05]  /*1e620*/  BSYNC B1 ;  /* 0x0000000000017941 */ /* 0x000fea0003800000 */
.L_x_2583:
[----:B------:R-:W-:Y:S01]  /*1e630*/  IMAD.MOV.U32 R13, RZ, RZ, R60 ;  /* 0x000000ffff0d7224 */ /* 0x000fe200078e003c */
[----:B------:R-:W-:Y:S01]  /*1e640*/  MOV R11, 0x1e1f ;  /* 0x00001e1f000b7802 */ /* 0x000fe20000000f00 */
[----:B------:R-:W-:Y:S02]  /*1e650*/  IMAD.MOV.U32 R12, RZ, RZ, RZ ;  /* 0x000000ffff0c7224 */ /* 0x000fe400078e00ff */
[----:B------:R-:W-:Y:S02]  /*1e660*/  IMAD.MOV.U32 R15, RZ, RZ, -0x1 ;  /* 0xffffffffff0f7424 */ /* 0x000fe400078e00ff */
[----:B------:R-:W-:-:S07]  /*1e670*/  IMAD.MOV.U32 R61, RZ, RZ, R14 ;  /* 0x000000ffff3d7224 */ /* 0x000fce00078e000e */
[----:B------:R-:W-:Y:S05]  /*1e680*/  WARPSYNC.COLLECTIVE R15, `(.L_x_2585) ;  /* 0x000000000f087348 */ /* 0x000fea0003c00000 */
[----:B------:R0:W1:Y:S02]  /*1e690*/  SHFL.IDX P6, R14, R13, R12, R11 ;  /* 0x0000000c0d0e7389 */ /* 0x00006400000c000b */
[----:B01----:R-:W-:Y:S01]  /*1e6a0*/  ENDCOLLECTIVE ;  /* 0x000000000000791b */ /* 0x003fe20003800000 */
.L_x_2585:
[----:B------:R-:W-:Y:S01]  /*1e6b0*/  IMAD.MOV.U32 R60, RZ, RZ, R14 ;  /* 0x000000ffff3c7224 */ /* 0x000fe200078e000e */
[----:B------:R-:W-:Y:S06]  /*1e6c0*/  BRA `(.L_x_2586) ;  /* 0xfffffe4c00207947 */ /* 0x000fec000383ffff */
.L_x_2349:
[----:B0-----:R0:W1:Y:S02]  /*1e6d0*/  SYNCS.PHASECHK.TRANS64.TRYWAIT P4, [R32+URZ+0x2d890], R85 ;  /* 0x02d89055200075a7 */ /* 0x001064000808017f */
[----:B-1----:R-:W-:Y:S05]  /*1e6e0*/  @!P4 NANOSLEEP.SYNCS 0x989680 ;  /* 0x009896800000c95d */ /* 0x002fea0003900000 */
[----:B------:R-:W1:Y:S02]  /*1e6f0*/  @!P4 SYNCS.PHASECHK.TRANS64 P4, [R32+URZ+0x2d890], R85 ;  /* 0x02d890552000c5a7 */ /* 0x000e64000808007f */
[----:B-1----:R-:W-:Y:S05]  /*1e700*/  @!P4 BRA `(.L_x_2349) ;  /* 0xfffffffc00f0c947 */ /* 0x002fea000383ffff */
[----:B------:R-:W-:Y:S05]  /*1e710*/  BRA `(.L_x_2587) ;  /* 0xfffffe68001c7947 */ /* 0x000fea000383ffff */
.L_x_2350:
        /* <DEDUP_REMOVED lines=8> */
.L_x_2589:
[----:B------:R-:W-:Y:S05]  /*1e7a0*/  BSYNC B1 ;  /* 0x0000000000017941 */ /* 0x000fea0003800000 */
.L_x_2588:
        /* <DEDUP_REMOVED lines=8> */
.L_x_2590:
[----:B------:R-:W-:Y:S01]  /*1e830*/  IMAD.MOV.U32 R88, RZ, RZ, R14 ;  /* 0x000000ffff587224 */ /* 0x000fe200078e000e */
[----:B------:R-:W-:Y:S06]  /*1e840*/  BRA `(.L_x_2591) ;  /* 0xfffffe6400e47947 */ /* 0x000fec000383ffff */
.L_x_2363:
[----:B0-----:R0:W1:Y:S02]  /*1e850*/  SYNCS.PHASECHK.TRANS64.TRYWAIT P3, [R32+URZ+0x2d890], R85 ;  /* 0x02d89055200075a7 */ /* 0x001064000806017f */
[----:B-1----:R-:W-:Y:S05]  /*1e860*/  @!P3 NANOSLEEP.SYNCS 0x989680 ;  /* 0x009896800000b95d */ /* 0x002fea0003900000 */
[----:B------:R-:W1:Y:S02]  /*1e870*/  @!P3 SYNCS.PHASECHK.TRANS64 P3, [R32+URZ+0x2d890], R85 ;  /* 0x02d890552000b5a7 */ /* 0x000e64000806007f */
[----:B-1----:R-:W-:Y:S05]  /*1e880*/  @!P3 BRA `(.L_x_2363) ;  /* 0xfffffffc00f0b947 */ /* 0x002fea000383ffff */
[----:B------:R-:W-:Y:S05]  /*1e890*/  BRA `(.L_x_2592) ;  /* 0xfffffe8000347947 */ /* 0x000fea000383ffff */
.L_x_2364:
[----:B------:R-:W-:Y:S01]  /*1e8a0*/  BSSY B1, `(.L_x_2593) ;  /* 0x0000007000017945 */ /* 0x000fe20003800000 */
[----:B------:R-:W-:Y:S02]  /*1e8b0*/  IMAD.MOV.U32 R12, RZ, RZ, RZ ;  /* 0x000000ffff0c7224 */ /* 0x000fe400078e00ff */
[----:B------:R-:W-:Y:S02]  /*1e8c0*/  IMAD.MOV.U32 R11, RZ, RZ, 0x1e1f ;  /* 0x00001e1fff0b7424 */ /* 0x000fe400078e00ff */
[----:B------:R-:W-:-:S07]  /*1e8d0*/  IMAD.MOV.U32 R15, RZ, RZ, -0x1 ;  /* 0xffffffffff0f7424 */ /* 0x000fce00078e00ff */
[----:B0-----:R-:W-:Y:S05]  /*1e8e0*/  WARPSYNC.COLLECTIVE R15, `(.L_x_2594) ;  /* 0x000000000f087348 */ /* 0x001fea0003c00000 */
[----:B------:R1:W2:Y:S02]  /*1e8f0*/  SHFL.IDX P6, R14, R13, R12, R11 ;  /* 0x0000000c0d0e7389 */ /* 0x0002a400000c000b */
[----:B012---:R-:W-:Y:S01]  /*1e900*/  ENDCOLLECTIVE ;  /* 0x000000000000791b */ /* 0x007fe20003800000 */
.L_x_2594:
[----:B------:R-:W-:Y:S05]  /*1e910*/  BSYNC B1 ;  /* 0x0000000000017941 */ /* 0x000fea0003800000 */
.L_x_2593:
        /* <DEDUP_REMOVED lines=8> */
.L_x_2595:
[----:B------:R-:W-:Y:S01]  /*1e9a0*/  IMAD.MOV.U32 R42, RZ, RZ, R14 ;  /* 0x000000ffff2a7224 */ /* 0x000fe200078e000e */
[----:B------:R-:W-:Y:S06]  /*1e9b0*/  BRA `(.L_x_2596) ;  /* 0xfffffe8000587947 */ /* 0x000fec000383ffff */
.L_x_2368:
[----:B------:R0:W0:Y:S02]  /*1e9c0*/  SYNCS.PHASECHK.TRANS64.TRYWAIT P2, [R32+URZ+0x2d8b0], R85 ;  /* 0x02d8b055200075a7 */ /* 0x000024000804017f */
[----:B0-----:R-:W-:Y:S05]  /*1e9d0*/  @!P2 NANOSLEEP.SYNCS 0x989680 ;  /* 0x009896800000a95d */ /* 0x001fea0003900000 */
[----:B------:R-:W0:Y:S02]  /*1e9e0*/  @!P2 SYNCS.PHASECHK.TRANS64 P2, [R32+URZ+0x2d8b0], R85 ;  /* 0x02d8b0552000a5a7 */ /* 0x000e24000804007f */
[----:B0-----:R-:W-:Y:S05]  /*1e9f0*/  @!P2 BRA `(.L_x_2368) ;  /* 0xfffffffc00f0a947 */ /* 0x001fea000383ffff */
[----:B------:R-:W-:Y:S05]  /*1ea00*/  BRA `(.L_x_2597) ;  /* 0xfffffe84003c7947 */ /* 0x000fea000383ffff */
.L_x_2374:
        /* <DEDUP_REMOVED lines=10> */
[----:B--2--5:R-:W-:Y:S05]  /*1eab0*/  WARPSYNC.COLLECTIVE R15, `(.L_x_2599) ;  /* 0x000000000f087348 */ /* 0x024fea0003c00000 */
[----:B------:R0:W1:Y:S02]  /*1eac0*/  SHFL.IDX P6, R14, R13, R12, R11 ;  /* 0x0000000c0d0e7389 */ /* 0x00006400000c000b */
[----:B012--5:R-:W-:Y:S01]  /*1ead0*/  ENDCOLLECTIVE ;  /* 0x000000000000791b */ /* 0x027fe20003800000 */
.L_x_2599:
[----:B------:R-:W-:Y:S05]  /*1eae0*/  BSYNC B0 ;  /* 0x0000000000007941 */ /* 0x000fea0003800000 */
.L_x_2598:
[----:B------:R0:W-:Y:S01]  /*1eaf0*/  STL [R1+0x5c], R14 ;  /* 0x00005c0e01007387 */ /* 0x0001e20000100800 */
[----:B------:R-:W-:Y:S05]  /*1eb00*/  BRA `(.L_x_2600) ;  /* 0xfffffe8c00347947 */ /* 0x000fea000383ffff */
.L_x_2385:
[----:B------:R-:W-:Y:S01]  /*1eb10*/  BSSY B1, `(.L_x_2601) ;  /* 0x0000007000017945 */ /* 0x000fe20003800000 */
[----:B------:R-:W-:Y:S02]  /*1eb20*/  IMAD.MOV.U32 R12, RZ, RZ, RZ ;  /* 0x000000ffff0c7224 */ /* 0x000fe400078e00ff */
[----:B------:R-:W-:Y:S02]  /*1eb30*/  IMAD.MOV.U32 R11, RZ, RZ, 0x1e1f ;  /* 0x00001e1fff0b7424 */ /* 0x000fe400078e00ff */
[----:B------:R-:W-:-:S07]  /*1eb40*/  IMAD.MOV.U32 R15, RZ, RZ, -0x1 ;  /* 0xffffffffff0f7424 */ /* 0x000fce00078e00ff */
[----:B0-2---:R-:W-:Y:S05]  /*1eb50*/  WARPSYNC.COLLECTIVE R15, `(.L_x_2602) ;  /* 0x000000000f087348 */ /* 0x005fea0003c00000 */
[----:B0-----:R0:W1:Y:S02]  /*1eb60*/  SHFL.IDX P6, R14, R13, R12, R11 ;  /* 0x0000000c0d0e7389 */ /* 0x00106400000c000b */
[----:B012---:R-:W-:Y:S01]  /*1eb70*/  ENDCOLLECTIVE ;  /* 0x000000000000791b */ /* 0x007fe20003800000 */
.L_x_2602:
[----:B------:R-:W-:Y:S05]  /*1eb80*/  BSYNC B1 ;  /* 0x0000000000017941 */ /* 0x000fea0003800000 */
.L_x_2601:
        /* <DEDUP_REMOVED lines=8> */
.L_x_2603:
[----:B------:R-:W-:Y:S02]  /*1ec10*/  IMAD.MOV.U32 R13, RZ, RZ, R5 ;  /* 0x000000ffff0d7224 */ /* 0x000fe400078e0005 */
[----:B------:R-:W-:-:S07]  /*1ec20*/  IMAD.MOV.U32 R0, RZ, RZ, R14 ;  /* 0x000000ffff007224 */ /* 0x000fce00078e000e */
[----:B------:R-:W-:Y:S05]  /*1ec30*/  WARPSYNC.COLLECTIVE R15, `(.L_x_2604) ;  /* 0x000000000f087348 */ /* 0x000fea0003c00000 */
[----:B------:R0:W1:Y:S02]  /*1ec40*/  SHFL.IDX P6, R14, R13, R12, R11 ;  /* 0x0000000c0d0e7389 */ /* 0x00006400000c000b */
[----:B01----:R-:W-:Y:S01]  /*1ec50*/  ENDCOLLECTIVE ;  /* 0x000000000000791b */ /* 0x003fe20003800000 */
.L_x_2604:
[----:B------:R-:W-:Y:S02]  /*1ec60*/  IMAD.MOV.U32 R13, RZ, RZ, R4 ;  /* 0x000000ffff0d7224 */ /* 0x000fe400078e0004 */
[----:B------:R-:W-:-:S07]  /*1ec70*/  IMAD.MOV.U32 R5, RZ, RZ, R14 ;  /* 0x000000ffff057224 */ /* 0x000fce00078e000e */
[----:B------:R-:W-:Y:S05]  /*1ec80*/  WARPSYNC.COLLECTIVE R15, `(.L_x_2605) ;  /* 0x000000000f087348 */ /* 0x000fea0003c00000 */
[----:B------:R0:W1:Y:S02]  /*1ec90*/  SHFL.IDX P6, R14, R13, R12, R11 ;  /* 0x0000000c0d0e7389 */ /* 0x00006400000c000b */
[----:B01----:R-:W-:Y:S01]  /*1eca0*/  ENDCOLLECTIVE ;  /* 0x000000000000791b */ /* 0x003fe20003800000 */
.L_x_2605:
[----:B------:R-:W-:Y:S01]  /*1ecb0*/  IMAD.MOV.U32 R4, RZ, RZ, R14 ;  /* 0x000000ffff047224 */ /* 0x000fe200078e000e */
[----:B------:R-:W-:Y:S06]  /*1ecc0*/  BRA `(.L_x_2606) ;  /* 0xfffffe9000ac7947 */ /* 0x000fec000383ffff */
.L_x_2389:
[----:B0-----:R0:W1:Y:S02]  /*1ecd0*/  SYNCS.PHASECHK.TRANS64.TRYWAIT P0, [R2+URZ+0x2d800], R3 ;  /* 0x02d80003020075a7 */ /* 0x001064000800017f */
[----:B-1----:R-:W-:Y:S05]  /*1ece0*/  @!P0 NANOSLEEP.SYNCS 0x989680 ;  /* 0x009896800000895d */ /* 0x002fea0003900000 */
[----:B------:R-:W1:Y:S02]  /*1ecf0*/  @!P0 SYNCS.PHASECHK.TRANS64 P0, [R2+URZ+0x2d800], R3 ;  /* 0x02d80003020085a7 */ /* 0x000e64000800007f */
[----:B-1----:R-:W-:Y:S05]  /*1ed00*/  @!P0 BRA `(.L_x_2389) ;  /* 0xfffffffc00f08947 */ /* 0x002fea000383ffff */
[----:B------:R-:W-:Y:S05]  /*1ed10*/  BRA `(.L_x_2607) ;  /* 0xfffffe9800f07947 */ /* 0x000fea000383ffff */
.L_x_2401:
[----:B------:R-:W-:Y:S01]  /*1ed20*/  BSSY B1, `(.L_x_2608) ;  /* 0x0000007000017945 */ /* 0x000fe20003800000 */
[----:B------:R-:W-:Y:S02]  /*1ed30*/  IMAD.MOV.U32 R12, RZ, RZ, RZ ;  /* 0x000000ffff0c7224 */ /* 0x000fe400078e00ff */
[----:B------:R-:W-:Y:S02]  /*1ed40*/  IMAD.MOV.U32 R11, RZ, RZ, 0x1e1f ;  /* 0x00001e1fff0b7424 */ /* 0x000fe400078e00ff */
[----:B------:R-:W-:-:S07]  /*1ed50*/  IMAD.MOV.U32 R15, RZ, RZ, -0x1 ;  /* 0xffffffffff0f7424 */ /* 0x000fce00078e00ff */
[----:B0-2---:R-:W-:Y:S05]  /*1ed60*/  WARPSYNC.COLLECTIVE R15, `(.L_x_2609) ;  /* 0x000000000f087348 */ /* 0x005fea0003c00000 */
[----:B0-----:R0:W1:Y:S02]  /*1ed70*/  SHFL.IDX P6, R14, R13, R12, R11 ;  /* 0x0000000c0d0e7389 */ /* 0x00106400000c000b */
[----:B012---:R-:W-:Y:S01]  /*1ed80*/  ENDCOLLECTIVE ;  /* 0x000000000000791b */ /* 0x007fe20003800000 */
.L_x_2609:
[----:B------:R-:W-:Y:S05]  /*1ed90*/  BSYNC B1 ;  /* 0x0000000000017941 */ /* 0x000fea0003800000 */
.L_x_2608:
        /* <DEDUP_REMOVED lines=8> */
.L_x_2610:
[----:B------:R-:W-:Y:S02]  /*1ee20*/  IMAD.MOV.U32 R13, RZ, RZ, R21 ;  /* 0x000000ffff0d7224 */ /* 0x000fe400078e0015 */
[----:B------:R-:W-:-:S07]  /*1ee30*/  IMAD.MOV.U32 R0, RZ, RZ, R14 ;  /* 0x000000ffff007224 */ /* 0x000fce00078e000e */
[----:B------:R-:W-:Y:S05]  /*1ee40*/  WARPSYNC.COLLECTIVE R15, `(.L_x_2611) ;  /* 0x000000000f087348 */ /* 0x000fea0003c00000 */
[----:B------:R0:W1:Y:S02]  /*1ee50*/  SHFL.IDX P6, R14, R13, R12, R11 ;  /* 0x0000000c0d0e7389 */ /* 0x00006400000c000b */
[----:B01----:R-:W-:Y:S01]  /*1ee60*/  ENDCOLLECTIVE ;  /* 0x000000000000791b */ /* 0x003fe20003800000 */
.L_x_2611:
[----:B------:R-:W-:Y:S02]  /*1ee70*/  IMAD.MOV.U32 R13, RZ, RZ, R20 ;  /* 0x000000ffff0d7224 */ /* 0x000fe400078e0014 */
[----:B------:R-:W-:-:S07]  /*1ee80*/  IMAD.MOV.U32 R21, RZ, RZ, R14 ;  /* 0x000000ffff157224 */ /* 0x000fce00078e000e */
[----:B------:R-:W-:Y:S05]  /*1ee90*/  WARPSYNC.COLLECTIVE R15, `(.L_x_2612) ;  /* 0x000000000f087348 */ /* 0x000fea0003c00000 */
[----:B------:R0:W1:Y:S02]  /*1eea0*/  SHFL.IDX P6, R14, R13, R12, R11 ;  /* 0x0000000c0d0e7389 */ /* 0x00006400000c000b */
[----:B01----:R-:W-:Y:S01]  /*1eeb0*/  ENDCOLLECTIVE ;  /* 0x000000000000791b */ /* 0x003fe20003800000 */
.L_x_2612:
[----:B------:R-:W-:Y:S01]  /*1eec0*/  IMAD.MOV.U32 R20, RZ, RZ, R14 ;  /* 0x000000ffff147224 */ /* 0x000fe200078e000e */
[----:B------:R-:W-:Y:S06]  /*1eed0*/  BRA `(.L_x_2613) ;  /* 0xfffffeac00f87947 */ /* 0x000fec000383ffff */
.L_x_2405:
[----:B0-----:R0:W1:Y:S02]  /*1eee0*/  SYNCS.PHASECHK.TRANS64.TRYWAIT P0, [R2+URZ+0x2d800], R3 ;  /* 0x02d80003020075a7 */ /* 0x001064000800017f */
[----:B-1----:R-:W-:Y:S05]  /*1eef0*/  @!P0 NANOSLEEP.SYNCS 0x989680 ;  /* 0x009896800000895d */ /* 0x002fea0003900000 */
[----:B------:R-:W1:Y:S02]  /*1ef00*/  @!P0 SYNCS.PHASECHK.TRANS64 P0, [R2+URZ+0x2d800], R3 ;  /* 0x02d80003020085a7 */ /* 0x000e64000800007f */
[----:B-1----:R-:W-:Y:S05]  /*1ef10*/  @!P0 BRA `(.L_x_2405) ;  /* 0xfffffffc00f08947 */ /* 0x002fea000383ffff */
[----:B------:R-:W-:Y:S05]  /*1ef20*/  BRA `(.L_x_2614) ;  /* 0xfffffeb400ac7947 */ /* 0x000fea000383ffff */
.L_x_2413:
[----:B--2---:R2:W3:Y:S02]  /*1ef30*/  SYNCS.PHASECHK.TRANS64.TRYWAIT P1, [R0+URZ+0x2d830], R5 ;  /* 0x02d83005000075a7 */ /* 0x0044e4000802017f */
[----:B---3--:R-:W-:Y:S05]  /*1ef40*/  @!P1 NANOSLEEP.SYNCS 0x989680 ;  /* 0x009896800000995d */ /* 0x008fea0003900000 */
[----:B------:R-:W3:Y:S02]  /*1ef50*/  @!P1 SYNCS.PHASECHK.TRANS64 P1, [R0+URZ+0x2d830], R5 ;  /* 0x02d83005000095a7 */ /* 0x000ee4000802007f */
[----:B---3--:R-:W-:Y:S05]  /*1ef60*/  @!P1 BRA `(.L_x_2413) ;  /* 0xfffffffc00f09947 */ /* 0x008fea000383ffff */
[----:B------:R-:W-:Y:S05]  /*1ef70*/  BRA `(.L_x_2412) ;  /* 0xfffffecc00487947 */ /* 0x000fea000383ffff */
.L_x_2420:
[----:B-1----:R1:W2:Y:S02]  /*1ef80*/  SYNCS.PHASECHK.TRANS64.TRYWAIT P2, [R7+URZ+0x2d830], R8 ;  /* 0x02d83008070075a7 */ /* 0x0022a4000804017f */
[----:B--2---:R-:W-:Y:S05]  /*1ef90*/  @!P2 NANOSLEEP.SYNCS 0x989680 ;  /* 0x009896800000a95d */ /* 0x004fea0003900000 */
[----:B------:R-:W2:Y:S02]  /*1efa0*/  @!P2 SYNCS.PHASECHK.TRANS64 P2, [R7+URZ+0x2d830], R8 ;  /* 0x02d830080700a5a7 */ /* 0x000ea4000804007f */
[----:B--2---:R-:W-:Y:S05]  /*1efb0*/  @!P2 BRA `(.L_x_2420) ;  /* 0xfffffffc00f0a947 */ /* 0x004fea000383ffff */
[----:B------:R-:W-:Y:S05]  /*1efc0*/  BRA `(.L_x_2419) ;  /* 0xfffffef800c47947 */ /* 0x000fea000383ffff */
.L_x_2424:
[----:B-1----:R1:W2:Y:S02]  /*1efd0*/  SYNCS.PHASECHK.TRANS64.TRYWAIT P1, [R8+URZ+0x2d850], R7 ;  /* 0x02d85007080075a7 */ /* 0x0022a4000802017f */
[----:B--2---:R-:W-:Y:S05]  /*1efe0*/  @!P1 NANOSLEEP.SYNCS 0x989680 ;  /* 0x009896800000995d */ /* 0x004fea0003900000 */
[----:B------:R-:W2:Y:S02]  /*1eff0*/  @!P1 SYNCS.PHASECHK.TRANS64 P1, [R8+URZ+0x2d850], R7 ;  /* 0x02d85007080095a7 */ /* 0x000ea4000802007f */
[----:B--2---:R-:W-:Y:S05]  /*1f000*/  @!P1 BRA `(.L_x_2424) ;  /* 0xfffffffc00f09947 */ /* 0x004fea000383ffff */
[----:B------:R-:W-:Y:S05]  /*1f010*/  BRA `(.L_x_2421) ;  /* 0xfffffefc00e87947 */ /* 0x000fea000383ffff */
.L_x_2433:
[----:B-1----:R1:W3:Y:S02]  /*1f020*/  SYNCS.PHASECHK.TRANS64.TRYWAIT P2, [R7+URZ+0x2d830], R8 ;  /* 0x02d83008070075a7 */ /* 0x0022e4000804017f */
[----:B---3--:R-:W-:Y:S05]  /*1f030*/  @!P2 NANOSLEEP.SYNCS 0x989680 ;  /* 0x009896800000a95d */ /* 0x008fea0003900000 */
[----:B------:R-:W3:Y:S02]  /*1f040*/  @!P2 SYNCS.PHASECHK.TRANS64 P2, [R7+URZ+0x2d830], R8 ;  /* 0x02d830080700a5a7 */ /* 0x000ee4000804007f */
[----:B---3--:R-:W-:Y:S05]  /*1f050*/  @!P2 BRA `(.L_x_2433) ;  /* 0xfffffffc00f0a947 */ /* 0x008fea000383ffff */
[----:B------:R-:W-:Y:S05]  /*1f060*/  BRA `(.L_x_2432) ;  /* 0xffffff3000387947 */ /* 0x000fea000383ffff */
.L_x_2437:
[----:B-1----:R1:W2:Y:S02]  /*1f070*/  SYNCS.PHASECHK.TRANS64.TRYWAIT P1, [R8+URZ+0x2d850], R7 ;  /* 0x02d85007080075a7 */ /* 0x0022a4000802017f */
[----:B--2---:R-:W-:Y:S05]  /*1f080*/  @!P1 NANOSLEEP.SYNCS 0x989680 ;  /* 0x009896800000995d */ /* 0x004fea0003900000 */
[----:B------:R-:W2:Y:S02]  /*1f090*/  @!P1 SYNCS.PHASECHK.TRANS64 P1, [R8+URZ+0x2d850], R7 ;  /* 0x02d85007080095a7 */ /* 0x000ea4000802007f */
[----:B--2---:R-:W-:Y:S05]  /*1f0a0*/  @!P1 BRA `(.L_x_2437) ;  /* 0xfffffffc00f09947 */ /* 0x004fea000383ffff */
[----:B------:R-:W-:Y:S05]  /*1f0b0*/  BRA `(.L_x_2434) ;  /* 0xffffff34005c7947 */ /* 0x000fea000383ffff */
.L_x_2444:
[----:B-1----:R1:W4:Y:S02]  /*1f0c0*/  SYNCS.PHASECHK.TRANS64.TRYWAIT P1, [R6+URZ+0x2d850], R9 ;  /* 0x02d85009060075a7 */ /* 0x002324000802017f */
[----:B----4-:R-:W-:Y:S05]  /*1f0d0*/  @!P1 NANOSLEEP.SYNCS 0x989680 ;  /* 0x009896800000995d */ /* 0x010fea0003900000 */
[----:B------:R-:W4:Y:S02]  /*1f0e0*/  @!P1 SYNCS.PHASECHK.TRANS64 P1, [R6+URZ+0x2d850], R9 ;  /* 0x02d85009060095a7 */ /* 0x000f24000802007f */
[----:B----4-:R-:W-:Y:S05]  /*1f0f0*/  @!P1 BRA `(.L_x_2444) ;  /* 0xfffffffc00f09947 */ /* 0x010fea000383ffff */
[----:B------:R-:W-:Y:S05]  /*1f100*/  BRA `(.L_x_2443) ;  /* 0xffffff5c00307947 */ /* 0x000fea000383ffff */
.L_x_2455:
[----:B------:R-:W-:Y:S02]  /*1f110*/  IMAD.MOV.U32 R13, RZ, RZ, R4 ;  /* 0x000000ffff0d7224 */ /* 0x000fe400078e0004 */
[----:B------:R-:W-:Y:S02]  /*1f120*/  IMAD.MOV.U32 R12, RZ, RZ, RZ ;  /* 0x000000ffff0c7224 */ /* 0x000fe400078e00ff */
[----:B------:R-:W-:Y:S02]  /*1f130*/  IMAD.MOV.U32 R11, RZ, RZ, 0x1c1f ;  /* 0x00001c1fff0b7424 */ /* 0x000fe400078e00ff */
[----:B------:R-:W-:-:S07]  /*1f140*/  IMAD.MOV.U32 R15, RZ, RZ, -0x1 ;  /* 0xffffffffff0f7424 */ /* 0x000fce00078e00ff */
[----:B-1----:R-:W-:Y:S05]  /*1f150*/  WARPSYNC.COLLECTIVE R15, `(.L_x_2615) ;  /* 0x000000000f087348 */ /* 0x002fea0003c00000 */
[----:B------:R0:W2:Y:S02]  /*1f160*/  SHFL.IDX P6, R14, R13, R12, R11 ;  /* 0x0000000c0d0e7389 */ /* 0x0000a400000c000b */
[----:B012---:R-:W-:Y:S01]  /*1f170*/  ENDCOLLECTIVE ;  /* 0x000000000000791b */ /* 0x007fe20003800000 */
.L_x_2615:
[----:B------:R-:W-:Y:S02]  /*1f180*/  IMAD.MOV.U32 R13, RZ, RZ, R0 ;  /* 0x000000ffff0d7224 */ /* 0x000fe400078e0000 */
[----:B------:R-:W-:-:S07]  /*1f190*/  IMAD.MOV.U32 R3, RZ, RZ, R14 ;  /* 0x000000ffff037224 */ /* 0x000fce00078e000e */
[----:B------:R-:W-:Y:S05]  /*1f1a0*/  WARPSYNC.COLLECTIVE R15, `(.L_x_2616) ;  /* 0x000000000f087348 */ /* 0x000fea0003c00000 */
[----:B------:R0:W1:Y:S02]  /*1f1b0*/  SHFL.IDX P6, R14, R13, R12, R11 ;  /* 0x0000000c0d0e7389 */ /* 0x00006400000c000b */
[----:B01----:R-:W-:Y:S01]  /*1f1c0*/  ENDCOLLECTIVE ;  /* 0x000000000000791b */ /* 0x003fe20003800000 */
.L_x_2616:
[----:B------:R-:W-:Y:S05]  /*1f1d0*/  BRA `(.L_x_2617) ;  /* 0xffffff8000607947 */ /* 0x000fea000383ffff */
.L_x_2458:
[----:B------:R-:W-:Y:S01]  /*1f1e0*/  BSSY B1, `(.L_x_2618) ;  /* 0x0000008000017945 */ /* 0x000fe20003800000 */
[----:B----4-:R-:W-:Y:S01]  /*1f1f0*/  IMAD.MOV.U32 R13, RZ, RZ, R4 ;  /* 0x000000ffff0d7224 */ /* 0x010fe200078e0004 */
[----:B------:R-:W-:Y:S01]  /*1f200*/  MOV R11, 0x1c1f ;  /* 0x00001c1f000b7802 */ /* 0x000fe20000000f00 */
[----:B------:R-:W-:Y:S02]  /*1f210*/  IMAD.MOV.U32 R12, RZ, RZ, 0x1 ;  /* 0x00000001ff0c7424 */ /* 0x000fe400078e00ff */
[----:B------:R-:W-:-:S07]  /*1f220*/  IMAD.MOV.U32 R15, RZ, RZ, -0x1 ;  /* 0xffffffffff0f7424 */ /* 0x000fce00078e00ff */
[----:B0123--:R-:W-:Y:S05]  /*1f230*/  WARPSYNC.COLLECTIVE R15, `(.L_x_2619) ;  /* 0x000000000f087348 */ /* 0x00ffea0003c00000 */
[----:B---3--:R3:W4:Y:S02]  /*1f240*/  SHFL.IDX P6, R14, R13, R12, R11 ;  /* 0x0000000c0d0e7389 */ /* 0x00872400000c000b */
[----:B01234-:R-:W-:Y:S01]  /*1f250*/  ENDCOLLECTIVE ;  /* 0x000000000000791b */ /* 0x01ffe20003800000 */
.L_x_2619:
[----:B------:R-:W-:Y:S05]  /*1f260*/  BSYNC B1 ;  /* 0x0000000000017941 */ /* 0x000fea0003800000 */
.L_x_2618:
        /* <DEDUP_REMOVED lines=8> */
.L_x_2620:
[----:B------:R-:W-:Y:S05]  /*1f2f0*/  BRA `(.L_x_2621) ;  /* 0xffffff8000747947 */ /* 0x000fea000383ffff */
.L_x_2475:
        /* <DEDUP_REMOVED lines=8> */
[----:B-1----:R-:W-:Y:S05]  /*1f380*/  WARPSYNC.COLLECTIVE R15, `(.L_x_2623) ;  /* 0x000000000f087348 */ /* 0x002fea0003c00000 */
[----:B------:R0:W2:Y:S02]  /*1f390*/  SHFL.IDX P6, R14, R13, R12, R11 ;  /* 0x0000000c0d0e7389 */ /* 0x0000a400000c000b */
[----:B012---:R-:W-:Y:S01]  /*1f3a0*/  ENDCOLLECTIVE ;  /* 0x000000000000791b */ /* 0x007fe20003800000 */
.L_x_2623:
[----:B------:R-:W-:Y:S05]  /*1f3b0*/  BSYNC B1 ;  /* 0x0000000000017941 */ /* 0x000fea0003800000 */
.L_x_2622:
[----:B------:R-:W-:Y:S05]  /*1f3c0*/  BRA `(.L_x_2624) ;  /* 0xffffff9400f07947 */ /* 0x000fea000383ffff */
.L_x_2477:
[----:B------:R-:W-:Y:S01]  /*1f3d0*/  BSSY B1, `(.L_x_2625) ;  /* 0x0000006000017945 */ /* 0x000fe20003800000 */
[----:B------:R-:W-:-:S07]  /*1f3e0*/  IMAD.MOV.U32 R15, RZ, RZ, -0x1 ;  /* 0xffffffffff0f7424 */ /* 0x000fce00078e00ff */
[----:B01----:R-:W-:Y:S05]  /*1f3f0*/  WARPSYNC.COLLECTIVE R15, `(.L_x_2626) ;  /* 0x000000000f0c7348 */ /* 0x003fea0003c00000 */
[----:B------:R-:W-:Y:S02]  /*1f400*/  ELECT P6, UR62, PT ;  /* 0x00000000003e782f */ /* 0x000fe400038c0000 */
[----:B------:R-:W-:Y:S01]  /*1f410*/  MOV R14, UR62 ;  /* 0x0000003e000e7c02 */ /* 0x000fe20008000f00 */
[----:B01----:R-:W-:Y:S10]  /*1f420*/  ENDCOLLECTIVE ;  /* 0x000000000000791b */ /* 0x003ff40003800000 */
.L_x_2626:
[----:B------:R-:W-:Y:S05]  /*1f430*/  BSYNC B1 ;  /* 0x0000000000017941 */ /* 0x000fea0003800000 */
.L_x_2625:
[----:B------:R-:W-:Y:S05]  /*1f440*/  BRA `(.L_x_2476) ;  /* 0xffffff9400e87947 */ /* 0x000fea000383ffff */
.L_x_2479:
[----:B0-----:R0:W2:Y:S02]  /*1f450*/  SYNCS.PHASECHK.TRANS64.TRYWAIT P0, [R22+URZ+0x2d820], R5 ;  /* 0x02d82005160075a7 */ /* 0x0010a4000800017f */
[----:B--2---:R-:W-:Y:S05]  /*1f460*/  @!P0 NANOSLEEP.SYNCS 0x989680 ;  /* 0x009896800000895d */ /* 0x004fea0003900000 */
[----:B------:R-:W2:Y:S02]  /*1f470*/  @!P0 SYNCS.PHASECHK.TRANS64 P0, [R22+URZ+0x2d820], R5 ;  /* 0x02d82005160085a7 */ /* 0x000ea4000800007f */
[----:B--2---:R-:W-:Y:S05]  /*1f480*/  @!P0 BRA `(.L_x_2479) ;  /* 0xfffffffc00f08947 */ /* 0x004fea000383ffff */
[----:B------:R-:W-:Y:S05]  /*1f490*/  BRA `(.L_x_2627) ;  /* 0xffffff9400f87947 */ /* 0x000fea000383ffff */
.L_x_2483:
[----:B--2---:R2:W3:Y:S02]  /*1f4a0*/  SYNCS.PHASECHK.TRANS64.TRYWAIT P0, [R8+URZ+0x2d8a0], R10 ;  /* 0x02d8a00a080075a7 */ /* 0x0044e4000800017f */
[----:B---3--:R-:W-:Y:S05]  /*1f4b0*/  @!P0 NANOSLEEP.SYNCS 0x989680 ;  /* 0x009896800000895d */ /* 0x008fea0003900000 */
[----:B------:R-:W3:Y:S02]  /*1f4c0*/  @!P0 SYNCS.PHASECHK.TRANS64 P0, [R8+URZ+0x2d8a0], R10 ;  /* 0x02d8a00a080085a7 */ /* 0x000ee4000800007f */
[----:B---3--:R-:W-:Y:S05]  /*1f4d0*/  @!P0 BRA `(.L_x_2483) ;  /* 0xfffffffc00f08947 */ /* 0x008fea000383ffff */
[----:B------:R-:W-:Y:S05]  /*1f4e0*/  BRA `(.L_x_2628) ;  /* 0xffffff9800147947 */ /* 0x000fea000383ffff */
.L_x_2490:
[----:B0-----:R0:W1:Y:S02]  /*1f4f0*/  SYNCS.PHASECHK.TRANS64.TRYWAIT P0, [R8+URZ+0x2d8c0], R10 ;  /* 0x02d8c00a080075a7 */ /* 0x001064000800017f */
[----:B-1----:R-:W-:Y:S05]  /*1f500*/  @!P0 NANOSLEEP.SYNCS 0x989680 ;  /* 0x009896800000895d */ /* 0x002fea0003900000 */
[----:B------:R-:W1:Y:S02]  /*1f510*/  @!P0 SYNCS.PHASECHK.TRANS64 P0, [R8+URZ+0x2d8c0], R10 ;  /* 0x02d8c00a080085a7 */ /* 0x000e64000800007f */
[----:B-1----:R-:W-:Y:S05]  /*1f520*/  @!P0 BRA `(.L_x_2490) ;  /* 0xfffffffc00f08947 */ /* 0x002fea000383ffff */
[----:B------:R-:W-:Y:S05]  /*1f530*/  BRA `(.L_x_2629) ;  /* 0xffffff9c00107947 */ /* 0x000fea000383ffff */
.L_x_2499:
[----:B0-----:R0:W1:Y:S02]  /*1f540*/  SYNCS.PHASECHK.TRANS64.TRYWAIT P1, [R8+URZ+0x2d8a0], R7 ;  /* 0x02d8a007080075a7 */ /* 0x001064000802017f */
[----:B-1----:R-:W-:Y:S05]  /*1f550*/  @!P1 NANOSLEEP.SYNCS 0x989680 ;  /* 0x009896800000995d */ /* 0x002fea0003900000 */
[----:B------:R-:W1:Y:S02]  /*1f560*/  @!P1 SYNCS.PHASECHK.TRANS64 P1, [R8+URZ+0x2d8a0], R7 ;  /* 0x02d8a007080095a7 */ /* 0x000e64000802007f */
[----:B-1----:R-:W-:Y:S05]  /*1f570*/  @!P1 BRA `(.L_x_2499) ;  /* 0xfffffffc00f09947 */ /* 0x002fea000383ffff */
[----:B------:R-:W-:Y:S05]  /*1f580*/  BRA `(.L_x_2630) ;  /* 0xffffffa000507947 */ /* 0x000fea000383ffff */
.L_x_2506:
[----:B-1----:R1:W2:Y:S02]  /*1f590*/  SYNCS.PHASECHK.TRANS64.TRYWAIT P1, [R8+URZ+0x2d8c0], R7 ;  /* 0x02d8c007080075a7 */ /* 0x0022a4000802017f */
[----:B--2---:R-:W-:Y:S05]  /*1f5a0*/  @!P1 NANOSLEEP.SYNCS 0x989680 ;  /* 0x009896800000995d */ /* 0x004fea0003900000 */
[----:B------:R-:W2:Y:S02]  /*1f5b0*/  @!P1 SYNCS.PHASECHK.TRANS64 P1, [R8+URZ+0x2d8c0], R7 ;  /* 0x02d8c007080095a7 */ /* 0x000ea4000802007f */
[----:B--2---:R-:W-:Y:S05]  /*1f5c0*/  @!P1 BRA `(.L_x_2506) ;  /* 0xfffffffc00f09947 */ /* 0x004fea000383ffff */
[----:B------:R-:W-:Y:S05]  /*1f5d0*/  BRA `(.L_x_2631) ;  /* 0xffffffa400487947 */ /* 0x000fea000383ffff */
.L_x_2521:
        /* <DEDUP_REMOVED lines=11> */
.L_x_2633:
[----:B------:R-:W-:Y:S05]  /*1f690*/  BSYNC B0 ;  /* 0x0000000000007941 */ /* 0x000fea0003800000 */
.L_x_2632:
[----:B------:R-:W-:Y:S05]  /*1f6a0*/  BRA `(.L_x_2634) ;  /* 0xffffffb000b87947 */ /* 0x000fea000383ffff */
.L_x_2524:
[----:B0-----:R0:W1:Y:S02]  /*1f6b0*/  SYNCS.PHASECHK.TRANS64.TRYWAIT P0, [R0+URZ+0x2d840], R5 ;  /* 0x02d84005000075a7 */ /* 0x001064000800017f */
[----:B-1----:R-:W-:Y:S05]  /*1f6c0*/  @!P0 NANOSLEEP.SYNCS 0x989680 ;  /* 0x009896800000895d */ /* 0x002fea0003900000 */
[----:B------:R-:W1:Y:S02]  /*1f6d0*/  @!P0 SYNCS.PHASECHK.TRANS64 P0, [R0+URZ+0x2d840], R5 ;  /* 0x02d84005000085a7 */ /* 0x000e64000800007f */
[----:B-1----:R-:W-:Y:S05]  /*1f6e0*/  @!P0 BRA `(.L_x_2524) ;  /* 0xfffffffc00f08947 */ /* 0x002fea000383ffff */
[----:B------:R-:W-:Y:S05]  /*1f6f0*/  BRA `(.L_x_2635) ;  /* 0xffffffb400187947 */ /* 0x000fea000383ffff */
.L_x_2525:
        /* <DEDUP_REMOVED lines=8> */
.L_x_2637:
[----:B------:R-:W-:Y:S05]  /*1f780*/  BSYNC B0 ;  /* 0x0000000000007941 */ /* 0x000fea0003800000 */
.L_x_2636:
        /* <DEDUP_REMOVED lines=8> */
.L_x_2638:
[----:B------:R-:W-:Y:S02]  /*1f810*/  IMAD.MOV.U32 R13, RZ, RZ, R7 ;  /* 0x000000ffff0d7224 */ /* 0x000fe400078e0007 */
[----:B------:R-:W-:Y:S02]  /*1f820*/  IMAD.MOV.U32 R12, RZ, RZ, 0x1 ;  /* 0x00000001ff0c7424 */ /* 0x000fe400078e00ff */
[----:B------:R-:W-:-:S07]  /*1f830*/  IMAD.MOV.U32 R4, RZ, RZ, R14 ;  /* 0x000000ffff047224 */ /* 0x000fce00078e000e */
[----:B------:R-:W-:Y:S05]  /*1f840*/  WARPSYNC.COLLECTIVE R15, `(.L_x_2639) ;  /* 0x000000000f087348 */ /* 0x000fea0003c00000 */
[----:B------:R0:W1:Y:S02]  /*1f850*/  SHFL.IDX P6, R14, R13, R12, R11 ;  /* 0x0000000c0d0e7389 */ /* 0x00006400000c000b */
[----:B01----:R-:W-:Y:S01]  /*1f860*/  ENDCOLLECTIVE ;  /* 0x000000000000791b */ /* 0x003fe20003800000 */
.L_x_2639:
        /* <DEDUP_REMOVED lines=18> */
.L_x_2640:
[----:B------:R-:W-:Y:S02]  /*1f990*/  IMAD.MOV.U32 R13, RZ, RZ, R7 ;  /* 0x000000ffff0d7224 */ /* 0x000fe400078e0007 */
[----:B------:R-:W-:Y:S02]  /*1f9a0*/  IMAD.MOV.U32 R12, RZ, RZ, 0x2 ;  /* 0x00000002ff0c7424 */ /* 0x000fe400078e00ff */
[----:B------:R-:W-:-:S07]  /*1f9b0*/  IMAD.MOV.U32 R4, RZ, RZ, R14 ;  /* 0x000000ffff047224 */ /* 0x000fce00078e000e */
[----:B------:R-:W-:Y:S05]  /*1f9c0*/  WARPSYNC.COLLECTIVE R15, `(.L_x_2641) ;  /* 0x000000000f087348 */ /* 0x000fea0003c00000 */
[----:B------:R0:W1:Y:S02]  /*1f9d0*/  SHFL.IDX P6, R14, R13, R12, R11 ;  /* 0x0000000c0d0e7389 */ /* 0x00006400000c000b */
[----:B01----:R-:W-:Y:S01]  /*1f9e0*/  ENDCOLLECTIVE ;  /* 0x000000000000791b */ /* 0x003fe20003800000 */
.L_x_2641:
        /* <DEDUP_REMOVED lines=18> */
.L_x_2642:
[----:B------:R-:W-:Y:S02]  /*1fb10*/  IMAD.MOV.U32 R13, RZ, RZ, R7 ;  /* 0x000000ffff0d7224 */ /* 0x000fe400078e0007 */
[----:B------:R-:W-:Y:S02]  /*1fb20*/  IMAD.MOV.U32 R12, RZ, RZ, 0x3 ;  /* 0x00000003ff0c7424 */ /* 0x000fe400078e00ff */
[----:B------:R-:W-:-:S07]  /*1fb30*/  IMAD.MOV.U32 R4, RZ, RZ, R14 ;  /* 0x000000ffff047224 */ /* 0x000fce00078e000e */
[----:B------:R-:W-:Y:S05]  /*1fb40*/  WARPSYNC.COLLECTIVE R15, `(.L_x_2643) ;  /* 0x000000000f087348 */ /* 0x000fea0003c00000 */
[----:B------:R0:W1:Y:S02]  /*1fb50*/  SHFL.IDX P6, R14, R13, R12, R11 ;  /* 0x0000000c0d0e7389 */ /* 0x00006400000c000b */
[----:B01----:R-:W-:Y:S01]  /*1fb60*/  ENDCOLLECTIVE ;  /* 0x000000000000791b */ /* 0x003fe20003800000 */
.L_x_2643:
        /* <DEDUP_REMOVED lines=11> */
.L_x_2644:
        /* <DEDUP_REMOVED lines=8> */
.L_x_2530:
[----:B-----5:R-:W-:Y:S02]  /*1fca0*/  IMAD R0, R21, R9, RZ ;  /* 0x0000000915007224 */ /* 0x020fe400078e02ff */
[----:B------:R0:W5:Y:S01]  /*1fcb0*/  LDL R21, [R1+0x30] ;  /* 0x0000300001157983 */ /* 0x0001620000100800 */
[----:B------:R-:W-:Y:S02]  /*1fcc0*/  IMAD.MOV.U32 R13, RZ, RZ, R4 ;  /* 0x000000ffff0d7224 */ /* 0x000fe400078e0004 */
[----:B------:R-:W-:Y:S02]  /*1fcd0*/  IMAD.MOV.U32 R12, RZ, RZ, RZ ;  /* 0x000000ffff0c7224 */ /* 0x000fe400078e00ff */
[----:B------:R-:W-:Y:S02]  /*1fce0*/  IMAD.MOV.U32 R11, RZ, RZ, 0x1c1f ;  /* 0x00001c1fff0b7424 */ /* 0x000fe400078e00ff */
[----:B------:R-:W-:Y:S02]  /*1fcf0*/  IMAD.MOV.U32 R15, RZ, RZ, -0x1 ;  /* 0xffffffffff0f7424 */ /* 0x000fe400078e00ff */
[----:B0-----:R-:W-:-:S07]  /*1fd00*/  IMAD R17, R17, 0xc0, R20 ;  /* 0x000000c011117824 */ /* 0x001fce00078e0214 */
[----:B-----5:R-:W-:Y:S05]  /*1fd10*/  WARPSYNC.COLLECTIVE R15, `(.L_x_2646) ;  /* 0x000000000f087348 */ /* 0x020fea0003c00000 */
[----:B------:R0:W1:Y:S02]  /*1fd20*/  SHFL.IDX P6, R14, R13, R12, R11 ;  /* 0x0000000c0d0e7389 */ /* 0x00006400000c000b */
[----:B01---5:R-:W-:Y:S01]  /*1fd30*/  ENDCOLLECTIVE ;  /* 0x000000000000791b */ /* 0x023fe20003800000 */
.L_x_2646:
[C---:B------:R-:W-:Y:S01]  /*1fd40*/  VIADD R9, R17.reuse, 0x20 ;  /* 0x0000002011097836 */ /* 0x040fe20000000000 */
[----:B------:R-:W-:Y:S01]  /*1fd50*/  ISETP.GE.AND P3, PT, R17, R0, PT ;  /* 0x000000001100720c */ /* 0x000fe20003f66270 */
[----:B------:R-:W-:Y:S02]  /*1fd60*/  IMAD.MOV.U32 R13, RZ, RZ, R5 ;  /* 0x000000ffff0d7224 */ /* 0x000fe400078e0005 */
[----:B------:R-:W-:-:S10]  /*1fd70*/  IMAD.MOV.U32 R2, RZ, RZ, R14 ;  /* 0x000000ffff027224 */ /* 0x000fd400078e000e */
[----:B------:R-:W-:Y:S05]  /*1fd80*/  WARPSYNC.COLLECTIVE R15, `(.L_x_2647) ;  /* 0x000000000f087348 */ /* 0x000fea0003c00000 */
[----:B------:R0:W1:Y:S02]  /*1fd90*/  SHFL.IDX P6, R14, R13, R12, R11 ;  /* 0x0000000c0d0e7389 */ /* 0x00006400000c000b */
[----:B01----:R-:W-:Y:S01]  /*1fda0*/  ENDCOLLECTIVE ;  /* 0x000000000000791b */ /* 0x003fe20003800000 */
.L_x_2647:
[----:B------:R-:W-:Y:S02]  /*1fdb0*/  IMAD.MOV.U32 R13, RZ, RZ, R4 ;  /* 0x000000ffff0d7224 */ /* 0x000fe400078e0004 */
[----:B------:R-:W-:Y:S02]  /*1fdc0*/  IMAD.MOV.U32 R12, RZ, RZ, 0x1 ;  /* 0x00000001ff0c7424 */ /* 0x000fe400078e00ff */
[----:B------:R-:W-:-:S07]  /*1fdd0*/  IMAD.MOV.U32 R3, RZ, RZ, R14 ;  /* 0x000000ffff037224 */ /* 0x000fce00078e000e */
[----:B------:R-:W-:Y:S05]  /*1fde0*/  WARPSYNC.COLLECTIVE R15, `(.L_x_2648) ;  /* 0x000000000f087348 */ /* 0x000fea0003c00000 */
[----:B------:R0:W1:Y:S02]  /*1fdf0*/  SHFL.IDX P6, R14, R13, R12, R11 ;  /* 0x0000000c0d0e7389 */ /* 0x00006400000c000b */
[----:B01----:R-:W-:Y:S01]  /*1fe00*/  ENDCOLLECTIVE ;  /* 0x000000000000791b */ /* 0x003fe20003800000 */
.L_x_2648:
        /* <DEDUP_REMOVED lines=10> */
.L_x_2649:
        /* <DEDUP_REMOVED lines=13> */
.L_x_2650:
        /* <DEDUP_REMOVED lines=14> */
.L_x_2651:
[----:B------:R-:W-:Y:S01]  /*20060*/  @!PT LDS RZ, [RZ] ;  /* 0x00000000fffff984 */ /* 0x000fe20000000800 */
[----:B------:R-:W-:Y:S01]  /*20070*/  @!PT LDS RZ, [RZ] ;  /* 0x00000000fffff984 */ /* 0x000fe20000000800 */
[----:B------:R-:W-:Y:S01]  /*20080*/  @!PT LDS RZ, [RZ] ;  /* 0x00000000fffff984 */ /* 0x000fe20000000800 */
[----:B------:R-:W-:Y:S04]  /*20090*/  @!P3 LDGSTS.E.BYPASS.LTC128B.128 [R21+0xfc00], desc[UR38][R2.64+0x40], !P1 ;  /* 0x0fc000400215bfae */ /* 0x000fe8000c901d66 */
[----:B------:R0:W-:Y:S01]  /*200a0*/  @!P3 LDGSTS.E.BYPASS.LTC128B.128 [R21+0x12c00], desc[UR38][R2.64+0x80], !P2 ;  /* 0x12c000800215bfae */ /* 0x0001e2000d101d66 */
[----:B------:R-:W-:Y:S02]  /*200b0*/  IMAD.MOV.U32 R13, RZ, RZ, R4 ;  /* 0x000000ffff0d7224 */ /* 0x000fe400078e0004 */
[----:B------:R-:W-:Y:S02]  /*200c0*/  IMAD.MOV.U32 R12, RZ, RZ, 0x3 ;  /* 0x00000003ff0c7424 */ /* 0x000fe400078e00ff */
[----:B0-----:R-:W-:-:S05]  /*200d0*/  VIADD R2, R17, 0x40 ;  /* 0x0000004011027836 */ /* 0x001fca0000000000 */
[----:B------:R-:W-:Y:S01]  /*200e0*/  ISETP.GE.AND P3, PT, R2, R0, PT ;  /* 0x000000000200720c */ /* 0x000fe20003f66270 */
[----:B------:R-:W-:-:S12]  /*200f0*/  IMAD.MOV.U32 R2, RZ, RZ, R14 ;  /* 0x000000ffff027224 */ /* 0x000fd800078e000e */
[----:B------:R-:W-:Y:S05]  /*20100*/  WARPSYNC.COLLECTIVE R15, `(.L_x_2652) ;  /* 0x000000000f087348 */ /* 0x000fea0003c00000 */
[----:B------:R0:W1:Y:S02]  /*20110*/  SHFL.IDX P6, R14, R13, R12, R11 ;  /* 0x0000000c0d0e7389 */ /* 0x00006400000c000b */
[----:B01----:R-:W-:Y:S01]  /*20120*/  ENDCOLLECTIVE ;  /* 0x000000000000791b */ /* 0x003fe20003800000 */
.L_x_2652:
        /* <DEDUP_REMOVED lines=9> */
.L_x_2653:
        /* <DEDUP_REMOVED lines=13> */
.L_x_2654:
        /* <DEDUP_REMOVED lines=9> */
.L_x_2655:
        /* <DEDUP_REMOVED lines=14> */
.L_x_2656:
        /* <DEDUP_REMOVED lines=12> */
.L_x_2657:
[----:B------:R-:W-:Y:S01]  /*204c0*/  @!PT LDS RZ, [RZ] ;  /* 0x00000000fffff984 */ /* 0x000fe20000000800 */
[----:B------:R-:W-:Y:S01]  /*204d0*/  @!PT LDS RZ, [RZ] ;  /* 0x00000000fffff984 */ /* 0x000fe20000000800 */
[----:B------:R-:W-:Y:S01]  /*204e0*/  @!PT LDS RZ, [RZ] ;  /* 0x00000000fffff984 */ /* 0x000fe20000000800 */
[----:B------:R0:W-:Y:S02]  /*204f0*/  @!P3 LDGSTS.E.BYPASS.LTC128B.128 [R21+0x14400], desc[UR38][R2.64+0x80], !P2 ;  /* 0x144000800215bfae */ /* 0x0001e4000d101d66 */
[----:B0-----:R-:W-:Y:S01]  /*20500*/  IMAD.MOV.U32 R2, RZ, RZ, R14 ;  /* 0x000000ffff027224 */ /* 0x001fe200078e000e */
[----:B------:R-:W-:Y:S06]  /*20510*/  BRA `(.L_x_2658) ;  /* 0xffffffb400f47947 */ /* 0x000fec000383ffff */
.L_x_2533:
[----:B-1----:R1:W2:Y:S02]  /*20520*/  SYNCS.PHASECHK.TRANS64.TRYWAIT P0, [R22+URZ+0x2d820], R0 ;  /* 0x02d82000160075a7 */ /* 0x0022a4000800017f */
[----:B--2---:R-:W-:Y:S05]  /*20530*/  @!P0 NANOSLEEP.SYNCS 0x989680 ;  /* 0x009896800000895d */ /* 0x004fea0003900000 */
[----:B------:R-:W2:Y:S02]  /*20540*/  @!P0 SYNCS.PHASECHK.TRANS64 P0, [R22+URZ+0x2d820], R0 ;  /* 0x02d82000160085a7 */ /* 0x000ea4000800007f */
[----:B--2---:R-:W-:Y:S05]  /*20550*/  @!P0 BRA `(.L_x_2533) ;  /* 0xfffffffc00f08947 */ /* 0x004fea000383ffff */
[----:B------:R-:W-:Y:S05]  /*20560*/  BRA `(.L_x_2659) ;  /* 0xffffffb8005c7947 */ /* 0x000fea000383ffff */
.L_x_2538:
[----:B0-----:R0:W1:Y:S02]  /*20570*/  SYNCS.PHASECHK.TRANS64.TRYWAIT P0, [R5+URZ+0x2d840], R0 ;  /* 0x02d84000050075a7 */ /* 0x001064000800017f */
[----:B-1----:R-:W-:Y:S05]  /*20580*/  @!P0 NANOSLEEP.SYNCS 0x989680 ;  /* 0x009896800000895d */ /* 0x002fea0003900000 */
[----:B------:R-:W1:Y:S02]  /*20590*/  @!P0 SYNCS.PHASECHK.TRANS64 P0, [R5+URZ+0x2d840], R0 ;  /* 0x02d84000050085a7 */ /* 0x000e64000800007f */
[----:B-1----:R-:W-:Y:S05]  /*205a0*/  @!P0 BRA `(.L_x_2538) ;  /* 0xfffffffc00f08947 */ /* 0x002fea000383ffff */
[----:B------:R-:W-:Y:S05]  /*205b0*/  BRA `(.L_x_2660) ;  /* 0xffffffbc00487947 */ /* 0x000fea000383ffff */
.L_x_2539:
        /* <DEDUP_REMOVED lines=8> */
.L_x_2662:
[----:B------:R-:W-:Y:S05]  /*20640*/  BSYNC B1 ;  /* 0x0000000000017941 */ /* 0x000fea0003800000 */
.L_x_2661:
[----:B------:R0:W-:Y:S04]  /*20650*/  STL [R1+0xb4], R5 ;  /* 0x0000b40501007387 */ /* 0x0001e80000100800 */
[----:B0-----:R0:W5:Y:S01]  /*20660*/  LDL.LU R5, [R1] ;  /* 0x0000000001057983 */ /* 0x0011620000300800 */
[----:B------:R-:W-:Y:S02]  /*20670*/  IMAD.MOV.U32 R13, RZ, RZ, R6 ;  /* 0x000000ffff0d7224 */ /* 0x000fe400078e0006 */
[----:B------:R-:W-:Y:S01]  /*20680*/  IMAD.MOV.U32 R12, RZ, RZ, RZ ;  /* 0x000000ffff0c7224 */ /* 0x000fe200078e00ff */
[----:B------:R-:W1:Y:S01]  /*20690*/  S2R R20, SR_TID.X ;  /* 0x0000000000147919 */ /* 0x000e620000002100 */
[----:B------:R-:W-:Y:S02]  /*206a0*/  IMAD.MOV.U32 R11, RZ, RZ, 0x1c1f ;  /* 0x00001c1fff0b7424 */ /* 0x000fe400078e00ff */
[----:B------:R-:W-:-:S02]  /*206b0*/  IMAD.MOV.U32 R15, RZ, RZ, -0x1 ;  /* 0xffffffffff0f7424 */ /* 0x000fc400078e00ff */
[----:B------:R-:W-:Y:S02]  /*206c0*/  IMAD.MOV.U32 R3, RZ, RZ, R14 ;  /* 0x000000ffff037224 */ /* 0x000fe400078e000e */
[----:B0-----:R-:W-:-:S07]  /*206d0*/  IMAD R4, R4, 0x2, R22 ;  /* 0x0000000204047824 */ /* 0x001fce00078e0216 */
[----:B-1---5:R-:W-:Y:S05]  /*206e0*/  WARPSYNC.COLLECTIVE R15, `(.L_x_2663) ;  /* 0x000000000f087348 */ /* 0x022fea0003c00000 */
[----:B------:R0:W2:Y:S02]  /*206f0*/  SHFL.IDX P6, R14, R13, R12, R11 ;  /* 0x0000000c0d0e7389 */ /* 0x0000a400000c000b */
[----:B012--5:R-:W-:Y:S01]  /*20700*/  ENDCOLLECTIVE ;  /* 0x000000000000791b */ /* 0x027fe20003800000 */
.L_x_2663:
[----:B------:R-:W-:Y:S02]  /*20710*/  IMAD.MOV.U32 R13, RZ, RZ, R8 ;  /* 0x000000ffff0d7224 */ /* 0x000fe400078e0008 */
[----:B------:R-:W-:Y:S02]  /*20720*/  IMAD.MOV.U32 R12, RZ, RZ, 0x1 ;  /* 0x00000001ff0c7424 */ /* 0x000fe400078e00ff */
[----:B------:R-:W-:Y:S02]  /*20730*/  IMAD.SHL.U32 R20, R20, 0x8, RZ ;  /* 0x0000000814147824 */ /* 0x000fe400078e00ff */
[----:B------:R-:W-:-:S07]  /*20740*/  IMAD.MOV.U32 R2, RZ, RZ, R14 ;  /* 0x000000ffff027224 */ /* 0x000fce00078e000e */
[----:B------:R-:W-:Y:S05]  /*20750*/  WARPSYNC.COLLECTIVE R15, `(.L_x_2664) ;  /* 0x000000000f087348 */ /* 0x000fea0003c00000 */
[----:B------:R0:W1:Y:S02]  /*20760*/  SHFL.IDX P6, R14, R13, R12, R11 ;  /* 0x0000000c0d0e7389 */ /* 0x00006400000c000b */
[----:B01----:R-:W-:Y:S01]  /*20770*/  ENDCOLLECTIVE ;  /* 0x000000000000791b */ /* 0x003fe20003800000 */
.L_x_2664:
[----:B------:R-:W-:-:S05]  /*20780*/  LOP3.LUT R20, R20, 0x18, RZ, 0xc0, !PT ;  /* 0x0000001814147812 */ /* 0x000fca00078ec0ff */
[----:B------:R-:W-:-:S05]  /*20790*/  IMAD.SHL.U32 R0, R20, 0x2, RZ ;  /* 0x0000000214007824 */ /* 0x000fca00078e00ff */
[----:B------:R-:W-:Y:S01]  /*207a0*/  IADD3 R2, P0, R2, R0, RZ ;  /* 0x0000000002027210 */ /* 0x000fe20007f1e0ff */
[----:B------:R-:W-:-:S04]  /*207b0*/  IMAD.MOV.U32 R13, RZ, RZ, R6 ;  /* 0x000000ffff0d7224 */ /* 0x000fc800078e0006 */
[----:B------:R-:W-:Y:S01]  /*207c0*/  IMAD.X R3, RZ, RZ, R3, P0 ;  /* 0x000000ffff037224 */ /* 0x000fe200000e0603 */
[----:B------:R-:W-:-:S04]  /*207d0*/  LOP3.LUT R5, R5, 0xffffffdf, RZ, 0xc0, !PT ;  /* 0xffffffdf05057812 */ /* 0x000fc800078ec0ff */
[----:B------:R-:W-:-:S04]  /*207e0*/  @P1 LOP3.LUT R5, R5, 0x20, RZ, 0xfc, !PT ;  /* 0x0000002005051812 */ /* 0x000fc800078efcff */
[----:B------:R-:W-:Y:S01]  /*207f0*/  LOP3.LUT P1, RZ, R5, 0x4, RZ, 0xc0, !PT ;  /* 0x0000000405ff7812 */ /* 0x000fe2000782c0ff */
[----:B------:R0:W-:-:S12]  /*20800*/  STL [R1], R5 ;  /* 0x0000000501007387 */ /* 0x0001d80000100800 */
[----:B------:R-:W-:Y:S01]  /*20810*/  @!PT LDS RZ, [RZ] ;  /* 0x00000000fffff984 */ /* 0x000fe20000000800 */
[----:B------:R-:W-:Y:S01]  /*20820*/  @!PT LDS RZ, [RZ] ;  /* 0x00000000fffff984 */ /* 0x000fe20000000800 */
[----:B------:R-:W-:Y:S01]  /*20830*/  @!PT LDS RZ, [RZ] ;  /* 0x00000000fffff984 */ /* 0x000fe20000000800 */
[----:B------:R-:W-:Y:S04]  /*20840*/  LDGSTS.E.BYPASS.LTC128B.128 [R4+0x15400], desc[UR38][R2.64], !P1 ;  /* 0x1540000002047fae */ /* 0x000fe8000c901d66 */
[----:B------:R-:W-:Y:S04]  /*20850*/  LDGSTS.E.BYPASS.LTC128B.128 [R4+0x17400], desc[UR38][R2.64+0x40], !P5 ;  /* 0x1740004002047fae */ /* 0x000fe8000e901d66 */
[----:B------:R1:W-:Y:S02]  /*20860*/  LDGSTS.E.BYPASS.LTC128B.128 [R4+0x19400], desc[UR38][R2.64+0x80], !P4 ;  /* 0x1940008002047fae */ /* 0x0003e4000e101d66 */
[----:B01----:R-:W-:-:S07]  /*20870*/  IMAD.MOV.U32 R3, RZ, RZ, R14 ;  /* 0x000000ffff037224 */ /* 0x003fce00078e000e */
[----:B------:R-:W-:Y:S05]  /*20880*/  WARPSYNC.COLLECTIVE R15, `(.L_x_2665) ;  /* 0x000000000f087348 */ /* 0x000fea0003c00000 */
[----:B------:R0:W1:Y:S02]  /*20890*/  SHFL.IDX P6, R14, R13, R12, R11 ;  /* 0x0000000c0d0e7389 */ /* 0x00006400000c000b */
[----:B01----:R-:W-:Y:S01]  /*208a0*/  ENDCOLLECTIVE ;  /* 0x000000000000791b */ /* 0x003fe20003800000 */
.L_x_2665:
[----:B------:R-:W-:Y:S02]  /*208b0*/  IMAD.MOV.U32 R13, RZ, RZ, R8 ;  /* 0x000000ffff0d7224 */ /* 0x000fe400078e0008 */
[----:B------:R-:W-:Y:S02]  /*208c0*/  IMAD.MOV.U32 R12, RZ, RZ, 0x2 ;  /* 0x00000002ff0c7424 */ /* 0x000fe400078e00ff */
[----:B------:R-:W-:-:S07]  /*208d0*/  IMAD.MOV.U32 R2, RZ, RZ, R14 ;  /* 0x000000ffff027224 */ /* 0x000fce00078e000e */
[----:B------:R-:W-:Y:S05]  /*208e0*/  WARPSYNC.COLLECTIVE R15, `(.L_x_2666) ;  /* 0x000000000f087348 */ /* 0x000fea0003c00000 */
[----:B------:R0:W1:Y:S02]  /*208f0*/  SHFL.IDX P6, R14, R13, R12, R11 ;  /* 0x0000000c0d0e7389 */ /* 0x00006400000c000b */
[----:B01----:R-:W-:Y:S01]  /*20900*/  ENDCOLLECTIVE ;  /* 0x000000000000791b */ /* 0x003fe20003800000 */
.L_x_2666:
        /* <DEDUP_REMOVED lines=13> */
.L_x_2667:
[----:B------:R-:W-:-:S05]  /*209e0*/  IMAD.MOV.U32 R2, RZ, RZ, R14 ;  /* 0x000000ffff027224 */ /* 0x000fca00078e000e */
[----:B------:R-:W-:-:S05]  /*209f0*/  IADD3 R2, P0, R2, R0, RZ ;  /* 0x0000000002027210 */ /* 0x000fca0007f1e0ff */
[----:B------:R-:W-:-:S05]  /*20a00*/  IMAD.X R3, RZ, RZ, R20, P0 ;  /* 0x000000ffff037224 */ /* 0x000fca00000e0614 */
[----:B------:R-:W-:Y:S01]  /*20a10*/  @!PT LDS RZ, [RZ] ;  /* 0x00000000fffff984 */ /* 0x000fe20000000800 */
[----:B------:R-:W-:Y:S01]  /*20a20*/  @!PT LDS RZ, [RZ] ;  /* 0x00000000fffff984 */ /* 0x000fe20000000800 */
[----:B------:R-:W-:Y:S01]  /*20a30*/  @!PT LDS RZ, [RZ] ;  /* 0x00000000fffff984 */ /* 0x000fe20000000800 */
[----:B------:R0:W-:Y:S01]  /*20a40*/  LDGSTS.E.BYPASS.LTC128B.128 [R4+0x16400], desc[UR38][R2.64], !P1 ;  /* 0x1640000002047fae */ /* 0x0001e2000c901d66 */
[----:B------:R-:W-:-:S03]  /*20a50*/  LOP3.LUT P1, RZ, R5, 0x20, RZ, 0xc0, !PT ;  /* 0x0000002005ff7812 */ /* 0x000fc6000782c0ff */
[----:B------:R0:W5:Y:S01]  /*20a60*/  LDL.LU R5, [R1+0xb4] ;  /* 0x0000b40001057983 */ /* 0x0001620000300800 */
[----:B------:R-:W-:Y:S02]  /*20a70*/  IMAD.MOV.U32 R13, RZ, RZ, R8 ;  /* 0x000000ffff0d7224 */ /* 0x000fe400078e0008 */
[----:B------:R-:W-:Y:S01]  /*20a80*/  IMAD.MOV.U32 R12, RZ, RZ, 0x3 ;  /* 0x00000003ff0c7424 */ /* 0x000fe200078e00ff */
[----:B------:R0:W-:Y:S06]  /*20a90*/  LDGSTS.E.BYPASS.LTC128B.128 [R4+0x18400], desc[UR38][R2.64+0x40], !P5 ;  /* 0x1840004002047fae */ /* 0x0001ec000e901d66 */
[----:B0----5:R-:W-:Y:S05]  /*20aa0*/  WARPSYNC.COLLECTIVE R15, `(.L_x_2668) ;  /* 0x000000000f087348 */ /* 0x021fea0003c00000 */
[----:B------:R1:W2:Y:S02]  /*20ab0*/  SHFL.IDX P6, R14, R13, R12, R11 ;  /* 0x0000000c0d0e7389 */ /* 0x0002a400000c000b */
[----:B012--5:R-:W-:Y:S01]  /*20ac0*/  ENDCOLLECTIVE ;  /* 0x000000000000791b */ /* 0x027fe20003800000 */
.L_x_2668:
[----:B------:R-:W-:Y:S01]  /*20ad0*/  @!PT LDS RZ, [RZ] ;  /* 0x00000000fffff984 */ /* 0x000fe20000000800 */
[----:B------:R-:W-:Y:S01]  /*20ae0*/  @!PT LDS RZ, [RZ] ;  /* 0x00000000fffff984 */ /* 0x000fe20000000800 */
[----:B------:R-:W-:Y:S01]  /*20af0*/  @!PT LDS RZ, [RZ] ;  /* 0x00000000fffff984 */ /* 0x000fe20000000800 */
[----:B------:R0:W-:Y:S01]  /*20b00*/  LDGSTS.E.BYPASS.LTC128B.128 [R4+0x1a400], desc[UR38][R2.64+0x80], !P4 ;  /* 0x1a40008002047fae */ /* 0x0001e2000e101d66 */
[----:B------:R-:W-:Y:S02]  /*20b10*/  IMAD.MOV.U32 R13, RZ, RZ, R6 ;  /* 0x000000ffff0d7224 */ /* 0x000fe400078e0006 */
[----:B------:R-:W-:-:S07]  /*20b20*/  IMAD.MOV.U32 R20, RZ, RZ, R14 ;  /* 0x000000ffff147224 */ /* 0x000fce00078e000e */
[----:B0-----:R-:W-:Y:S05]  /*20b30*/  WARPSYNC.COLLECTIVE R15, `(.L_x_2669) ;  /* 0x000000000f087348 */ /* 0x001fea0003c00000 */
[----:B------:R1:W2:Y:S02]  /*20b40*/  SHFL.IDX P6, R14, R13, R12, R11 ;  /* 0x0000000c0d0e7389 */ /* 0x0002a400000c000b */
[----:B012---:R-:W-:Y:S01]  /*20b50*/  ENDCOLLECTIVE ;  /* 0x000000000000791b */ /* 0x007fe20003800000 */
.L_x_2669:
[----:B------:R-:W-:Y:S01]  /*20b60*/  IMAD.MOV.U32 R2, RZ, RZ, R14 ;  /* 0x000000ffff027224 */ /* 0x000fe200078e000e */
[----:B------:R-:W-:Y:S06]  /*20b70*/  BRA `(.L_x_2670) ;  /* 0xffffffb800c07947 */ /* 0x000fec000383ffff */
.L_x_2544:
[----:B-1----:R1:W2:Y:S02]  /*20b80*/  SYNCS.PHASECHK.TRANS64.TRYWAIT P0, [R5+URZ+0x2d860], R2 ;  /* 0x02d86002050075a7 */ /* 0x0022a4000800017f */
[----:B--2---:R-:W-:Y:S05]  /*20b90*/  @!P0 NANOSLEEP.SYNCS 0x989680 ;  /* 0x009896800000895d */ /* 0x004fea0003900000 */
[----:B------:R-:W2:Y:S02]  /*20ba0*/  @!P0 SYNCS.PHASECHK.TRANS64 P0, [R5+URZ+0x2d860], R2 ;  /* 0x02d86002050085a7 */ /* 0x000ea4000800007f */
[----:B--2---:R-:W-:Y:S05]  /*20bb0*/  @!P0 BRA `(.L_x_2544) ;  /* 0xfffffffc00f08947 */ /* 0x004fea000383ffff */
[----:B------:R-:W-:Y:S05]  /*20bc0*/  BRA `(.L_x_2671) ;  /* 0xffffffbc00287947 */ /* 0x000fea000383ffff */
.L_x_2545:
        /* <DEDUP_REMOVED lines=8> */
.L_x_2673:
[----:B------:R-:W-:Y:S05]  /*20c50*/  BSYNC B1 ;  /* 0x0000000000017941 */ /* 0x000fea0003800000 */
.L_x_2672:
        /* <DEDUP_REMOVED lines=9> */
.L_x_2674:
[----:B------:R-:W-:Y:S02]  /*20cf0*/  IMAD.MOV.U32 R13, RZ, RZ, R24 ;  /* 0x000000ffff0d7224 */ /* 0x000fe400078e0018 */
[----:B------:R-:W-:Y:S02]  /*20d00*/  IMAD.MOV.U32 R12, RZ, RZ, 0x1 ;  /* 0x00000001ff0c7424 */ /* 0x000fe400078e00ff */
[----:B------:R-:W-:-:S07]  /*20d10*/  IMAD.MOV.U32 R2, RZ, RZ, R14 ;  /* 0x000000ffff027224 */ /* 0x000fce00078e000e */
[----:B------:R-:W-:Y:S05]  /*20d20*/  WARPSYNC.COLLECTIVE R15, `(.L_x_2675) ;  /* 0x000000000f087348 */ /* 0x000fea0003c00000 */
[----:B------:R0:W1:Y:S02]  /*20d30*/  SHFL.IDX P6, R14, R13, R12, R11 ;  /* 0x0000000c0d0e7389 */ /* 0x00006400000c000b */
[----:B01----:R-:W-:Y:S01]  /*20d40*/  ENDCOLLECTIVE ;  /* 0x000000000000791b */ /* 0x003fe20003800000 */
.L_x_2675:
        /* <DEDUP_REMOVED lines=16> */
.L_x_2676:
[----:B------:R-:W-:Y:S02]  /*20e50*/  IMAD.MOV.U32 R13, RZ, RZ, R24 ;  /* 0x000000ffff0d7224 */ /* 0x000fe400078e0018 */
[----:B------:R-:W-:Y:S02]  /*20e60*/  IMAD.MOV.U32 R12, RZ, RZ, 0x2 ;  /* 0x00000002ff0c7424 */ /* 0x000fe400078e00ff */
[----:B------:R-:W-:-:S07]  /*20e70*/  IMAD.MOV.U32 R2, RZ, RZ, R14 ;  /* 0x000000ffff027224 */ /* 0x000fce00078e000e */
[----:B------:R-:W-:Y:S05]  /*20e80*/  WARPSYNC.COLLECTIVE R15, `(.L_x_2677) ;  /* 0x000000000f087348 */ /* 0x000fea0003c00000 */
[----:B------:R0:W1:Y:S02]  /*20e90*/  SHFL.IDX P6, R14, R13, R12, R11 ;  /* 0x0000000c0d0e7389 */ /* 0x00006400000c000b */
[----:B01----:R-:W-:Y:S01]  /*20ea0*/  ENDCOLLECTIVE ;  /* 0x000000000000791b */ /* 0x003fe20003800000 */
.L_x_2677:
        /* <DEDUP_REMOVED lines=16> */
.L_x_2678:
[----:B------:R-:W-:Y:S02]  /*20fb0*/  IMAD.MOV.U32 R13, RZ, RZ, R24 ;  /* 0x000000ffff0d7224 */ /* 0x000fe400078e0018 */
[----:B------:R-:W-:Y:S02]  /*20fc0*/  IMAD.MOV.U32 R12, RZ, RZ, 0x3 ;  /* 0x00000003ff0c7424 */ /* 0x000fe400078e00ff */
[----:B------:R-:W-:-:S07]  /*20fd0*/  IMAD.MOV.U32 R2, RZ, RZ, R14 ;  /* 0x000000ffff027224 */ /* 0x000fce00078e000e */
[----:B------:R-:W-:Y:S05]  /*20fe0*/  WARPSYNC.COLLECTIVE R15, `(.L_x_2679) ;  /* 0x000000000f087348 */ /* 0x000fea0003c00000 */
[----:B------:R0:W1:Y:S02]  /*20ff0*/  SHFL.IDX P6, R14, R13, R12, R11 ;  /* 0x0000000c0d0e7389 */ /* 0x00006400000c000b */
[----:B01----:R-:W-:Y:S01]  /*21000*/  ENDCOLLECTIVE ;  /* 0x000000000000791b */ /* 0x003fe20003800000 */
.L_x_2679:
        /* <DEDUP_REMOVED lines=13> */
.L_x_2680:
        /* <DEDUP_REMOVED lines=8> */
.L_x_2553:
[----:B-1----:R1:W2:Y:S02]  /*21160*/  SYNCS.PHASECHK.TRANS64.TRYWAIT P0, [R0+URZ+0x2d860], R3 ;  /* 0x02d86003000075a7 */ /* 0x0022a4000800017f */
[----:B--2---:R-:W-:Y:S05]  /*21170*/  @!P0 NANOSLEEP.SYNCS 0x989680 ;  /* 0x009896800000895d */ /* 0x004fea0003900000 */
[----:B------:R-:W2:Y:S02]  /*21180*/  @!P0 SYNCS.PHASECHK.TRANS64 P0, [R0+URZ+0x2d860], R3 ;  /* 0x02d86003000085a7 */ /* 0x000ea4000800007f */
[----:B--2---:R-:W-:Y:S05]  /*21190*/  @!P0 BRA `(.L_x_2553) ;  /* 0xfffffffc00f08947 */ /* 0x004fea000383ffff */
[----:B------:R-:W-:Y:S05]  /*211a0*/  BRA `(.L_x_2682) ;  /* 0xffffffbc00ac7947 */ /* 0x000fea000383ffff */
.L_x_2554:
[----:B------:R-:W-:Y:S01]  /*211b0*/  BSSY B0, `(.L_x_2683) ;  /* 0x0000008000007945 */ /* 0x000fe20003800000 */
[----:B------:R-:W-:Y:S02]  /*211c0*/  IMAD.MOV.U32 R13, RZ, RZ, R24 ;  /* 0x000000ffff0d7224 */ /* 0x000fe400078e0018 */
[----:B------:R-:W-:Y:S02]  /*211d0*/  IMAD.MOV.U32 R12, RZ, RZ, RZ ;  /* 0x000000ffff0c7224 */ /* 0x000fe400078e00ff */
[----:B------:R-:W-:Y:S02]  /*211e0*/  IMAD.MOV.U32 R11, RZ, RZ, 0x1c1f ;  /* 0x00001c1fff0b7424 */ /* 0x000fe400078e00ff */
[----:B------:R-:W-:-:S07]  /*211f0*/  IMAD.MOV.U32 R15, RZ, RZ, -0x1 ;  /* 0xffffffffff0f7424 */ /* 0x000fce00078e00ff */
[----:B01----:R-:W-:Y:S05]  /*21200*/  WARPSYNC.COLLECTIVE R15, `(.L_x_2684) ;  /* 0x000000000f087348 */ /* 0x003fea0003c00000 */
[----:B------:R2:W3:Y:S02]  /*21210*/  SHFL.IDX P6, R14, R13, R12, R11 ;  /* 0x0000000c0d0e7389 */ /* 0x0004e400000c000b */
[----:B0123--:R-:W-:Y:S01]  /*21220*/  ENDCOLLECTIVE ;  /* 0x000000000000791b */ /* 0x00ffe20003800000 */
.L_x_2684:
[----:B------:R-:W-:Y:S05]  /*21230*/  BSYNC B0 ;  /* 0x0000000000007941 */ /* 0x000fea0003800000 */
.L_x_2683:
        /* <DEDUP_REMOVED lines=10> */
.L_x_2685:
        /* <DEDUP_REMOVED lines=17> */
.L_x_2686:
        /* <DEDUP_REMOVED lines=14> */
.L_x_2687:
[----:B------:R-:W-:Y:S02]  /*214d0*/  IMAD.MOV.U32 R13, RZ, RZ, R24 ;  /* 0x000000ffff0d7224 */ /* 0x000fe400078e0018 */
[----:B------:R-:W-:Y:S01]  /*214e0*/  IMAD.MOV.U32 R12, RZ, RZ, 0x2 ;  /* 0x00000002ff0c7424 */ /* 0x000fe200078e00ff */
[----:B------:R-:W-:-:S13]  /*214f0*/  IADD3 R2, P4, R14, R5, RZ ;  /* 0x000000050e027210 */ /* 0x000fda0007f9e0ff */
[----:B------:R-:W-:Y:S05]  /*21500*/  WARPSYNC.COLLECTIVE R15, `(.L_x_2688) ;  /* 0x000000000f087348 */ /* 0x000fea0003c00000 */
[----:B------:R0:W1:Y:S02]  /*21510*/  SHFL.IDX P6, R14, R13, R12, R11 ;  /* 0x0000000c0d0e7389 */ /* 0x00006400000c000b */
[----:B01----:R-:W-:Y:S01]  /*21520*/  ENDCOLLECTIVE ;  /* 0x000000000000791b */ /* 0x003fe20003800000 */
.L_x_2688:
        /* <DEDUP_REMOVED lines=15> */
.L_x_2689:
[----:B------:R-:W-:Y:S02]  /*21620*/  IMAD.MOV.U32 R13, RZ, RZ, R24 ;  /* 0x000000ffff0d7224 */ /* 0x000fe400078e0018 */
[----:B------:R-:W-:Y:S01]  /*21630*/  IMAD.MOV.U32 R12, RZ, RZ, 0x3 ;  /* 0x00000003ff0c7424 */ /* 0x000fe200078e00ff */
[----:B------:R-:W-:-:S13]  /*21640*/  IADD3 R2, P4, R14, R5, RZ ;  /* 0x000000050e027210 */ /* 0x000fda0007f9e0ff */
[----:B------:R-:W-:Y:S05]  /*21650*/  WARPSYNC.COLLECTIVE R15, `(.L_x_2690) ;  /* 0x000000000f087348 */ /* 0x000fea0003c00000 */
[----:B------:R0:W1:Y:S02]  /*21660*/  SHFL.IDX P6, R14, R13, R12, R11 ;  /* 0x0000000c0d0e7389 */ /* 0x00006400000c000b */
[----:B01----:R-:W-:Y:S01]  /*21670*/  ENDCOLLECTIVE ;  /* 0x000000000000791b */ /* 0x003fe20003800000 */
.L_x_2690:
        /* <DEDUP_REMOVED lines=14> */
.L_x_2691:
[----:B------:R-:W-:Y:S05]  /*21760*/  BRA `(.L_x_2692) ;  /* 0xffffffbc000c7947 */ /* 0x000fea000383ffff */
.L_x_2559:
        /* <DEDUP_REMOVED lines=8> */
.L_x_2694:
[----:B------:R-:W-:Y:S05]  /*217f0*/  BSYNC B0 ;  /* 0x0000000000007941 */ /* 0x000fea0003800000 */
.L_x_2693:
        /* <DEDUP_REMOVED lines=9> */
.L_x_2695:
        /* <DEDUP_REMOVED lines=18> */
.L_x_2696:
[----:B------:R-:W-:Y:S01]  /*219b0*/  IMAD.MOV.U32 R12, RZ, RZ, 0x2 ;  /* 0x00000002ff0c7424 */ /* 0x000fe200078e00ff */
[----:B------:R-:W-:-:S05]  /*219c0*/  SEL R5, R14, RZ, P1 ;  /* 0x000000ff0e057207 */ /* 0x000fca0000800000 */
[----:B------:R-:W-:-:S04]  /*219d0*/  IMAD.IADD R4, R2, 0x1, R5 ;  /* 0x0000000102047824 */ /* 0x000fc800078e0205 */
[----:B------:R-:W-:-:S07]  /*219e0*/  IMAD.MOV.U32 R13, RZ, RZ, R4 ;  /* 0x000000ffff0d7224 */ /* 0x000fce00078e0004 */
[----:B------:R-:W-:Y:S05]  /*219f0*/  WARPSYNC.COLLECTIVE R15, `(.L_x_2697) ;  /* 0x000000000f087348 */ /* 0x000fea0003c00000 */
[----:B------:R0:W1:Y:S02]  /*21a00*/  SHFL.UP P6, R14, R13, R12, R11 ;  /* 0x0400000c0d0e7389 */ /* 0x00006400000c000b */
[----:B01----:R-:W-:Y:S01]  /*21a10*/  ENDCOLLECTIVE ;  /* 0x000000000000791b */ /* 0x003fe20003800000 */
.L_x_2697:
[----:B------:R-:W-:Y:S01]  /*21a20*/  IMAD.MOV.U32 R12, RZ, RZ, 0x4 ;  /* 0x00000004ff0c7424 */ /* 0x000fe200078e00ff */
[----:B------:R-:W-:-:S05]  /*21a30*/  SEL R5, R14, RZ, P2 ;  /* 0x000000ff0e057207 */ /* 0x000fca0001000000 */
[----:B------:R-:W-:-:S04]  /*21a40*/  IMAD.IADD R5, R4, 0x1, R5 ;  /* 0x0000000104057824 */ /* 0x000fc800078e0205 */
[----:B------:R-:W-:-:S07]  /*21a50*/  IMAD.MOV.U32 R13, RZ, RZ, R5 ;  /* 0x000000ffff0d7224 */ /* 0x000fce00078e0005 */
[----:B------:R-:W-:Y:S05]  /*21a60*/  WARPSYNC.COLLECTIVE R15, `(.L_x_2698) ;  /* 0x000000000f087348 */ /* 0x000fea0003c00000 */
[----:B------:R0:W1:Y:S02]  /*21a70*/  SHFL.UP P6, R14, R13, R12, R11 ;  /* 0x0400000c0d0e7389 */ /* 0x00006400000c000b */
[----:B01----:R-:W-:Y:S01]  /*21a80*/  ENDCOLLECTIVE ;  /* 0x000000000000791b */ /* 0x003fe20003800000 */
.L_x_2698:
[----:B------:R-:W-:Y:S01]  /*21a90*/  IMAD.MOV.U32 R12, RZ, RZ, 0x8 ;  /* 0x00000008ff0c7424 */ /* 0x000fe200078e00ff */
[----:B------:R-:W-:-:S05]  /*21aa0*/  SEL R6, R14, RZ, P3 ;  /* 0x000000ff0e067207 */ /* 0x000fca0001800000 */
[----:B------:R-:W-:-:S04]  /*21ab0*/  IMAD.IADD R6, R5, 0x1, R6 ;  /* 0x0000000105067824 */ /* 0x000fc800078e0206 */
[----:B------:R-:W-:-:S07]  /*21ac0*/  IMAD.MOV.U32 R13, RZ, RZ, R6 ;  /* 0x000000ffff0d7224 */ /* 0x000fce00078e0006 */
[----:B------:R-:W-:Y:S05]  /*21ad0*/  WARPSYNC.COLLECTIVE R15, `(.L_x_2699) ;  /* 0x000000000f087348 */ /* 0x000fea0003c00000 */
[----:B------:R0:W1:Y:S02]  /*21ae0*/  SHFL.UP P6, R14, R13, R12, R11 ;  /* 0x0400000c0d0e7389 */ /* 0x00006400000c000b */
[----:B01----:R-:W-:Y:S01]  /*21af0*/  ENDCOLLECTIVE ;  /* 0x000000000000791b */ /* 0x003fe20003800000 */
.L_x_2699:
[----:B------:R-:W-:Y:S01]  /*21b00*/  IMAD.MOV.U32 R12, RZ, RZ, 0x10 ;  /* 0x00000010ff0c7424 */ /* 0x000fe200078e00ff */
[----:B------:R-:W-:-:S05]  /*21b10*/  SEL R3, R14, RZ, P4 ;  /* 0x000000ff0e037207 */ /* 0x000fca0002000000 */
[----:B------:R-:W-:-:S04]  /*21b20*/  IMAD.IADD R4, R6, 0x1, R3 ;  /* 0x0000000106047824 */ /* 0x000fc800078e0203 */
[----:B------:R-:W-:-:S07]  /*21b30*/  IMAD.MOV.U32 R13, RZ, RZ, R4 ;  /* 0x000000ffff0d7224 */ /* 0x000fce00078e0004 */
[----:B------:R-:W-:Y:S05]  /*21b40*/  WARPSYNC.COLLECTIVE R15, `(.L_x_2700) ;  /* 0x000000000f087348 */ /* 0x000fea0003c00000 */
[----:B------:R0:W1:Y:S02]  /*21b50*/  SHFL.UP P6, R14, R13, R12, R11 ;  /* 0x0400000c0d0e7389 */ /* 0x00006400000c000b */
[----:B01----:R-:W-:Y:S01]  /*21b60*/  ENDCOLLECTIVE ;  /* 0x000000000000791b */ /* 0x003fe20003800000 */
.L_x_2700:
        /* <DEDUP_REMOVED lines=8> */
.L_x_2701:
[----:B------:R-:W-:Y:S05]  /*21bf0*/  BRA `(.L_x_2702) ;  /* 0xffffffbc00247947 */ /* 0x000fea000383ffff */
.L_x_2564:
        /* <DEDUP_REMOVED lines=8> */
.L_x_2704:
[----:B------:R-:W-:Y:S05]  /*21c80*/  BSYNC B0 ;  /* 0x0000000000007941 */ /* 0x000fea0003800000 */
.L_x_2703:
        /* <DEDUP_REMOVED lines=8> */
.L_x_2705:
[----:B------:R-:W-:Y:S01]  /*21d10*/  IMAD.MOV.U32 R12, RZ, RZ, 0x4 ;  /* 0x00000004ff0c7424 */ /* 0x000fe200078e00ff */
[----:B------:R-:W-:-:S05]  /*21d20*/  SEL R14, R14, RZ, P2 ;  /* 0x000000ff0e0e7207 */ /* 0x000fca0001000000 */
[----:B------:R-:W-:-:S04]  /*21d30*/  IMAD.IADD R3, R13, 0x1, R14 ;  /* 0x000000010d037824 */ /* 0x000fc800078e020e */
[----:B------:R-:W-:-:S07]  /*21d40*/  IMAD.MOV.U32 R13, RZ, RZ, R3 ;  /* 0x000000ffff0d7224 */ /* 0x000fce00078e0003 */
[----:B------:R-:W-:Y:S05]  /*21d50*/  WARPSYNC.COLLECTIVE R15, `(.L_x_2706) ;  /* 0x000000000f087348 */ /* 0x000fea0003c00000 */
[----:B------:R0:W1:Y:S02]  /*21d60*/  SHFL.UP P6, R14, R13, R12, R11 ;  /* 0x0400000c0d0e7389 */ /* 0x00006400000c000b */
[----:B01----:R-:W-:Y:S01]  /*21d70*/  ENDCOLLECTIVE ;  /* 0x000000000000791b */ /* 0x003fe20003800000 */
.L_x_2706:
[----:B------:R-:W-:Y:S01]  /*21d80*/  IMAD.MOV.U32 R12, RZ, RZ, 0x8 ;  /* 0x00000008ff0c7424 */ /* 0x000fe200078e00ff */
[----:B------:R-:W-:-:S05]  /*21d90*/  SEL R4, R14, RZ, P3 ;  /* 0x000000ff0e047207 */ /* 0x000fca0001800000 */
[----:B------:R-:W-:-:S04]  /*21da0*/  IMAD.IADD R4, R3, 0x1, R4 ;  /* 0x0000000103047824 */ /* 0x000fc800078e0204 */
[----:B------:R-:W-:-:S07]  /*21db0*/  IMAD.MOV.U32 R13, RZ, RZ, R4 ;  /* 0x000000ffff0d7224 */ /* 0x000fce00078e0004 */
[----:B------:R-:W-:Y:S05]  /*21dc0*/  WARPSYNC.COLLECTIVE R15, `(.L_x_2707) ;  /* 0x000000000f087348 */ /* 0x000fea0003c00000 */
[----:B------:R0:W1:Y:S02]  /*21dd0*/  SHFL.UP P6, R14, R13, R12, R11 ;  /* 0x0400000c0d0e7389 */ /* 0x00006400000c000b */
[----:B01----:R-:W-:Y:S01]  /*21de0*/  ENDCOLLECTIVE ;  /* 0x000000000000791b */ /* 0x003fe20003800000 */
.L_x_2707:
[----:B------:R-:W-:Y:S01]  /*21df0*/  IMAD.MOV.U32 R12, RZ, RZ, 0x10 ;  /* 0x00000010ff0c7424 */ /* 0x000fe200078e00ff */
[----:B------:R-:W-:-:S05]  /*21e00*/  SEL R5, R14, RZ, P4 ;  /* 0x000000ff0e057207 */ /* 0x000fca0002000000 */
[----:B------:R-:W-:-:S04]  /*21e10*/  IMAD.IADD R5, R4, 0x1, R5 ;  /* 0x0000000104057824 */ /* 0x000fc800078e0205 */
[----:B------:R-:W-:-:S07]  /*21e20*/  IMAD.MOV.U32 R13, RZ, RZ, R5 ;  /* 0x000000ffff0d7224 */ /* 0x000fce00078e0005 */
[----:B------:R-:W-:Y:S05]  /*21e30*/  WARPSYNC.COLLECTIVE R15, `(.L_x_2708) ;  /* 0x000000000f087348 */ /* 0x000fea0003c00000 */
[----:B------:R0:W1:Y:S02]  /*21e40*/  SHFL.UP P6, R14, R13, R12, R11 ;  /* 0x0400000c0d0e7389 */ /* 0x00006400000c000b */
[----:B01----:R-:W-:Y:S01]  /*21e50*/  ENDCOLLECTIVE ;  /* 0x000000000000791b */ /* 0x003fe20003800000 */
.L_x_2708:
        /* <DEDUP_REMOVED lines=8> */
.L_x_2709:
[----:B------:R-:W-:Y:S05]  /*21ee0*/  BRA `(.L_x_2710) ;  /* 0xffffffbc00047947 */ /* 0x000fea000383ffff */
.L_x_2566:
[----:B------:R-:W-:Y:S01]  /*21ef0*/  BSSY B0, `(.L_x_2711) ;  /* 0x0000006000007945 */ /* 0x000fe20003800000 */
[----:B------:R-:W-:Y:S01]  /*21f00*/  PLOP3.LUT P6, PT, P6, PT, PT, 0x8, 0x0 ;  /* 0x000000000000781c */ /* 0x000fe200037ce170 */
[----:B------:R-:W-:-:S12]  /*21f10*/  IMAD.MOV.U32 R15, RZ, RZ, -0x1 ;  /* 0xffffffffff0f7424 */ /* 0x000fd800078e00ff */
[----:B01----:R-:W-:Y:S05]  /*21f20*/  WARPSYNC.COLLECTIVE R15, `(.L_x_2712) ;  /* 0x000000000f087348 */ /* 0x003fea0003c00000 */
[----:B------:R-:W-:Y:S01]  /*21f30*/  VOTE.ANY R14, PT, P6 ;  /* 0x00000000000e7806 */ /* 0x000fe200030e0100 */
[----:B01----:R-:W-:Y:S06]  /*21f40*/  ENDCOLLECTIVE ;  /* 0x000000000000791b */ /* 0x003fec0003800000 */
.L_x_2712:
[----:B------:R-:W-:Y:S05]  /*21f50*/  BSYNC B0 ;  /* 0x0000000000007941 */ /* 0x000fea0003800000 */
.L_x_2711:
        /* <DEDUP_REMOVED lines=9> */
.L_x_2713:
[----:B------:R-:W-:Y:S01]  /*21ff0*/  IMAD.MOV.U32 R17, RZ, RZ, R14 ;  /* 0x000000ffff117224 */ /* 0x000fe200078e000e */
[----:B------:R-:W-:Y:S06]  /*22000*/  BRA `(.L_x_2714) ;  /* 0xffffffb800f47947 */ /* 0x000fec000383ffff */
.L_x_2568:
[----:B------:R-:W-:Y:S01]  /*22010*/  BSSY B0, `(.L_x_2715) ;  /* 0x0000007000007945 */ /* 0x000fe20003800000 */
[----:B------:R-:W-:Y:S02]  /*22020*/  IMAD.MOV.U32 R13, RZ, RZ, R3 ;  /* 0x000000ffff0d7224 */ /* 0x000fe400078e0003 */
[----:B------:R-:W-:Y:S02]  /*22030*/  IMAD.MOV.U32 R11, RZ, RZ, 0x1f ;  /* 0x0000001fff0b7424 */ /* 0x000fe400078e00ff */
[----:B------:R-:W-:-:S07]  /*22040*/  IMAD.MOV.U32 R15, RZ, RZ, -0x1 ;  /* 0xffffffffff0f7424 */ /* 0x000fce00078e00ff */
[----:B0123--:R-:W-:Y:S05]  /*22050*/  WARPSYNC.COLLECTIVE R15, `(.L_x_2716) ;  /* 0x000000000f087348 */ /* 0x00ffea0003c00000 */
[----:B------:R4:W0:Y:S02]  /*22060*/  SHFL.IDX P6, R14, R13, R12, R11 ;  /* 0x0000000c0d0e7389 */ /* 0x00082400000c000b */
[----:B01234-:R-:W-:Y:S01]  /*22070*/  ENDCOLLECTIVE ;  /* 0x000000000000791b */ /* 0x01ffe20003800000 */
.L_x_2716:
[----:B------:R-:W-:Y:S05]  /*22080*/  BSYNC B0 ;  /* 0x0000000000007941 */ /* 0x000fea0003800000 */
.L_x_2715:
[----:B------:R-:W-:Y:S01]  /*22090*/  IMAD.MOV.U32 R5, RZ, RZ, R14 ;  /* 0x000000ffff057224 */ /* 0x000fe200078e000e */
[----:B------:R-:W-:Y:S06]  /*220a0*/  BRA `(.L_x_2567) ;  /* 0xffffffb800e87947 */ /* 0x000fec000383ffff */
.L_x_2572:
[----:B0-----:R0:W4:Y:S02]  /*220b0*/  SYNCS.PHASECHK.TRANS64.TRYWAIT P0, [R5+URZ+0x2d820], R0 ;  /* 0x02d82000050075a7 */ /* 0x001124000800017f */
[----:B----4-:R-:W-:Y:S05]  /*220c0*/  @!P0 NANOSLEEP.SYNCS 0x989680 ;  /* 0x009896800000895d */ /* 0x010fea0003900000 */
[----:B------:R-:W4:Y:S02]  /*220d0*/  @!P0 SYNCS.PHASECHK.TRANS64 P0, [R5+URZ+0x2d820], R0 ;  /* 0x02d82000050085a7 */ /* 0x000f24000800007f */
[----:B----4-:R-:W-:Y:S05]  /*220e0*/  @!P0 BRA `(.L_x_2572) ;  /* 0xfffffffc00f08947 */ /* 0x010fea000383ffff */
[----:B------:R-:W-:Y:S05]  /*220f0*/  BRA `(.L_x_2717) ;  /* 0xffffffc000607947 */ /* 0x000fea000383ffff */
.L_x_2573:
[----:B------:R-:W4:Y:S01]  /*22100*/  S2R R2, SR_TID.X ;  /* 0x0000000000027919 */ /* 0x000f220000002100 */
[----:B------:R-:W-:Y:S01]  /*22110*/  BSSY B0, `(.L_x_2718) ;  /* 0x000000a000007945 */ /* 0x000fe20003800000 */
[----:B------:R-:W-:Y:S02]  /*22120*/  IMAD.MOV.U32 R12, RZ, RZ, RZ ;  /* 0x000000ffff0c7224 */ /* 0x000fe400078e00ff */
[----:B------:R-:W-:Y:S02]  /*22130*/  IMAD.MOV.U32 R11, RZ, RZ, 0x1f ;  /* 0x0000001fff0b7424 */ /* 0x000fe400078e00ff */
[----:B------:R-:W-:Y:S01]  /*22140*/  IMAD.MOV.U32 R15, RZ, RZ, -0x1 ;  /* 0xffffffffff0f7424 */ /* 0x000fe200078e00ff */
[----:B----4-:R-:W-:-:S04]  /*22150*/  SHF.R.U32.HI R2, RZ, 0x5, R2 ;  /* 0x00000005ff027819 */ /* 0x010fc80000011602 */
[----:B------:R-:W-:-:S05]  /*22160*/  LOP3.LUT R2, R2, 0x3, RZ, 0xc0, !PT ;  /* 0x0000000302027812 */ /* 0x000fca00078ec0ff */
[----:B------:R-:W-:-:S07]  /*22170*/  IMAD.MOV.U32 R13, RZ, RZ, R2 ;  /* 0x000000ffff0d7224 */ /* 0x000fce00078e0002 */
[----:B0123--:R-:W-:Y:S05]  /*22180*/  WARPSYNC.COLLECTIVE R15, `(.L_x_2719) ;  /* 0x000000000f087348 */ /* 0x00ffea0003c00000 */
[----:B------:R4:W0:Y:S02]  /*22190*/  SHFL.IDX P6, R14, R13, R12, R11 ;  /* 0x0000000c0d0e7389 */ /* 0x00082400000c000b */
[----:B01234-:R-:W-:Y:S01]  /*221a0*/  ENDCOLLECTIVE ;  /* 0x000000000000791b */ /* 0x01ffe20003800000 */
.L_x_2719:
[----:B------:R-:W-:Y:S05]  /*221b0*/  BSYNC B0 ;  /* 0x0000000000007941 */ /* 0x000fea0003800000 */
.L_x_2718:
[----:B------:R-:W-:Y:S05]  /*221c0*/  BRA `(.L_x_2720) ;  /* 0xffffffc000487947 */ /* 0x000fea000383ffff */
.L_x_2574:
[----:B------:R-:W-:Y:S01]  /*221d0*/  BSSY B0, `(.L_x_2721) ;  /* 0x0000006000007945 */ /* 0x000fe20003800000 */
[----:B------:R-:W-:-:S07]  /*221e0*/  IMAD.MOV.U32 R15, RZ, RZ, -0x1 ;  /* 0xffffffffff0f7424 */ /* 0x000fce00078e00ff */
[----:B0123--:R-:W-:Y:S05]  /*221f0*/  WARPSYNC.COLLECTIVE R15, `(.L_x_2722) ;  /* 0x000000000f0c7348 */ /* 0x00ffea0003c00000 */
[----:B------:R-:W-:Y:S02]  /*22200*/  ELECT P6, UR62, PT ;  /* 0x00000000003e782f */ /* 0x000fe400038c0000 */
[----:B------:R-:W-:Y:S01]  /*22210*/  MOV R14, UR62 ;  /* 0x0000003e000e7c02 */ /* 0x000fe20008000f00 */
[----:B0123--:R-:W-:Y:S10]  /*22220*/  ENDCOLLECTIVE ;  /* 0x000000000000791b */ /* 0x00fff40003800000 */
.L_x_2722:
[----:B------:R-:W-:Y:S05]  /*22230*/  BSYNC B0 ;  /* 0x0000000000007941 */ /* 0x000fea0003800000 */
.L_x_2721:
[----:B------:R-:W-:Y:S05]  /*22240*/  BRA `(.L_x_2723) ;  /* 0xffffffc0003c7947 */ /* 0x000fea000383ffff */
.L_x_2576:
[----:B0-----:R0:W4:Y:S02]  /*22250*/  SYNCS.PHASECHK.TRANS64.TRYWAIT P1, [R3+URZ+0x2d840], R2 ;  /* 0x02d84002030075a7 */ /* 0x001124000802017f */
[----:B----4-:R-:W-:Y:S05]  /*22260*/  @!P1 NANOSLEEP.SYNCS 0x989680 ;  /* 0x009896800000995d */ /* 0x010fea0003900000 */
[----:B------:R-:W4:Y:S02]  /*22270*/  @!P1 SYNCS.PHASECHK.TRANS64 P1, [R3+URZ+0x2d840], R2 ;  /* 0x02d84002030095a7 */ /* 0x000f24000802007f */
[----:B----4-:R-:W-:Y:S05]  /*22280*/  @!P1 BRA `(.L_x_2576) ;  /* 0xfffffffc00f09947 */ /* 0x010fea000383ffff */
[----:B------:R-:W-:Y:S05]  /*22290*/  BRA `(.L_x_2724) ;  /* 0xffffffc0005c7947 */ /* 0x000fea000383ffff */
.L_x_2578:
[----:B----4-:R4:W0:Y:S02]  /*222a0*/  SYNCS.PHASECHK.TRANS64.TRYWAIT P1, [R25+URZ+0x2d840], R0 ;  /* 0x02d84000190075a7 */ /* 0x010824000802017f */
[----:B0-----:R-:W-:Y:S05]  /*222b0*/  @!P1 NANOSLEEP.SYNCS 0x989680 ;  /* 0x009896800000995d */ /* 0x001fea0003900000 */
[----:B------:R-:W0:Y:S02]  /*222c0*/  @!P1 SYNCS.PHASECHK.TRANS64 P1, [R25+URZ+0x2d840], R0 ;  /* 0x02d84000190095a7 */ /* 0x000e24000802007f */
[----:B0-----:R-:W-:Y:S05]  /*222d0*/  @!P1 BRA `(.L_x_2578) ;  /* 0xfffffffc00f09947 */ /* 0x001fea000383ffff */
[----:B------:R-:W-:Y:S05]  /*222e0*/  BRA `(.L_x_2725) ;  /* 0xffffffc000687947 */ /* 0x000fea000383ffff */
.L_x_2580:
[----:B------:R0:W0:Y:S02]  /*222f0*/  SYNCS.PHASECHK.TRANS64.TRYWAIT P1, [R3+URZ+0x2d860], R2 ;  /* 0x02d86002030075a7 */ /* 0x000024000802017f */
[----:B0-----:R-:W-:Y:S05]  /*22300*/  @!P1 NANOSLEEP.SYNCS 0x989680 ;  /* 0x009896800000995d */ /* 0x001fea0003900000 */
[----:B------:R-:W0:Y:S02]  /*22310*/  @!P1 SYNCS.PHASECHK.TRANS64 P1, [R3+URZ+0x2d860], R2 ;  /* 0x02d86002030095a7 */ /* 0x000e24000802007f */
[----:B0-----:R-:W-:Y:S05]  /*22320*/  @!P1 BRA `(.L_x_2580) ;  /* 0xfffffffc00f09947 */ /* 0x001fea000383ffff */
[----:B------:R-:W-:Y:S05]  /*22330*/  BRA `(.L_x_2726) ;  /* 0xffffffc000647947 */ /* 0x000fea000383ffff */
.L_x_2727:
        /* <DEDUP_REMOVED lines=12> */
.L_x_2736:


//--------------------- .nv.global.init           --------------------------
	.section	.nv.global.init,"aw",@progbits
.nv.global.init:
	.type		$str$23,@object
	.size		$str$23,($str$24 - $str$23)
$str$23:
        /*0000*/ 	.byte	0x28, 0x61, 0x64, 0x64, 0x72, 0x65, 0x73, 0x73, 0x20, 0x26, 0x20, 0x6d, 0x61, 0x73, 0x6b, 0x29
        /*0010*/ 	.byte	0x20, 0x3d, 0x3d, 0x20, 0x30, 0x00
	.type		$str$24,@object
	.size		$str$24,(__unnamed_4 - $str$24)
$str$24:
        /*0016*/ 	.byte	0x2f, 0x74, 0x6d, 0x70, 0x2f, 0x6f, 0x73, 0x73, 0x5f, 0x6b, 0x65, 0x72, 0x6e, 0x65, 0x6c, 0x73
        /*0026*/ 	.byte	0x5f, 0x73, 0x72, 0x63, 0x2f, 0x66, 0x6c, 0x61, 0x73, 0x68, 0x5f, 0x61, 0x74, 0x74, 0x65, 0x6e
        /*0036*/ 	.byte	0x74, 0x69, 0x6f, 0x6e, 0x2f, 0x63, 0x73, 0x72, 0x63, 0x2f, 0x63, 0x75, 0x74, 0x6c, 0x61, 0x73
        /*0046*/ 	.byte	0x73, 0x2f, 0x69, 0x6e, 0x63, 0x6c, 0x75, 0x64, 0x65, 0x2f, 0x63, 0x75, 0x74, 0x65, 0x2f, 0x70
        /*0056*/ 	.byte	0x6f, 0x69, 0x6e, 0x74, 0x65, 0x72, 0x5f, 0x66, 0x6c, 0x61, 0x67, 0x67, 0x65, 0x64, 0x2e, 0x68
        /*0066*/ 	.byte	0x70, 0x70, 0x00
	.type		__unnamed_4,@object
	.size		__unnamed_4,(__unnamed_5 - __unnamed_4)
__unnamed_4:
        /* <DEDUP_REMOVED lines=25> */
	.type		__unnamed_5,@object
	.size		__unnamed_5,(__unnamed_3 - __unnamed_5)
__unnamed_5:
        /* <DEDUP_REMOVED lines=24> */
        /*036d*/ 	.byte	0x3e, 0x20, 0x26, 0x5d, 0x00
	.type		__unnamed_3,@object
	.size		__unnamed_3,(__unnamed_2 - __unnamed_3)
__unnamed_3:
        /* <DEDUP_REMOVED lines=29> */
	.type		__unnamed_2,@object
	.size		__unnamed_2,(__unnamed_1 - __unnamed_2)
__unnamed_2:
        /* <DEDUP_REMOVED lines=29> */
	.type		__unnamed_1,@object
	.size		__unnamed_1,(.L_0 - __unnamed_1)
__unnamed_1:
        /* <DEDUP_REMOVED lines=29> */
        /*08e2*/ 	.byte	0x5d, 0x00
.L_0:


//--------------------- .nv.shared._ZN7cutlass13device_kernelIN5flash11enable_sm90INS1_16FlashAttnFwdSm90INS1_25CollectiveMainloopFwdSm90ILi2EN4cute5tupleIJNS5_1CILi1EEES8_S8_EEENS6_IJNS7_ILi192EEENS7_ILi128EEENS7_ILi96EEEEEELi96ENS_10bfloat16_tEfNS_4arch4Sm90ELb0ELb0ELb1ELb0ELb1ELb0ELb0ELb0ELb1ELb1ELb0ELb0EEENS1_21CollectiveEpilogueFwdINS6_IJSA_SC_SB_EEES9_SE_SG_Li384ELb0ELb1ELb0ELb0EEENS1_29StaticPersistentTileSchedulerILb0EEEEEEEEEvNT_6ParamsE --------------------------
	.section	.nv.shared._ZN7cutlass13device_kernelIN5flash11enable_sm90INS1_16FlashAttnFwdSm90INS1_25CollectiveMainloopFwdSm90ILi2EN4cute5tupleIJNS5_1CILi1EEES8_S8_EEENS6_IJNS7_ILi192EEENS7_ILi128EEENS7_ILi96EEEEEELi96ENS_10bfloat16_tEfNS_4arch4Sm90ELb0ELb0ELb1ELb0ELb1ELb0ELb0ELb0ELb1ELb1ELb0ELb0EEENS1_21CollectiveEpilogueFwdINS6_IJSA_SC_SB_EEES9_SE_SG_Li384ELb0ELb1ELb0ELb0EEENS1_29StaticPersistentTileSchedulerILb0EEEEEEEEEvNT_6ParamsE,"aw",@nobits
	.sectionflags	@""
	.align	16
	.zero		1024


//--------------------- .nv.shared.reserved.0     --------------------------
	.section	.nv.shared.reserved.0,"aw",@nobits
	.weak		__nv_reservedSMEM_offset_0_alias
	.size		__nv_reservedSMEM_offset_0_alias, 0, 0
	.other		__nv_reservedSMEM_offset_0_alias,@"STO_CUDA_RESERVED_SHARED STV_DEFAULT"
__nv_reservedSMEM_offset_0_alias:
	.zero		0


//--------------------- .nv.global                --------------------------
	.section	.nv.global,"aw",@nobits
.nv.global:
	.type		_ZN79_INTERNAL_8c6fb5e8_43_flash_fwd_hdim96_bf16_paged_softcap_sm90_cu_744032ad_34634cute1_E,@object
	.size		_ZN79_INTERNAL_8c6fb5e8_43_flash_fwd_hdim96_bf16_paged_softcap_sm90_cu_744032ad_34634cute1_E,(_ZN79_INTERNAL_8c6fb5e8_43_flash_fwd_hdim96_bf16_paged_softcap_sm90_cu_744032ad_34634cuda3std3__45__cpo6cbeginE - _ZN79_INTERNAL_8c6fb5e8_43_flash_fwd_hdim96_bf16_paged_softcap_sm90_cu_744032ad_34634cute1_E)
_ZN79_INTERNAL_8c6fb5e8_43_flash_fwd_hdim96_bf16_paged_softcap_sm90_cu_744032ad_34634cute1_E:
	.zero		1
	.type		_ZN79_INTERNAL_8c6fb5e8_43_flash_fwd_hdim96_bf16_paged_softcap_sm90_cu_744032ad_34634cuda3std3__45__cpo6cbeginE,@object
	.size		_ZN79_INTERNAL_8c6fb5e8_43_flash_fwd_hdim96_bf16_paged_softcap_sm90_cu_744032ad_34634cuda3std3__45__cpo6cbeginE,(_ZN79_INTERNAL_8c6fb5e8_43_flash_fwd_hdim96_bf16_paged_softcap_sm90_cu_744032ad_34634cuda3std3__48in_placeE - _ZN79_INTERNAL_8c6fb5e8_43_flash_fwd_hdim96_bf16_paged_softcap_sm90_cu_744032ad_34634cuda3std3__45__cpo6cbeginE)
_ZN79_INTERNAL_8c6fb5e8_43_flash_fwd_hdim96_bf16_paged_softcap_sm90_cu_744032ad_34634cuda3std3__45__cpo6cbeginE:
	.zero		1
	.type		_ZN79_INTERNAL_8c6fb5e8_43_flash_fwd_hdim96_bf16_paged_softcap_sm90_cu_744032ad_34634cuda3std3__48in_placeE,@object
	.size		_ZN79_INTERNAL_8c6fb5e8_43_flash_fwd_hdim96_bf16_paged_softcap_sm90_cu_744032ad_34634cuda3std3__48in_placeE,(_ZN79_INTERNAL_8c6fb5e8_43_flash_fwd_hdim96_bf16_paged_softcap_sm90_cu_744032ad_34634cuda3std6ranges3__45__cpo9iter_moveE - _ZN79_INTERNAL_8c6fb5e8_43_flash_fwd_hdim96_bf16_paged_softcap_sm90_cu_744032ad_34634cuda3std3__48in_placeE)
_ZN79_INTERNAL_8c6fb5e8_43_flash_fwd_hdim96_bf16_paged_softcap_sm90_cu_744032ad_34634cuda3std3__48in_placeE:
	.zero		1
	.type		_ZN79_INTERNAL_8c6fb5e8_43_flash_fwd_hdim96_bf16_paged_softcap_sm90_cu_744032ad_34634cuda3std6ranges3__45__cpo9iter_moveE,@object
	.size		_ZN79_INTERNAL_8c6fb5e8_43_flash_fwd_hdim96_bf16_paged_softcap_sm90_cu_744032ad_34634cuda3std6ranges3__45__cpo9iter_moveE,(_ZN79_INTERNAL_8c6fb5e8_43_flash_fwd_hdim96_bf16_paged_softcap_sm90_cu_744032ad_34634cuda3std3__45__cpo5beginE - _ZN79_INTERNAL_8c6fb5e8_43_flash_fwd_hdim96_bf16_paged_softcap_sm90_cu_744032ad_34634cuda3std6ranges3__45__cpo9iter_moveE)
_ZN79_INTERNAL_8c6fb5e8_43_flash_fwd_hdim96_bf16_paged_softcap_sm90_cu_744032ad_34634cuda3std6ranges3__45__cpo9iter_moveE:
	.zero		1
	.type		_ZN79_INTERNAL_8c6fb5e8_43_flash_fwd_hdim96_bf16_paged_softcap_sm90_cu_744032ad_34634cuda3std3__45__cpo5beginE,@object
	.size		_ZN79_INTERNAL_8c6fb5e8_43_flash_fwd_hdim96_bf16_paged_softcap_sm90_cu_744032ad_34634cuda3std3__45__cpo5beginE,(_ZN79_INTERNAL_8c6fb5e8_43_flash_fwd_hdim96_bf16_paged_softcap_sm90_cu_744032ad_34634cuda3std3__481_GLOBAL__N__8c6fb5e8_43_flash_fwd_hdim96_bf16_paged_softcap_sm90_cu_744032ad_34636ignoreE - _ZN79_INTERNAL_8c6fb5e8_43_flash_fwd_hdim96_bf16_paged_softcap_sm90_cu_744032ad_34634cuda3std3__45__cpo5beginE)
_ZN79_INTERNAL_8c6fb5e8_43_flash_fwd_hdim96_bf16_paged_softcap_sm90_cu_744032ad_34634cuda3std3__45__cpo5beginE:
	.zero		1
	.type		_ZN79_INTERNAL_8c6fb5e8_43_flash_fwd_hdim96_bf16_paged_softcap_sm90_cu_744032ad_34634cuda3std3__481_GLOBAL__N__8c6fb5e8_43_flash_fwd_hdim96_bf16_paged_softcap_sm90_cu_744032ad_34636ignoreE,@object
	.size		_ZN79_INTERNAL_8c6fb5e8_43_flash_fwd_hdim96_bf16_paged_softcap_sm90_cu_744032ad_34634cuda3std3__481_GLOBAL__N__8c6fb5e8_43_flash_fwd_hdim96_bf16_paged_softcap_sm90_cu_744032ad_34636ignoreE,(_ZN79_INTERNAL_8c6fb5e8_43_flash_fwd_hdim96_bf16_paged_softcap_sm90_cu_744032ad_34634cute7productE - _ZN79_INTERNAL_8c6fb5e8_43_flash_fwd_hdim96_bf16_paged_softcap_sm90_cu_744032ad_34634cuda3std3__481_GLOBAL__N__8c6fb5e8_43_flash_fwd_hdim96_bf16_paged_softcap_sm90_cu_744032ad_34636ignoreE)
_ZN79_INTERNAL_8c6fb5e8_43_flash_fwd_hdim96_bf16_paged_softcap_sm90_cu_744032ad_34634cuda3std3__481_GLOBAL__N__8c6fb5e8_43_flash_fwd_hdim96_bf16_paged_softcap_sm90_cu_744032ad_34636ignoreE:
	.zero		1
	.type		_ZN79_INTERNAL_8c6fb5e8_43_flash_fwd_hdim96_bf16_paged_softcap_sm90_cu_744032ad_34634cute7productE,@object
	.size		_ZN79_INTERNAL_8c6fb5e8_43_flash_fwd_hdim96_bf16_paged_softcap_sm90_cu_744032ad_34634cute7productE,(_ZN79_INTERNAL_8c6fb5e8_43_flash_fwd_hdim96_bf16_paged_softcap_sm90_cu_744032ad_34634cuda3std3__45__cpo3endE - _ZN79_INTERNAL_8c6fb5e8_43_flash_fwd_hdim96_bf16_paged_softcap_sm90_cu_744032ad_34634cute7productE)
_ZN79_INTERNAL_8c6fb5e8_43_flash_fwd_hdim96_bf16_paged_softcap_sm90_cu_744032ad_34634cute7productE:
	.zero		1
	.type		_ZN79_INTERNAL_8c6fb5e8_43_flash_fwd_hdim96_bf16_paged_softcap_sm90_cu_744032ad_34634cuda3std3__45__cpo3endE,@object
	.size		_ZN79_INTERNAL_8c6fb5e8_43_flash_fwd_hdim96_bf16_paged_softcap_sm90_cu_744032ad_34634cuda3std3__45__cpo3endE,(_ZN79_INTERNAL_8c6fb5e8_43_flash_fwd_hdim96_bf16_paged_softcap_sm90_cu_744032ad_34634cuda3std3__419piecewise_constructE - _ZN79_INTERNAL_8c6fb5e8_43_flash_fwd_hdim96_bf16_paged_softcap_sm90_cu_744032ad_34634cuda3std3__45__cpo3endE)
_ZN79_INTERNAL_8c6fb5e8_43_flash_fwd_hdim96_bf16_paged_softcap_sm90_cu_744032ad_34634cuda3std3__45__cpo3endE:
	.zero		1
	.type		_ZN79_INTERNAL_8c6fb5e8_43_flash_fwd_hdim96_bf16_paged_softcap_sm90_cu_744032ad_34634cuda3std3__419piecewise_constructE,@object
	.size		_ZN79_INTERNAL_8c6fb5e8_43_flash_fwd_hdim96_bf16_paged_softcap_sm90_cu_744032ad_34634cuda3std3__419piecewise_constructE,(_ZN79_INTERNAL_8c6fb5e8_43_flash_fwd_hdim96_bf16_paged_softcap_sm90_cu_744032ad_34634cuda3std3__45__cpo4cendE - _ZN79_INTERNAL_8c6fb5e8_43_flash_fwd_hdim96_bf16_paged_softcap_sm90_cu_744032ad_34634cuda3std3__419piecewise_constructE)
_ZN79_INTERNAL_8c6fb5e8_43_flash_fwd_hdim96_bf16_paged_softcap_sm90_cu_744032ad_34634cuda3std3__419piecewise_constructE:
	.zero		1
	.type		_ZN79_INTERNAL_8c6fb5e8_43_flash_fwd_hdim96_bf16_paged_softcap_sm90_cu_744032ad_34634cuda3std3__45__cpo4cendE,@object
	.size		_ZN79_INTERNAL_8c6fb5e8_43_flash_fwd_hdim96_bf16_paged_softcap_sm90_cu_744032ad_34634cuda3std3__45__cpo4cendE,(_ZN79_INTERNAL_8c6fb5e8_43_flash_fwd_hdim96_bf16_paged_softcap_sm90_cu_744032ad_34634cuda3std6ranges3__45__cpo4swapE - _ZN79_INTERNAL_8c6fb5e8_43_flash_fwd_hdim96_bf16_paged_softcap_sm90_cu_744032ad_34634cuda3std3__45__cpo4cendE)
_ZN79_INTERNAL_8c6fb5e8_43_flash_fwd_hdim96_bf16_paged_softcap_sm90_cu_744032ad_34634cuda3std3__45__cpo4cendE:
	.zero		1
	.type		_ZN79_INTERNAL_8c6fb5e8_43_flash_fwd_hdim96_bf16_paged_softcap_sm90_cu_744032ad_34634cuda3std6ranges3__45__cpo4swapE,@object
	.size		_ZN79_INTERNAL_8c6fb5e8_43_flash_fwd_hdim96_bf16_paged_softcap_sm90_cu_744032ad_34634cuda3std6ranges3__45__cpo4swapE,(.L_12 - _ZN79_INTERNAL_8c6fb5e8_43_flash_fwd_hdim96_bf16_paged_softcap_sm90_cu_744032ad_34634cuda3std6ranges3__45__cpo4swapE)
_ZN79_INTERNAL_8c6fb5e8_43_flash_fwd_hdim96_bf16_paged_softcap_sm90_cu_744032ad_34634cuda3std6ranges3__45__cpo4swapE:
	.zero		1
.L_12:


//--------------------- .nv.shared._ZN7cutlass13device_kernelIN5flash11enable_sm90INS1_16FlashAttnFwdSm90INS1_25CollectiveMainloopFwdSm90ILi2EN4cute5tupleIJNS5_1CILi1EEES8_S8_EEENS6_IJNS7_ILi192EEENS7_ILi128EEENS7_ILi96EEEEEELi96ENS_10bfloat16_tEfNS_4arch4Sm90ELb0ELb0ELb1ELb1ELb1ELb0ELb0ELb0ELb1ELb1ELb0ELb0EEENS1_21CollectiveEpilogueFwdINS6_IJSA_SC_SB_EEES9_SE_SG_Li384ELb1ELb1ELb0ELb0EEENS1_36VarlenDynamicPersistentTileSchedulerILi192ELi128ELi384ELi128ELb0ELb1ELb1ELb0ELb1ELb1EEEEEEEEEvNT_6ParamsE --------------------------
	.section	.nv.shared._ZN7cutlass13device_kernelIN5flash11enable_sm90INS1_16FlashAttnFwdSm90INS1_25CollectiveMainloopFwdSm90ILi2EN4cute5tupleIJNS5_1CILi1EEES8_S8_EEENS6_IJNS7_ILi192EEENS7_ILi128EEENS7_ILi96EEEEEELi96ENS_10bfloat16_tEfNS_4arch4Sm90ELb0ELb0ELb1ELb1ELb1ELb0ELb0ELb0ELb1ELb1ELb0ELb0EEENS1_21CollectiveEpilogueFwdINS6_IJSA_SC_SB_EEES9_SE_SG_Li384ELb1ELb1ELb0ELb0EEENS1_36VarlenDynamicPersistentTileSchedulerILi192ELi128ELi384ELi128ELb0ELb1ELb1ELb0ELb1ELb1EEEEEEEEEvNT_6ParamsE,"aw",@nobits
	.sectionflags	@""
	.align	16
	.zero		1024


//--------------------- .nv.shared._ZN7cutlass13device_kernelIN5flash11enable_sm90INS1_16FlashAttnFwdSm90INS1_25CollectiveMainloopFwdSm90ILi2EN4cute5tupleIJNS5_1CILi1EEES8_S8_EEENS6_IJNS7_ILi192EEENS7_ILi128EEENS7_ILi96EEEEEELi96ENS_10bfloat16_tEfNS_4arch4Sm90ELb0ELb0ELb1ELb1ELb1ELb1ELb0ELb0ELb1ELb1ELb0ELb0EEENS1_21CollectiveEpilogueFwdINS6_IJSA_SC_SB_EEES9_SE_SG_Li384ELb1ELb1ELb0ELb0EEENS1_36VarlenDynamicPersistentTileSchedulerILi192ELi128ELi384ELi128ELb0ELb1ELb1ELb0ELb1ELb1EEEEEEEEEvNT_6ParamsE --------------------------
	.section	.nv.shared._ZN7cutlass13device_kernelIN5flash11enable_sm90INS1_16FlashAttnFwdSm90INS1_25CollectiveMainloopFwdSm90ILi2EN4cute5tupleIJNS5_1CILi1EEES8_S8_EEENS6_IJNS7_ILi192EEENS7_ILi128EEENS7_ILi96EEEEEELi96ENS_10bfloat16_tEfNS_4arch4Sm90ELb0ELb0ELb1ELb1ELb1ELb1ELb0ELb0ELb1ELb1ELb0ELb0EEENS1_21CollectiveEpilogueFwdINS6_IJSA_SC_SB_EEES9_SE_SG_Li384ELb1ELb1ELb0ELb0EEENS1_36VarlenDynamicPersistentTileSchedulerILi192ELi128ELi384ELi128ELb0ELb1ELb1ELb0ELb1ELb1EEEEEEEEEvNT_6ParamsE,"aw",@nobits
	.sectionflags	@""
	.align	16
	.zero		1024


//--------------------- .nv.shared._ZN7cutlass13device_kernelIN5flash11enable_sm90INS1_16FlashAttnFwdSm90INS1_25CollectiveMainloopFwdSm90ILi2EN4cute5tupleIJNS5_1CILi1EEES8_S8_EEENS6_IJNS7_ILi192EEENS7_ILi128EEENS7_ILi96EEEEEELi96ENS_10bfloat16_tEfNS_4arch4Sm90ELb0ELb1ELb1ELb0ELb1ELb0ELb0ELb0ELb1ELb1ELb0ELb0EEENS1_21CollectiveEpilogueFwdINS6_IJSA_SC_SB_EEES9_SE_SG_Li384ELb0ELb1ELb0ELb0EEENS1_30DynamicPersistentTileSchedulerILi384ELi128ELb0ELb1ELb1EEEEEEEEEvNT_6ParamsE --------------------------
	.section	.nv.shared._ZN7cutlass13device_kernelIN5flash11enable_sm90INS1_16FlashAttnFwdSm90INS1_25CollectiveMainloopFwdSm90ILi2EN4cute5tupleIJNS5_1CILi1EEES8_S8_EEENS6_IJNS7_ILi192EEENS7_ILi128EEENS7_ILi96EEEEEELi96ENS_10bfloat16_tEfNS_4arch4Sm90ELb0ELb1ELb1ELb0ELb1ELb0ELb0ELb0ELb1ELb1ELb0ELb0EEENS1_21CollectiveEpilogueFwdINS6_IJSA_SC_SB_EEES9_SE_SG_Li384ELb0ELb1ELb0ELb0EEENS1_30DynamicPersistentTileSchedulerILi384ELi128ELb0ELb1ELb1EEEEEEEEEvNT_6ParamsE,"aw",@nobits
	.sectionflags	@""
	.align	16
	.zero		1024


//--------------------- .nv.shared._ZN7cutlass13device_kernelIN5flash11enable_sm90INS1_16FlashAttnFwdSm90INS1_25CollectiveMainloopFwdSm90ILi2EN4cute5tupleIJNS5_1CILi1EEES8_S8_EEENS6_IJNS7_ILi192EEENS7_ILi128EEENS7_ILi96EEEEEELi96ENS_10bfloat16_tEfNS_4arch4Sm90ELb0ELb1ELb1ELb1ELb1ELb0ELb0ELb0ELb1ELb1ELb0ELb0EEENS1_21CollectiveEpilogueFwdINS6_IJSA_SC_SB_EEES9_SE_SG_Li384ELb1ELb1ELb0ELb0EEENS1_36VarlenDynamicPersistentTileSchedulerILi192ELi128ELi384ELi128ELb0ELb1ELb1ELb1ELb0ELb1EEEEEEEEEvNT_6ParamsE --------------------------
	.section	.nv.shared._ZN7cutlass13device_kernelIN5flash11enable_sm90INS1_16FlashAttnFwdSm90INS1_25CollectiveMainloopFwdSm90ILi2EN4cute5tupleIJNS5_1CILi1EEES8_S8_EEENS6_IJNS7_ILi192EEENS7_ILi128EEENS7_ILi96EEEEEELi96ENS_10bfloat16_tEfNS_4arch4Sm90ELb0ELb1ELb1ELb1ELb1ELb0ELb0ELb0ELb1ELb1ELb0ELb0EEENS1_21CollectiveEpilogueFwdINS6_IJSA_SC_SB_EEES9_SE_SG_Li384ELb1ELb1ELb0ELb0EEENS1_36VarlenDynamicPersistentTileSchedulerILi192ELi128ELi384ELi128ELb0ELb1ELb1ELb1ELb0ELb1EEEEEEEEEvNT_6ParamsE,"aw",@nobits
	.sectionflags	@""
	.align	16
	.zero		1024


//--------------------- .nv.shared._ZN7cutlass13device_kernelIN5flash11enable_sm90INS1_16FlashAttnFwdSm90INS1_25CollectiveMainloopFwdSm90ILi2EN4cute5tupleIJNS5_1CILi1EEES8_S8_EEENS6_IJNS7_ILi192EEENS7_ILi128EEENS7_ILi96EEEEEELi96ENS_10bfloat16_tEfNS_4arch4Sm90ELb0ELb1ELb1ELb1ELb1ELb1ELb0ELb0ELb1ELb1ELb0ELb0EEENS1_21CollectiveEpilogueFwdINS6_IJSA_SC_SB_EEES9_SE_SG_Li384ELb1ELb1ELb0ELb0EEENS1_36VarlenDynamicPersistentTileSchedulerILi192ELi128ELi384ELi128ELb0ELb1ELb1ELb1ELb0ELb1EEEEEEEEEvNT_6ParamsE --------------------------
	.section	.nv.shared._ZN7cutlass13device_kernelIN5flash11enable_sm90INS1_16FlashAttnFwdSm90INS1_25CollectiveMainloopFwdSm90ILi2EN4cute5tupleIJNS5_1CILi1EEES8_S8_EEENS6_IJNS7_ILi192EEENS7_ILi128EEENS7_ILi96EEEEEELi96ENS_10bfloat16_tEfNS_4arch4Sm90ELb0ELb1ELb1ELb1ELb1ELb1ELb0ELb0ELb1ELb1ELb0ELb0EEENS1_21CollectiveEpilogueFwdINS6_IJSA_SC_SB_EEES9_SE_SG_Li384ELb1ELb1ELb0ELb0EEENS1_36VarlenDynamicPersistentTileSchedulerILi192ELi128ELi384ELi128ELb0ELb1ELb1ELb1ELb0ELb1EEEEEEEEEvNT_6ParamsE,"aw",@nobits
	.sectionflags	@""
	.align	16
	.zero		1024


//--------------------- .nv.shared._ZN7cutlass13device_kernelIN5flash11enable_sm90INS1_16FlashAttnFwdSm90INS1_25CollectiveMainloopFwdSm90ILi2EN4cute5tupleIJNS5_1CILi1EEES8_S8_EEENS6_IJNS7_ILi192EEENS7_ILi128EEENS7_ILi96EEEEEELi96ENS_10bfloat16_tEfNS_4arch4Sm90ELb1ELb0ELb1ELb0ELb1ELb0ELb0ELb0ELb1ELb1ELb0ELb0EEENS1_21CollectiveEpilogueFwdINS6_IJSA_SC_SB_EEES9_SE_SG_Li384ELb0ELb1ELb0ELb0EEENS1_30DynamicPersistentTileSchedulerILi384ELi128ELb0ELb1ELb1EEEEEEEEEvNT_6ParamsE --------------------------
	.section	.nv.shared._ZN7cutlass13device_kernelIN5flash11enable_sm90INS1_16FlashAttnFwdSm90INS1_25CollectiveMainloopFwdSm90ILi2EN4cute5tupleIJNS5_1CILi1EEES8_S8_EEENS6_IJNS7_ILi192EEENS7_ILi128EEENS7_ILi96EEEEEELi96ENS_10bfloat16_tEfNS_4arch4Sm90ELb1ELb0ELb1ELb0ELb1ELb0ELb0ELb0ELb1ELb1ELb0ELb0EEENS1_21CollectiveEpilogueFwdINS6_IJSA_SC_SB_EEES9_SE_SG_Li384ELb0ELb1ELb0ELb0EEENS1_30DynamicPersistentTileSchedulerILi384ELi128ELb0ELb1ELb1EEEEEEEEEvNT_6ParamsE,"aw",@nobits
	.sectionflags	@""
	.align	16
	.zero		1024


//--------------------- .nv.shared._ZN7cutlass13device_kernelIN5flash11enable_sm90INS1_16FlashAttnFwdSm90INS1_25CollectiveMainloopFwdSm90ILi2EN4cute5tupleIJNS5_1CILi1EEES8_S8_EEENS6_IJNS7_ILi192EEENS7_ILi128EEENS7_ILi96EEEEEELi96ENS_10bfloat16_tEfNS_4arch4Sm90ELb1ELb0ELb1ELb1ELb1ELb0ELb0ELb0ELb1ELb1ELb0ELb0EEENS1_21CollectiveEpilogueFwdINS6_IJSA_SC_SB_EEES9_SE_SG_Li384ELb1ELb1ELb0ELb0EEENS1_36VarlenDynamicPersistentTileSchedulerILi192ELi128ELi384ELi128ELb0ELb1ELb1ELb1ELb1ELb1EEEEEEEEEvNT_6ParamsE --------------------------
	.section	.nv.shared._ZN7cutlass13device_kernelIN5flash11enable_sm90INS1_16FlashAttnFwdSm90INS1_25CollectiveMainloopFwdSm90ILi2EN4cute5tupleIJNS5_1CILi1EEES8_S8_EEENS6_IJNS7_ILi192EEENS7_ILi128EEENS7_ILi96EEEEEELi96ENS_10bfloat16_tEfNS_4arch4Sm90ELb1ELb0ELb1ELb1ELb1ELb0ELb0ELb0ELb1ELb1ELb0ELb0EEENS1_21CollectiveEpilogueFwdINS6_IJSA_SC_SB_EEES9_SE_SG_Li384ELb1ELb1ELb0ELb0EEENS1_36VarlenDynamicPersistentTileSchedulerILi192ELi128ELi384ELi128ELb0ELb1ELb1ELb1ELb1ELb1EEEEEEEEEvNT_6ParamsE,"aw",@nobits
	.sectionflags	@""
	.align	16
	.zero		1024


//--------------------- .nv.shared._ZN7cutlass13device_kernelIN5flash11enable_sm90INS1_16FlashAttnFwdSm90INS1_25CollectiveMainloopFwdSm90ILi2EN4cute5tupleIJNS5_1CILi1EEES8_S8_EEENS6_IJNS7_ILi192EEENS7_ILi128EEENS7_ILi96EEEEEELi96ENS_10bfloat16_tEfNS_4arch4Sm90ELb1ELb0ELb1ELb1ELb1ELb1ELb0ELb0ELb1ELb1ELb0ELb0EEENS1_21CollectiveEpilogueFwdINS6_IJSA_SC_SB_EEES9_SE_SG_Li384ELb1ELb1ELb0ELb0EEENS1_36VarlenDynamicPersistentTileSchedulerILi192ELi128ELi384ELi128ELb0ELb1ELb1ELb1ELb1ELb1EEEEEEEEEvNT_6ParamsE --------------------------
	.section	.nv.shared._ZN7cutlass13device_kernelIN5flash11enable_sm90INS1_16FlashAttnFwdSm90INS1_25CollectiveMainloopFwdSm90ILi2EN4cute5tupleIJNS5_1CILi1EEES8_S8_EEENS6_IJNS7_ILi192EEENS7_ILi128EEENS7_ILi96EEEEEELi96ENS_10bfloat16_tEfNS_4arch4Sm90ELb1ELb0ELb1ELb1ELb1ELb1ELb0ELb0ELb1ELb1ELb0ELb0EEENS1_21CollectiveEpilogueFwdINS6_IJSA_SC_SB_EEES9_SE_SG_Li384ELb1ELb1ELb0ELb0EEENS1_36VarlenDynamicPersistentTileSchedulerILi192ELi128ELi384ELi128ELb0ELb1ELb1ELb1ELb1ELb1EEEEEEEEEvNT_6ParamsE,"aw",@nobits
	.sectionflags	@""
	.align	16
	.zero		1024


//--------------------- .nv.constant0._ZN7cutlass13device_kernelIN5flash11enable_sm90INS1_16FlashAttnFwdSm90INS1_25CollectiveMainloopFwdSm90ILi2EN4cute5tupleIJNS5_1CILi1EEES8_S8_EEENS6_IJNS7_ILi192EEENS7_ILi128EEENS7_ILi96EEEEEELi96ENS_10bfloat16_tEfNS_4arch4Sm90ELb0ELb0ELb1ELb0ELb1ELb0ELb0ELb0ELb1ELb1ELb0ELb0EEENS1_21CollectiveEpilogueFwdINS6_IJSA_SC_SB_EEES9_SE_SG_Li384ELb0ELb1ELb0ELb0EEENS1_29StaticPersistentTileSchedulerILb0EEEEEEEEEvNT_6ParamsE --------------------------
	.section	.nv.constant0._ZN7cutlass13device_kernelIN5flash11enable_sm90INS1_16FlashAttnFwdSm90INS1_25CollectiveMainloopFwdSm90ILi2EN4cute5tupleIJNS5_1CILi1EEES8_S8_EEENS6_IJNS7_ILi192EEENS7_ILi128EEENS7_ILi96EEEEEELi96ENS_10bfloat16_tEfNS_4arch4Sm90ELb0ELb0ELb1ELb0ELb1ELb0ELb0ELb0ELb1ELb1ELb0ELb0EEENS1_21CollectiveEpilogueFwdINS6_IJSA_SC_SB_EEES9_SE_SG_Li384ELb0ELb1ELb0ELb0EEENS1_29StaticPersistentTileSchedulerILb0EEEEEEEEEvNT_6ParamsE,"a",@progbits
	.sectionflags	@""
	.align	4
.nv.constant0._ZN7cutlass13device_kernelIN5flash11enable_sm90INS1_16FlashAttnFwdSm90INS1_25CollectiveMainloopFwdSm90ILi2EN4cute5tupleIJNS5_1CILi1EEES8_S8_EEENS6_IJNS7_ILi192EEENS7_ILi128EEENS7_ILi96EEEEEELi96ENS_10bfloat16_tEfNS_4arch4Sm90ELb0ELb0ELb1ELb0ELb1ELb0ELb0ELb0ELb1ELb1ELb0ELb0EEENS1_21CollectiveEpilogueFwdINS6_IJSA_SC_SB_EEES9_SE_SG_Li384ELb0ELb1ELb0ELb0EEENS1_29StaticPersistentTileSchedulerILb0EEEEEEEEEvNT_6ParamsE:
	.zero		3200


//--------------------- .nv.constant0._ZN7cutlass13device_kernelIN5flash11enable_sm90INS1_16FlashAttnFwdSm90INS1_25CollectiveMainloopFwdSm90ILi2EN4cute5tupleIJNS5_1CILi1EEES8_S8_EEENS6_IJNS7_ILi192EEENS7_ILi128EEENS7_ILi96EEEEEELi96ENS_10bfloat16_tEfNS_4arch4Sm90ELb0ELb0ELb1ELb1ELb1ELb0ELb0ELb0ELb1ELb1ELb0ELb0EEENS1_21CollectiveEpilogueFwdINS6_IJSA_SC_SB_EEES9_SE_SG_Li384ELb1ELb1ELb0ELb0EEENS1_36VarlenDynamicPersistentTileSchedulerILi192ELi128ELi384ELi128ELb0ELb1ELb1ELb0ELb1ELb1EEEEEEEEEvNT_6ParamsE --------------------------
	.section	.nv.constant0._ZN7cutlass13device_kernelIN5flash11enable_sm90INS1_16FlashAttnFwdSm90INS1_25CollectiveMainloopFwdSm90ILi2EN4cute5tupleIJNS5_1CILi1EEES8_S8_EEENS6_IJNS7_ILi192EEENS7_ILi128EEENS7_ILi96EEEEEELi96ENS_10bfloat16_tEfNS_4arch4Sm90ELb0ELb0ELb1ELb1ELb1ELb0ELb0ELb0ELb1ELb1ELb0ELb0EEENS1_21CollectiveEpilogueFwdINS6_IJSA_SC_SB_EEES9_SE_SG_Li384ELb1ELb1ELb0ELb0EEENS1_36VarlenDynamicPersistentTileSchedulerILi192ELi128ELi384ELi128ELb0ELb1ELb1ELb0ELb1ELb1EEEEEEEEEvNT_6ParamsE,"a",@progbits
	.sectionflags	@""
	.align	4
.nv.constant0._ZN7cutlass13device_kernelIN5flash11enable_sm90INS1_16FlashAttnFwdSm90INS1_25CollectiveMainloopFwdSm90ILi2EN4cute5tupleIJNS5_1CILi1EEES8_S8_EEENS6_IJNS7_ILi192EEENS7_ILi128EEENS7_ILi96EEEEEELi96ENS_10bfloat16_tEfNS_4arch4Sm90ELb0ELb0ELb1ELb1ELb1ELb0ELb0ELb0ELb1ELb1ELb0ELb0EEENS1_21CollectiveEpilogueFwdINS6_IJSA_SC_SB_EEES9_SE_SG_Li384ELb1ELb1ELb0ELb0EEENS1_36VarlenDynamicPersistentTileSchedulerILi192ELi128ELi384ELi128ELb0ELb1ELb1ELb0ELb1ELb1EEEEEEEEEvNT_6ParamsE:
	.zero		3328


//--------------------- .nv.constant0._ZN7cutlass13device_kernelIN5flash11enable_sm90INS1_16FlashAttnFwdSm90INS1_25CollectiveMainloopFwdSm90ILi2EN4cute5tupleIJNS5_1CILi1EEES8_S8_EEENS6_IJNS7_ILi192EEENS7_ILi128EEENS7_ILi96EEEEEELi96ENS_10bfloat16_tEfNS_4arch4Sm90ELb0ELb0ELb1ELb1ELb1ELb1ELb0ELb0ELb1ELb1ELb0ELb0EEENS1_21CollectiveEpilogueFwdINS6_IJSA_SC_SB_EEES9_SE_SG_Li384ELb1ELb1ELb0ELb0EEENS1_36VarlenDynamicPersistentTileSchedulerILi192ELi128ELi384ELi128ELb0ELb1ELb1ELb0ELb1ELb1EEEEEEEEEvNT_6ParamsE --------------------------
	.section	.nv.constant0._ZN7cutlass13device_kernelIN5flash11enable_sm90INS1_16FlashAttnFwdSm90INS1_25CollectiveMainloopFwdSm90ILi2EN4cute5tupleIJNS5_1CILi1EEES8_S8_EEENS6_IJNS7_ILi192EEENS7_ILi128EEENS7_ILi96EEEEEELi96ENS_10bfloat16_tEfNS_4arch4Sm90ELb0ELb0ELb1ELb1ELb1ELb1ELb0ELb0ELb1ELb1ELb0ELb0EEENS1_21CollectiveEpilogueFwdINS6_IJSA_SC_SB_EEES9_SE_SG_Li384ELb1ELb1ELb0ELb0EEENS1_36VarlenDynamicPersistentTileSchedulerILi192ELi128ELi384ELi128ELb0ELb1ELb1ELb0ELb1ELb1EEEEEEEEEvNT_6ParamsE,"a",@progbits
	.sectionflags	@""
	.align	4
.nv.constant0._ZN7cutlass13device_kernelIN5flash11enable_sm90INS1_16FlashAttnFwdSm90INS1_25CollectiveMainloopFwdSm90ILi2EN4cute5tupleIJNS5_1CILi1EEES8_S8_EEENS6_IJNS7_ILi192EEENS7_ILi128EEENS7_ILi96EEEEEELi96ENS_10bfloat16_tEfNS_4arch4Sm90ELb0ELb0ELb1ELb1ELb1ELb1ELb0ELb0ELb1ELb1ELb0ELb0EEENS1_21CollectiveEpilogueFwdINS6_IJSA_SC_SB_EEES9_SE_SG_Li384ELb1ELb1ELb0ELb0EEENS1_36VarlenDynamicPersistentTileSchedulerILi192ELi128ELi384ELi128ELb0ELb1ELb1ELb0ELb1ELb1EEEEEEEEEvNT_6ParamsE:
	.zero		3328


//--------------------- .nv.constant0._ZN7cutlass13device_kernelIN5flash11enable_sm90INS1_16FlashAttnFwdSm90INS1_25CollectiveMainloopFwdSm90ILi2EN4cute5tupleIJNS5_1CILi1EEES8_S8_EEENS6_IJNS7_ILi192EEENS7_ILi128EEENS7_ILi96EEEEEELi96ENS_10bfloat16_tEfNS_4arch4Sm90ELb0ELb1ELb1ELb0ELb1ELb0ELb0ELb0ELb1ELb1ELb0ELb0EEENS1_21CollectiveEpilogueFwdINS6_IJSA_SC_SB_EEES9_SE_SG_Li384ELb0ELb1ELb0ELb0EEENS1_30DynamicPersistentTileSchedulerILi384ELi128ELb0ELb1ELb1EEEEEEEEEvNT_6ParamsE --------------------------
	.section	.nv.constant0._ZN7cutlass13device_kernelIN5flash11enable_sm90INS1_16FlashAttnFwdSm90INS1_25CollectiveMainloopFwdSm90ILi2EN4cute5tupleIJNS5_1CILi1EEES8_S8_EEENS6_IJNS7_ILi192EEENS7_ILi128EEENS7_ILi96EEEEEELi96ENS_10bfloat16_tEfNS_4arch4Sm90ELb0ELb1ELb1ELb0ELb1ELb0ELb0ELb0ELb1ELb1ELb0ELb0EEENS1_21CollectiveEpilogueFwdINS6_IJSA_SC_SB_EEES9_SE_SG_Li384ELb0ELb1ELb0ELb0EEENS1_30DynamicPersistentTileSchedulerILi384ELi128ELb0ELb1ELb1EEEEEEEEEvNT_6ParamsE,"a",@progbits
	.sectionflags	@""
	.align	4
.nv.constant0._ZN7cutlass13device_kernelIN5flash11enable_sm90INS1_16FlashAttnFwdSm90INS1_25CollectiveMainloopFwdSm90ILi2EN4cute5tupleIJNS5_1CILi1EEES8_S8_EEENS6_IJNS7_ILi192EEENS7_ILi128EEENS7_ILi96EEEEEELi96ENS_10bfloat16_tEfNS_4arch4Sm90ELb0ELb1ELb1ELb0ELb1ELb0ELb0ELb0ELb1ELb1ELb0ELb0EEENS1_21CollectiveEpilogueFwdINS6_IJSA_SC_SB_EEES9_SE_SG_Li384ELb0ELb1ELb0ELb0EEENS1_30DynamicPersistentTileSchedulerILi384ELi128ELb0ELb1ELb1EEEEEEEEEvNT_6ParamsE:
	.zero		3328


//--------------------- .nv.constant0._ZN7cutlass13device_kernelIN5flash11enable_sm90INS1_16FlashAttnFwdSm90INS1_25CollectiveMainloopFwdSm90ILi2EN4cute5tupleIJNS5_1CILi1EEES8_S8_EEENS6_IJNS7_ILi192EEENS7_ILi128EEENS7_ILi96EEEEEELi96ENS_10bfloat16_tEfNS_4arch4Sm90ELb0ELb1ELb1ELb1ELb1ELb0ELb0ELb0ELb1ELb1ELb0ELb0EEENS1_21CollectiveEpilogueFwdINS6_IJSA_SC_SB_EEES9_SE_SG_Li384ELb1ELb1ELb0ELb0EEENS1_36VarlenDynamicPersistentTileSchedulerILi192ELi128ELi384ELi128ELb0ELb1ELb1ELb1ELb0ELb1EEEEEEEEEvNT_6ParamsE --------------------------
	.section	.nv.constant0._ZN7cutlass13device_kernelIN5flash11enable_sm90INS1_16FlashAttnFwdSm90INS1_25CollectiveMainloopFwdSm90ILi2EN4cute5tupleIJNS5_1CILi1EEES8_S8_EEENS6_IJNS7_ILi192EEENS7_ILi128EEENS7_ILi96EEEEEELi96ENS_10bfloat16_tEfNS_4arch4Sm90ELb0ELb1ELb1ELb1ELb1ELb0ELb0ELb0ELb1ELb1ELb0ELb0EEENS1_21CollectiveEpilogueFwdINS6_IJSA_SC_SB_EEES9_SE_SG_Li384ELb1ELb1ELb0ELb0EEENS1_36VarlenDynamicPersistentTileSchedulerILi192ELi128ELi384ELi128ELb0ELb1ELb1ELb1ELb0ELb1EEEEEEEEEvNT_6ParamsE,"a",@progbits
	.sectionflags	@""
	.align	4
.nv.constant0._ZN7cutlass13device_kernelIN5flash11enable_sm90INS1_16FlashAttnFwdSm90INS1_25CollectiveMainloopFwdSm90ILi2EN4cute5tupleIJNS5_1CILi1EEES8_S8_EEENS6_IJNS7_ILi192EEENS7_ILi128EEENS7_ILi96EEEEEELi96ENS_10bfloat16_tEfNS_4arch4Sm90ELb0ELb1ELb1ELb1ELb1ELb0ELb0ELb0ELb1ELb1ELb0ELb0EEENS1_21CollectiveEpilogueFwdINS6_IJSA_SC_SB_EEES9_SE_SG_Li384ELb1ELb1ELb0ELb0EEENS1_36VarlenDynamicPersistentTileSchedulerILi192ELi128ELi384ELi128ELb0ELb1ELb1ELb1ELb0ELb1EEEEEEEEEvNT_6ParamsE:
	.zero		3328


//--------------------- .nv.constant0._ZN7cutlass13device_kernelIN5flash11enable_sm90INS1_16FlashAttnFwdSm90INS1_25CollectiveMainloopFwdSm90ILi2EN4cute5tupleIJNS5_1CILi1EEES8_S8_EEENS6_IJNS7_ILi192EEENS7_ILi128EEENS7_ILi96EEEEEELi96ENS_10bfloat16_tEfNS_4arch4Sm90ELb0ELb1ELb1ELb1ELb1ELb1ELb0ELb0ELb1ELb1ELb0ELb0EEENS1_21CollectiveEpilogueFwdINS6_IJSA_SC_SB_EEES9_SE_SG_Li384ELb1ELb1ELb0ELb0EEENS1_36VarlenDynamicPersistentTileSchedulerILi192ELi128ELi384ELi128ELb0ELb1ELb1ELb1ELb0ELb1EEEEEEEEEvNT_6ParamsE --------------------------
	.section	.nv.constant0._ZN7cutlass13device_kernelIN5flash11enable_sm90INS1_16FlashAttnFwdSm90INS1_25CollectiveMainloopFwdSm90ILi2EN4cute5tupleIJNS5_1CILi1EEES8_S8_EEENS6_IJNS7_ILi192EEENS7_ILi128EEENS7_ILi96EEEEEELi96ENS_10bfloat16_tEfNS_4arch4Sm90ELb0ELb1ELb1ELb1ELb1ELb1ELb0ELb0ELb1ELb1ELb0ELb0EEENS1_21CollectiveEpilogueFwdINS6_IJSA_SC_SB_EEES9_SE_SG_Li384ELb1ELb1ELb0ELb0EEENS1_36VarlenDynamicPersistentTileSchedulerILi192ELi128ELi384ELi128ELb0ELb1ELb1ELb1ELb0ELb1EEEEEEEEEvNT_6ParamsE,"a",@progbits
	.sectionflags	@""
	.align	4
.nv.constant0._ZN7cutlass13device_kernelIN5flash11enable_sm90INS1_16FlashAttnFwdSm90INS1_25CollectiveMainloopFwdSm90ILi2EN4cute5tupleIJNS5_1CILi1EEES8_S8_EEENS6_IJNS7_ILi192EEENS7_ILi128EEENS7_ILi96EEEEEELi96ENS_10bfloat16_tEfNS_4arch4Sm90ELb0ELb1ELb1ELb1ELb1ELb1ELb0ELb0ELb1ELb1ELb0ELb0EEENS1_21CollectiveEpilogueFwdINS6_IJSA_SC_SB_EEES9_SE_SG_Li384ELb1ELb1ELb0ELb0EEENS1_36VarlenDynamicPersistentTileSchedulerILi192ELi128ELi384ELi128ELb0ELb1ELb1ELb1ELb0ELb1EEEEEEEEEvNT_6ParamsE:
	.zero		3328


//--------------------- .nv.constant0._ZN7cutlass13device_kernelIN5flash11enable_sm90INS1_16FlashAttnFwdSm90INS1_25CollectiveMainloopFwdSm90ILi2EN4cute5tupleIJNS5_1CILi1EEES8_S8_EEENS6_IJNS7_ILi192EEENS7_ILi128EEENS7_ILi96EEEEEELi96ENS_10bfloat16_tEfNS_4arch4Sm90ELb1ELb0ELb1ELb0ELb1ELb0ELb0ELb0ELb1ELb1ELb0ELb0EEENS1_21CollectiveEpilogueFwdINS6_IJSA_SC_SB_EEES9_SE_SG_Li384ELb0ELb1ELb0ELb0EEENS1_30DynamicPersistentTileSchedulerILi384ELi128ELb0ELb1ELb1EEEEEEEEEvNT_6ParamsE --------------------------
	.section	.nv.constant0._ZN7cutlass13device_kernelIN5flash11enable_sm90INS1_16FlashAttnFwdSm90INS1_25CollectiveMainloopFwdSm90ILi2EN4cute5tupleIJNS5_1CILi1EEES8_S8_EEENS6_IJNS7_ILi192EEENS7_ILi128EEENS7_ILi96EEEEEELi96ENS_10bfloat16_tEfNS_4arch4Sm90ELb1ELb0ELb1ELb0ELb1ELb0ELb0ELb0ELb1ELb1ELb0ELb0EEENS1_21CollectiveEpilogueFwdINS6_IJSA_SC_SB_EEES9_SE_SG_Li384ELb0ELb1ELb0ELb0EEENS1_30DynamicPersistentTileSchedulerILi384ELi128ELb0ELb1ELb1EEEEEEEEEvNT_6ParamsE,"a",@progbits
	.sectionflags	@""
	.align	4
.nv.constant0._ZN7cutlass13device_kernelIN5flash11enable_sm90INS1_16FlashAttnFwdSm90INS1_25CollectiveMainloopFwdSm90ILi2EN4cute5tupleIJNS5_1CILi1EEES8_S8_EEENS6_IJNS7_ILi192EEENS7_ILi128EEENS7_ILi96EEEEEELi96ENS_10bfloat16_tEfNS_4arch4Sm90ELb1ELb0ELb1ELb0ELb1ELb0ELb0ELb0ELb1ELb1ELb0ELb0EEENS1_21CollectiveEpilogueFwdINS6_IJSA_SC_SB_EEES9_SE_SG_Li384ELb0ELb1ELb0ELb0EEENS1_30DynamicPersistentTileSchedulerILi384ELi128ELb0ELb1ELb1EEEEEEEEEvNT_6ParamsE:
	.zero		3328


//--------------------- .nv.constant0._ZN7cutlass13device_kernelIN5flash11enable_sm90INS1_16FlashAttnFwdSm90INS1_25CollectiveMainloopFwdSm90ILi2EN4cute5tupleIJNS5_1CILi1EEES8_S8_EEENS6_IJNS7_ILi192EEENS7_ILi128EEENS7_ILi96EEEEEELi96ENS_10bfloat16_tEfNS_4arch4Sm90ELb1ELb0ELb1ELb1ELb1ELb0ELb0ELb0ELb1ELb1ELb0ELb0EEENS1_21CollectiveEpilogueFwdINS6_IJSA_SC_SB_EEES9_SE_SG_Li384ELb1ELb1ELb0ELb0EEENS1_36VarlenDynamicPersistentTileSchedulerILi192ELi128ELi384ELi128ELb0ELb1ELb1ELb1ELb1ELb1EEEEEEEEEvNT_6ParamsE --------------------------
	.section	.nv.constant0._ZN7cutlass13device_kernelIN5flash11enable_sm90INS1_16FlashAttnFwdSm90INS1_25CollectiveMainloopFwdSm90ILi2EN4cute5tupleIJNS5_1CILi1EEES8_S8_EEENS6_IJNS7_ILi192EEENS7_ILi128EEENS7_ILi96EEEEEELi96ENS_10bfloat16_tEfNS_4arch4Sm90ELb1ELb0ELb1ELb1ELb1ELb0ELb0ELb0ELb1ELb1ELb0ELb0EEENS1_21CollectiveEpilogueFwdINS6_IJSA_SC_SB_EEES9_SE_SG_Li384ELb1ELb1ELb0ELb0EEENS1_36VarlenDynamicPersistentTileSchedulerILi192ELi128ELi384ELi128ELb0ELb1ELb1ELb1ELb1ELb1EEEEEEEEEvNT_6ParamsE,"a",@progbits
	.sectionflags	@""
	.align	4
.nv.constant0._ZN7cutlass13device_kernelIN5flash11enable_sm90INS1_16FlashAttnFwdSm90INS1_25CollectiveMainloopFwdSm90ILi2EN4cute5tupleIJNS5_1CILi1EEES8_S8_EEENS6_IJNS7_ILi192EEENS7_ILi128EEENS7_ILi96EEEEEELi96ENS_10bfloat16_tEfNS_4arch4Sm90ELb1ELb0ELb1ELb1ELb1ELb0ELb0ELb0ELb1ELb1ELb0ELb0EEENS1_21CollectiveEpilogueFwdINS6_IJSA_SC_SB_EEES9_SE_SG_Li384ELb1ELb1ELb0ELb0EEENS1_36VarlenDynamicPersistentTileSchedulerILi192ELi128ELi384ELi128ELb0ELb1ELb1ELb1ELb1ELb1EEEEEEEEEvNT_6ParamsE:
	.zero		3328


//--------------------- .nv.constant0._ZN7cutlass13device_kernelIN5flash11enable_sm90INS1_16FlashAttnFwdSm90INS1_25CollectiveMainloopFwdSm90ILi2EN4cute5tupleIJNS5_1CILi1EEES8_S8_EEENS6_IJNS7_ILi192EEENS7_ILi128EEENS7_ILi96EEEEEELi96ENS_10bfloat16_tEfNS_4arch4Sm90ELb1ELb0ELb1ELb1ELb1ELb1ELb0ELb0ELb1ELb1ELb0ELb0EEENS1_21CollectiveEpilogueFwdINS6_IJSA_SC_SB_EEES9_SE_SG_Li384ELb1ELb1ELb0ELb0EEENS1_36VarlenDynamicPersistentTileSchedulerILi192ELi128ELi384ELi128ELb0ELb1ELb1ELb1ELb1ELb1EEEEEEEEEvNT_6ParamsE --------------------------
	.section	.nv.constant0._ZN7cutlass13device_kernelIN5flash11enable_sm90INS1_16FlashAttnFwdSm90INS1_25CollectiveMainloopFwdSm90ILi2EN4cute5tupleIJNS5_1CILi1EEES8_S8_EEENS6_IJNS7_ILi192EEENS7_ILi128EEENS7_ILi96EEEEEELi96ENS_10bfloat16_tEfNS_4arch4Sm90ELb1ELb0ELb1ELb1ELb1ELb1ELb0ELb0ELb1ELb1ELb0ELb0EEENS1_21CollectiveEpilogueFwdINS6_IJSA_SC_SB_EEES9_SE_SG_Li384ELb1ELb1ELb0ELb0EEENS1_36VarlenDynamicPersistentTileSchedulerILi192ELi128ELi384ELi128ELb0ELb1ELb1ELb1ELb1ELb1EEEEEEEEEvNT_6ParamsE,"a",@progbits
	.sectionflags	@""
	.align	4
.nv.constant0._ZN7cutlass13device_kernelIN5flash11enable_sm90INS1_16FlashAttnFwdSm90INS1_25CollectiveMainloopFwdSm90ILi2EN4cute5tupleIJNS5_1CILi1EEES8_S8_EEENS6_IJNS7_ILi192EEENS7_ILi128EEENS7_ILi96EEEEEELi96ENS_10bfloat16_tEfNS_4arch4Sm90ELb1ELb0ELb1ELb1ELb1ELb1ELb0ELb0ELb1ELb1ELb0ELb0EEENS1_21CollectiveEpilogueFwdINS6_IJSA_SC_SB_EEES9_SE_SG_Li384ELb1ELb1ELb0ELb0EEENS1_36VarlenDynamicPersistentTileSchedulerILi192ELi128ELi384ELi128ELb0ELb1ELb1ELb1ELb1ELb1EEEEEEEEEvNT_6ParamsE:
	.zero		3328


//--------------------- SYMBOLS --------------------------

	.type		.nv.reservedSmem.offset0,@object
	.size		.nv.reservedSmem.offset0,0x4
	.type		__assertfail,@function
